	.target	sm_90a

	.elftype	@"ET_EXEC"


//--------------------- .note.nv.tkinfo           --------------------------
	.section	.note.nv.tkinfo,"",@"SHT_NOTE"
	.sectionflags	@"SHF_NOTE_NV_TKINFO"
	.tkinfo
        /*0018*/ 	.word	0x00000002
        /*0030*/ 	.string	""
        /*0030*/ 	.string	"ptxas"
        /*0030*/ 	.string	"Cuda compilation tools, release 13.0, V13.0.88"
        /*0030*/ 	.string	"Build cuda_13.0.r13.0/compiler.36424714_0"
        /*0030*/ 	.string	"-arch sm_90a -m 64 "



//--------------------- .note.nv.cuinfo           --------------------------
	.section	.note.nv.cuinfo,"",@"SHT_NOTE"
	.sectionflags	@"SHF_NOTE_NV_CUINFO"
        /*0018*/ 	.short	0x0002
        /*001a*/ 	.short	0x005a
        /*001c*/ 	.short	0x0082
	.zero		2


//--------------------- .nv.info                  --------------------------
	.section	.nv.info,"",@"SHT_CUDA_INFO"
	.align	4


	//----- nvinfo : EIATTR_REGCOUNT
	.align		4
        /*0000*/ 	.byte	0x04, 0x2f
        /*0002*/ 	.short	(.L_20 - .L_19)
	.align		4
.L_19:
        /*0004*/ 	.word	index@(_ZN7cutlass13device_kernelIN5flash11enable_sm90INS1_16FlashAttnFwdSm90INS1_25CollectiveMainloopFwdSm90ILi2EN4cute5tupleIJNS5_1CILi1EEES8_S8_EEENS6_IJNS7_ILi64EEESA_SA_EEELi512ENS_6half_tEfNS_4arch4Sm90ELb1ELb0ELb0ELb1ELb0ELb1ELb1ELb0ELb0ELb1ELb0ELb0EEENS1_21CollectiveEpilogueFwdINS6_IJSA_NS7_ILi512EEESA_EEES9_SC_SE_Li256ELb1ELb1ELb0ELb0EEENS1_36VarlenDynamicPersistentTileSchedulerILi64ELi64ELi256ELi128ELb0ELb1ELb1ELb1ELb1ELb1EEEEEEEEEvNT_6ParamsE)
        /*0008*/ 	.word	0x000000a8


	//----- nvinfo : EIATTR_FRAME_SIZE
	.align		4
.L_20:
        /*000c*/ 	.byte	0x04, 0x11
        /*000e*/ 	.short	(.L_22 - .L_21)
	.align		4
.L_21:
        /*0010*/ 	.word	index@(_ZN7cutlass13device_kernelIN5flash11enable_sm90INS1_16FlashAttnFwdSm90INS1_25CollectiveMainloopFwdSm90ILi2EN4cute5tupleIJNS5_1CILi1EEES8_S8_EEENS6_IJNS7_ILi64EEESA_SA_EEELi512ENS_6half_tEfNS_4arch4Sm90ELb1ELb0ELb0ELb1ELb0ELb1ELb1ELb0ELb0ELb1ELb0ELb0EEENS1_21CollectiveEpilogueFwdINS6_IJSA_NS7_ILi512EEESA_EEES9_SC_SE_Li256ELb1ELb1ELb0ELb0EEENS1_36VarlenDynamicPersistentTileSchedulerILi64ELi64ELi256ELi128ELb0ELb1ELb1ELb1ELb1ELb1EEEEEEEEEvNT_6ParamsE)
        /*0014*/ 	.word	0x00000070


	//----- nvinfo : EIATTR_REGCOUNT
	.align		4
.L_22:
        /*0018*/ 	.byte	0x04, 0x2f
        /*001a*/ 	.short	(.L_24 - .L_23)
	.align		4
.L_23:
        /*001c*/ 	.word	index@(_ZN7cutlass13device_kernelIN5flash11enable_sm90INS1_16FlashAttnFwdSm90INS1_25CollectiveMainloopFwdSm90ILi2EN4cute5tupleIJNS5_1CILi1EEES8_S8_EEENS6_IJNS7_ILi64EEESA_SA_EEELi512ENS_6half_tEfNS_4arch4Sm90ELb1ELb0ELb0ELb1ELb0ELb0ELb1ELb0ELb0ELb1ELb0ELb0EEENS1_21CollectiveEpilogueFwdINS6_IJSA_NS7_ILi512EEESA_EEES9_SC_SE_Li256ELb1ELb1ELb0ELb0EEENS1_36VarlenDynamicPersistentTileSchedulerILi64ELi64ELi256ELi128ELb0ELb1ELb1ELb1ELb1ELb1EEEEEEEEEvNT_6ParamsE)
        /*0020*/ 	.word	0x000000a8


	//----- nvinfo : EIATTR_FRAME_SIZE
	.align		4
.L_24:
        /*0024*/ 	.byte	0x04, 0x11
        /*0026*/ 	.short	(.L_26 - .L_25)
	.align		4
.L_25:
        /*0028*/ 	.word	index@(_ZN7cutlass13device_kernelIN5flash11enable_sm90INS1_16FlashAttnFwdSm90INS1_25CollectiveMainloopFwdSm90ILi2EN4cute5tupleIJNS5_1CILi1EEES8_S8_EEENS6_IJNS7_ILi64EEESA_SA_EEELi512ENS_6half_tEfNS_4arch4Sm90ELb1ELb0ELb0ELb1ELb0ELb0ELb1ELb0ELb0ELb1ELb0ELb0EEENS1_21CollectiveEpilogueFwdINS6_IJSA_NS7_ILi512EEESA_EEES9_SC_SE_Li256ELb1ELb1ELb0ELb0EEENS1_36VarlenDynamicPersistentTileSchedulerILi64ELi64ELi256ELi128ELb0ELb1ELb1ELb1ELb1ELb1EEEEEEEEEvNT_6ParamsE)
        /*002c*/ 	.word	0x00000068


	//----- nvinfo : EIATTR_REGCOUNT
	.align		4
.L_26:
        /*0030*/ 	.byte	0x04, 0x2f
        /*0032*/ 	.short	(.L_28 - .L_27)
	.align		4
.L_27:
        /*0034*/ 	.word	index@(_ZN7cutlass13device_kernelIN5flash11enable_sm90INS1_16FlashAttnFwdSm90INS1_25CollectiveMainloopFwdSm90ILi2EN4cute5tupleIJNS5_1CILi1EEES8_S8_EEENS6_IJNS7_ILi64EEESA_SA_EEELi512ENS_6half_tEfNS_4arch4Sm90ELb1ELb0ELb0ELb1ELb0ELb1ELb0ELb0ELb0ELb1ELb0ELb0EEENS1_21CollectiveEpilogueFwdINS6_IJSA_NS7_ILi512EEESA_EEES9_SC_SE_Li256ELb1ELb1ELb0ELb0EEENS1_36VarlenDynamicPersistentTileSchedulerILi64ELi64ELi256ELi128ELb0ELb1ELb1ELb1ELb1ELb1EEEEEEEEEvNT_6ParamsE)
        /*0038*/ 	.word	0x000000a8


	//----- nvinfo : EIATTR_FRAME_SIZE
	.align		4
.L_28:
        /*003c*/ 	.byte	0x04, 0x11
        /*003e*/ 	.short	(.L_30 - .L_29)
	.align		4
.L_29:
        /*0040*/ 	.word	index@(_ZN7cutlass13device_kernelIN5flash11enable_sm90INS1_16FlashAttnFwdSm90INS1_25CollectiveMainloopFwdSm90ILi2EN4cute5tupleIJNS5_1CILi1EEES8_S8_EEENS6_IJNS7_ILi64EEESA_SA_EEELi512ENS_6half_tEfNS_4arch4Sm90ELb1ELb0ELb0ELb1ELb0ELb1ELb0ELb0ELb0ELb1ELb0ELb0EEENS1_21CollectiveEpilogueFwdINS6_IJSA_NS7_ILi512EEESA_EEES9_SC_SE_Li256ELb1ELb1ELb0ELb0EEENS1_36VarlenDynamicPersistentTileSchedulerILi64ELi64ELi256ELi128ELb0ELb1ELb1ELb1ELb1ELb1EEEEEEEEEvNT_6ParamsE)
        /*0044*/ 	.word	0x00000060


	//----- nvinfo : EIATTR_REGCOUNT
	.align		4
.L_30:
        /*0048*/ 	.byte	0x04, 0x2f
        /*004a*/ 	.short	(.L_32 - .L_31)
	.align		4
.L_31:
        /*004c*/ 	.word	index@(_ZN7cutlass13device_kernelIN5flash11enable_sm90INS1_16FlashAttnFwdSm90INS1_25CollectiveMainloopFwdSm90ILi2EN4cute5tupleIJNS5_1CILi1EEES8_S8_EEENS6_IJNS7_ILi64EEESA_SA_EEELi512ENS_6half_tEfNS_4arch4Sm90ELb1ELb0ELb0ELb1ELb0ELb0ELb0ELb0ELb0ELb1ELb0ELb0EEENS1_21CollectiveEpilogueFwdINS6_IJSA_NS7_ILi512EEESA_EEES9_SC_SE_Li256ELb1ELb1ELb0ELb0EEENS1_36VarlenDynamicPersistentTileSchedulerILi64ELi64ELi256ELi128ELb0ELb1ELb1ELb1ELb1ELb1EEEEEEEEEvNT_6ParamsE)
        /*0050*/ 	.word	0x000000a8


	//----- nvinfo : EIATTR_FRAME_SIZE
	.align		4
.L_32:
        /*0054*/ 	.byte	0x04, 0x11
        /*0056*/ 	.short	(.L_34 - .L_33)
	.align		4
.L_33:
        /*0058*/ 	.word	index@(_ZN7cutlass13device_kernelIN5flash11enable_sm90INS1_16FlashAttnFwdSm90INS1_25CollectiveMainloopFwdSm90ILi2EN4cute5tupleIJNS5_1CILi1EEES8_S8_EEENS6_IJNS7_ILi64EEESA_SA_EEELi512ENS_6half_tEfNS_4arch4Sm90ELb1ELb0ELb0ELb1ELb0ELb0ELb0ELb0ELb0ELb1ELb0ELb0EEENS1_21CollectiveEpilogueFwdINS6_IJSA_NS7_ILi512EEESA_EEES9_SC_SE_Li256ELb1ELb1ELb0ELb0EEENS1_36VarlenDynamicPersistentTileSchedulerILi64ELi64ELi256ELi128ELb0ELb1ELb1ELb1ELb1ELb1EEEEEEEEEvNT_6ParamsE)
        /*005c*/ 	.word	0x00000058


	//----- nvinfo : EIATTR_REGCOUNT
	.align		4
.L_34:
        /*0060*/ 	.byte	0x04, 0x2f
        /*0062*/ 	.short	(.L_36 - .L_35)
	.align		4
.L_35:
        /*0064*/ 	.word	index@(_ZN7cutlass13device_kernelIN5flash11enable_sm90INS1_16FlashAttnFwdSm90INS1_25CollectiveMainloopFwdSm90ILi2EN4cute5tupleIJNS5_1CILi1EEES8_S8_EEENS6_IJNS7_ILi64EEESA_SA_EEELi512ENS_6half_tEfNS_4arch4Sm90ELb1ELb0ELb0ELb0ELb0ELb0ELb1ELb0ELb0ELb1ELb0ELb0EEENS1_21CollectiveEpilogueFwdINS6_IJSA_NS7_ILi512EEESA_EEES9_SC_SE_Li256ELb0ELb1ELb0ELb0EEENS1_30DynamicPersistentTileSchedulerILi256ELi128ELb0ELb1ELb1EEEEEEEEEvNT_6ParamsE)
        /*0068*/ 	.word	0x000000a8


	//----- nvinfo : EIATTR_FRAME_SIZE
	.align		4
.L_36:
        /*006c*/ 	.byte	0x04, 0x11
        /*006e*/ 	.short	(.L_38 - .L_37)
	.align		4
.L_37:
        /*0070*/ 	.word	index@(_ZN7cutlass13device_kernelIN5flash11enable_sm90INS1_16FlashAttnFwdSm90INS1_25CollectiveMainloopFwdSm90ILi2EN4cute5tupleIJNS5_1CILi1EEES8_S8_EEENS6_IJNS7_ILi64EEESA_SA_EEELi512ENS_6half_tEfNS_4arch4Sm90ELb1ELb0ELb0ELb0ELb0ELb0ELb1ELb0ELb0ELb1ELb0ELb0EEENS1_21CollectiveEpilogueFwdINS6_IJSA_NS7_ILi512EEESA_EEES9_SC_SE_Li256ELb0ELb1ELb0ELb0EEENS1_30DynamicPersistentTileSchedulerILi256ELi128ELb0ELb1ELb1EEEEEEEEEvNT_6ParamsE)
        /*0074*/ 	.word	0x00000048


	//----- nvinfo : EIATTR_REGCOUNT
	.align		4
.L_38:
        /*0078*/ 	.byte	0x04, 0x2f
        /*007a*/ 	.short	(.L_40 - .L_39)
	.align		4
.L_39:
        /*007c*/ 	.word	index@(_ZN7cutlass13device_kernelIN5flash11enable_sm90INS1_16FlashAttnFwdSm90INS1_25CollectiveMainloopFwdSm90ILi2EN4cute5tupleIJNS5_1CILi1EEES8_S8_EEENS6_IJNS7_ILi64EEESA_SA_EEELi512ENS_6half_tEfNS_4arch4Sm90ELb1ELb0ELb0ELb0ELb0ELb0ELb0ELb0ELb0ELb1ELb0ELb0EEENS1_21CollectiveEpilogueFwdINS6_IJSA_NS7_ILi512EEESA_EEES9_SC_SE_Li256ELb0ELb1ELb0ELb0EEENS1_30DynamicPersistentTileSchedulerILi256ELi128ELb0ELb1ELb1EEEEEEEEEvNT_6ParamsE)
        /*0080*/ 	.word	0x000000a8


	//----- nvinfo : EIATTR_FRAME_SIZE
	.align		4
.L_40:
        /*0084*/ 	.byte	0x04, 0x11
        /*0086*/ 	.short	(.L_42 - .L_41)
	.align		4
.L_41:
        /*0088*/ 	.word	index@(_ZN7cutlass13device_kernelIN5flash11enable_sm90INS1_16FlashAttnFwdSm90INS1_25CollectiveMainloopFwdSm90ILi2EN4cute5tupleIJNS5_1CILi1EEES8_S8_EEENS6_IJNS7_ILi64EEESA_SA_EEELi512ENS_6half_tEfNS_4arch4Sm90ELb1ELb0ELb0ELb0ELb0ELb0ELb0ELb0ELb0ELb1ELb0ELb0EEENS1_21CollectiveEpilogueFwdINS6_IJSA_NS7_ILi512EEESA_EEES9_SC_SE_Li256ELb0ELb1ELb0ELb0EEENS1_30DynamicPersistentTileSchedulerILi256ELi128ELb0ELb1ELb1EEEEEEEEEvNT_6ParamsE)
        /*008c*/ 	.word	0x00000028


	//----- nvinfo : EIATTR_REGCOUNT
	.align		4
.L_42:
        /*0090*/ 	.byte	0x04, 0x2f
        /*0092*/ 	.short	(.L_44 - .L_43)
	.align		4
.L_43:
        /*0094*/ 	.word	index@(_ZN7cutlass13device_kernelIN5flash11enable_sm90INS1_16FlashAttnFwdSm90INS1_25CollectiveMainloopFwdSm90ILi2EN4cute5tupleIJNS5_1CILi1EEES8_S8_EEENS6_IJNS7_ILi64EEESA_SA_EEELi512ENS_6half_tEfNS_4arch4Sm90ELb0ELb1ELb0ELb1ELb0ELb1ELb1ELb0ELb0ELb1ELb0ELb0EEENS1_21CollectiveEpilogueFwdINS6_IJSA_NS7_ILi512EEESA_EEES9_SC_SE_Li256ELb1ELb1ELb0ELb0EEENS1_36VarlenDynamicPersistentTileSchedulerILi64ELi64ELi256ELi128ELb0ELb1ELb1ELb1ELb0ELb1EEEEEEEEEvNT_6ParamsE)
        /*0098*/ 	.word	0x000000a8


	//----- nvinfo : EIATTR_FRAME_SIZE
	.align		4
.L_44:
        /*009c*/ 	.byte	0x04, 0x11
        /*009e*/ 	.short	(.L_46 - .L_45)
	.align		4
.L_45:
        /*00a0*/ 	.word	index@(_ZN7cutlass13device_kernelIN5flash11enable_sm90INS1_16FlashAttnFwdSm90INS1_25CollectiveMainloopFwdSm90ILi2EN4cute5tupleIJNS5_1CILi1EEES8_S8_EEENS6_IJNS7_ILi64EEESA_SA_EEELi512ENS_6half_tEfNS_4arch4Sm90ELb0ELb1ELb0ELb1ELb0ELb1ELb1ELb0ELb0ELb1ELb0ELb0EEENS1_21CollectiveEpilogueFwdINS6_IJSA_NS7_ILi512EEESA_EEES9_SC_SE_Li256ELb1ELb1ELb0ELb0EEENS1_36VarlenDynamicPersistentTileSchedulerILi64ELi64ELi256ELi128ELb0ELb1ELb1ELb1ELb0ELb1EEEEEEEEEvNT_6ParamsE)
        /*00a4*/ 	.word	0x00000078


	//----- nvinfo : EIATTR_REGCOUNT
	.align		4
.L_46:
        /*00a8*/ 	.byte	0x04, 0x2f
        /*00aa*/ 	.short	(.L_48 - .L_47)
	.align		4
.L_47:
        /*00ac*/ 	.word	index@(_ZN7cutlass13device_kernelIN5flash11enable_sm90INS1_16FlashAttnFwdSm90INS1_25CollectiveMainloopFwdSm90ILi2EN4cute5tupleIJNS5_1CILi1EEES8_S8_EEENS6_IJNS7_ILi64EEESA_SA_EEELi512ENS_6half_tEfNS_4arch4Sm90ELb0ELb1ELb0ELb1ELb0ELb0ELb1ELb0ELb0ELb1ELb0ELb0EEENS1_21CollectiveEpilogueFwdINS6_IJSA_NS7_ILi512EEESA_EEES9_SC_SE_Li256ELb1ELb1ELb0ELb0EEENS1_36VarlenDynamicPersistentTileSchedulerILi64ELi64ELi256ELi128ELb0ELb1ELb1ELb1ELb0ELb1EEEEEEEEEvNT_6ParamsE)
        /*00b0*/ 	.word	0x000000a8


	//----- nvinfo : EIATTR_FRAME_SIZE
	.align		4
.L_48:
        /*00b4*/ 	.byte	0x04, 0x11
        /*00b6*/ 	.short	(.L_50 - .L_49)
	.align		4
.L_49:
        /*00b8*/ 	.word	index@(_ZN7cutlass13device_kernelIN5flash11enable_sm90INS1_16FlashAttnFwdSm90INS1_25CollectiveMainloopFwdSm90ILi2EN4cute5tupleIJNS5_1CILi1EEES8_S8_EEENS6_IJNS7_ILi64EEESA_SA_EEELi512ENS_6half_tEfNS_4arch4Sm90ELb0ELb1ELb0ELb1ELb0ELb0ELb1ELb0ELb0ELb1ELb0ELb0EEENS1_21CollectiveEpilogueFwdINS6_IJSA_NS7_ILi512EEESA_EEES9_SC_SE_Li256ELb1ELb1ELb0ELb0EEENS1_36VarlenDynamicPersistentTileSchedulerILi64ELi64ELi256ELi128ELb0ELb1ELb1ELb1ELb0ELb1EEEEEEEEEvNT_6ParamsE)
        /*00bc*/ 	.word	0x00000070


	//----- nvinfo : EIATTR_REGCOUNT
	.align		4
.L_50:
        /*00c0*/ 	.byte	0x04, 0x2f
        /*00c2*/ 	.short	(.L_52 - .L_51)
	.align		4
.L_51:
        /*00c4*/ 	.word	index@(_ZN7cutlass13device_kernelIN5flash11enable_sm90INS1_16FlashAttnFwdSm90INS1_25CollectiveMainloopFwdSm90ILi2EN4cute5tupleIJNS5_1CILi1EEES8_S8_EEENS6_IJNS7_ILi64EEESA_SA_EEELi512ENS_6half_tEfNS_4arch4Sm90ELb0ELb1ELb0ELb1ELb0ELb1ELb0ELb0ELb0ELb1ELb0ELb0EEENS1_21CollectiveEpilogueFwdINS6_IJSA_NS7_ILi512EEESA_EEES9_SC_SE_Li256ELb1ELb1ELb0ELb0EEENS1_36VarlenDynamicPersistentTileSchedulerILi64ELi64ELi256ELi128ELb0ELb1ELb1ELb1ELb0ELb1EEEEEEEEEvNT_6ParamsE)
        /*00c8*/ 	.word	0x000000a8


	//----- nvinfo : EIATTR_FRAME_SIZE
	.align		4
.L_52:
        /*00cc*/ 	.byte	0x04, 0x11
        /*00ce*/ 	.short	(.L_54 - .L_53)
	.align		4
.L_53:
        /*00d0*/ 	.word	index@(_ZN7cutlass13device_kernelIN5flash11enable_sm90INS1_16FlashAttnFwdSm90INS1_25CollectiveMainloopFwdSm90ILi2EN4cute5tupleIJNS5_1CILi1EEES8_S8_EEENS6_IJNS7_ILi64EEESA_SA_EEELi512ENS_6half_tEfNS_4arch4Sm90ELb0ELb1ELb0ELb1ELb0ELb1ELb0ELb0ELb0ELb1ELb0ELb0EEENS1_21CollectiveEpilogueFwdINS6_IJSA_NS7_ILi512EEESA_EEES9_SC_SE_Li256ELb1ELb1ELb0ELb0EEENS1_36VarlenDynamicPersistentTileSchedulerILi64ELi64ELi256ELi128ELb0ELb1ELb1ELb1ELb0ELb1EEEEEEEEEvNT_6ParamsE)
        /*00d4*/ 	.word	0x00000050


	//----- nvinfo : EIATTR_REGCOUNT
	.align		4
.L_54:
        /*00d8*/ 	.byte	0x04, 0x2f
        /*00da*/ 	.short	(.L_56 - .L_55)
	.align		4
.L_55:
        /*00dc*/ 	.word	index@(_ZN7cutlass13device_kernelIN5flash11enable_sm90INS1_16FlashAttnFwdSm90INS1_25CollectiveMainloopFwdSm90ILi2EN4cute5tupleIJNS5_1CILi1EEES8_S8_EEENS6_IJNS7_ILi64EEESA_SA_EEELi512ENS_6half_tEfNS_4arch4Sm90ELb0ELb1ELb0ELb1ELb0ELb0ELb0ELb0ELb0ELb1ELb0ELb0EEENS1_21CollectiveEpilogueFwdINS6_IJSA_NS7_ILi512EEESA_EEES9_SC_SE_Li256ELb1ELb1ELb0ELb0EEENS1_36VarlenDynamicPersistentTileSchedulerILi64ELi64ELi256ELi128ELb0ELb1ELb1ELb1ELb0ELb1EEEEEEEEEvNT_6ParamsE)
        /*00e0*/ 	.word	0x000000a8


	//----- nvinfo : EIATTR_FRAME_SIZE
	.align		4
.L_56:
        /*00e4*/ 	.byte	0x04, 0x11
        /*00e6*/ 	.short	(.L_58 - .L_57)
	.align		4
.L_57:
        /*00e8*/ 	.word	index@(_ZN7cutlass13device_kernelIN5flash11enable_sm90INS1_16FlashAttnFwdSm90INS1_25CollectiveMainloopFwdSm90ILi2EN4cute5tupleIJNS5_1CILi1EEES8_S8_EEENS6_IJNS7_ILi64EEESA_SA_EEELi512ENS_6half_tEfNS_4arch4Sm90ELb0ELb1ELb0ELb1ELb0ELb0ELb0ELb0ELb0ELb1ELb0ELb0EEENS1_21CollectiveEpilogueFwdINS6_IJSA_NS7_ILi512EEESA_EEES9_SC_SE_Li256ELb1ELb1ELb0ELb0EEENS1_36VarlenDynamicPersistentTileSchedulerILi64ELi64ELi256ELi128ELb0ELb1ELb1ELb1ELb0ELb1EEEEEEEEEvNT_6ParamsE)
        /*00ec*/ 	.word	0x00000048


	//----- nvinfo : EIATTR_REGCOUNT
	.align		4
.L_58:
        /*00f0*/ 	.byte	0x04, 0x2f
        /*00f2*/ 	.short	(.L_60 - .L_59)
	.align		4
.L_59:
        /*00f4*/ 	.word	index@(_ZN7cutlass13device_kernelIN5flash11enable_sm90INS1_16FlashAttnFwdSm90INS1_25CollectiveMainloopFwdSm90ILi2EN4cute5tupleIJNS5_1CILi1EEES8_S8_EEENS6_IJNS7_ILi64EEESA_SA_EEELi512ENS_6half_tEfNS_4arch4Sm90ELb0ELb1ELb0ELb0ELb0ELb0ELb1ELb0ELb0ELb1ELb0ELb0EEENS1_21CollectiveEpilogueFwdINS6_IJSA_NS7_ILi512EEESA_EEES9_SC_SE_Li256ELb0ELb1ELb0ELb0EEENS1_30DynamicPersistentTileSchedulerILi256ELi128ELb0ELb1ELb1EEEEEEEEEvNT_6ParamsE)
        /*00f8*/ 	.word	0x000000a8


	//----- nvinfo : EIATTR_FRAME_SIZE
	.align		4
.L_60:
        /*00fc*/ 	.byte	0x04, 0x11
        /*00fe*/ 	.short	(.L_62 - .L_61)
	.align		4
.L_61:
        /*0100*/ 	.word	index@(_ZN7cutlass13device_kernelIN5flash11enable_sm90INS1_16FlashAttnFwdSm90INS1_25CollectiveMainloopFwdSm90ILi2EN4cute5tupleIJNS5_1CILi1EEES8_S8_EEENS6_IJNS7_ILi64EEESA_SA_EEELi512ENS_6half_tEfNS_4arch4Sm90ELb0ELb1ELb0ELb0ELb0ELb0ELb1ELb0ELb0ELb1ELb0ELb0EEENS1_21CollectiveEpilogueFwdINS6_IJSA_NS7_ILi512EEESA_EEES9_SC_SE_Li256ELb0ELb1ELb0ELb0EEENS1_30DynamicPersistentTileSchedulerILi256ELi128ELb0ELb1ELb1EEEEEEEEEvNT_6ParamsE)
        /*0104*/ 	.word	0x00000048


	//----- nvinfo : EIATTR_REGCOUNT
	.align		4
.L_62:
        /*0108*/ 	.byte	0x04, 0x2f
        /*010a*/ 	.short	(.L_64 - .L_63)
	.align		4
.L_63:
        /*010c*/ 	.word	index@(_ZN7cutlass13device_kernelIN5flash11enable_sm90INS1_16FlashAttnFwdSm90INS1_25CollectiveMainloopFwdSm90ILi2EN4cute5tupleIJNS5_1CILi1EEES8_S8_EEENS6_IJNS7_ILi64EEESA_SA_EEELi512ENS_6half_tEfNS_4arch4Sm90ELb0ELb1ELb0ELb0ELb0ELb0ELb0ELb0ELb0ELb1ELb0ELb0EEENS1_21CollectiveEpilogueFwdINS6_IJSA_NS7_ILi512EEESA_EEES9_SC_SE_Li256ELb0ELb1ELb0ELb0EEENS1_30DynamicPersistentTileSchedulerILi256ELi128ELb0ELb1ELb1EEEEEEEEEvNT_6ParamsE)
        /*0110*/ 	.word	0x000000a8


	//----- nvinfo : EIATTR_FRAME_SIZE
	.align		4
.L_64:
        /*0114*/ 	.byte	0x04, 0x11
        /*0116*/ 	.short	(.L_66 - .L_65)
	.align		4
.L_65:
        /*0118*/ 	.word	index@(_ZN7cutlass13device_kernelIN5flash11enable_sm90INS1_16FlashAttnFwdSm90INS1_25CollectiveMainloopFwdSm90ILi2EN4cute5tupleIJNS5_1CILi1EEES8_S8_EEENS6_IJNS7_ILi64EEESA_SA_EEELi512ENS_6half_tEfNS_4arch4Sm90ELb0ELb1ELb0ELb0ELb0ELb0ELb0ELb0ELb0ELb1ELb0ELb0EEENS1_21CollectiveEpilogueFwdINS6_IJSA_NS7_ILi512EEESA_EEES9_SC_SE_Li256ELb0ELb1ELb0ELb0EEENS1_30DynamicPersistentTileSchedulerILi256ELi128ELb0ELb1ELb1EEEEEEEEEvNT_6ParamsE)
        /*011c*/ 	.word	0x00000028


	//----- nvinfo : EIATTR_REGCOUNT
	.align		4
.L_66:
        /*0120*/ 	.byte	0x04, 0x2f
        /*0122*/ 	.short	(.L_68 - .L_67)
	.align		4
.L_67:
        /*0124*/ 	.word	index@(_ZN7cutlass13device_kernelIN5flash11enable_sm90INS1_16FlashAttnFwdSm90INS1_25CollectiveMainloopFwdSm90ILi2EN4cute5tupleIJNS5_1CILi1EEES8_S8_EEENS6_IJNS7_ILi64EEESA_SA_EEELi512ENS_6half_tEfNS_4arch4Sm90ELb0ELb0ELb0ELb1ELb0ELb1ELb1ELb0ELb0ELb1ELb0ELb0EEENS1_21CollectiveEpilogueFwdINS6_IJSA_NS7_ILi512EEESA_EEES9_SC_SE_Li256ELb1ELb1ELb0ELb0EEENS1_36VarlenDynamicPersistentTileSchedulerILi64ELi64ELi256ELi128ELb0ELb1ELb1ELb0ELb1ELb1EEEEEEEEEvNT_6ParamsE)
        /*0128*/ 	.word	0x000000a8


	//----- nvinfo : EIATTR_FRAME_SIZE
	.align		4
.L_68:
        /*012c*/ 	.byte	0x04, 0x11
        /*012e*/ 	.short	(.L_70 - .L_69)
	.align		4
.L_69:
        /*0130*/ 	.word	index@(_ZN7cutlass13device_kernelIN5flash11enable_sm90INS1_16FlashAttnFwdSm90INS1_25CollectiveMainloopFwdSm90ILi2EN4cute5tupleIJNS5_1CILi1EEES8_S8_EEENS6_IJNS7_ILi64EEESA_SA_EEELi512ENS_6half_tEfNS_4arch4Sm90ELb0ELb0ELb0ELb1ELb0ELb1ELb1ELb0ELb0ELb1ELb0ELb0EEENS1_21CollectiveEpilogueFwdINS6_IJSA_NS7_ILi512EEESA_EEES9_SC_SE_Li256ELb1ELb1ELb0ELb0EEENS1_36VarlenDynamicPersistentTileSchedulerILi64ELi64ELi256ELi128ELb0ELb1ELb1ELb0ELb1ELb1EEEEEEEEEvNT_6ParamsE)
        /*0134*/ 	.word	0x00000078


	//----- nvinfo : EIATTR_REGCOUNT
	.align		4
.L_70:
        /*0138*/ 	.byte	0x04, 0x2f
        /*013a*/ 	.short	(.L_72 - .L_71)
	.align		4
.L_71:
        /*013c*/ 	.word	index@(_ZN7cutlass13device_kernelIN5flash11enable_sm90INS1_16FlashAttnFwdSm90INS1_25CollectiveMainloopFwdSm90ILi2EN4cute5tupleIJNS5_1CILi1EEES8_S8_EEENS6_IJNS7_ILi64EEESA_SA_EEELi512ENS_6half_tEfNS_4arch4Sm90ELb0ELb0ELb0ELb1ELb0ELb0ELb1ELb0ELb0ELb1ELb0ELb0EEENS1_21CollectiveEpilogueFwdINS6_IJSA_NS7_ILi512EEESA_EEES9_SC_SE_Li256ELb1ELb1ELb0ELb0EEENS1_36VarlenDynamicPersistentTileSchedulerILi64ELi64ELi256ELi128ELb0ELb1ELb1ELb0ELb1ELb1EEEEEEEEEvNT_6ParamsE)
        /*0140*/ 	.word	0x000000a8


	//----- nvinfo : EIATTR_FRAME_SIZE
	.align		4
.L_72:
        /*0144*/ 	.byte	0x04, 0x11
        /*0146*/ 	.short	(.L_74 - .L_73)
	.align		4
.L_73:
        /*0148*/ 	.word	index@(_ZN7cutlass13device_kernelIN5flash11enable_sm90INS1_16FlashAttnFwdSm90INS1_25CollectiveMainloopFwdSm90ILi2EN4cute5tupleIJNS5_1CILi1EEES8_S8_EEENS6_IJNS7_ILi64EEESA_SA_EEELi512ENS_6half_tEfNS_4arch4Sm90ELb0ELb0ELb0ELb1ELb0ELb0ELb1ELb0ELb0ELb1ELb0ELb0EEENS1_21CollectiveEpilogueFwdINS6_IJSA_NS7_ILi512EEESA_EEES9_SC_SE_Li256ELb1ELb1ELb0ELb0EEENS1_36VarlenDynamicPersistentTileSchedulerILi64ELi64ELi256ELi128ELb0ELb1ELb1ELb0ELb1ELb1EEEEEEEEEvNT_6ParamsE)
        /*014c*/ 	.word	0x00000070


	//----- nvinfo : EIATTR_REGCOUNT
	.align		4
.L_74:
        /*0150*/ 	.byte	0x04, 0x2f
        /*0152*/ 	.short	(.L_76 - .L_75)
	.align		4
.L_75:
        /*0154*/ 	.word	index@(_ZN7cutlass13device_kernelIN5flash11enable_sm90INS1_16FlashAttnFwdSm90INS1_25CollectiveMainloopFwdSm90ILi2EN4cute5tupleIJNS5_1CILi1EEES8_S8_EEENS6_IJNS7_ILi64EEESA_SA_EEELi512ENS_6half_tEfNS_4arch4Sm90ELb0ELb0ELb0ELb1ELb0ELb1ELb0ELb0ELb0ELb1ELb0ELb0EEENS1_21CollectiveEpilogueFwdINS6_IJSA_NS7_ILi512EEESA_EEES9_SC_SE_Li256ELb1ELb1ELb0ELb0EEENS1_36VarlenDynamicPersistentTileSchedulerILi64ELi64ELi256ELi128ELb0ELb1ELb1ELb0ELb1ELb1EEEEEEEEEvNT_6ParamsE)
        /*0158*/ 	.word	0x000000a8


	//----- nvinfo : EIATTR_FRAME_SIZE
	.align		4
.L_76:
        /*015c*/ 	.byte	0x04, 0x11
        /*015e*/ 	.short	(.L_78 - .L_77)
	.align		4
.L_77:
        /*0160*/ 	.word	index@(_ZN7cutlass13device_kernelIN5flash11enable_sm90INS1_16FlashAttnFwdSm90INS1_25CollectiveMainloopFwdSm90ILi2EN4cute5tupleIJNS5_1CILi1EEES8_S8_EEENS6_IJNS7_ILi64EEESA_SA_EEELi512ENS_6half_tEfNS_4arch4Sm90ELb0ELb0ELb0ELb1ELb0ELb1ELb0ELb0ELb0ELb1ELb0ELb0EEENS1_21CollectiveEpilogueFwdINS6_IJSA_NS7_ILi512EEESA_EEES9_SC_SE_Li256ELb1ELb1ELb0ELb0EEENS1_36VarlenDynamicPersistentTileSchedulerILi64ELi64ELi256ELi128ELb0ELb1ELb1ELb0ELb1ELb1EEEEEEEEEvNT_6ParamsE)
        /*0164*/ 	.word	0x00000068


	//----- nvinfo : EIATTR_REGCOUNT
	.align		4
.L_78:
        /*0168*/ 	.byte	0x04, 0x2f
        /*016a*/ 	.short	(.L_80 - .L_79)
	.align		4
.L_79:
        /*016c*/ 	.word	index@(_ZN7cutlass13device_kernelIN5flash11enable_sm90INS1_16FlashAttnFwdSm90INS1_25CollectiveMainloopFwdSm90ILi2EN4cute5tupleIJNS5_1CILi1EEES8_S8_EEENS6_IJNS7_ILi64EEESA_SA_EEELi512ENS_6half_tEfNS_4arch4Sm90ELb0ELb0ELb0ELb1ELb0ELb0ELb0ELb0ELb0ELb1ELb0ELb0EEENS1_21CollectiveEpilogueFwdINS6_IJSA_NS7_ILi512EEESA_EEES9_SC_SE_Li256ELb1ELb1ELb0ELb0EEENS1_36VarlenDynamicPersistentTileSchedulerILi64ELi64ELi256ELi128ELb0ELb1ELb1ELb0ELb1ELb1EEEEEEEEEvNT_6ParamsE)
        /*0170*/ 	.word	0x000000a8


	//----- nvinfo : EIATTR_FRAME_SIZE
	.align		4
.L_80:
        /*0174*/ 	.byte	0x04, 0x11
        /*0176*/ 	.short	(.L_82 - .L_81)
	.align		4
.L_81:
        /*0178*/ 	.word	index@(_ZN7cutlass13device_kernelIN5flash11enable_sm90INS1_16FlashAttnFwdSm90INS1_25CollectiveMainloopFwdSm90ILi2EN4cute5tupleIJNS5_1CILi1EEES8_S8_EEENS6_IJNS7_ILi64EEESA_SA_EEELi512ENS_6half_tEfNS_4arch4Sm90ELb0ELb0ELb0ELb1ELb0ELb0ELb0ELb0ELb0ELb1ELb0ELb0EEENS1_21CollectiveEpilogueFwdINS6_IJSA_NS7_ILi512EEESA_EEES9_SC_SE_Li256ELb1ELb1ELb0ELb0EEENS1_36VarlenDynamicPersistentTileSchedulerILi64ELi64ELi256ELi128ELb0ELb1ELb1ELb0ELb1ELb1EEEEEEEEEvNT_6ParamsE)
        /*017c*/ 	.word	0x00000060


	//----- nvinfo : EIATTR_REGCOUNT
	.align		4
.L_82:
        /*0180*/ 	.byte	0x04, 0x2f
        /*0182*/ 	.short	(.L_84 - .L_83)
	.align		4
.L_83:
        /*0184*/ 	.word	index@(_ZN7cutlass13device_kernelIN5flash11enable_sm90INS1_16FlashAttnFwdSm90INS1_25CollectiveMainloopFwdSm90ILi2EN4cute5tupleIJNS5_1CILi1EEES8_S8_EEENS6_IJNS7_ILi64EEESA_SA_EEELi512ENS_6half_tEfNS_4arch4Sm90ELb0ELb0ELb0ELb0ELb0ELb0ELb1ELb0ELb0ELb1ELb0ELb0EEENS1_21CollectiveEpilogueFwdINS6_IJSA_NS7_ILi512EEESA_EEES9_SC_SE_Li256ELb0ELb1ELb0ELb0EEENS1_29StaticPersistentTileSchedulerILb0EEEEEEEEEvNT_6ParamsE)
        /*0188*/ 	.word	0x000000a8


	//----- nvinfo : EIATTR_FRAME_SIZE
	.align		4
.L_84:
        /*018c*/ 	.byte	0x04, 0x11
        /*018e*/ 	.short	(.L_86 - .L_85)
	.align		4
.L_85:
        /*0190*/ 	.word	index@(_ZN7cutlass13device_kernelIN5flash11enable_sm90INS1_16FlashAttnFwdSm90INS1_25CollectiveMainloopFwdSm90ILi2EN4cute5tupleIJNS5_1CILi1EEES8_S8_EEENS6_IJNS7_ILi64EEESA_SA_EEELi512ENS_6half_tEfNS_4arch4Sm90ELb0ELb0ELb0ELb0ELb0ELb0ELb1ELb0ELb0ELb1ELb0ELb0EEENS1_21CollectiveEpilogueFwdINS6_IJSA_NS7_ILi512EEESA_EEES9_SC_SE_Li256ELb0ELb1ELb0ELb0EEENS1_29StaticPersistentTileSchedulerILb0EEEEEEEEEvNT_6ParamsE)
        /*0194*/ 	.word	0x00000058


	//----- nvinfo : EIATTR_REGCOUNT
	.align		4
.L_86:
        /*0198*/ 	.byte	0x04, 0x2f
        /*019a*/ 	.short	(.L_88 - .L_87)
	.align		4
.L_87:
        /*019c*/ 	.word	index@(_ZN7cutlass13device_kernelIN5flash11enable_sm90INS1_16FlashAttnFwdSm90INS1_25CollectiveMainloopFwdSm90ILi2EN4cute5tupleIJNS5_1CILi1EEES8_S8_EEENS6_IJNS7_ILi64EEESA_SA_EEELi512ENS_6half_tEfNS_4arch4Sm90ELb0ELb0ELb0ELb0ELb0ELb0ELb0ELb0ELb0ELb1ELb0ELb0EEENS1_21CollectiveEpilogueFwdINS6_IJSA_NS7_ILi512EEESA_EEES9_SC_SE_Li256ELb0ELb1ELb0ELb0EEENS1_29StaticPersistentTileSchedulerILb0EEEEEEEEEvNT_6ParamsE)
        /*01a0*/ 	.word	0x000000a8


	//----- nvinfo : EIATTR_FRAME_SIZE
	.align		4
.L_88:
        /*01a4*/ 	.byte	0x04, 0x11
        /*01a6*/ 	.short	(.L_90 - .L_89)
	.align		4
.L_89:
        /*01a8*/ 	.word	index@(_ZN7cutlass13device_kernelIN5flash11enable_sm90INS1_16FlashAttnFwdSm90INS1_25CollectiveMainloopFwdSm90ILi2EN4cute5tupleIJNS5_1CILi1EEES8_S8_EEENS6_IJNS7_ILi64EEESA_SA_EEELi512ENS_6half_tEfNS_4arch4Sm90ELb0ELb0ELb0ELb0ELb0ELb0ELb0ELb0ELb0ELb1ELb0ELb0EEENS1_21CollectiveEpilogueFwdINS6_IJSA_NS7_ILi512EEESA_EEES9_SC_SE_Li256ELb0ELb1ELb0ELb0EEENS1_29StaticPersistentTileSchedulerILb0EEEEEEEEEvNT_6ParamsE)
        /*01ac*/ 	.word	0x00000038


	//----- nvinfo : EIATTR_MIN_STACK_SIZE
	.align		4
.L_90:
        /*01b0*/ 	.byte	0x04, 0x12
        /*01b2*/ 	.short	(.L_92 - .L_91)
	.align		4
.L_91:
        /*01b4*/ 	.word	index@(_ZN7cutlass13device_kernelIN5flash11enable_sm90INS1_16FlashAttnFwdSm90INS1_25CollectiveMainloopFwdSm90ILi2EN4cute5tupleIJNS5_1CILi1EEES8_S8_EEENS6_IJNS7_ILi64EEESA_SA_EEELi512ENS_6half_tEfNS_4arch4Sm90ELb0ELb0ELb0ELb0ELb0ELb0ELb0ELb0ELb0ELb1ELb0ELb0EEENS1_21CollectiveEpilogueFwdINS6_IJSA_NS7_ILi512EEESA_EEES9_SC_SE_Li256ELb0ELb1ELb0ELb0EEENS1_29StaticPersistentTileSchedulerILb0EEEEEEEEEvNT_6ParamsE)
        /*01b8*/ 	.word	0x00000038


	//----- nvinfo : EIATTR_MIN_STACK_SIZE
	.align		4
.L_92:
        /*01bc*/ 	.byte	0x04, 0x12
        /*01be*/ 	.short	(.L_94 - .L_93)
	.align		4
.L_93:
        /*01c0*/ 	.word	index@(_ZN7cutlass13device_kernelIN5flash11enable_sm90INS1_16FlashAttnFwdSm90INS1_25CollectiveMainloopFwdSm90ILi2EN4cute5tupleIJNS5_1CILi1EEES8_S8_EEENS6_IJNS7_ILi64EEESA_SA_EEELi512ENS_6half_tEfNS_4arch4Sm90ELb0ELb0ELb0ELb0ELb0ELb0ELb1ELb0ELb0ELb1ELb0ELb0EEENS1_21CollectiveEpilogueFwdINS6_IJSA_NS7_ILi512EEESA_EEES9_SC_SE_Li256ELb0ELb1ELb0ELb0EEENS1_29StaticPersistentTileSchedulerILb0EEEEEEEEEvNT_6ParamsE)
        /*01c4*/ 	.word	0x00000058


	//----- nvinfo : EIATTR_MIN_STACK_SIZE
	.align		4
.L_94:
        /*01c8*/ 	.byte	0x04, 0x12
        /*01ca*/ 	.short	(.L_96 - .L_95)
	.align		4
.L_95:
        /*01cc*/ 	.word	index@(_ZN7cutlass13device_kernelIN5flash11enable_sm90INS1_16FlashAttnFwdSm90INS1_25CollectiveMainloopFwdSm90ILi2EN4cute5tupleIJNS5_1CILi1EEES8_S8_EEENS6_IJNS7_ILi64EEESA_SA_EEELi512ENS_6half_tEfNS_4arch4Sm90ELb0ELb0ELb0ELb1ELb0ELb0ELb0ELb0ELb0ELb1ELb0ELb0EEENS1_21CollectiveEpilogueFwdINS6_IJSA_NS7_ILi512EEESA_EEES9_SC_SE_Li256ELb1ELb1ELb0ELb0EEENS1_36VarlenDynamicPersistentTileSchedulerILi64ELi64ELi256ELi128ELb0ELb1ELb1ELb0ELb1ELb1EEEEEEEEEvNT_6ParamsE)
        /*01d0*/ 	.word	0x00000060


	//----- nvinfo : EIATTR_MIN_STACK_SIZE
	.align		4
.L_96:
        /*01d4*/ 	.byte	0x04, 0x12
        /*01d6*/ 	.short	(.L_98 - .L_97)
	.align		4
.L_97:
        /*01d8*/ 	.word	index@(_ZN7cutlass13device_kernelIN5flash11enable_sm90INS1_16FlashAttnFwdSm90INS1_25CollectiveMainloopFwdSm90ILi2EN4cute5tupleIJNS5_1CILi1EEES8_S8_EEENS6_IJNS7_ILi64EEESA_SA_EEELi512ENS_6half_tEfNS_4arch4Sm90ELb0ELb0ELb0ELb1ELb0ELb1ELb0ELb0ELb0ELb1ELb0ELb0EEENS1_21CollectiveEpilogueFwdINS6_IJSA_NS7_ILi512EEESA_EEES9_SC_SE_Li256ELb1ELb1ELb0ELb0EEENS1_36VarlenDynamicPersistentTileSchedulerILi64ELi64ELi256ELi128ELb0ELb1ELb1ELb0ELb1ELb1EEEEEEEEEvNT_6ParamsE)
        /*01dc*/ 	.word	0x00000068


	//----- nvinfo : EIATTR_MIN_STACK_SIZE
	.align		4
.L_98:
        /*01e0*/ 	.byte	0x04, 0x12
        /*01e2*/ 	.short	(.L_100 - .L_99)
	.align		4
.L_99:
        /*01e4*/ 	.word	index@(_ZN7cutlass13device_kernelIN5flash11enable_sm90INS1_16FlashAttnFwdSm90INS1_25CollectiveMainloopFwdSm90ILi2EN4cute5tupleIJNS5_1CILi1EEES8_S8_EEENS6_IJNS7_ILi64EEESA_SA_EEELi512ENS_6half_tEfNS_4arch4Sm90ELb0ELb0ELb0ELb1ELb0ELb0ELb1ELb0ELb0ELb1ELb0ELb0EEENS1_21CollectiveEpilogueFwdINS6_IJSA_NS7_ILi512EEESA_EEES9_SC_SE_Li256ELb1ELb1ELb0ELb0EEENS1_36VarlenDynamicPersistentTileSchedulerILi64ELi64ELi256ELi128ELb0ELb1ELb1ELb0ELb1ELb1EEEEEEEEEvNT_6ParamsE)
        /*01e8*/ 	.word	0x00000070


	//----- nvinfo : EIATTR_MIN_STACK_SIZE
	.align		4
.L_100:
        /*01ec*/ 	.byte	0x04, 0x12
        /*01ee*/ 	.short	(.L_102 - .L_101)
	.align		4
.L_101:
        /*01f0*/ 	.word	index@(_ZN7cutlass13device_kernelIN5flash11enable_sm90INS1_16FlashAttnFwdSm90INS1_25CollectiveMainloopFwdSm90ILi2EN4cute5tupleIJNS5_1CILi1EEES8_S8_EEENS6_IJNS7_ILi64EEESA_SA_EEELi512ENS_6half_tEfNS_4arch4Sm90ELb0ELb0ELb0ELb1ELb0ELb1ELb1ELb0ELb0ELb1ELb0ELb0EEENS1_21CollectiveEpilogueFwdINS6_IJSA_NS7_ILi512EEESA_EEES9_SC_SE_Li256ELb1ELb1ELb0ELb0EEENS1_36VarlenDynamicPersistentTileSchedulerILi64ELi64ELi256ELi128ELb0ELb1ELb1ELb0ELb1ELb1EEEEEEEEEvNT_6ParamsE)
        /*01f4*/ 	.word	0x00000078


	//----- nvinfo : EIATTR_MIN_STACK_SIZE
	.align		4
.L_102:
        /*01f8*/ 	.byte	0x04, 0x12
        /*01fa*/ 	.short	(.L_104 - .L_103)
	.align		4
.L_103:
        /*01fc*/ 	.word	index@(_ZN7cutlass13device_kernelIN5flash11enable_sm90INS1_16FlashAttnFwdSm90INS1_25CollectiveMainloopFwdSm90ILi2EN4cute5tupleIJNS5_1CILi1EEES8_S8_EEENS6_IJNS7_ILi64EEESA_SA_EEELi512ENS_6half_tEfNS_4arch4Sm90ELb0ELb1ELb0ELb0ELb0ELb0ELb0ELb0ELb0ELb1ELb0ELb0EEENS1_21CollectiveEpilogueFwdINS6_IJSA_NS7_ILi512EEESA_EEES9_SC_SE_Li256ELb0ELb1ELb0ELb0EEENS1_30DynamicPersistentTileSchedulerILi256ELi128ELb0ELb1ELb1EEEEEEEEEvNT_6ParamsE)
        /*0200*/ 	.word	0x00000028


	//----- nvinfo : EIATTR_MIN_STACK_SIZE
	.align		4
.L_104:
        /*0204*/ 	.byte	0x04, 0x12
        /*0206*/ 	.short	(.L_106 - .L_105)
	.align		4
.L_105:
        /*0208*/ 	.word	index@(_ZN7cutlass13device_kernelIN5flash11enable_sm90INS1_16FlashAttnFwdSm90INS1_25CollectiveMainloopFwdSm90ILi2EN4cute5tupleIJNS5_1CILi1EEES8_S8_EEENS6_IJNS7_ILi64EEESA_SA_EEELi512ENS_6half_tEfNS_4arch4Sm90ELb0ELb1ELb0ELb0ELb0ELb0ELb1ELb0ELb0ELb1ELb0ELb0EEENS1_21CollectiveEpilogueFwdINS6_IJSA_NS7_ILi512EEESA_EEES9_SC_SE_Li256ELb0ELb1ELb0ELb0EEENS1_30DynamicPersistentTileSchedulerILi256ELi128ELb0ELb1ELb1EEEEEEEEEvNT_6ParamsE)
        /*020c*/ 	.word	0x00000048


	//----- nvinfo : EIATTR_MIN_STACK_SIZE
	.align		4
.L_106:
        /*0210*/ 	.byte	0x04, 0x12
        /*0212*/ 	.short	(.L_108 - .L_107)
	.align		4
.L_107:
        /*0214*/ 	.word	index@(_ZN7cutlass13device_kernelIN5flash11enable_sm90INS1_16FlashAttnFwdSm90INS1_25CollectiveMainloopFwdSm90ILi2EN4cute5tupleIJNS5_1CILi1EEES8_S8_EEENS6_IJNS7_ILi64EEESA_SA_EEELi512ENS_6half_tEfNS_4arch4Sm90ELb0ELb1ELb0ELb1ELb0ELb0ELb0ELb0ELb0ELb1ELb0ELb0EEENS1_21CollectiveEpilogueFwdINS6_IJSA_NS7_ILi512EEESA_EEES9_SC_SE_Li256ELb1ELb1ELb0ELb0EEENS1_36VarlenDynamicPersistentTileSchedulerILi64ELi64ELi256ELi128ELb0ELb1ELb1ELb1ELb0ELb1EEEEEEEEEvNT_6ParamsE)
        /*0218*/ 	.word	0x00000048


	//----- nvinfo : EIATTR_MIN_STACK_SIZE
	.align		4
.L_108:
        /*021c*/ 	.byte	0x04, 0x12
        /*021e*/ 	.short	(.L_110 - .L_109)
	.align		4
.L_109:
        /*0220*/ 	.word	index@(_ZN7cutlass13device_kernelIN5flash11enable_sm90INS1_16FlashAttnFwdSm90INS1_25CollectiveMainloopFwdSm90ILi2EN4cute5tupleIJNS5_1CILi1EEES8_S8_EEENS6_IJNS7_ILi64EEESA_SA_EEELi512ENS_6half_tEfNS_4arch4Sm90ELb0ELb1ELb0ELb1ELb0ELb1ELb0ELb0ELb0ELb1ELb0ELb0EEENS1_21CollectiveEpilogueFwdINS6_IJSA_NS7_ILi512EEESA_EEES9_SC_SE_Li256ELb1ELb1ELb0ELb0EEENS1_36VarlenDynamicPersistentTileSchedulerILi64ELi64ELi256ELi128ELb0ELb1ELb1ELb1ELb0ELb1EEEEEEEEEvNT_6ParamsE)
        /*0224*/ 	.word	0x00000050


	//----- nvinfo : EIATTR_MIN_STACK_SIZE
	.align		4
.L_110:
        /*0228*/ 	.byte	0x04, 0x12
        /*022a*/ 	.short	(.L_112 - .L_111)
	.align		4
.L_111:
        /*022c*/ 	.word	index@(_ZN7cutlass13device_kernelIN5flash11enable_sm90INS1_16FlashAttnFwdSm90INS1_25CollectiveMainloopFwdSm90ILi2EN4cute5tupleIJNS5_1CILi1EEES8_S8_EEENS6_IJNS7_ILi64EEESA_SA_EEELi512ENS_6half_tEfNS_4arch4Sm90ELb0ELb1ELb0ELb1ELb0ELb0ELb1ELb0ELb0ELb1ELb0ELb0EEENS1_21CollectiveEpilogueFwdINS6_IJSA_NS7_ILi512EEESA_EEES9_SC_SE_Li256ELb1ELb1ELb0ELb0EEENS1_36VarlenDynamicPersistentTileSchedulerILi64ELi64ELi256ELi128ELb0ELb1ELb1ELb1ELb0ELb1EEEEEEEEEvNT_6ParamsE)
        /*0230*/ 	.word	0x00000070


	//----- nvinfo : EIATTR_MIN_STACK_SIZE
	.align		4
.L_112:
        /*0234*/ 	.byte	0x04, 0x12
        /*0236*/ 	.short	(.L_114 - .L_113)
	.align		4
.L_113:
        /*0238*/ 	.word	index@(_ZN7cutlass13device_kernelIN5flash11enable_sm90INS1_16FlashAttnFwdSm90INS1_25CollectiveMainloopFwdSm90ILi2EN4cute5tupleIJNS5_1CILi1EEES8_S8_EEENS6_IJNS7_ILi64EEESA_SA_EEELi512ENS_6half_tEfNS_4arch4Sm90ELb0ELb1ELb0ELb1ELb0ELb1ELb1ELb0ELb0ELb1ELb0ELb0EEENS1_21CollectiveEpilogueFwdINS6_IJSA_NS7_ILi512EEESA_EEES9_SC_SE_Li256ELb1ELb1ELb0ELb0EEENS1_36VarlenDynamicPersistentTileSchedulerILi64ELi64ELi256ELi128ELb0ELb1ELb1ELb1ELb0ELb1EEEEEEEEEvNT_6ParamsE)
        /*023c*/ 	.word	0x00000078


	//----- nvinfo : EIATTR_MIN_STACK_SIZE
	.align		4
.L_114:
        /*0240*/ 	.byte	0x04, 0x12
        /*0242*/ 	.short	(.L_116 - .L_115)
	.align		4
.L_115:
        /*0244*/ 	.word	index@(_ZN7cutlass13device_kernelIN5flash11enable_sm90INS1_16FlashAttnFwdSm90INS1_25CollectiveMainloopFwdSm90ILi2EN4cute5tupleIJNS5_1CILi1EEES8_S8_EEENS6_IJNS7_ILi64EEESA_SA_EEELi512ENS_6half_tEfNS_4arch4Sm90ELb1ELb0ELb0ELb0ELb0ELb0ELb0ELb0ELb0ELb1ELb0ELb0EEENS1_21CollectiveEpilogueFwdINS6_IJSA_NS7_ILi512EEESA_EEES9_SC_SE_Li256ELb0ELb1ELb0ELb0EEENS1_30DynamicPersistentTileSchedulerILi256ELi128ELb0ELb1ELb1EEEEEEEEEvNT_6ParamsE)
        /*0248*/ 	.word	0x00000028


	//----- nvinfo : EIATTR_MIN_STACK_SIZE
	.align		4
.L_116:
        /*024c*/ 	.byte	0x04, 0x12
        /*024e*/ 	.short	(.L_118 - .L_117)
	.align		4
.L_117:
        /*0250*/ 	.word	index@(_ZN7cutlass13device_kernelIN5flash11enable_sm90INS1_16FlashAttnFwdSm90INS1_25CollectiveMainloopFwdSm90ILi2EN4cute5tupleIJNS5_1CILi1EEES8_S8_EEENS6_IJNS7_ILi64EEESA_SA_EEELi512ENS_6half_tEfNS_4arch4Sm90ELb1ELb0ELb0ELb0ELb0ELb0ELb1ELb0ELb0ELb1ELb0ELb0EEENS1_21CollectiveEpilogueFwdINS6_IJSA_NS7_ILi512EEESA_EEES9_SC_SE_Li256ELb0ELb1ELb0ELb0EEENS1_30DynamicPersistentTileSchedulerILi256ELi128ELb0ELb1ELb1EEEEEEEEEvNT_6ParamsE)
        /*0254*/ 	.word	0x00000048


	//----- nvinfo : EIATTR_MIN_STACK_SIZE
	.align		4
.L_118:
        /*0258*/ 	.byte	0x04, 0x12
        /*025a*/ 	.short	(.L_120 - .L_119)
	.align		4
.L_119:
        /*025c*/ 	.word	index@(_ZN7cutlass13device_kernelIN5flash11enable_sm90INS1_16FlashAttnFwdSm90INS1_25CollectiveMainloopFwdSm90ILi2EN4cute5tupleIJNS5_1CILi1EEES8_S8_EEENS6_IJNS7_ILi64EEESA_SA_EEELi512ENS_6half_tEfNS_4arch4Sm90ELb1ELb0ELb0ELb1ELb0ELb0ELb0ELb0ELb0ELb1ELb0ELb0EEENS1_21CollectiveEpilogueFwdINS6_IJSA_NS7_ILi512EEESA_EEES9_SC_SE_Li256ELb1ELb1ELb0ELb0EEENS1_36VarlenDynamicPersistentTileSchedulerILi64ELi64ELi256ELi128ELb0ELb1ELb1ELb1ELb1ELb1EEEEEEEEEvNT_6ParamsE)
        /*0260*/ 	.word	0x00000058


	//----- nvinfo : EIATTR_MIN_STACK_SIZE
	.align		4
.L_120:
        /*0264*/ 	.byte	0x04, 0x12
        /*0266*/ 	.short	(.L_122 - .L_121)
	.align		4
.L_121:
        /*0268*/ 	.word	index@(_ZN7cutlass13device_kernelIN5flash11enable_sm90INS1_16FlashAttnFwdSm90INS1_25CollectiveMainloopFwdSm90ILi2EN4cute5tupleIJNS5_1CILi1EEES8_S8_EEENS6_IJNS7_ILi64EEESA_SA_EEELi512ENS_6half_tEfNS_4arch4Sm90ELb1ELb0ELb0ELb1ELb0ELb1ELb0ELb0ELb0ELb1ELb0ELb0EEENS1_21CollectiveEpilogueFwdINS6_IJSA_NS7_ILi512EEESA_EEES9_SC_SE_Li256ELb1ELb1ELb0ELb0EEENS1_36VarlenDynamicPersistentTileSchedulerILi64ELi64ELi256ELi128ELb0ELb1ELb1ELb1ELb1ELb1EEEEEEEEEvNT_6ParamsE)
        /*026c*/ 	.word	0x00000060


	//----- nvinfo : EIATTR_MIN_STACK_SIZE
	.align		4
.L_122:
        /*0270*/ 	.byte	0x04, 0x12
        /*0272*/ 	.short	(.L_124 - .L_123)
	.align		4
.L_123:
        /*0274*/ 	.word	index@(_ZN7cutlass13device_kernelIN5flash11enable_sm90INS1_16FlashAttnFwdSm90INS1_25CollectiveMainloopFwdSm90ILi2EN4cute5tupleIJNS5_1CILi1EEES8_S8_EEENS6_IJNS7_ILi64EEESA_SA_EEELi512ENS_6half_tEfNS_4arch4Sm90ELb1ELb0ELb0ELb1ELb0ELb0ELb1ELb0ELb0ELb1ELb0ELb0EEENS1_21CollectiveEpilogueFwdINS6_IJSA_NS7_ILi512EEESA_EEES9_SC_SE_Li256ELb1ELb1ELb0ELb0EEENS1_36VarlenDynamicPersistentTileSchedulerILi64ELi64ELi256ELi128ELb0ELb1ELb1ELb1ELb1ELb1EEEEEEEEEvNT_6ParamsE)
        /*0278*/ 	.word	0x00000068


	//----- nvinfo : EIATTR_MIN_STACK_SIZE
	.align		4
.L_124:
        /*027c*/ 	.byte	0x04, 0x12
        /*027e*/ 	.short	(.L_126 - .L_125)
	.align		4
.L_125:
        /*0280*/ 	.word	index@(_ZN7cutlass13device_kernelIN5flash11enable_sm90INS1_16FlashAttnFwdSm90INS1_25CollectiveMainloopFwdSm90ILi2EN4cute5tupleIJNS5_1CILi1EEES8_S8_EEENS6_IJNS7_ILi64EEESA_SA_EEELi512ENS_6half_tEfNS_4arch4Sm90ELb1ELb0ELb0ELb1ELb0ELb1ELb1ELb0ELb0ELb1ELb0ELb0EEENS1_21CollectiveEpilogueFwdINS6_IJSA_NS7_ILi512EEESA_EEES9_SC_SE_Li256ELb1ELb1ELb0ELb0EEENS1_36VarlenDynamicPersistentTileSchedulerILi64ELi64ELi256ELi128ELb0ELb1ELb1ELb1ELb1ELb1EEEEEEEEEvNT_6ParamsE)
        /*0284*/ 	.word	0x00000070
.L_126:


//--------------------- .nv.compat                --------------------------
	.section	.nv.compat,"",@"SHT_CUDA_COMPAT_INFO"
	.align	4
        /*0000*/ 	.byte	0x02, 0x09, 0x01, 0x00, 0x02, 0x02, 0x04, 0x00, 0x02, 0x05, 0x05, 0x00, 0x03, 0x07, 0x01, 0x01
        /*0010*/ 	.byte	0x02, 0x03, 0x01, 0x00, 0x02, 0x06, 0x01, 0x00, 0x04, 0x0b, 0x08, 0x00, 0x00, 0x00, 0x00, 0x00
        /*0020*/ 	.byte	0x00, 0x00, 0x00, 0x00


//--------------------- .nv.info._ZN7cutlass13device_kernelIN5flash11enable_sm90INS1_16FlashAttnFwdSm90INS1_25CollectiveMainloopFwdSm90ILi2EN4cute5tupleIJNS5_1CILi1EEES8_S8_EEENS6_IJNS7_ILi64EEESA_SA_EEELi512ENS_6half_tEfNS_4arch4Sm90ELb0ELb0ELb0ELb0ELb0ELb0ELb0ELb0ELb0ELb1ELb0ELb0EEENS1_21CollectiveEpilogueFwdINS6_IJSA_NS7_ILi512EEESA_EEES9_SC_SE_Li256ELb0ELb1ELb0ELb0EEENS1_29StaticPersistentTileSchedulerILb0EEEEEEEEEvNT_6ParamsE --------------------------
	.section	.nv.info._ZN7cutlass13device_kernelIN5flash11enable_sm90INS1_16FlashAttnFwdSm90INS1_25CollectiveMainloopFwdSm90ILi2EN4cute5tupleIJNS5_1CILi1EEES8_S8_EEENS6_IJNS7_ILi64EEESA_SA_EEELi512ENS_6half_tEfNS_4arch4Sm90ELb0ELb0ELb0ELb0ELb0ELb0ELb0ELb0ELb0ELb1ELb0ELb0EEENS1_21CollectiveEpilogueFwdINS6_IJSA_NS7_ILi512EEESA_EEES9_SC_SE_Li256ELb0ELb1ELb0ELb0EEENS1_29StaticPersistentTileSchedulerILb0EEEEEEEEEvNT_6ParamsE,"",@"SHT_CUDA_INFO"
	.sectionflags	@""
	.align	4


	//----- nvinfo : EIATTR_CUDA_API_VERSION
	.align		4
        /*0000*/ 	.byte	0x04, 0x37
        /*0002*/ 	.short	(.L_128 - .L_127)
.L_127:
        /*0004*/ 	.word	0x00000082


	//----- nvinfo : EIATTR_KPARAM_INFO
	.align		4
.L_128:
        /*0008*/ 	.byte	0x04, 0x17
        /*000a*/ 	.short	(.L_130 - .L_129)
.L_129:
        /*000c*/ 	.word	0x00000000
        /*0010*/ 	.short	0x0000
        /*0012*/ 	.short	0x0070
        /*0014*/ 	.byte	0x00, 0xf0, 0x01, 0x28


	//----- nvinfo : EIATTR_SPARSE_MMA_MASK
	.align		4
.L_130:
        /*0018*/ 	.byte	0x03, 0x50
        /*001a*/ 	.short	0x0000


	//----- nvinfo : EIATTR_MAXREG_COUNT
	.align		4
        /*001c*/ 	.byte	0x03, 0x1b
        /*001e*/ 	.short	0x00a8


	//----- nvinfo : EIATTR_NUM_BARRIERS
	.align		4
        /*0020*/ 	.byte	0x02, 0x4c
        /*0022*/ 	.byte	0x10
	.zero		1


	//----- nvinfo : EIATTR_EXTERNS
	.align		4
        /*0024*/ 	.byte	0x04, 0x0f
        /*0026*/ 	.short	(.L_132 - .L_131)


	//   ....[0]....
	.align		4
.L_131:
        /*0028*/ 	.word	index@(__assertfail)


	//----- nvinfo : EIATTR_ANNOTATIONS
	.align		4
.L_132:
        /*002c*/ 	.byte	0x04, 0x55
        /*002e*/ 	.short	(.L_134 - .L_133)


	//   ....[0]....
.L_133:
        /*0030*/ 	.word	0x00000001
        /*0034*/ 	.byte	0x40, 0x84, 0x00, 0x00, 0x01, 0x00, 0x00, 0x00, 0x80, 0x85, 0x00, 0x00, 0x01, 0x00, 0x00, 0x00
        /* <DEDUP_REMOVED lines=25> */
        /*01d4*/ 	.byte	0x20, 0xcf, 0x00, 0x00


	//----- nvinfo : EIATTR_MERCURY_ISA_VERSION
	.align		4
.L_134:
        /*01d8*/ 	.byte	0x03, 0x5f
        /*01da*/ 	.short	0x0101


	//----- nvinfo : EIATTR_INT_WARP_WIDE_INSTR_OFFSETS
	.align		4
        /*01dc*/ 	.byte	0x04, 0x31
        /*01de*/ 	.short	(.L_136 - .L_135)


	//   ....[0]....
.L_135:
        /*01e0*/ 	.word	0x00000130


	//   ....[1]....
        /*01e4*/ 	.word	0x00000170


	//   ....[2]....
        /*01e8*/ 	.word	0x000001e0


	//----- nvinfo : EIATTR_COOP_GROUP_MASK_REGIDS
	.align		4
.L_136:
        /*01ec*/ 	.byte	0x04, 0x29
        /*01ee*/ 	.short	(.L_138 - .L_137)


	//   ....[0]....
.L_137:
        /*01f0*/ 	.word	0xffffffff


	//   ....[1]....
        /*01f4*/ 	.word	0xffffffff


	//   ....[2]....
        /*01f8*/ 	.word	0xffffffff


	//   ....[3]....
        /*01fc*/ 	.word	0xffffffff


	//   ....[4]....
        /*0200*/ 	.word	0xffffffff


	//   ....[5]....
        /*0204*/ 	.word	0xffffffff


	//   ....[6]....
        /*0208*/ 	.word	0xffffffff


	//   ....[7]....
        /*020c*/ 	.word	0xffffffff


	//   ....[8]....
        /*0210*/ 	.word	0xffffffff


	//   ....[9]....
        /*0214*/ 	.word	0xffffffff


	//   ....[10]....
        /*0218*/ 	.word	0xffffffff


	//   ....[11]....
        /*021c*/ 	.word	0xffffffff


	//   ....[12]....
        /*0220*/ 	.word	0xffffffff


	//   ....[13]....
        /*0224*/ 	.word	0xffffffff


	//   ....[14]....
        /*0228*/ 	.word	0xffffffff


	//   ....[15]....
        /*022c*/ 	.word	0xffffffff


	//   ....[16]....
        /*0230*/ 	.word	0xffffffff


	//   ....[17]....
        /*0234*/ 	.word	0xffffffff


	//   ....[18]....
        /*0238*/ 	.word	0xffffffff


	//   ....[19]....
        /*023c*/ 	.word	0xffffffff


	//   ....[20]....
        /*0240*/ 	.word	0xffffffff


	//   ....[21]....
        /*0244*/ 	.word	0xffffffff


	//   ....[22]....
        /*0248*/ 	.word	0xffffffff


	//   ....[23]....
        /*024c*/ 	.word	0xffffffff


	//   ....[24]....
        /*0250*/ 	.word	0xffffffff


	//   ....[25]....
        /*0254*/ 	.word	0xffffffff


	//   ....[26]....
        /*0258*/ 	.word	0xffffffff


	//   ....[27]....
        /*025c*/ 	.word	0xffffffff


	//   ....[28]....
        /*0260*/ 	.word	0xffffffff


	//   ....[29]....
        /*0264*/ 	.word	0xffffffff


	//   ....[30]....
        /*0268*/ 	.word	0xffffffff


	//   ....[31]....
        /*026c*/ 	.word	0xffffffff


	//   ....[32]....
        /*0270*/ 	.word	0xffffffff


	//   ....[33]....
        /*0274*/ 	.word	0xffffffff


	//   ....[34]....
        /*0278*/ 	.word	0xffffffff


	//   ....[35]....
        /*027c*/ 	.word	0xffffffff


	//   ....[36]....
        /*0280*/ 	.word	0xffffffff


	//   ....[37]....
        /*0284*/ 	.word	0xffffffff


	//   ....[38]....
        /*0288*/ 	.word	0xffffffff


	//   ....[39]....
        /*028c*/ 	.word	0xffffffff


	//   ....[40]....
        /*0290*/ 	.word	0xffffffff


	//   ....[41]....
        /*0294*/ 	.word	0xffffffff


	//   ....[42]....
        /*0298*/ 	.word	0x0500000f


	//   ....[43]....
        /*029c*/ 	.word	0x0500000f


	//   ....[44]....
        /*02a0*/ 	.word	0x0500000f


	//   ....[45]....
        /*02a4*/ 	.word	0x0500000f


	//   ....[46]....
        /*02a8*/ 	.word	0x0500000f


	//   ....[47]....
        /*02ac*/ 	.word	0x0500000f


	//   ....[48]....
        /*02b0*/ 	.word	0x0500000f


	//   ....[49]....
        /*02b4*/ 	.word	0x0500000f


	//   ....[50]....
        /*02b8*/ 	.word	0x0500000f


	//   ....[51]....
        /*02bc*/ 	.word	0x0500000f


	//----- nvinfo : EIATTR_COOP_GROUP_INSTR_OFFSETS
	.align		4
.L_138:
        /*02c0*/ 	.byte	0x04, 0x28
        /*02c2*/ 	.short	(.L_140 - .L_139)


	//   ....[0]....
.L_139:
        /*02c4*/ 	.word	0x00000060


	//   ....[1]....
        /*02c8*/ 	.word	0x00000140


	//   ....[2]....
        /*02cc*/ 	.word	0x00000190


	//   ....[3]....
        /*02d0*/ 	.word	0x00000380


	//   ....[4]....
        /*02d4*/ 	.word	0x000004e0


	//   ....[5]....
        /*02d8*/ 	.word	0x00000600


	//   ....[6]....
        /*02dc*/ 	.word	0x00000760


	//   ....[7]....
        /*02e0*/ 	.word	0x000011b0


	//   ....[8]....
        /*02e4*/ 	.word	0x00002ad0


	//   ....[9]....
        /*02e8*/ 	.word	0x000034b0


	//   ....[10]....
        /*02ec*/ 	.word	0x00003500


	//   ....[11]....
        /*02f0*/ 	.word	0x00003710


	//   ....[12]....
        /*02f4*/ 	.word	0x000037c0


	//   ....[13]....
        /*02f8*/ 	.word	0x000040b0


	//   ....[14]....
        /*02fc*/ 	.word	0x00004520


	//   ....[15]....
        /*0300*/ 	.word	0x00004550


	//   ....[16]....
        /*0304*/ 	.word	0x00004780


	//   ....[17]....
        /*0308*/ 	.word	0x000048b0


	//   ....[18]....
        /*030c*/ 	.word	0x000059c0


	//   ....[19]....
        /*0310*/ 	.word	0x00005a00


	//   ....[20]....
        /*0314*/ 	.word	0x00005a40


	//   ....[21]....
        /*0318*/ 	.word	0x00005ac0


	//   ....[22]....
        /*031c*/ 	.word	0x00005ae0


	//   ....[23]....
        /*0320*/ 	.word	0x000064b0


	//   ....[24]....
        /*0324*/ 	.word	0x00007830


	//   ....[25]....
        /*0328*/ 	.word	0x00007860


	//   ....[26]....
        /*032c*/ 	.word	0x00007880


	//   ....[27]....
        /*0330*/ 	.word	0x000078a0


	//   ....[28]....
        /*0334*/ 	.word	0x00007ee0


	//   ....[29]....
        /*0338*/ 	.word	0x00007ef0


	//   ....[30]....
        /*033c*/ 	.word	0x00008130


	//   ....[31]....
        /*0340*/ 	.word	0x00008160


	//   ....[32]....
        /*0344*/ 	.word	0x00008c90


	//   ....[33]....
        /*0348*/ 	.word	0x000095f0


	//   ....[34]....
        /*034c*/ 	.word	0x00009620


	//   ....[35]....
        /*0350*/ 	.word	0x000096f0


	//   ....[36]....
        /*0354*/ 	.word	0x00009700


	//   ....[37]....
        /*0358*/ 	.word	0x00009780


	//   ....[38]....
        /*035c*/ 	.word	0x00009790


	//   ....[39]....
        /*0360*/ 	.word	0x000097a0


	//   ....[40]....
        /*0364*/ 	.word	0x000097b0


	//   ....[41]....
        /*0368*/ 	.word	0x0000ce50


	//   ....[42]....
        /*036c*/ 	.word	0x0000d3e0


	//   ....[43]....
        /*0370*/ 	.word	0x0000d550


	//   ....[44]....
        /*0374*/ 	.word	0x0000d5b0


	//   ....[45]....
        /*0378*/ 	.word	0x0000d670


	//   ....[46]....
        /*037c*/ 	.word	0x0000d770


	//   ....[47]....
        /*0380*/ 	.word	0x0000d7d0


	//   ....[48]....
        /*0384*/ 	.word	0x0000d8c0


	//   ....[49]....
        /*0388*/ 	.word	0x0000d920


	//   ....[50]....
        /*038c*/ 	.word	0x0000d9c0


	//   ....[51]....
        /*0390*/ 	.word	0x0000ddb0


	//----- nvinfo : EIATTR_REG_RECONFIG
	.align		4
.L_140:
        /*0394*/ 	.byte	0x01, 0x54
	.zero		2


	//----- nvinfo : EIATTR_SYSCALL_OFFSETS
	.align		4
        /*0398*/ 	.byte	0x04, 0x46
        /*039a*/ 	.short	(.L_142 - .L_141)


	//   ....[0]....
.L_141:
        /*039c*/ 	.word	0x00002c90


	//   ....[1]....
        /*03a0*/ 	.word	0x000088f0


	//   ....[2]....
        /*03a4*/ 	.word	0x00008a30


	//   ....[3]....
        /*03a8*/ 	.word	0x00008b20


	//   ....[4]....
        /*03ac*/ 	.word	0x00009220


	//----- nvinfo : EIATTR_MBARRIER_INSTR_OFFSETS
	.align		4
.L_142:
        /*03b0*/ 	.byte	0x04, 0x39
        /*03b2*/ 	.short	(.L_144 - .L_143)


	//   ....[0]....
.L_143:
        /*03b4*/ 	.word	0x00000270
        /*03b8*/ 	.word	0x000000ff
        /*03bc*/ 	.word	0x00028c00
        /*03c0*/ 	.short	0x0100
        /*03c2*/ 	.byte	0x08
	.zero		1


	//   ....[1]....
        /*03c4*/ 	.word	0x00000280
        /*03c8*/ 	.word	0x000000ff
        /*03cc*/ 	.word	0x00028c20
        /*03d0*/ 	.short	0x0100
        /*03d2*/ 	.byte	0x08
	.zero		1


	//   ....[2]....
        /*03d4*/ 	.word	0x00000330
        /*03d8*/ 	.word	0x000000ff
        /*03dc*/ 	.word	0x00028c30
        /*03e0*/ 	.short	0x0100
        /*03e2*/ 	.byte	0x06
	.zero		1


	//   ....[3]....
        /*03e4*/ 	.word	0x00000340
        /*03e8*/ 	.word	0x000000ff
        /*03ec*/ 	.word	0x00028c40
        /*03f0*/ 	.short	0x0100
        /*03f2*/ 	.byte	0x06
	.zero		1


	//   ....[4]....
        /*03f4*/ 	.word	0x00000350
        /*03f8*/ 	.word	0x000000ff
        /*03fc*/ 	.word	0x00028c38
        /*0400*/ 	.short	0x0100
        /*0402*/ 	.byte	0x06
	.zero		1


	//   ....[5]....
        /*0404*/ 	.word	0x00000360
        /*0408*/ 	.word	0x000000ff
        /*040c*/ 	.word	0x00028c48
        /*0410*/ 	.short	0x0100
        /*0412*/ 	.byte	0x06
	.zero		1


	//   ....[6]....
        /*0414*/ 	.word	0x00000490
        /*0418*/ 	.word	0x000000ff
        /*041c*/ 	.word	0x00028c50
        /*0420*/ 	.short	0x0100
        /*0422*/ 	.byte	0x08
	.zero		1


	//   ....[7]....
        /*0424*/ 	.word	0x000004a0
        /*0428*/ 	.word	0x000000ff
        /*042c*/ 	.word	0x00028c60
        /*0430*/ 	.short	0x0100
        /*0432*/ 	.byte	0x08
	.zero		1


	//   ....[8]....
        /*0434*/ 	.word	0x000004b0
        /*0438*/ 	.word	0x000000ff
        /*043c*/ 	.word	0x00028c58
        /*0440*/ 	.short	0x0100
        /*0442*/ 	.byte	0x08
	.zero		1


	//   ....[9]....
        /*0444*/ 	.word	0x000004c0
        /*0448*/ 	.word	0x000000ff
        /*044c*/ 	.word	0x00028c68
        /*0450*/ 	.short	0x0100
        /*0452*/ 	.byte	0x08
	.zero		1


	//   ....[10]....
        /*0454*/ 	.word	0x000005b0
        /*0458*/ 	.word	0x000000ff
        /*045c*/ 	.word	0x00028c70
        /*0460*/ 	.short	0x0100
        /*0462*/ 	.byte	0x06
	.zero		1


	//   ....[11]....
        /*0464*/ 	.word	0x000005c0
        /*0468*/ 	.word	0x000000ff
        /*046c*/ 	.word	0x00028c80
        /*0470*/ 	.short	0x0100
        /*0472*/ 	.byte	0x06
	.zero		1


	//   ....[12]....
        /*0474*/ 	.word	0x000005d0
        /*0478*/ 	.word	0x000000ff
        /*047c*/ 	.word	0x00028c78
        /*0480*/ 	.short	0x0100
        /*0482*/ 	.byte	0x06
	.zero		1


	//   ....[13]....
        /*0484*/ 	.word	0x000005e0
        /*0488*/ 	.word	0x000000ff
        /*048c*/ 	.word	0x00028c88
        /*0490*/ 	.short	0x0100
        /*0492*/ 	.byte	0x06
	.zero		1


	//   ....[14]....
        /*0494*/ 	.word	0x00000710
        /*0498*/ 	.word	0x000000ff
        /*049c*/ 	.word	0x00028c90
        /*04a0*/ 	.short	0x0100
        /*04a2*/ 	.byte	0x08
	.zero		1


	//   ....[15]....
        /*04a4*/ 	.word	0x00000720
        /*04a8*/ 	.word	0x000000ff
        /*04ac*/ 	.word	0x00028ca0
        /*04b0*/ 	.short	0x0100
        /*04b2*/ 	.byte	0x08
	.zero		1


	//   ....[16]....
        /*04b4*/ 	.word	0x00000730
        /*04b8*/ 	.word	0x000000ff
        /*04bc*/ 	.word	0x00028c98
        /*04c0*/ 	.short	0x0100
        /*04c2*/ 	.byte	0x08
	.zero		1


	//   ....[17]....
        /*04c4*/ 	.word	0x00000740
        /*04c8*/ 	.word	0x000000ff
        /*04cc*/ 	.word	0x00028ca8
        /*04d0*/ 	.short	0x0100
        /*04d2*/ 	.byte	0x08
	.zero		1


	//   ....[18]....
        /*04d4*/ 	.word	0x00000870
        /*04d8*/ 	.word	0x000000ff
        /*04dc*/ 	.word	0x00028cb0
        /*04e0*/ 	.short	0x0100
        /*04e2*/ 	.byte	0x08
	.zero		1


	//   ....[19]....
        /*04e4*/ 	.word	0x00000880
        /*04e8*/ 	.word	0x000000ff
        /*04ec*/ 	.word	0x00028cc0
        /*04f0*/ 	.short	0x0100
        /*04f2*/ 	.byte	0x08
	.zero		1


	//   ....[20]....
        /*04f4*/ 	.word	0x00000890
        /*04f8*/ 	.word	0x000000ff
        /*04fc*/ 	.word	0x00028cb8
        /*0500*/ 	.short	0x0100
        /*0502*/ 	.byte	0x08
	.zero		1


	//   ....[21]....
        /*0504*/ 	.word	0x000008a0
        /*0508*/ 	.word	0x000000ff
        /*050c*/ 	.word	0x00028cc8
        /*0510*/ 	.short	0x0100
        /*0512*/ 	.byte	0x08
	.zero		1


	//   ....[22]....
        /*0514*/ 	.word	0x000012c0
        /*0518*/ 	.word	0x000000ff
        /*051c*/ 	.word	0x00028c50
        /*0520*/ 	.short	0x010a
        /*0522*/ 	.byte	0x10
	.zero		1


	//   ....[23]....
        /*0524*/ 	.word	0x000015a0
        /*0528*/ 	.word	0x00000000
        /*052c*/ 	.word	0x00000000
        /*0530*/ 	.short	0x0101
        /*0532*/ 	.byte	0x3f
	.zero		1


	//   ....[24]....
        /*0534*/ 	.word	0x00001f30
        /*0538*/ 	.word	0x000000ff
        /*053c*/ 	.word	0x00028c50
        /*0540*/ 	.short	0x010a
        /*0542*/ 	.byte	0x06
	.zero		1


	//   ....[25]....
        /*0544*/ 	.word	0x00001f70
        /*0548*/ 	.word	0x000000ff
        /*054c*/ 	.word	0x00028c50
        /*0550*/ 	.short	0x010a
        /*0552*/ 	.byte	0x06
	.zero		1


	//   ....[26]....
        /*0554*/ 	.word	0x000021c0
        /*0558*/ 	.word	0x00000003
        /*055c*/ 	.word	0x00000000
        /*0560*/ 	.short	0x0101
        /*0562*/ 	.byte	0x3f
	.zero		1


	//   ....[27]....
        /*0564*/ 	.word	0x00002d10
        /*0568*/ 	.word	0x000000ff
        /*056c*/ 	.word	0x00028c00
        /*0570*/ 	.short	0x010a
        /*0572*/ 	.byte	0x29
	.zero		1


	//   ....[28]....
        /*0574*/ 	.word	0x00002d90
        /*0578*/ 	.word	0x00000007
        /*057c*/ 	.word	0x00028c30
        /*0580*/ 	.short	0x010a
        /*0582*/ 	.byte	0x3f
	.zero		1


	//   ....[29]....
        /*0584*/ 	.word	0x00002dd0
        /*0588*/ 	.word	0x00000007
        /*058c*/ 	.word	0x00028c30
        /*0590*/ 	.short	0x010a
        /*0592*/ 	.byte	0x3f
	.zero		1


	//   ....[30]....
        /*0594*/ 	.word	0x000039b0
        /*0598*/ 	.word	0x00000005
        /*059c*/ 	.word	0x00000000
        /*05a0*/ 	.short	0x0101
        /*05a2*/ 	.byte	0x3f
	.zero		1


	//   ....[31]....
        /*05a4*/ 	.word	0x00003e20
        /*05a8*/ 	.word	0x00000007
        /*05ac*/ 	.word	0x00028c50
        /*05b0*/ 	.short	0x010a
        /*05b2*/ 	.byte	0x3f
	.zero		1


	//   ....[32]....
        /*05b4*/ 	.word	0x00003e70
        /*05b8*/ 	.word	0x00000007
        /*05bc*/ 	.word	0x00028c50
        /*05c0*/ 	.short	0x010a
        /*05c2*/ 	.byte	0x3f
	.zero		1


	//   ....[33]....
        /*05c4*/ 	.word	0x000040d0
        /*05c8*/ 	.word	0x00000007
        /*05cc*/ 	.word	0x00000000
        /*05d0*/ 	.short	0x0101
        /*05d2*/ 	.byte	0x3f
	.zero		1


	//   ....[34]....
        /*05d4*/ 	.word	0x00004210
        /*05d8*/ 	.word	0x000000ff
        /*05dc*/ 	.word	0x00028c30
        /*05e0*/ 	.short	0x010a
        /*05e2*/ 	.byte	0x16
	.zero		1


	//   ....[35]....
        /*05e4*/ 	.word	0x00004250
        /*05e8*/ 	.word	0x000000ff
        /*05ec*/ 	.word	0x00028c30
        /*05f0*/ 	.short	0x010a
        /*05f2*/ 	.byte	0x16
	.zero		1


	//   ....[36]....
        /*05f4*/ 	.word	0x00004cd0
        /*05f8*/ 	.word	0x0000009a
        /*05fc*/ 	.word	0x00000000
        /*0600*/ 	.short	0x0101
        /*0602*/ 	.byte	0x3f
	.zero		1


	//   ....[37]....
        /*0604*/ 	.word	0x00005730
        /*0608*/ 	.word	0x000000ff
        /*060c*/ 	.word	0x00028c50
        /*0610*/ 	.short	0x010a
        /*0612*/ 	.byte	0x16
	.zero		1


	//   ....[38]....
        /*0614*/ 	.word	0x00005770
        /*0618*/ 	.word	0x000000ff
        /*061c*/ 	.word	0x00028c50
        /*0620*/ 	.short	0x010a
        /*0622*/ 	.byte	0x16
	.zero		1


	//   ....[39]....
        /*0624*/ 	.word	0x000059e0
        /*0628*/ 	.word	0x000000aa
        /*062c*/ 	.word	0x00000000
        /*0630*/ 	.short	0x0101
        /*0632*/ 	.byte	0x3f
	.zero		1


	//   ....[40]....
        /*0634*/ 	.word	0x00007f00
        /*0638*/ 	.word	0x000000ff
        /*063c*/ 	.word	0x00000000
        /*0640*/ 	.short	0x0101
        /*0642*/ 	.byte	0x04
	.zero		1


	//   ....[41]....
        /*0644*/ 	.word	0x00008ec0
        /*0648*/ 	.word	0x00000000
        /*064c*/ 	.word	0x00028c40
        /*0650*/ 	.short	0x010a
        /*0652*/ 	.byte	0x3f
	.zero		1


	//   ....[42]....
        /*0654*/ 	.word	0x000098b0
        /*0658*/ 	.word	0x000000ff
        /*065c*/ 	.word	0x00028c00
        /*0660*/ 	.short	0x0107
        /*0662*/ 	.byte	0x24
	.zero		1


	//   ....[43]....
        /*0664*/ 	.word	0x00009910
        /*0668*/ 	.word	0x000000ff
        /*066c*/ 	.word	0x00028c00
        /*0670*/ 	.short	0x0101
        /*0672*/ 	.byte	0x24
	.zero		1


	//   ....[44]....
        /*0674*/ 	.word	0x00009930
        /*0678*/ 	.word	0x000000ff
        /*067c*/ 	.word	0x00028c20
        /*0680*/ 	.short	0x010a
        /*0682*/ 	.byte	0x24
	.zero		1


	//   ....[45]....
        /*0684*/ 	.word	0x00009a10
        /*0688*/ 	.word	0x00000003
        /*068c*/ 	.word	0x00028c60
        /*0690*/ 	.short	0x010a
        /*0692*/ 	.byte	0x3f
	.zero		1


	//   ....[46]....
        /*0694*/ 	.word	0x0000a5e0
        /*0698*/ 	.word	0x00000003
        /*069c*/ 	.word	0x00028c40
        /*06a0*/ 	.short	0x010a
        /*06a2*/ 	.byte	0x3f
	.zero		1


	//   ....[47]....
        /*06a4*/ 	.word	0x0000a820
        /*06a8*/ 	.word	0x00000003
        /*06ac*/ 	.word	0x00028c60
        /*06b0*/ 	.short	0x010a
        /*06b2*/ 	.byte	0x3f
	.zero		1


	//   ....[48]....
        /*06b4*/ 	.word	0x0000b3f0
        /*06b8*/ 	.word	0x00000004
        /*06bc*/ 	.word	0x00028c40
        /*06c0*/ 	.short	0x010a
        /*06c2*/ 	.byte	0x3f
	.zero		1


	//   ....[49]....
        /*06c4*/ 	.word	0x0000b610
        /*06c8*/ 	.word	0x00000004
        /*06cc*/ 	.word	0x00028c60
        /*06d0*/ 	.short	0x010a
        /*06d2*/ 	.byte	0x3f
	.zero		1


	//   ....[50]....
        /*06d4*/ 	.word	0x0000c130
        /*06d8*/ 	.word	0x00000004
        /*06dc*/ 	.word	0x00028c40
        /*06e0*/ 	.short	0x010a
        /*06e2*/ 	.byte	0x3f
	.zero		1


	//   ....[51]....
        /*06e4*/ 	.word	0x0000c370
        /*06e8*/ 	.word	0x00000004
        /*06ec*/ 	.word	0x00028c60
        /*06f0*/ 	.short	0x010a
        /*06f2*/ 	.byte	0x3f
	.zero		1


	//   ....[52]....
        /*06f4*/ 	.word	0x0000cdd0
        /*06f8*/ 	.word	0x00000000
        /*06fc*/ 	.word	0x00028c20
        /*0700*/ 	.short	0x010a
        /*0702*/ 	.byte	0x3f
	.zero		1


	//   ....[53]....
        /*0704*/ 	.word	0x0000cfa0
        /*0708*/ 	.word	0x00000006
        /*070c*/ 	.word	0x00000000
        /*0710*/ 	.short	0x010a
        /*0712*/ 	.byte	0x3f
	.zero		1


	//   ....[54]....
        /*0714*/ 	.word	0x0000cff0
        /*0718*/ 	.word	0x00000003
        /*071c*/ 	.word	0x00000000
        /*0720*/ 	.short	0x010a
        /*0722*/ 	.byte	0x3f
	.zero		1


	//   ....[55]....
        /*0724*/ 	.word	0x0000d050
        /*0728*/ 	.word	0x00000012
        /*072c*/ 	.word	0x00000000
        /*0730*/ 	.short	0x010a
        /*0732*/ 	.byte	0x3f
	.zero		1


	//   ....[56]....
        /*0734*/ 	.word	0x0000d080
        /*0738*/ 	.word	0x00000003
        /*073c*/ 	.word	0x00000000
        /*0740*/ 	.short	0x010a
        /*0742*/ 	.byte	0x3f
	.zero		1


	//   ....[57]....
        /*0744*/ 	.word	0x0000d0f0
        /*0748*/ 	.word	0x00000003
        /*074c*/ 	.word	0x00028c50
        /*0750*/ 	.short	0x010a
        /*0752*/ 	.byte	0x3f
	.zero		1


	//   ....[58]....
        /*0754*/ 	.word	0x0000d150
        /*0758*/ 	.word	0x00000004
        /*075c*/ 	.word	0x00028c50
        /*0760*/ 	.short	0x010a
        /*0762*/ 	.byte	0x3f
	.zero		1


	//   ....[59]....
        /*0764*/ 	.word	0x0000d1b0
        /*0768*/ 	.word	0x00000003
        /*076c*/ 	.word	0x00028c00
        /*0770*/ 	.short	0x010a
        /*0772*/ 	.byte	0x3f
	.zero		1


	//   ....[60]....
        /*0774*/ 	.word	0x0000d200
        /*0778*/ 	.word	0x00000007
        /*077c*/ 	.word	0x00028c30
        /*0780*/ 	.short	0x010a
        /*0782*/ 	.byte	0x3f
	.zero		1


	//   ....[61]....
        /*0784*/ 	.word	0x0000d250
        /*0788*/ 	.word	0x00000007
        /*078c*/ 	.word	0x00028c50
        /*0790*/ 	.short	0x010a
        /*0792*/ 	.byte	0x3f
	.zero		1


	//   ....[62]....
        /*0794*/ 	.word	0x0000d2b0
        /*0798*/ 	.word	0x00000000
        /*079c*/ 	.word	0x00028c30
        /*07a0*/ 	.short	0x010a
        /*07a2*/ 	.byte	0x3f
	.zero		1


	//   ....[63]....
        /*07a4*/ 	.word	0x0000d300
        /*07a8*/ 	.word	0x000000aa
        /*07ac*/ 	.word	0x00028c50
        /*07b0*/ 	.short	0x010a
        /*07b2*/ 	.byte	0x3f
	.zero		1


	//   ....[64]....
        /*07b4*/ 	.word	0x0000d4a0
        /*07b8*/ 	.word	0x00000000
        /*07bc*/ 	.word	0x00028c40
        /*07c0*/ 	.short	0x010a
        /*07c2*/ 	.byte	0x3f
	.zero		1


	//   ....[65]....
        /*07c4*/ 	.word	0x0000da50
        /*07c8*/ 	.word	0x00000003
        /*07cc*/ 	.word	0x00028c20
        /*07d0*/ 	.short	0x010a
        /*07d2*/ 	.byte	0x3f
	.zero		1


	//   ....[66]....
        /*07d4*/ 	.word	0x0000daa0
        /*07d8*/ 	.word	0x00000003
        /*07dc*/ 	.word	0x00028c60
        /*07e0*/ 	.short	0x010a
        /*07e2*/ 	.byte	0x3f
	.zero		1


	//   ....[67]....
        /*07e4*/ 	.word	0x0000daf0
        /*07e8*/ 	.word	0x00000003
        /*07ec*/ 	.word	0x00028c40
        /*07f0*/ 	.short	0x010a
        /*07f2*/ 	.byte	0x3f
	.zero		1


	//   ....[68]....
        /*07f4*/ 	.word	0x0000db40
        /*07f8*/ 	.word	0x00000003
        /*07fc*/ 	.word	0x00028c60
        /*0800*/ 	.short	0x010a
        /*0802*/ 	.byte	0x3f
	.zero		1


	//   ....[69]....
        /*0804*/ 	.word	0x0000db90
        /*0808*/ 	.word	0x00000004
        /*080c*/ 	.word	0x00028c40
        /*0810*/ 	.short	0x010a
        /*0812*/ 	.byte	0x3f
	.zero		1


	//   ....[70]....
        /*0814*/ 	.word	0x0000dbe0
        /*0818*/ 	.word	0x00000004
        /*081c*/ 	.word	0x00028c60
        /*0820*/ 	.short	0x010a
        /*0822*/ 	.byte	0x3f
	.zero		1


	//   ....[71]....
        /*0824*/ 	.word	0x0000dc30
        /*0828*/ 	.word	0x00000004
        /*082c*/ 	.word	0x00028c40
        /*0830*/ 	.short	0x010a
        /*0832*/ 	.byte	0x3f
	.zero		1


	//   ....[72]....
        /*0834*/ 	.word	0x0000dc80
        /*0838*/ 	.word	0x00000004
        /*083c*/ 	.word	0x00028c60
        /*0840*/ 	.short	0x010a
        /*0842*/ 	.byte	0x3f
	.zero		1


	//   ....[73]....
        /*0844*/ 	.word	0x0000dcd0
        /*0848*/ 	.word	0x00000000
        /*084c*/ 	.word	0x00028c20
        /*0850*/ 	.short	0x010a
        /*0852*/ 	.byte	0x3f
	.zero		1


	//   ....[74]....
        /*0854*/ 	.word	0x0000de70
        /*0858*/ 	.word	0x00000006
        /*085c*/ 	.word	0x00000000
        /*0860*/ 	.short	0x010a
        /*0862*/ 	.byte	0x3f
	.zero		1


	//   ....[75]....
        /*0864*/ 	.word	0x0000dec0
        /*0868*/ 	.word	0x00000003
        /*086c*/ 	.word	0x00000000
        /*0870*/ 	.short	0x010a
        /*0872*/ 	.byte	0x3f
	.zero		1


	//   ....[76]....
        /*0874*/ 	.word	0x0000df10
        /*0878*/ 	.word	0x00000012
        /*087c*/ 	.word	0x00000000
        /*0880*/ 	.short	0x010a
        /*0882*/ 	.byte	0x3f
	.zero		1


	//----- nvinfo : EIATTR_NUM_MBARRIERS
	.align		4
.L_144:
        /*0884*/ 	.byte	0x03, 0x38
        /*0886*/ 	.short	0x0016


	//----- nvinfo : EIATTR_EXIT_INSTR_OFFSETS
	.align		4
        /*0888*/ 	.byte	0x04, 0x1c
        /*088a*/ 	.short	(.L_146 - .L_145)


	//   ....[0]....
.L_145:
        /*088c*/ 	.word	0x000009f0


	//   ....[1]....
        /*0890*/ 	.word	0x000083b0


	//   ....[2]....
        /*0894*/ 	.word	0x0000d0d0


	//----- nvinfo : EIATTR_MAX_THREADS
	.align		4
.L_146:
        /*0898*/ 	.byte	0x04, 0x05
        /*089a*/ 	.short	(.L_148 - .L_147)
.L_147:
        /*089c*/ 	.word	0x00000180
        /*08a0*/ 	.word	0x00000001
        /*08a4*/ 	.word	0x00000001


	//----- nvinfo : EIATTR_CRS_STACK_SIZE
	.align		4
.L_148:
        /*08a8*/ 	.byte	0x04, 0x1e
        /*08aa*/ 	.short	(.L_150 - .L_149)
.L_149:
        /*08ac*/ 	.word	0x00000000


	//----- nvinfo : EIATTR_CBANK_PARAM_SIZE
	.align		4
.L_150:
        /*08b0*/ 	.byte	0x03, 0x19
        /*08b2*/ 	.short	0x0a70


	//----- nvinfo : EIATTR_PARAM_CBANK
	.align		4
        /*08b4*/ 	.byte	0x04, 0x0a
        /*08b6*/ 	.short	(.L_152 - .L_151)
	.align		4
.L_151:
        /*08b8*/ 	.word	index@(.nv.constant0._ZN7cutlass13device_kernelIN5flash11enable_sm90INS1_16FlashAttnFwdSm90INS1_25CollectiveMainloopFwdSm90ILi2EN4cute5tupleIJNS5_1CILi1EEES8_S8_EEENS6_IJNS7_ILi64EEESA_SA_EEELi512ENS_6half_tEfNS_4arch4Sm90ELb0ELb0ELb0ELb0ELb0ELb0ELb0ELb0ELb0ELb1ELb0ELb0EEENS1_21CollectiveEpilogueFwdINS6_IJSA_NS7_ILi512EEESA_EEES9_SC_SE_Li256ELb0ELb1ELb0ELb0EEENS1_29StaticPersistentTileSchedulerILb0EEEEEEEEEvNT_6ParamsE)
        /*08bc*/ 	.short	0x0210
        /*08be*/ 	.short	0x0a70


	//----- nvinfo : EIATTR_SW_WAR
	.align		4
.L_152:
        /*08c0*/ 	.byte	0x04, 0x36
        /*08c2*/ 	.short	(.L_154 - .L_153)
.L_153:
        /*08c4*/ 	.word	0x00000008
.L_154:


//--------------------- .nv.info._ZN7cutlass13device_kernelIN5flash11enable_sm90INS1_16FlashAttnFwdSm90INS1_25CollectiveMainloopFwdSm90ILi2EN4cute5tupleIJNS5_1CILi1EEES8_S8_EEENS6_IJNS7_ILi64EEESA_SA_EEELi512ENS_6half_tEfNS_4arch4Sm90ELb0ELb0ELb0ELb0ELb0ELb0ELb1ELb0ELb0ELb1ELb0ELb0EEENS1_21CollectiveEpilogueFwdINS6_IJSA_NS7_ILi512EEESA_EEES9_SC_SE_Li256ELb0ELb1ELb0ELb0EEENS1_29StaticPersistentTileSchedulerILb0EEEEEEEEEvNT_6ParamsE --------------------------
	.section	.nv.info._ZN7cutlass13device_kernelIN5flash11enable_sm90INS1_16FlashAttnFwdSm90INS1_25CollectiveMainloopFwdSm90ILi2EN4cute5tupleIJNS5_1CILi1EEES8_S8_EEENS6_IJNS7_ILi64EEESA_SA_EEELi512ENS_6half_tEfNS_4arch4Sm90ELb0ELb0ELb0ELb0ELb0ELb0ELb1ELb0ELb0ELb1ELb0ELb0EEENS1_21CollectiveEpilogueFwdINS6_IJSA_NS7_ILi512EEESA_EEES9_SC_SE_Li256ELb0ELb1ELb0ELb0EEENS1_29StaticPersistentTileSchedulerILb0EEEEEEEEEvNT_6ParamsE,"",@"SHT_CUDA_INFO"
	.sectionflags	@""
	.align	4


	//----- nvinfo : EIATTR_CUDA_API_VERSION
	.align		4
        /*0000*/ 	.byte	0x04, 0x37
        /*0002*/ 	.short	(.L_156 - .L_155)
.L_155:
        /*0004*/ 	.word	0x00000082


	//----- nvinfo : EIATTR_KPARAM_INFO
	.align		4
.L_156:
        /*0008*/ 	.byte	0x04, 0x17
        /*000a*/ 	.short	(.L_158 - .L_157)
.L_157:
        /*000c*/ 	.word	0x00000000
        /*0010*/ 	.short	0x0000
        /*0012*/ 	.short	0x0070
        /*0014*/ 	.byte	0x00, 0xf0, 0x01, 0x2c


	//----- nvinfo : EIATTR_SPARSE_MMA_MASK
	.align		4
.L_158:
        /*0018*/ 	.byte	0x03, 0x50
        /*001a*/ 	.short	0x0000


	//----- nvinfo : EIATTR_MAXREG_COUNT
	.align		4
        /*001c*/ 	.byte	0x03, 0x1b
        /*001e*/ 	.short	0x00a8


	//----- nvinfo : EIATTR_NUM_BARRIERS
	.align		4
        /*0020*/ 	.byte	0x02, 0x4c
        /*0022*/ 	.byte	0x10
	.zero		1


	//----- nvinfo : EIATTR_EXTERNS
	.align		4
        /*0024*/ 	.byte	0x04, 0x0f
        /*0026*/ 	.short	(.L_160 - .L_159)


	//   ....[0]....
	.align		4
.L_159:
        /*0028*/ 	.word	index@(__assertfail)


	//----- nvinfo : EIATTR_ANNOTATIONS
	.align		4
.L_160:
        /*002c*/ 	.byte	0x04, 0x55
        /*002e*/ 	.short	(.L_162 - .L_161)


	//   ....[0]....
.L_161:
        /* <DEDUP_REMOVED lines=42> */
        /*02c4*/ 	.byte	0x30, 0x0b, 0x01, 0x00, 0x01, 0x00, 0x00, 0x00, 0x10, 0x12, 0x01, 0x00


	//----- nvinfo : EIATTR_MERCURY_ISA_VERSION
	.align		4
.L_162:
        /*02d0*/ 	.byte	0x03, 0x5f
        /*02d2*/ 	.short	0x0101


	//----- nvinfo : EIATTR_INT_WARP_WIDE_INSTR_OFFSETS
	.align		4
        /*02d4*/ 	.byte	0x04, 0x31
        /*02d6*/ 	.short	(.L_164 - .L_163)


	//   ....[0]....
.L_163:
        /*02d8*/ 	.word	0x00000130


	//   ....[1]....
        /*02dc*/ 	.word	0x00000170


	//   ....[2]....
        /*02e0*/ 	.word	0x000001e0


	//   ....[3]....
        /*02e4*/ 	.word	0x00000250


	//----- nvinfo : EIATTR_COOP_GROUP_MASK_REGIDS
	.align		4
.L_164:
        /*02e8*/ 	.byte	0x04, 0x29
        /*02ea*/ 	.short	(.L_166 - .L_165)


	//   ....[0]....
.L_165:
        /*02ec*/ 	.word	0xffffffff


	//   ....[1]....
        /*02f0*/ 	.word	0xffffffff


	//   ....[2]....
        /*02f4*/ 	.word	0xffffffff


	//   ....[3]....
        /*02f8*/ 	.word	0xffffffff


	//   ....[4]....
        /*02fc*/ 	.word	0xffffffff


	//   ....[5]....
        /*0300*/ 	.word	0xffffffff


	//   ....[6]....
        /*0304*/ 	.word	0xffffffff


	//   ....[7]....
        /*0308*/ 	.word	0xffffffff


	//   ....[8]....
        /*030c*/ 	.word	0xffffffff


	//   ....[9]....
        /*0310*/ 	.word	0xffffffff


	//   ....[10]....
        /*0314*/ 	.word	0xffffffff


	//   ....[11]....
        /*0318*/ 	.word	0xffffffff


	//   ....[12]....
        /*031c*/ 	.word	0xffffffff


	//   ....[13]....
        /*0320*/ 	.word	0xffffffff


	//   ....[14]....
        /*0324*/ 	.word	0xffffffff


	//   ....[15]....
        /*0328*/ 	.word	0xffffffff


	//   ....[16]....
        /*032c*/ 	.word	0xffffffff


	//   ....[17]....
        /*0330*/ 	.word	0xffffffff


	//   ....[18]....
        /*0334*/ 	.word	0xffffffff


	//   ....[19]....
        /*0338*/ 	.word	0xffffffff


	//   ....[20]....
        /*033c*/ 	.word	0xffffffff


	//   ....[21]....
        /*0340*/ 	.word	0xffffffff


	//   ....[22]....
        /*0344*/ 	.word	0xffffffff


	//   ....[23]....
        /*0348*/ 	.word	0xffffffff


	//   ....[24]....
        /*034c*/ 	.word	0xffffffff


	//   ....[25]....
        /*0350*/ 	.word	0xffffffff


	//   ....[26]....
        /*0354*/ 	.word	0xffffffff


	//   ....[27]....
        /*0358*/ 	.word	0xffffffff


	//   ....[28]....
        /*035c*/ 	.word	0xffffffff


	//   ....[29]....
        /*0360*/ 	.word	0xffffffff


	//   ....[30]....
        /*0364*/ 	.word	0xffffffff


	//   ....[31]....
        /*0368*/ 	.word	0xffffffff


	//   ....[32]....
        /*036c*/ 	.word	0xffffffff


	//   ....[33]....
        /*0370*/ 	.word	0xffffffff


	//   ....[34]....
        /*0374*/ 	.word	0xffffffff


	//   ....[35]....
        /*0378*/ 	.word	0xffffffff


	//   ....[36]....
        /*037c*/ 	.word	0xffffffff


	//   ....[37]....
        /*0380*/ 	.word	0xffffffff


	//   ....[38]....
        /*0384*/ 	.word	0xffffffff


	//   ....[39]....
        /*0388*/ 	.word	0xffffffff


	//   ....[40]....
        /*038c*/ 	.word	0xffffffff


	//   ....[41]....
        /*0390*/ 	.word	0xffffffff


	//   ....[42]....
        /*0394*/ 	.word	0xffffffff


	//   ....[43]....
        /*0398*/ 	.word	0xffffffff


	//   ....[44]....
        /*039c*/ 	.word	0xffffffff


	//   ....[45]....
        /*03a0*/ 	.word	0xffffffff


	//   ....[46]....
        /*03a4*/ 	.word	0xffffffff


	//   ....[47]....
        /*03a8*/ 	.word	0xffffffff


	//   ....[48]....
        /*03ac*/ 	.word	0xffffffff


	//   ....[49]....
        /*03b0*/ 	.word	0xffffffff


	//   ....[50]....
        /*03b4*/ 	.word	0xffffffff


	//   ....[51]....
        /*03b8*/ 	.word	0xffffffff


	//   ....[52]....
        /*03bc*/ 	.word	0x0500000f


	//   ....[53]....
        /*03c0*/ 	.word	0x0500000f


	//   ....[54]....
        /*03c4*/ 	.word	0x0500000f


	//   ....[55]....
        /*03c8*/ 	.word	0x0500000f


	//   ....[56]....
        /*03cc*/ 	.word	0x0500000f


	//   ....[57]....
        /*03d0*/ 	.word	0x0500000f


	//   ....[58]....
        /*03d4*/ 	.word	0x0500000f


	//   ....[59]....
        /*03d8*/ 	.word	0x0500000f


	//   ....[60]....
        /*03dc*/ 	.word	0x0500000f


	//   ....[61]....
        /*03e0*/ 	.word	0x0500000f


	//   ....[62]....
        /*03e4*/ 	.word	0x0500000f


	//   ....[63]....
        /*03e8*/ 	.word	0x0500000f


	//   ....[64]....
        /*03ec*/ 	.word	0x0500000f


	//   ....[65]....
        /*03f0*/ 	.word	0x0500000f


	//   ....[66]....
        /*03f4*/ 	.word	0x0500000f


	//   ....[67]....
        /*03f8*/ 	.word	0x0500000f


	//   ....[68]....
        /*03fc*/ 	.word	0x0500000f


	//   ....[69]....
        /*0400*/ 	.word	0x0500000f


	//----- nvinfo : EIATTR_COOP_GROUP_INSTR_OFFSETS
	.align		4
.L_166:
        /*0404*/ 	.byte	0x04, 0x28
        /*0406*/ 	.short	(.L_168 - .L_167)


	//   ....[0]....
.L_167:
        /*0408*/ 	.word	0x00000060


	//   ....[1]....
        /*040c*/ 	.word	0x00000140


	//   ....[2]....
        /*0410*/ 	.word	0x00000180


	//   ....[3]....
        /*0414*/ 	.word	0x00000390


	//   ....[4]....
        /*0418*/ 	.word	0x000004f0


	//   ....[5]....
        /*041c*/ 	.word	0x00000610


	//   ....[6]....
        /*0420*/ 	.word	0x00000770


	//   ....[7]....
        /*0424*/ 	.word	0x00001150


	//   ....[8]....
        /*0428*/ 	.word	0x000028b0


	//   ....[9]....
        /*042c*/ 	.word	0x00003100


	//   ....[10]....
        /*0430*/ 	.word	0x00004470


	//   ....[11]....
        /*0434*/ 	.word	0x000044d0


	//   ....[12]....
        /*0438*/ 	.word	0x00004710


	//   ....[13]....
        /*043c*/ 	.word	0x000047b0


	//   ....[14]....
        /*0440*/ 	.word	0x00004fa0


	//   ....[15]....
        /*0444*/ 	.word	0x000054b0


	//   ....[16]....
        /*0448*/ 	.word	0x000065b0


	//   ....[17]....
        /*044c*/ 	.word	0x00006650


	//   ....[18]....
        /*0450*/ 	.word	0x000067c0


	//   ....[19]....
        /*0454*/ 	.word	0x000068b0


	//   ....[20]....
        /*0458*/ 	.word	0x00007990


	//   ....[21]....
        /*045c*/ 	.word	0x000079d0


	//   ....[22]....
        /*0460*/ 	.word	0x00007a00


	//   ....[23]....
        /*0464*/ 	.word	0x00007a90


	//   ....[24]....
        /*0468*/ 	.word	0x00007aa0


	//   ....[25]....
        /*046c*/ 	.word	0x00008470


	//   ....[26]....
        /*0470*/ 	.word	0x000097d0


	//   ....[27]....
        /*0474*/ 	.word	0x00009810


	//   ....[28]....
        /*0478*/ 	.word	0x00009830


	//   ....[29]....
        /*047c*/ 	.word	0x00009850


	//   ....[30]....
        /*0480*/ 	.word	0x00009e90


	//   ....[31]....
        /*0484*/ 	.word	0x00009ea0


	//   ....[32]....
        /*0488*/ 	.word	0x0000a0e0


	//   ....[33]....
        /*048c*/ 	.word	0x0000a110


	//   ....[34]....
        /*0490*/ 	.word	0x0000ad00


	//   ....[35]....
        /*0494*/ 	.word	0x0000b6b0


	//   ....[36]....
        /*0498*/ 	.word	0x0000b6e0


	//   ....[37]....
        /*049c*/ 	.word	0x0000b760


	//   ....[38]....
        /*04a0*/ 	.word	0x0000b7e0


	//   ....[39]....
        /*04a4*/ 	.word	0x0000b810


	//   ....[40]....
        /*04a8*/ 	.word	0x0000b870


	//   ....[41]....
        /*04ac*/ 	.word	0x0000b880


	//   ....[42]....
        /*04b0*/ 	.word	0x0000b8f0


	//   ....[43]....
        /*04b4*/ 	.word	0x0000c200


	//   ....[44]....
        /*04b8*/ 	.word	0x0000c220


	//   ....[45]....
        /*04bc*/ 	.word	0x0000c240


	//   ....[46]....
        /*04c0*/ 	.word	0x0000c370


	//   ....[47]....
        /*04c4*/ 	.word	0x0000c530


	//   ....[48]....
        /*04c8*/ 	.word	0x0000c540


	//   ....[49]....
        /*04cc*/ 	.word	0x0000c690


	//   ....[50]....
        /*04d0*/ 	.word	0x0000c6a0


	//   ....[51]....
        /*04d4*/ 	.word	0x0000fe20


	//   ....[52]....
        /*04d8*/ 	.word	0x000102f0


	//   ....[53]....
        /*04dc*/ 	.word	0x00010460


	//   ....[54]....
        /*04e0*/ 	.word	0x000104c0


	//   ....[55]....
        /*04e4*/ 	.word	0x00010580


	//   ....[56]....
        /*04e8*/ 	.word	0x00010610


	//   ....[57]....
        /*04ec*/ 	.word	0x000106e0


	//   ....[58]....
        /*04f0*/ 	.word	0x000107a0


	//   ....[59]....
        /*04f4*/ 	.word	0x00010870


	//   ....[60]....
        /*04f8*/ 	.word	0x00010950


	//   ....[61]....
        /*04fc*/ 	.word	0x000109f0


	//   ....[62]....
        /*0500*/ 	.word	0x00010aa0


	//   ....[63]....
        /*0504*/ 	.word	0x00010d80


	//   ....[64]....
        /*0508*/ 	.word	0x00010dd0


	//   ....[65]....
        /*050c*/ 	.word	0x00010f30


	//   ....[66]....
        /*0510*/ 	.word	0x00011080


	//   ....[67]....
        /*0514*/ 	.word	0x00011250


	//   ....[68]....
        /*0518*/ 	.word	0x000112a0


	//   ....[69]....
        /*051c*/ 	.word	0x00011650


	//----- nvinfo : EIATTR_REG_RECONFIG
	.align		4
.L_168:
        /*0520*/ 	.byte	0x01, 0x54
	.zero		2


	//----- nvinfo : EIATTR_SYSCALL_OFFSETS
	.align		4
        /*0524*/ 	.byte	0x04, 0x46
        /*0526*/ 	.short	(.L_170 - .L_169)


	//   ....[0]....
.L_169:
        /*0528*/ 	.word	0x00002ab0


	//   ....[1]....
        /*052c*/ 	.word	0x0000a920


	//   ....[2]....
        /*0530*/ 	.word	0x0000aa60


	//   ....[3]....
        /*0534*/ 	.word	0x0000ab50


	//   ....[4]....
        /*0538*/ 	.word	0x0000b2d0


	//   ....[5]....
        /*053c*/ 	.word	0x0000bb90


	//----- nvinfo : EIATTR_MBARRIER_INSTR_OFFSETS
	.align		4
.L_170:
        /*0540*/ 	.byte	0x04, 0x39
        /*0542*/ 	.short	(.L_172 - .L_171)


	//   ....[0]....
.L_171:
        /*0544*/ 	.word	0x00000270
        /*0548*/ 	.word	0x000000ff
        /*054c*/ 	.word	0x00038800
        /*0550*/ 	.short	0x0100
        /*0552*/ 	.byte	0x08
	.zero		1


	//   ....[1]....
        /*0554*/ 	.word	0x00000280
        /*0558*/ 	.word	0x000000ff
        /*055c*/ 	.word	0x00038810
        /*0560*/ 	.short	0x0100
        /*0562*/ 	.byte	0x08
	.zero		1


	//   ....[2]....
        /*0564*/ 	.word	0x00000290
        /*0568*/ 	.word	0x000000ff
        /*056c*/ 	.word	0x00038820
        /*0570*/ 	.short	0x0100
        /*0572*/ 	.byte	0x08
	.zero		1


	//   ....[3]....
        /*0574*/ 	.word	0x00000340
        /*0578*/ 	.word	0x000000ff
        /*057c*/ 	.word	0x00038830
        /*0580*/ 	.short	0x0100
        /*0582*/ 	.byte	0x06
	.zero		1


	//   ....[4]....
        /*0584*/ 	.word	0x00000350
        /*0588*/ 	.word	0x000000ff
        /*058c*/ 	.word	0x00038840
        /*0590*/ 	.short	0x0100
        /*0592*/ 	.byte	0x06
	.zero		1


	//   ....[5]....
        /*0594*/ 	.word	0x00000360
        /*0598*/ 	.word	0x000000ff
        /*059c*/ 	.word	0x00038838
        /*05a0*/ 	.short	0x0100
        /*05a2*/ 	.byte	0x06
	.zero		1


	//   ....[6]....
        /*05a4*/ 	.word	0x00000370
        /*05a8*/ 	.word	0x000000ff
        /*05ac*/ 	.word	0x00038848
        /*05b0*/ 	.short	0x0100
        /*05b2*/ 	.byte	0x06
	.zero		1


	//   ....[7]....
        /*05b4*/ 	.word	0x000004a0
        /*05b8*/ 	.word	0x000000ff
        /*05bc*/ 	.word	0x00038850
        /*05c0*/ 	.short	0x0100
        /*05c2*/ 	.byte	0x08
	.zero		1


	//   ....[8]....
        /*05c4*/ 	.word	0x000004b0
        /*05c8*/ 	.word	0x000000ff
        /*05cc*/ 	.word	0x00038860
        /*05d0*/ 	.short	0x0100
        /*05d2*/ 	.byte	0x08
	.zero		1


	//   ....[9]....
        /*05d4*/ 	.word	0x000004c0
        /*05d8*/ 	.word	0x000000ff
        /*05dc*/ 	.word	0x00038858
        /*05e0*/ 	.short	0x0100
        /*05e2*/ 	.byte	0x08
	.zero		1


	//   ....[10]....
        /*05e4*/ 	.word	0x000004d0
        /*05e8*/ 	.word	0x000000ff
        /*05ec*/ 	.word	0x00038868
        /*05f0*/ 	.short	0x0100
        /*05f2*/ 	.byte	0x08
	.zero		1


	//   ....[11]....
        /*05f4*/ 	.word	0x000005c0
        /*05f8*/ 	.word	0x000000ff
        /*05fc*/ 	.word	0x00038870
        /*0600*/ 	.short	0x0100
        /*0602*/ 	.byte	0x06
	.zero		1


	//   ....[12]....
        /*0604*/ 	.word	0x000005d0
        /*0608*/ 	.word	0x000000ff
        /*060c*/ 	.word	0x00038880
        /*0610*/ 	.short	0x0100
        /*0612*/ 	.byte	0x06
	.zero		1


	//   ....[13]....
        /*0614*/ 	.word	0x000005e0
        /*0618*/ 	.word	0x000000ff
        /*061c*/ 	.word	0x00038878
        /*0620*/ 	.short	0x0100
        /*0622*/ 	.byte	0x06
	.zero		1


	//   ....[14]....
        /*0624*/ 	.word	0x000005f0
        /*0628*/ 	.word	0x000000ff
        /*062c*/ 	.word	0x00038888
        /*0630*/ 	.short	0x0100
        /*0632*/ 	.byte	0x06
	.zero		1


	//   ....[15]....
        /*0634*/ 	.word	0x00000720
        /*0638*/ 	.word	0x000000ff
        /*063c*/ 	.word	0x00038890
        /*0640*/ 	.short	0x0100
        /*0642*/ 	.byte	0x08
	.zero		1


	//   ....[16]....
        /*0644*/ 	.word	0x00000730
        /*0648*/ 	.word	0x000000ff
        /*064c*/ 	.word	0x000388a0
        /*0650*/ 	.short	0x0100
        /*0652*/ 	.byte	0x08
	.zero		1


	//   ....[17]....
        /*0654*/ 	.word	0x00000740
        /*0658*/ 	.word	0x000000ff
        /*065c*/ 	.word	0x00038898
        /*0660*/ 	.short	0x0100
        /*0662*/ 	.byte	0x08
	.zero		1


	//   ....[18]....
        /*0664*/ 	.word	0x00000750
        /*0668*/ 	.word	0x000000ff
        /*066c*/ 	.word	0x000388a8
        /*0670*/ 	.short	0x0100
        /*0672*/ 	.byte	0x08
	.zero		1


	//   ....[19]....
        /*0674*/ 	.word	0x00000880
        /*0678*/ 	.word	0x000000ff
        /*067c*/ 	.word	0x000388b0
        /*0680*/ 	.short	0x0100
        /*0682*/ 	.byte	0x08
	.zero		1


	//   ....[20]....
        /*0684*/ 	.word	0x00000890
        /*0688*/ 	.word	0x000000ff
        /*068c*/ 	.word	0x000388c0
        /*0690*/ 	.short	0x0100
        /*0692*/ 	.byte	0x08
	.zero		1


	//   ....[21]....
        /*0694*/ 	.word	0x000008a0
        /*0698*/ 	.word	0x000000ff
        /*069c*/ 	.word	0x000388b8
        /*06a0*/ 	.short	0x0100
        /*06a2*/ 	.byte	0x08
	.zero		1


	//   ....[22]....
        /*06a4*/ 	.word	0x000008b0
        /*06a8*/ 	.word	0x000000ff
        /*06ac*/ 	.word	0x000388c8
        /*06b0*/ 	.short	0x0100
        /*06b2*/ 	.byte	0x08
	.zero		1


	//   ....[23]....
        /*06b4*/ 	.word	0x000014b0
        /*06b8*/ 	.word	0x00000000
        /*06bc*/ 	.word	0x00000000
        /*06c0*/ 	.short	0x0101
        /*06c2*/ 	.byte	0x3f
	.zero		1


	//   ....[24]....
        /*06c4*/ 	.word	0x00001fa0
        /*06c8*/ 	.word	0x00000000
        /*06cc*/ 	.word	0x00000000
        /*06d0*/ 	.short	0x0101
        /*06d2*/ 	.byte	0x3f
	.zero		1


	//   ....[25]....
        /*06d4*/ 	.word	0x00002b10
        /*06d8*/ 	.word	0x000000ff
        /*06dc*/ 	.word	0x00038800
        /*06e0*/ 	.short	0x010a
        /*06e2*/ 	.byte	0x25
	.zero		1


	//   ....[26]....
        /*06e4*/ 	.word	0x00002b90
        /*06e8*/ 	.word	0x00000006
        /*06ec*/ 	.word	0x00038830
        /*06f0*/ 	.short	0x010a
        /*06f2*/ 	.byte	0x3f
	.zero		1


	//   ....[27]....
        /*06f4*/ 	.word	0x00002bd0
        /*06f8*/ 	.word	0x00000006
        /*06fc*/ 	.word	0x00038830
        /*0700*/ 	.short	0x010a
        /*0702*/ 	.byte	0x3f
	.zero		1


	//   ....[28]....
        /*0704*/ 	.word	0x00002e50
        /*0708*/ 	.word	0x000000ff
        /*070c*/ 	.word	0x00038810
        /*0710*/ 	.short	0x010a
        /*0712*/ 	.byte	0x25
	.zero		1


	//   ....[29]....
        /*0714*/ 	.word	0x00002e90
        /*0718*/ 	.word	0x00000006
        /*071c*/ 	.word	0x00038850
        /*0720*/ 	.short	0x010a
        /*0722*/ 	.byte	0x3f
	.zero		1


	//   ....[30]....
        /*0724*/ 	.word	0x00002ed0
        /*0728*/ 	.word	0x00000006
        /*072c*/ 	.word	0x00038850
        /*0730*/ 	.short	0x010a
        /*0732*/ 	.byte	0x3f
	.zero		1


	//   ....[31]....
        /*0734*/ 	.word	0x000049f0
        /*0738*/ 	.word	0x00000018
        /*073c*/ 	.word	0x00000000
        /*0740*/ 	.short	0x0101
        /*0742*/ 	.byte	0x3f
	.zero		1


	//   ....[32]....
        /*0744*/ 	.word	0x00004fc0
        /*0748*/ 	.word	0x00000006
        /*074c*/ 	.word	0x00000000
        /*0750*/ 	.short	0x0101
        /*0752*/ 	.byte	0x3f
	.zero		1


	//   ....[33]....
        /*0754*/ 	.word	0x000050e0
        /*0758*/ 	.word	0x000000ff
        /*075c*/ 	.word	0x00038830
        /*0760*/ 	.short	0x010a
        /*0762*/ 	.byte	0x05
	.zero		1


	//   ....[34]....
        /*0764*/ 	.word	0x00005120
        /*0768*/ 	.word	0x000000ff
        /*076c*/ 	.word	0x00038830
        /*0770*/ 	.short	0x010a
        /*0772*/ 	.byte	0x05
	.zero		1


	//   ....[35]....
        /*0774*/ 	.word	0x00005300
        /*0778*/ 	.word	0x000000ff
        /*077c*/ 	.word	0x00038850
        /*0780*/ 	.short	0x010a
        /*0782*/ 	.byte	0x05
	.zero		1


	//   ....[36]....
        /*0784*/ 	.word	0x00005340
        /*0788*/ 	.word	0x000000ff
        /*078c*/ 	.word	0x00038850
        /*0790*/ 	.short	0x010a
        /*0792*/ 	.byte	0x05
	.zero		1


	//   ....[37]....
        /*0794*/ 	.word	0x00006c50
        /*0798*/ 	.word	0x00000099
        /*079c*/ 	.word	0x00000000
        /*07a0*/ 	.short	0x0101
        /*07a2*/ 	.byte	0x3f
	.zero		1


	//   ....[38]....
        /*07a4*/ 	.word	0x000079b0
        /*07a8*/ 	.word	0x000000b3
        /*07ac*/ 	.word	0x00000000
        /*07b0*/ 	.short	0x0101
        /*07b2*/ 	.byte	0x3f
	.zero		1


	//   ....[39]....
        /*07b4*/ 	.word	0x00009eb0
        /*07b8*/ 	.word	0x000000ff
        /*07bc*/ 	.word	0x00000000
        /*07c0*/ 	.short	0x0101
        /*07c2*/ 	.byte	0x04
	.zero		1


	//   ....[40]....
        /*07c4*/ 	.word	0x0000af20
        /*07c8*/ 	.word	0x00000000
        /*07cc*/ 	.word	0x00038840
        /*07d0*/ 	.short	0x010a
        /*07d2*/ 	.byte	0x3f
	.zero		1


	//   ....[41]....
        /*07d4*/ 	.word	0x0000b9a0
        /*07d8*/ 	.word	0x000000ff
        /*07dc*/ 	.word	0x00038800
        /*07e0*/ 	.short	0x0107
        /*07e2*/ 	.byte	0x24
	.zero		1


	//   ....[42]....
        /*07e4*/ 	.word	0x0000ba10
        /*07e8*/ 	.word	0x000000ff
        /*07ec*/ 	.word	0x00038800
        /*07f0*/ 	.short	0x0101
        /*07f2*/ 	.byte	0x24
	.zero		1


	//   ....[43]....
        /*07f4*/ 	.word	0x0000c8c0
        /*07f8*/ 	.word	0x000000ff
        /*07fc*/ 	.word	0x00038810
        /*0800*/ 	.short	0x0107
        /*0802*/ 	.byte	0x24
	.zero		1


	//   ....[44]....
        /*0804*/ 	.word	0x0000c920
        /*0808*/ 	.word	0x000000ff
        /*080c*/ 	.word	0x00038810
        /*0810*/ 	.short	0x0101
        /*0812*/ 	.byte	0x24
	.zero		1


	//   ....[45]....
        /*0814*/ 	.word	0x0000c940
        /*0818*/ 	.word	0x000000ff
        /*081c*/ 	.word	0x00038820
        /*0820*/ 	.short	0x010a
        /*0822*/ 	.byte	0x24
	.zero		1


	//   ....[46]....
        /*0824*/ 	.word	0x0000ca10
        /*0828*/ 	.word	0x00000003
        /*082c*/ 	.word	0x00038860
        /*0830*/ 	.short	0x010a
        /*0832*/ 	.byte	0x3f
	.zero		1


	//   ....[47]....
        /*0834*/ 	.word	0x0000d5d0
        /*0838*/ 	.word	0x00000003
        /*083c*/ 	.word	0x00038840
        /*0840*/ 	.short	0x010a
        /*0842*/ 	.byte	0x3f
	.zero		1


	//   ....[48]....
        /*0844*/ 	.word	0x0000d810
        /*0848*/ 	.word	0x00000003
        /*084c*/ 	.word	0x00038860
        /*0850*/ 	.short	0x010a
        /*0852*/ 	.byte	0x3f
	.zero		1


	//   ....[49]....
        /*0854*/ 	.word	0x0000e3d0
        /*0858*/ 	.word	0x00000004
        /*085c*/ 	.word	0x00038840
        /*0860*/ 	.short	0x010a
        /*0862*/ 	.byte	0x3f
	.zero		1


	//   ....[50]....
        /*0864*/ 	.word	0x0000e5f0
        /*0868*/ 	.word	0x00000004
        /*086c*/ 	.word	0x00038860
        /*0870*/ 	.short	0x010a
        /*0872*/ 	.byte	0x3f
	.zero		1


	//   ....[51]....
        /*0874*/ 	.word	0x0000f100
        /*0878*/ 	.word	0x00000004
        /*087c*/ 	.word	0x00038840
        /*0880*/ 	.short	0x010a
        /*0882*/ 	.byte	0x3f
	.zero		1


	//   ....[52]....
        /*0884*/ 	.word	0x0000f340
        /*0888*/ 	.word	0x00000004
        /*088c*/ 	.word	0x00038860
        /*0890*/ 	.short	0x010a
        /*0892*/ 	.byte	0x3f
	.zero		1


	//   ....[53]....
        /*0894*/ 	.word	0x0000fda0
        /*0898*/ 	.word	0x00000009
        /*089c*/ 	.word	0x00038820
        /*08a0*/ 	.short	0x010a
        /*08a2*/ 	.byte	0x3f
	.zero		1


	//   ....[54]....
        /*08a4*/ 	.word	0x0000ff20
        /*08a8*/ 	.word	0x00000005
        /*08ac*/ 	.word	0x00000000
        /*08b0*/ 	.short	0x010a
        /*08b2*/ 	.byte	0x3f
	.zero		1


	//   ....[55]....
        /*08b4*/ 	.word	0x0000ff70
        /*08b8*/ 	.word	0x00000007
        /*08bc*/ 	.word	0x00000000
        /*08c0*/ 	.short	0x010a
        /*08c2*/ 	.byte	0x3f
	.zero		1


	//   ....[56]....
        /*08c4*/ 	.word	0x0000ffb0
        /*08c8*/ 	.word	0x00000013
        /*08cc*/ 	.word	0x00000000
        /*08d0*/ 	.short	0x010a
        /*08d2*/ 	.byte	0x3f
	.zero		1


	//   ....[57]....
        /*08d4*/ 	.word	0x0000ffe0
        /*08d8*/ 	.word	0x00000003
        /*08dc*/ 	.word	0x00000000
        /*08e0*/ 	.short	0x010a
        /*08e2*/ 	.byte	0x3f
	.zero		1


	//   ....[58]....
        /*08e4*/ 	.word	0x00010050
        /*08e8*/ 	.word	0x00000003
        /*08ec*/ 	.word	0x00038800
        /*08f0*/ 	.short	0x010a
        /*08f2*/ 	.byte	0x3f
	.zero		1


	//   ....[59]....
        /*08f4*/ 	.word	0x000100a0
        /*08f8*/ 	.word	0x00000006
        /*08fc*/ 	.word	0x00038830
        /*0900*/ 	.short	0x010a
        /*0902*/ 	.byte	0x3f
	.zero		1


	//   ....[60]....
        /*0904*/ 	.word	0x00010100
        /*0908*/ 	.word	0x00000007
        /*090c*/ 	.word	0x00038810
        /*0910*/ 	.short	0x010a
        /*0912*/ 	.byte	0x3f
	.zero		1


	//   ....[61]....
        /*0914*/ 	.word	0x00010150
        /*0918*/ 	.word	0x00000006
        /*091c*/ 	.word	0x00038850
        /*0920*/ 	.short	0x010a
        /*0922*/ 	.byte	0x3f
	.zero		1


	//   ....[62]....
        /*0924*/ 	.word	0x000101b0
        /*0928*/ 	.word	0x00000005
        /*092c*/ 	.word	0x00038830
        /*0930*/ 	.short	0x010a
        /*0932*/ 	.byte	0x3f
	.zero		1


	//   ....[63]....
        /*0934*/ 	.word	0x00010210
        /*0938*/ 	.word	0x00000005
        /*093c*/ 	.word	0x00038850
        /*0940*/ 	.short	0x010a
        /*0942*/ 	.byte	0x3f
	.zero		1


	//   ....[64]....
        /*0944*/ 	.word	0x000103b0
        /*0948*/ 	.word	0x00000000
        /*094c*/ 	.word	0x00038840
        /*0950*/ 	.short	0x010a
        /*0952*/ 	.byte	0x3f
	.zero		1


	//   ....[65]....
        /*0954*/ 	.word	0x000112f0
        /*0958*/ 	.word	0x00000003
        /*095c*/ 	.word	0x00038820
        /*0960*/ 	.short	0x010a
        /*0962*/ 	.byte	0x3f
	.zero		1


	//   ....[66]....
        /*0964*/ 	.word	0x00011340
        /*0968*/ 	.word	0x00000003
        /*096c*/ 	.word	0x00038860
        /*0970*/ 	.short	0x010a
        /*0972*/ 	.byte	0x3f
	.zero		1


	//   ....[67]....
        /*0974*/ 	.word	0x00011390
        /*0978*/ 	.word	0x00000003
        /*097c*/ 	.word	0x00038840
        /*0980*/ 	.short	0x010a
        /*0982*/ 	.byte	0x3f
	.zero		1


	//   ....[68]....
        /*0984*/ 	.word	0x000113e0
        /*0988*/ 	.word	0x00000003
        /*098c*/ 	.word	0x00038860
        /*0990*/ 	.short	0x010a
        /*0992*/ 	.byte	0x3f
	.zero		1


	//   ....[69]....
        /*0994*/ 	.word	0x00011430
        /*0998*/ 	.word	0x00000004
        /*099c*/ 	.word	0x00038840
        /*09a0*/ 	.short	0x010a
        /*09a2*/ 	.byte	0x3f
	.zero		1


	//   ....[70]....
        /*09a4*/ 	.word	0x00011480
        /*09a8*/ 	.word	0x00000004
        /*09ac*/ 	.word	0x00038860
        /*09b0*/ 	.short	0x010a
        /*09b2*/ 	.byte	0x3f
	.zero		1


	//   ....[71]....
        /*09b4*/ 	.word	0x000114d0
        /*09b8*/ 	.word	0x00000004
        /*09bc*/ 	.word	0x00038840
        /*09c0*/ 	.short	0x010a
        /*09c2*/ 	.byte	0x3f
	.zero		1


	//   ....[72]....
        /*09c4*/ 	.word	0x00011520
        /*09c8*/ 	.word	0x00000004
        /*09cc*/ 	.word	0x00038860
        /*09d0*/ 	.short	0x010a
        /*09d2*/ 	.byte	0x3f
	.zero		1


	//   ....[73]....
        /*09d4*/ 	.word	0x00011570
        /*09d8*/ 	.word	0x00000009
        /*09dc*/ 	.word	0x00038820
        /*09e0*/ 	.short	0x010a
        /*09e2*/ 	.byte	0x3f
	.zero		1


	//   ....[74]....
        /*09e4*/ 	.word	0x00011710
        /*09e8*/ 	.word	0x00000005
        /*09ec*/ 	.word	0x00000000
        /*09f0*/ 	.short	0x010a
        /*09f2*/ 	.byte	0x3f
	.zero		1


	//   ....[75]....
        /*09f4*/ 	.word	0x00011760
        /*09f8*/ 	.word	0x00000007
        /*09fc*/ 	.word	0x00000000
        /*0a00*/ 	.short	0x010a
        /*0a02*/ 	.byte	0x3f
	.zero		1


	//   ....[76]....
        /*0a04*/ 	.word	0x000117b0
        /*0a08*/ 	.word	0x00000013
        /*0a0c*/ 	.word	0x00000000
        /*0a10*/ 	.short	0x010a
        /*0a12*/ 	.byte	0x3f
	.zero		1


	//----- nvinfo : EIATTR_NUM_MBARRIERS
	.align		4
.L_172:
        /*0a14*/ 	.byte	0x03, 0x38
        /*0a16*/ 	.short	0x0017


	//----- nvinfo : EIATTR_EXIT_INSTR_OFFSETS
	.align		4
        /*0a18*/ 	.byte	0x04, 0x1c
        /*0a1a*/ 	.short	(.L_174 - .L_173)


	//   ....[0]....
.L_173:
        /*0a1c*/ 	.word	0x000009e0


	//   ....[1]....
        /*0a20*/ 	.word	0x0000a360


	//   ....[2]....
        /*0a24*/ 	.word	0x00010030


	//----- nvinfo : EIATTR_MAX_THREADS
	.align		4
.L_174:
        /*0a28*/ 	.byte	0x04, 0x05
        /*0a2a*/ 	.short	(.L_176 - .L_175)
.L_175:
        /*0a2c*/ 	.word	0x00000180
        /*0a30*/ 	.word	0x00000001
        /*0a34*/ 	.word	0x00000001


	//----- nvinfo : EIATTR_CRS_STACK_SIZE
	.align		4
.L_176:
        /*0a38*/ 	.byte	0x04, 0x1e
        /*0a3a*/ 	.short	(.L_178 - .L_177)
.L_177:
        /*0a3c*/ 	.word	0x00000000


	//----- nvinfo : EIATTR_CBANK_PARAM_SIZE
	.align		4
.L_178:
        /*0a40*/ 	.byte	0x03, 0x19
        /*0a42*/ 	.short	0x0b70


	//----- nvinfo : EIATTR_PARAM_CBANK
	.align		4
        /*0a44*/ 	.byte	0x04, 0x0a
        /*0a46*/ 	.short	(.L_180 - .L_179)
	.align		4
.L_179:
        /*0a48*/ 	.word	index@(.nv.constant0._ZN7cutlass13device_kernelIN5flash11enable_sm90INS1_16FlashAttnFwdSm90INS1_25CollectiveMainloopFwdSm90ILi2EN4cute5tupleIJNS5_1CILi1EEES8_S8_EEENS6_IJNS7_ILi64EEESA_SA_EEELi512ENS_6half_tEfNS_4arch4Sm90ELb0ELb0ELb0ELb0ELb0ELb0ELb1ELb0ELb0ELb1ELb0ELb0EEENS1_21CollectiveEpilogueFwdINS6_IJSA_NS7_ILi512EEESA_EEES9_SC_SE_Li256ELb0ELb1ELb0ELb0EEENS1_29StaticPersistentTileSchedulerILb0EEEEEEEEEvNT_6ParamsE)
        /*0a4c*/ 	.short	0x0210
        /*0a4e*/ 	.short	0x0b70


	//----- nvinfo : EIATTR_SW_WAR
	.align		4
.L_180:
        /*0a50*/ 	.byte	0x04, 0x36
        /*0a52*/ 	.short	(.L_182 - .L_181)
.L_181:
        /*0a54*/ 	.word	0x00000008
.L_182:


//--------------------- .nv.info._ZN7cutlass13device_kernelIN5flash11enable_sm90INS1_16FlashAttnFwdSm90INS1_25CollectiveMainloopFwdSm90ILi2EN4cute5tupleIJNS5_1CILi1EEES8_S8_EEENS6_IJNS7_ILi64EEESA_SA_EEELi512ENS_6half_tEfNS_4arch4Sm90ELb0ELb0ELb0ELb1ELb0ELb0ELb0ELb0ELb0ELb1ELb0ELb0EEENS1_21CollectiveEpilogueFwdINS6_IJSA_NS7_ILi512EEESA_EEES9_SC_SE_Li256ELb1ELb1ELb0ELb0EEENS1_36VarlenDynamicPersistentTileSchedulerILi64ELi64ELi256ELi128ELb0ELb1ELb1ELb0ELb1ELb1EEEEEEEEEvNT_6ParamsE --------------------------
	.section	.nv.info._ZN7cutlass13device_kernelIN5flash11enable_sm90INS1_16FlashAttnFwdSm90INS1_25CollectiveMainloopFwdSm90ILi2EN4cute5tupleIJNS5_1CILi1EEES8_S8_EEENS6_IJNS7_ILi64EEESA_SA_EEELi512ENS_6half_tEfNS_4arch4Sm90ELb0ELb0ELb0ELb1ELb0ELb0ELb0ELb0ELb0ELb1ELb0ELb0EEENS1_21CollectiveEpilogueFwdINS6_IJSA_NS7_ILi512EEESA_EEES9_SC_SE_Li256ELb1ELb1ELb0ELb0EEENS1_36VarlenDynamicPersistentTileSchedulerILi64ELi64ELi256ELi128ELb0ELb1ELb1ELb0ELb1ELb1EEEEEEEEEvNT_6ParamsE,"",@"SHT_CUDA_INFO"
	.sectionflags	@""
	.align	4


	//----- nvinfo : EIATTR_CUDA_API_VERSION
	.align		4
        /*0000*/ 	.byte	0x04, 0x37
        /*0002*/ 	.short	(.L_184 - .L_183)
.L_183:
        /*0004*/ 	.word	0x00000082


	//----- nvinfo : EIATTR_KPARAM_INFO
	.align		4
.L_184:
        /*0008*/ 	.byte	0x04, 0x17
        /*000a*/ 	.short	(.L_186 - .L_185)
.L_185:
        /*000c*/ 	.word	0x00000000
        /*0010*/ 	.short	0x0000
        /*0012*/ 	.short	0x0070
        /*0014*/ 	.byte	0x00, 0xf0, 0x01, 0x2a


	//----- nvinfo : EIATTR_SPARSE_MMA_MASK
	.align		4
.L_186:
        /*0018*/ 	.byte	0x03, 0x50
        /*001a*/ 	.short	0x0000


	//----- nvinfo : EIATTR_MAXREG_COUNT
	.align		4
        /*001c*/ 	.byte	0x03, 0x1b
        /*001e*/ 	.short	0x00a8


	//----- nvinfo : EIATTR_NUM_BARRIERS
	.align		4
        /*0020*/ 	.byte	0x02, 0x4c
        /*0022*/ 	.byte	0x10
	.zero		1


	//----- nvinfo : EIATTR_EXTERNS
	.align		4
        /*0024*/ 	.byte	0x04, 0x0f
        /*0026*/ 	.short	(.L_188 - .L_187)


	//   ....[0]....
	.align		4
.L_187:
        /*0028*/ 	.word	index@(__assertfail)


	//----- nvinfo : EIATTR_ANNOTATIONS
	.align		4
.L_188:
        /*002c*/ 	.byte	0x04, 0x55
        /*002e*/ 	.short	(.L_190 - .L_189)


	//   ....[0]....
.L_189:
        /* <DEDUP_REMOVED lines=81> */


	//----- nvinfo : EIATTR_MERCURY_ISA_VERSION
	.align		4
.L_190:
        /*0530*/ 	.byte	0x03, 0x5f
        /*0532*/ 	.short	0x0101


	//----- nvinfo : EIATTR_UNUSED_LOAD_BYTE_OFFSET
	.align		4
        /*0534*/ 	.byte	0x04, 0x44
        /*0536*/ 	.short	(.L_192 - .L_191)


	//   ....[0]....
.L_191:
        /*0538*/ 	.word	0x00000a20
        /*053c*/ 	.word	0x0000fff0


	//   ....[1]....
        /*0540*/ 	.word	0x00006b40
        /*0544*/ 	.word	0x0000fff0


	//----- nvinfo : EIATTR_INT_WARP_WIDE_INSTR_OFFSETS
	.align		4
.L_192:
        /*0548*/ 	.byte	0x04, 0x31
        /*054a*/ 	.short	(.L_194 - .L_193)


	//   ....[0]....
.L_193:
        /*054c*/ 	.word	0x00000130


	//   ....[1]....
        /*0550*/ 	.word	0x00000170


	//   ....[2]....
        /*0554*/ 	.word	0x000001e0


	//   ....[3]....
        /*0558*/ 	.word	0x0000ab40


	//   ....[4]....
        /*055c*/ 	.word	0x0000abd0


	//   ....[5]....
        /*0560*/ 	.word	0x0000f8c0


	//   ....[6]....
        /*0564*/ 	.word	0x0000f950


	//----- nvinfo : EIATTR_COOP_GROUP_MASK_REGIDS
	.align		4
.L_194:
        /*0568*/ 	.byte	0x04, 0x29
        /*056a*/ 	.short	(.L_196 - .L_195)


	//   ....[0]....
.L_195:
        /*056c*/ 	.word	0xffffffff


	//   ....[1]....
        /*0570*/ 	.word	0xffffffff


	//   ....[2]....
        /*0574*/ 	.word	0xffffffff


	//   ....[3]....
        /*0578*/ 	.word	0xffffffff


	//   ....[4]....
        /*057c*/ 	.word	0xffffffff


	//   ....[5]....
        /*0580*/ 	.word	0xffffffff


	//   ....[6]....
        /*0584*/ 	.word	0xffffffff


	//   ....[7]....
        /*0588*/ 	.word	0xffffffff


	//   ....[8]....
        /*058c*/ 	.word	0xffffffff


	//   ....[9]....
        /*0590*/ 	.word	0xffffffff


	//   ....[10]....
        /*0594*/ 	.word	0xffffffff


	//   ....[11]....
        /*0598*/ 	.word	0xffffffff


	//   ....[12]....
        /*059c*/ 	.word	0xffffffff


	//   ....[13]....
        /*05a0*/ 	.word	0xffffffff


	//   ....[14]....
        /*05a4*/ 	.word	0xffffffff


	//   ....[15]....
        /*05a8*/ 	.word	0xffffffff


	//   ....[16]....
        /*05ac*/ 	.word	0xffffffff


	//   ....[17]....
        /*05b0*/ 	.word	0xffffffff


	//   ....[18]....
        /*05b4*/ 	.word	0xffffffff


	//   ....[19]....
        /*05b8*/ 	.word	0xffffffff


	//   ....[20]....
        /*05bc*/ 	.word	0xffffffff


	//   ....[21]....
        /*05c0*/ 	.word	0xffffffff


	//   ....[22]....
        /*05c4*/ 	.word	0xffffffff


	//   ....[23]....
        /*05c8*/ 	.word	0xffffffff


	//   ....[24]....
        /*05cc*/ 	.word	0xffffffff


	//   ....[25]....
        /*05d0*/ 	.word	0xffffffff


	//   ....[26]....
        /*05d4*/ 	.word	0xffffffff


	//   ....[27]....
        /*05d8*/ 	.word	0xffffffff


	//   ....[28]....
        /*05dc*/ 	.word	0xffffffff


	//   ....[29]....
        /*05e0*/ 	.word	0xffffffff


	//   ....[30]....
        /*05e4*/ 	.word	0xffffffff


	//   ....[31]....
        /*05e8*/ 	.word	0xffffffff


	//   ....[32]....
        /*05ec*/ 	.word	0xffffffff


	//   ....[33]....
        /*05f0*/ 	.word	0xffffffff


	//   ....[34]....
        /*05f4*/ 	.word	0xffffffff


	//   ....[35]....
        /*05f8*/ 	.word	0xffffffff


	//   ....[36]....
        /*05fc*/ 	.word	0xffffffff


	//   ....[37]....
        /*0600*/ 	.word	0xffffffff


	//   ....[38]....
        /*0604*/ 	.word	0xffffffff


	//   ....[39]....
        /*0608*/ 	.word	0xffffffff


	//   ....[40]....
        /*060c*/ 	.word	0xffffffff


	//   ....[41]....
        /*0610*/ 	.word	0xffffffff


	//   ....[42]....
        /*0614*/ 	.word	0xffffffff


	//   ....[43]....
        /*0618*/ 	.word	0xffffffff


	//   ....[44]....
        /*061c*/ 	.word	0xffffffff


	//   ....[45]....
        /*0620*/ 	.word	0xffffffff


	//   ....[46]....
        /*0624*/ 	.word	0xffffffff


	//   ....[47]....
        /*0628*/ 	.word	0xffffffff


	//   ....[48]....
        /*062c*/ 	.word	0xffffffff


	//   ....[49]....
        /*0630*/ 	.word	0xffffffff


	//   ....[50]....
        /*0634*/ 	.word	0xffffffff


	//   ....[51]....
        /*0638*/ 	.word	0xffffffff


	//   ....[52]....
        /*063c*/ 	.word	0xffffffff


	//   ....[53]....
        /*0640*/ 	.word	0xffffffff


	//   ....[54]....
        /*0644*/ 	.word	0xffffffff


	//   ....[55]....
        /*0648*/ 	.word	0xffffffff


	//   ....[56]....
        /*064c*/ 	.word	0xffffffff


	//   ....[57]....
        /*0650*/ 	.word	0xffffffff


	//   ....[58]....
        /*0654*/ 	.word	0xffffffff


	//   ....[59]....
        /*0658*/ 	.word	0xffffffff


	//   ....[60]....
        /*065c*/ 	.word	0xffffffff


	//   ....[61]....
        /*0660*/ 	.word	0xffffffff


	//   ....[62]....
        /*0664*/ 	.word	0xffffffff


	//   ....[63]....
        /*0668*/ 	.word	0xffffffff


	//   ....[64]....
        /*066c*/ 	.word	0xffffffff


	//   ....[65]....
        /*0670*/ 	.word	0xffffffff


	//   ....[66]....
        /*0674*/ 	.word	0xffffffff


	//   ....[67]....
        /*0678*/ 	.word	0xffffffff


	//   ....[68]....
        /*067c*/ 	.word	0xffffffff


	//   ....[69]....
        /*0680*/ 	.word	0xffffffff


	//   ....[70]....
        /*0684*/ 	.word	0xffffffff


	//   ....[71]....
        /*0688*/ 	.word	0xffffffff


	//   ....[72]....
        /*068c*/ 	.word	0xffffffff


	//   ....[73]....
        /*0690*/ 	.word	0xffffffff


	//   ....[74]....
        /*0694*/ 	.word	0xffffffff


	//   ....[75]....
        /*0698*/ 	.word	0xffffffff


	//   ....[76]....
        /*069c*/ 	.word	0xffffffff


	//   ....[77]....
        /*06a0*/ 	.word	0xffffffff


	//   ....[78]....
        /*06a4*/ 	.word	0xffffffff


	//   ....[79]....
        /*06a8*/ 	.word	0x0500000f


	//   ....[80]....
        /*06ac*/ 	.word	0x0500000f


	//   ....[81]....
        /*06b0*/ 	.word	0x0500000f


	//   ....[82]....
        /*06b4*/ 	.word	0x0500000f


	//   ....[83]....
        /*06b8*/ 	.word	0x0500000f


	//   ....[84]....
        /*06bc*/ 	.word	0x0500000f


	//   ....[85]....
        /*06c0*/ 	.word	0x0500000f


	//   ....[86]....
        /*06c4*/ 	.word	0x0500000f


	//   ....[87]....
        /*06c8*/ 	.word	0x0500000f


	//   ....[88]....
        /*06cc*/ 	.word	0x0500000f


	//   ....[89]....
        /*06d0*/ 	.word	0x0500000f


	//   ....[90]....
        /*06d4*/ 	.word	0x0500000f


	//   ....[91]....
        /*06d8*/ 	.word	0x0500000f


	//   ....[92]....
        /*06dc*/ 	.word	0x0500000f


	//   ....[93]....
        /*06e0*/ 	.word	0x0500000f


	//   ....[94]....
        /*06e4*/ 	.word	0x0500000f


	//   ....[95]....
        /*06e8*/ 	.word	0x0500000f


	//   ....[96]....
        /*06ec*/ 	.word	0x0500000f


	//   ....[97]....
        /*06f0*/ 	.word	0x0500000f


	//   ....[98]....
        /*06f4*/ 	.word	0x0500000f


	//   ....[99]....
        /*06f8*/ 	.word	0x0500000f


	//   ....[100]....
        /*06fc*/ 	.word	0x0500000f


	//   ....[101]....
        /*0700*/ 	.word	0x0500000f


	//   ....[102]....
        /*0704*/ 	.word	0x0500000f


	//   ....[103]....
        /*0708*/ 	.word	0x0500000f


	//   ....[104]....
        /*070c*/ 	.word	0x0500000f


	//   ....[105]....
        /*0710*/ 	.word	0x0500000f


	//----- nvinfo : EIATTR_COOP_GROUP_INSTR_OFFSETS
	.align		4
.L_196:
        /*0714*/ 	.byte	0x04, 0x28
        /*0716*/ 	.short	(.L_198 - .L_197)


	//   ....[0]....
.L_197:
        /*0718*/ 	.word	0x00000060


	//   ....[1]....
        /*071c*/ 	.word	0x00000140


	//   ....[2]....
        /*0720*/ 	.word	0x00000190


	//   ....[3]....
        /*0724*/ 	.word	0x00000380


	//   ....[4]....
        /*0728*/ 	.word	0x000004e0


	//   ....[5]....
        /*072c*/ 	.word	0x00000600


	//   ....[6]....
        /*0730*/ 	.word	0x00000760


	//   ....[7]....
        /*0734*/ 	.word	0x00001800


	//   ....[8]....
        /*0738*/ 	.word	0x00003140


	//   ....[9]....
        /*073c*/ 	.word	0x00003b10


	//   ....[10]....
        /*0740*/ 	.word	0x00003b60


	//   ....[11]....
        /*0744*/ 	.word	0x00003d70


	//   ....[12]....
        /*0748*/ 	.word	0x00003e20


	//   ....[13]....
        /*074c*/ 	.word	0x00004700


	//   ....[14]....
        /*0750*/ 	.word	0x00004b60


	//   ....[15]....
        /*0754*/ 	.word	0x00004b90


	//   ....[16]....
        /*0758*/ 	.word	0x00004e10


	//   ....[17]....
        /*075c*/ 	.word	0x00004fe0


	//   ....[18]....
        /*0760*/ 	.word	0x00006000


	//   ....[19]....
        /*0764*/ 	.word	0x00006040


	//   ....[20]....
        /*0768*/ 	.word	0x00006070


	//   ....[21]....
        /*076c*/ 	.word	0x000060c0


	//   ....[22]....
        /*0770*/ 	.word	0x000060e0


	//   ....[23]....
        /*0774*/ 	.word	0x00007a70


	//   ....[24]....
        /*0778*/ 	.word	0x000080b0


	//   ....[25]....
        /*077c*/ 	.word	0x000080e0


	//   ....[26]....
        /*0780*/ 	.word	0x00008110


	//   ....[27]....
        /*0784*/ 	.word	0x00008130


	//   ....[28]....
        /*0788*/ 	.word	0x000087d0


	//   ....[29]....
        /*078c*/ 	.word	0x000087f0


	//   ....[30]....
        /*0790*/ 	.word	0x00008a20


	//   ....[31]....
        /*0794*/ 	.word	0x00008a40


	//   ....[32]....
        /*0798*/ 	.word	0x000095f0


	//   ....[33]....
        /*079c*/ 	.word	0x00009630


	//   ....[34]....
        /*07a0*/ 	.word	0x00009870


	//   ....[35]....
        /*07a4*/ 	.word	0x00009890


	//   ....[36]....
        /*07a8*/ 	.word	0x00009b20


	//   ....[37]....
        /*07ac*/ 	.word	0x00009d00


	//   ....[38]....
        /*07b0*/ 	.word	0x00009d30


	//   ....[39]....
        /*07b4*/ 	.word	0x00009d60


	//   ....[40]....
        /*07b8*/ 	.word	0x00009d90


	//   ....[41]....
        /*07bc*/ 	.word	0x00009dc0


	//   ....[42]....
        /*07c0*/ 	.word	0x00009df0


	//   ....[43]....
        /*07c4*/ 	.word	0x00009f60


	//   ....[44]....
        /*07c8*/ 	.word	0x00009f90


	//   ....[45]....
        /*07cc*/ 	.word	0x00009fc0


	//   ....[46]....
        /*07d0*/ 	.word	0x00009ff0


	//   ....[47]....
        /*07d4*/ 	.word	0x0000a020


	//   ....[48]....
        /*07d8*/ 	.word	0x0000a050


	//   ....[49]....
        /*07dc*/ 	.word	0x0000a0f0


	//   ....[50]....
        /*07e0*/ 	.word	0x0000a120


	//   ....[51]....
        /*07e4*/ 	.word	0x0000a1b0


	//   ....[52]....
        /*07e8*/ 	.word	0x0000b150


	//   ....[53]....
        /*07ec*/ 	.word	0x0000bca0


	//   ....[54]....
        /*07f0*/ 	.word	0x0000bcb0


	//   ....[55]....
        /*07f4*/ 	.word	0x0000bcd0


	//   ....[56]....
        /*07f8*/ 	.word	0x0000bd70


	//   ....[57]....
        /*07fc*/ 	.word	0x0000bda0


	//   ....[58]....
        /*0800*/ 	.word	0x0000be10


	//   ....[59]....
        /*0804*/ 	.word	0x0000be20


	//   ....[60]....
        /*0808*/ 	.word	0x0000be90


	//   ....[61]....
        /*080c*/ 	.word	0x0000fb50


	//   ....[62]....
        /*0810*/ 	.word	0x0000fb80


	//   ....[63]....
        /*0814*/ 	.word	0x0000fbc0


	//   ....[64]....
        /*0818*/ 	.word	0x0000fbf0


	//   ....[65]....
        /*081c*/ 	.word	0x0000fc20


	//   ....[66]....
        /*0820*/ 	.word	0x0000fc50


	//   ....[67]....
        /*0824*/ 	.word	0x0000fc80


	//   ....[68]....
        /*0828*/ 	.word	0x0000fcb0


	//   ....[69]....
        /*082c*/ 	.word	0x0000fe30


	//   ....[70]....
        /*0830*/ 	.word	0x0000fe60


	//   ....[71]....
        /*0834*/ 	.word	0x0000fe90


	//   ....[72]....
        /*0838*/ 	.word	0x0000fec0


	//   ....[73]....
        /*083c*/ 	.word	0x0000fef0


	//   ....[74]....
        /*0840*/ 	.word	0x0000ff20


	//   ....[75]....
        /*0844*/ 	.word	0x0000ffe0


	//   ....[76]....
        /*0848*/ 	.word	0x00010000


	//   ....[77]....
        /*084c*/ 	.word	0x00010070


	//   ....[78]....
        /*0850*/ 	.word	0x00010500


	//   ....[79]....
        /*0854*/ 	.word	0x00010ab0


	//   ....[80]....
        /*0858*/ 	.word	0x00010c60


	//   ....[81]....
        /*085c*/ 	.word	0x00010cb0


	//   ....[82]....
        /*0860*/ 	.word	0x00010d10


	//   ....[83]....
        /*0864*/ 	.word	0x00010db0


	//   ....[84]....
        /*0868*/ 	.word	0x00010e60


	//   ....[85]....
        /*086c*/ 	.word	0x00010f00


	//   ....[86]....
        /*0870*/ 	.word	0x00010fc0


	//   ....[87]....
        /*0874*/ 	.word	0x000110a0


	//   ....[88]....
        /*0878*/ 	.word	0x000113d0


	//   ....[89]....
        /*087c*/ 	.word	0x00011470


	//   ....[90]....
        /*0880*/ 	.word	0x00011590


	//   ....[91]....
        /*0884*/ 	.word	0x00011600


	//   ....[92]....
        /*0888*/ 	.word	0x00011670


	//   ....[93]....
        /*088c*/ 	.word	0x000116e0


	//   ....[94]....
        /*0890*/ 	.word	0x00011750


	//   ....[95]....
        /*0894*/ 	.word	0x000117d0


	//   ....[96]....
        /*0898*/ 	.word	0x00011860


	//   ....[97]....
        /*089c*/ 	.word	0x00011900


	//   ....[98]....
        /*08a0*/ 	.word	0x00011970


	//   ....[99]....
        /*08a4*/ 	.word	0x000119e0


	//   ....[100]....
        /*08a8*/ 	.word	0x00011a50


	//   ....[101]....
        /*08ac*/ 	.word	0x00011ad0


	//   ....[102]....
        /*08b0*/ 	.word	0x00011b40


	//   ....[103]....
        /*08b4*/ 	.word	0x00011be0


	//   ....[104]....
        /*08b8*/ 	.word	0x00011c70


	//   ....[105]....
        /*08bc*/ 	.word	0x00011d90


	//----- nvinfo : EIATTR_REG_RECONFIG
	.align		4
.L_198:
        /*08c0*/ 	.byte	0x01, 0x54
	.zero		2


	//----- nvinfo : EIATTR_SYSCALL_OFFSETS
	.align		4
        /*08c4*/ 	.byte	0x04, 0x46
        /*08c6*/ 	.short	(.L_200 - .L_199)


	//   ....[0]....
.L_199:
        /*08c8*/ 	.word	0x00003300


	//   ....[1]....
        /*08cc*/ 	.word	0x0000ad40


	//   ....[2]....
        /*08d0*/ 	.word	0x0000aea0


	//   ....[3]....
        /*08d4*/ 	.word	0x0000afa0


	//   ....[4]....
        /*08d8*/ 	.word	0x0000b8d0


	//----- nvinfo : EIATTR_MBARRIER_INSTR_OFFSETS
	.align		4
.L_200:
        /*08dc*/ 	.byte	0x04, 0x39
        /*08de*/ 	.short	(.L_202 - .L_201)


	//   ....[0]....
.L_201:
        /*08e0*/ 	.word	0x00000270
        /*08e4*/ 	.word	0x000000ff
        /*08e8*/ 	.word	0x00028c00
        /*08ec*/ 	.short	0x0100
        /*08ee*/ 	.byte	0x08
	.zero		1


	//   ....[1]....
        /*08f0*/ 	.word	0x00000280
        /*08f4*/ 	.word	0x000000ff
        /*08f8*/ 	.word	0x00028c20
        /*08fc*/ 	.short	0x0100
        /*08fe*/ 	.byte	0x08
	.zero		1


	//   ....[2]....
        /*0900*/ 	.word	0x00000330
        /*0904*/ 	.word	0x000000ff
        /*0908*/ 	.word	0x00028c30
        /*090c*/ 	.short	0x0100
        /*090e*/ 	.byte	0x06
	.zero		1


	//   ....[3]....
        /*0910*/ 	.word	0x00000340
        /*0914*/ 	.word	0x000000ff
        /*0918*/ 	.word	0x00028c40
        /*091c*/ 	.short	0x0100
        /*091e*/ 	.byte	0x06
	.zero		1


	//   ....[4]....
        /*0920*/ 	.word	0x00000350
        /*0924*/ 	.word	0x000000ff
        /*0928*/ 	.word	0x00028c38
        /*092c*/ 	.short	0x0100
        /*092e*/ 	.byte	0x06
	.zero		1


	//   ....[5]....
        /*0930*/ 	.word	0x00000360
        /*0934*/ 	.word	0x000000ff
        /*0938*/ 	.word	0x00028c48
        /*093c*/ 	.short	0x0100
        /*093e*/ 	.byte	0x06
	.zero		1


	//   ....[6]....
        /*0940*/ 	.word	0x00000490
        /*0944*/ 	.word	0x000000ff
        /*0948*/ 	.word	0x00028c50
        /*094c*/ 	.short	0x0100
        /*094e*/ 	.byte	0x08
	.zero		1


	//   ....[7]....
        /*0950*/ 	.word	0x000004a0
        /*0954*/ 	.word	0x000000ff
        /*0958*/ 	.word	0x00028c60
        /*095c*/ 	.short	0x0100
        /*095e*/ 	.byte	0x08
	.zero		1


	//   ....[8]....
        /*0960*/ 	.word	0x000004b0
        /*0964*/ 	.word	0x000000ff
        /*0968*/ 	.word	0x00028c58
        /*096c*/ 	.short	0x0100
        /*096e*/ 	.byte	0x08
	.zero		1


	//   ....[9]....
        /*0970*/ 	.word	0x000004c0
        /*0974*/ 	.word	0x000000ff
        /*0978*/ 	.word	0x00028c68
        /*097c*/ 	.short	0x0100
        /*097e*/ 	.byte	0x08
	.zero		1


	//   ....[10]....
        /*0980*/ 	.word	0x000005b0
        /*0984*/ 	.word	0x000000ff
        /*0988*/ 	.word	0x00028c70
        /*098c*/ 	.short	0x0100
        /*098e*/ 	.byte	0x06
	.zero		1


	//   ....[11]....
        /*0990*/ 	.word	0x000005c0
        /*0994*/ 	.word	0x000000ff
        /*0998*/ 	.word	0x00028c80
        /*099c*/ 	.short	0x0100
        /*099e*/ 	.byte	0x06
	.zero		1


	//   ....[12]....
        /*09a0*/ 	.word	0x000005d0
        /*09a4*/ 	.word	0x000000ff
        /*09a8*/ 	.word	0x00028c78
        /*09ac*/ 	.short	0x0100
        /*09ae*/ 	.byte	0x06
	.zero		1


	//   ....[13]....
        /*09b0*/ 	.word	0x000005e0
        /*09b4*/ 	.word	0x000000ff
        /*09b8*/ 	.word	0x00028c88
        /*09bc*/ 	.short	0x0100
        /*09be*/ 	.byte	0x06
	.zero		1


	//   ....[14]....
        /*09c0*/ 	.word	0x00000710
        /*09c4*/ 	.word	0x000000ff
        /*09c8*/ 	.word	0x00028c90
        /*09cc*/ 	.short	0x0100
        /*09ce*/ 	.byte	0x08
	.zero		1


	//   ....[15]....
        /*09d0*/ 	.word	0x00000720
        /*09d4*/ 	.word	0x000000ff
        /*09d8*/ 	.word	0x00028ca0
        /*09dc*/ 	.short	0x0100
        /*09de*/ 	.byte	0x08
	.zero		1


	//   ....[16]....
        /*09e0*/ 	.word	0x00000730
        /*09e4*/ 	.word	0x000000ff
        /*09e8*/ 	.word	0x00028c98
        /*09ec*/ 	.short	0x0100
        /*09ee*/ 	.byte	0x08
	.zero		1


	//   ....[17]....
        /*09f0*/ 	.word	0x00000740
        /*09f4*/ 	.word	0x000000ff
        /*09f8*/ 	.word	0x00028ca8
        /*09fc*/ 	.short	0x0100
        /*09fe*/ 	.byte	0x08
	.zero		1


	//   ....[18]....
        /*0a00*/ 	.word	0x00000870
        /*0a04*/ 	.word	0x000000ff
        /*0a08*/ 	.word	0x00028cb0
        /*0a0c*/ 	.short	0x0100
        /*0a0e*/ 	.byte	0x08
	.zero		1


	//   ....[19]....
        /*0a10*/ 	.word	0x00000880
        /*0a14*/ 	.word	0x000000ff
        /*0a18*/ 	.word	0x00028cc0
        /*0a1c*/ 	.short	0x0100
        /*0a1e*/ 	.byte	0x08
	.zero		1


	//   ....[20]....
        /*0a20*/ 	.word	0x00000890
        /*0a24*/ 	.word	0x000000ff
        /*0a28*/ 	.word	0x00028cb8
        /*0a2c*/ 	.short	0x0100
        /*0a2e*/ 	.byte	0x08
	.zero		1


	//   ....[21]....
        /*0a30*/ 	.word	0x000008a0
        /*0a34*/ 	.word	0x000000ff
        /*0a38*/ 	.word	0x00028cc8
        /*0a3c*/ 	.short	0x0100
        /*0a3e*/ 	.byte	0x08
	.zero		1


	//   ....[22]....
        /*0a40*/ 	.word	0x00001910
        /*0a44*/ 	.word	0x000000ff
        /*0a48*/ 	.word	0x00028c50
        /*0a4c*/ 	.short	0x010a
        /*0a4e*/ 	.byte	0x10
	.zero		1


	//   ....[23]....
        /*0a50*/ 	.word	0x00001be0
        /*0a54*/ 	.word	0x00000000
        /*0a58*/ 	.word	0x00000000
        /*0a5c*/ 	.short	0x0101
        /*0a5e*/ 	.byte	0x3f
	.zero		1


	//   ....[24]....
        /*0a60*/ 	.word	0x00002560
        /*0a64*/ 	.word	0x000000ff
        /*0a68*/ 	.word	0x00028c50
        /*0a6c*/ 	.short	0x010a
        /*0a6e*/ 	.byte	0x06
	.zero		1


	//   ....[25]....
        /*0a70*/ 	.word	0x000025a0
        /*0a74*/ 	.word	0x000000ff
        /*0a78*/ 	.word	0x00028c50
        /*0a7c*/ 	.short	0x010a
        /*0a7e*/ 	.byte	0x06
	.zero		1


	//   ....[26]....
        /*0a80*/ 	.word	0x000027f0
        /*0a84*/ 	.word	0x00000000
        /*0a88*/ 	.word	0x00000000
        /*0a8c*/ 	.short	0x0101
        /*0a8e*/ 	.byte	0x3f
	.zero		1


	//   ....[27]....
        /*0a90*/ 	.word	0x00003380
        /*0a94*/ 	.word	0x000000ff
        /*0a98*/ 	.word	0x00028c00
        /*0a9c*/ 	.short	0x010a
        /*0a9e*/ 	.byte	0x2a
	.zero		1


	//   ....[28]....
        /*0aa0*/ 	.word	0x00003400
        /*0aa4*/ 	.word	0x00000007
        /*0aa8*/ 	.word	0x00028c30
        /*0aac*/ 	.short	0x010a
        /*0aae*/ 	.byte	0x3f
	.zero		1


	//   ....[29]....
        /*0ab0*/ 	.word	0x00003440
        /*0ab4*/ 	.word	0x00000007
        /*0ab8*/ 	.word	0x00028c30
        /*0abc*/ 	.short	0x010a
        /*0abe*/ 	.byte	0x3f
	.zero		1


	//   ....[30]....
        /*0ac0*/ 	.word	0x00004010
        /*0ac4*/ 	.word	0x00000005
        /*0ac8*/ 	.word	0x00000000
        /*0acc*/ 	.short	0x0101
        /*0ace*/ 	.byte	0x3f
	.zero		1


	//   ....[31]....
        /*0ad0*/ 	.word	0x00004480
        /*0ad4*/ 	.word	0x00000007
        /*0ad8*/ 	.word	0x00028c50
        /*0adc*/ 	.short	0x010a
        /*0ade*/ 	.byte	0x3f
	.zero		1


	//   ....[32]....
        /*0ae0*/ 	.word	0x000044d0
        /*0ae4*/ 	.word	0x00000007
        /*0ae8*/ 	.word	0x00028c50
        /*0aec*/ 	.short	0x010a
        /*0aee*/ 	.byte	0x3f
	.zero		1


	//   ....[33]....
        /*0af0*/ 	.word	0x00004720
        /*0af4*/ 	.word	0x00000007
        /*0af8*/ 	.word	0x00000000
        /*0afc*/ 	.short	0x0101
        /*0afe*/ 	.byte	0x3f
	.zero		1


	//   ....[34]....
        /*0b00*/ 	.word	0x00004850
        /*0b04*/ 	.word	0x000000ff
        /*0b08*/ 	.word	0x00028c30
        /*0b0c*/ 	.short	0x010a
        /*0b0e*/ 	.byte	0x16
	.zero		1


	//   ....[35]....
        /*0b10*/ 	.word	0x00004890
        /*0b14*/ 	.word	0x000000ff
        /*0b18*/ 	.word	0x00028c30
        /*0b1c*/ 	.short	0x010a
        /*0b1e*/ 	.byte	0x16
	.zero		1


	//   ....[36]....
        /*0b20*/ 	.word	0x000053f0
        /*0b24*/ 	.word	0x0000009a
        /*0b28*/ 	.word	0x00000000
        /*0b2c*/ 	.short	0x0101
        /*0b2e*/ 	.byte	0x3f
	.zero		1


	//   ....[37]....
        /*0b30*/ 	.word	0x00005d70
        /*0b34*/ 	.word	0x000000ff
        /*0b38*/ 	.word	0x00028c50
        /*0b3c*/ 	.short	0x010a
        /*0b3e*/ 	.byte	0x16
	.zero		1


	//   ....[38]....
        /*0b40*/ 	.word	0x00005db0
        /*0b44*/ 	.word	0x000000ff
        /*0b48*/ 	.word	0x00028c50
        /*0b4c*/ 	.short	0x010a
        /*0b4e*/ 	.byte	0x16
	.zero		1


	//   ....[39]....
        /*0b50*/ 	.word	0x00006020
        /*0b54*/ 	.word	0x000000ab
        /*0b58*/ 	.word	0x00000000
        /*0b5c*/ 	.short	0x0101
        /*0b5e*/ 	.byte	0x3f
	.zero		1


	//   ....[40]....
        /*0b60*/ 	.word	0x000087e0
        /*0b64*/ 	.word	0x000000ff
        /*0b68*/ 	.word	0x00000000
        /*0b6c*/ 	.short	0x0101
        /*0b6e*/ 	.byte	0x04
	.zero		1


	//   ....[41]....
        /*0b70*/ 	.word	0x0000b3d0
        /*0b74*/ 	.word	0x00000000
        /*0b78*/ 	.word	0x00028c40
        /*0b7c*/ 	.short	0x010a
        /*0b7e*/ 	.byte	0x3f
	.zero		1


	//   ....[42]....
        /*0b80*/ 	.word	0x0000bf40
        /*0b84*/ 	.word	0x00000008
        /*0b88*/ 	.word	0x00028c00
        /*0b8c*/ 	.short	0x0107
        /*0b8e*/ 	.byte	0x3f
	.zero		1


	//   ....[43]....
        /*0b90*/ 	.word	0x0000c040
        /*0b94*/ 	.word	0x00000002
        /*0b98*/ 	.word	0x00028c00
        /*0b9c*/ 	.short	0x0101
        /*0b9e*/ 	.byte	0x3f
	.zero		1


	//   ....[44]....
        /*0ba0*/ 	.word	0x0000c060
        /*0ba4*/ 	.word	0x00000002
        /*0ba8*/ 	.word	0x00028c20
        /*0bac*/ 	.short	0x010a
        /*0bae*/ 	.byte	0x3f
	.zero		1


	//   ....[45]....
        /*0bb0*/ 	.word	0x0000c170
        /*0bb4*/ 	.word	0x00000003
        /*0bb8*/ 	.word	0x00028c60
        /*0bbc*/ 	.short	0x010a
        /*0bbe*/ 	.byte	0x3f
	.zero		1


	//   ....[46]....
        /*0bc0*/ 	.word	0x0000ce80
        /*0bc4*/ 	.word	0x00000003
        /*0bc8*/ 	.word	0x00028c40
        /*0bcc*/ 	.short	0x010a
        /*0bce*/ 	.byte	0x3f
	.zero		1


	//   ....[47]....
        /*0bd0*/ 	.word	0x0000d0e0
        /*0bd4*/ 	.word	0x00000003
        /*0bd8*/ 	.word	0x00028c60
        /*0bdc*/ 	.short	0x010a
        /*0bde*/ 	.byte	0x3f
	.zero		1


	//   ....[48]....
        /*0be0*/ 	.word	0x0000dd80
        /*0be4*/ 	.word	0x00000004
        /*0be8*/ 	.word	0x00028c40
        /*0bec*/ 	.short	0x010a
        /*0bee*/ 	.byte	0x3f
	.zero		1


	//   ....[49]....
        /*0bf0*/ 	.word	0x0000dfd0
        /*0bf4*/ 	.word	0x00000004
        /*0bf8*/ 	.word	0x00028c60
        /*0bfc*/ 	.short	0x010a
        /*0bfe*/ 	.byte	0x3f
	.zero		1


	//   ....[50]....
        /*0c00*/ 	.word	0x0000ebe0
        /*0c04*/ 	.word	0x00000004
        /*0c08*/ 	.word	0x00028c40
        /*0c0c*/ 	.short	0x010a
        /*0c0e*/ 	.byte	0x3f
	.zero		1


	//   ....[51]....
        /*0c10*/ 	.word	0x0000ee40
        /*0c14*/ 	.word	0x00000004
        /*0c18*/ 	.word	0x00028c60
        /*0c1c*/ 	.short	0x010a
        /*0c1e*/ 	.byte	0x3f
	.zero		1


	//   ....[52]....
        /*0c20*/ 	.word	0x00010480
        /*0c24*/ 	.word	0x00000000
        /*0c28*/ 	.word	0x00028c20
        /*0c2c*/ 	.short	0x010a
        /*0c2e*/ 	.byte	0x3f
	.zero		1


	//   ....[53]....
        /*0c30*/ 	.word	0x00010640
        /*0c34*/ 	.word	0x00000006
        /*0c38*/ 	.word	0x00000000
        /*0c3c*/ 	.short	0x010a
        /*0c3e*/ 	.byte	0x3f
	.zero		1


	//   ....[54]....
        /*0c40*/ 	.word	0x000106b0
        /*0c44*/ 	.word	0x00000007
        /*0c48*/ 	.word	0x00000000
        /*0c4c*/ 	.short	0x010a
        /*0c4e*/ 	.byte	0x3f
	.zero		1


	//   ....[55]....
        /*0c50*/ 	.word	0x00010720
        /*0c54*/ 	.word	0x00000004
        /*0c58*/ 	.word	0x00000000
        /*0c5c*/ 	.short	0x010a
        /*0c5e*/ 	.byte	0x3f
	.zero		1


	//   ....[56]....
        /*0c60*/ 	.word	0x00010750
        /*0c64*/ 	.word	0x00000003
        /*0c68*/ 	.word	0x00000000
        /*0c6c*/ 	.short	0x010a
        /*0c6e*/ 	.byte	0x3f
	.zero		1


	//   ....[57]....
        /*0c70*/ 	.word	0x000107c0
        /*0c74*/ 	.word	0x00000003
        /*0c78*/ 	.word	0x00028c50
        /*0c7c*/ 	.short	0x010a
        /*0c7e*/ 	.byte	0x3f
	.zero		1


	//   ....[58]....
        /*0c80*/ 	.word	0x00010820
        /*0c84*/ 	.word	0x00000003
        /*0c88*/ 	.word	0x00028c50
        /*0c8c*/ 	.short	0x010a
        /*0c8e*/ 	.byte	0x3f
	.zero		1


	//   ....[59]....
        /*0c90*/ 	.word	0x00010880
        /*0c94*/ 	.word	0x00000003
        /*0c98*/ 	.word	0x00028c00
        /*0c9c*/ 	.short	0x010a
        /*0c9e*/ 	.byte	0x3f
	.zero		1


	//   ....[60]....
        /*0ca0*/ 	.word	0x000108d0
        /*0ca4*/ 	.word	0x00000007
        /*0ca8*/ 	.word	0x00028c30
        /*0cac*/ 	.short	0x010a
        /*0cae*/ 	.byte	0x3f
	.zero		1


	//   ....[61]....
        /*0cb0*/ 	.word	0x00010920
        /*0cb4*/ 	.word	0x00000007
        /*0cb8*/ 	.word	0x00028c50
        /*0cbc*/ 	.short	0x010a
        /*0cbe*/ 	.byte	0x3f
	.zero		1


	//   ....[62]....
        /*0cc0*/ 	.word	0x00010980
        /*0cc4*/ 	.word	0x00000003
        /*0cc8*/ 	.word	0x00028c30
        /*0ccc*/ 	.short	0x010a
        /*0cce*/ 	.byte	0x3f
	.zero		1


	//   ....[63]....
        /*0cd0*/ 	.word	0x000109d0
        /*0cd4*/ 	.word	0x000000ab
        /*0cd8*/ 	.word	0x00028c50
        /*0cdc*/ 	.short	0x010a
        /*0cde*/ 	.byte	0x3f
	.zero		1


	//   ....[64]....
        /*0ce0*/ 	.word	0x00010b70
        /*0ce4*/ 	.word	0x00000000
        /*0ce8*/ 	.word	0x00028c40
        /*0cec*/ 	.short	0x010a
        /*0cee*/ 	.byte	0x3f
	.zero		1


	//   ....[65]....
        /*0cf0*/ 	.word	0x000110f0
        /*0cf4*/ 	.word	0x00000002
        /*0cf8*/ 	.word	0x00028c20
        /*0cfc*/ 	.short	0x010a
        /*0cfe*/ 	.byte	0x3f
	.zero		1


	//   ....[66]....
        /*0d00*/ 	.word	0x00011140
        /*0d04*/ 	.word	0x00000003
        /*0d08*/ 	.word	0x00028c60
        /*0d0c*/ 	.short	0x010a
        /*0d0e*/ 	.byte	0x3f
	.zero		1


	//   ....[67]....
        /*0d10*/ 	.word	0x00011190
        /*0d14*/ 	.word	0x00000003
        /*0d18*/ 	.word	0x00028c40
        /*0d1c*/ 	.short	0x010a
        /*0d1e*/ 	.byte	0x3f
	.zero		1


	//   ....[68]....
        /*0d20*/ 	.word	0x000111e0
        /*0d24*/ 	.word	0x00000003
        /*0d28*/ 	.word	0x00028c60
        /*0d2c*/ 	.short	0x010a
        /*0d2e*/ 	.byte	0x3f
	.zero		1


	//   ....[69]....
        /*0d30*/ 	.word	0x00011230
        /*0d34*/ 	.word	0x00000004
        /*0d38*/ 	.word	0x00028c40
        /*0d3c*/ 	.short	0x010a
        /*0d3e*/ 	.byte	0x3f
	.zero		1


	//   ....[70]....
        /*0d40*/ 	.word	0x00011280
        /*0d44*/ 	.word	0x00000004
        /*0d48*/ 	.word	0x00028c60
        /*0d4c*/ 	.short	0x010a
        /*0d4e*/ 	.byte	0x3f
	.zero		1


	//   ....[71]....
        /*0d50*/ 	.word	0x000112d0
        /*0d54*/ 	.word	0x00000004
        /*0d58*/ 	.word	0x00028c40
        /*0d5c*/ 	.short	0x010a
        /*0d5e*/ 	.byte	0x3f
	.zero		1


	//   ....[72]....
        /*0d60*/ 	.word	0x00011320
        /*0d64*/ 	.word	0x00000004
        /*0d68*/ 	.word	0x00028c60
        /*0d6c*/ 	.short	0x010a
        /*0d6e*/ 	.byte	0x3f
	.zero		1


	//   ....[73]....
        /*0d70*/ 	.word	0x00011cb0
        /*0d74*/ 	.word	0x00000000
        /*0d78*/ 	.word	0x00028c20
        /*0d7c*/ 	.short	0x010a
        /*0d7e*/ 	.byte	0x3f
	.zero		1


	//   ....[74]....
        /*0d80*/ 	.word	0x00011e50
        /*0d84*/ 	.word	0x00000006
        /*0d88*/ 	.word	0x00000000
        /*0d8c*/ 	.short	0x010a
        /*0d8e*/ 	.byte	0x3f
	.zero		1


	//   ....[75]....
        /*0d90*/ 	.word	0x00011ea0
        /*0d94*/ 	.word	0x00000007
        /*0d98*/ 	.word	0x00000000
        /*0d9c*/ 	.short	0x010a
        /*0d9e*/ 	.byte	0x3f
	.zero		1


	//   ....[76]....
        /*0da0*/ 	.word	0x00011ef0
        /*0da4*/ 	.word	0x00000004
        /*0da8*/ 	.word	0x00000000
        /*0dac*/ 	.short	0x010a
        /*0dae*/ 	.byte	0x3f
	.zero		1


	//----- nvinfo : EIATTR_NUM_MBARRIERS
	.align		4
.L_202:
        /*0db0*/ 	.byte	0x03, 0x38
        /*0db2*/ 	.short	0x0016


	//----- nvinfo : EIATTR_EXIT_INSTR_OFFSETS
	.align		4
        /*0db4*/ 	.byte	0x04, 0x1c
        /*0db6*/ 	.short	(.L_204 - .L_203)


	//   ....[0]....
.L_203:
        /*0db8*/ 	.word	0x00000a50


	//   ....[1]....
        /*0dbc*/ 	.word	0x00009ae0


	//   ....[2]....
        /*0dc0*/ 	.word	0x000107a0


	//----- nvinfo : EIATTR_MAX_THREADS
	.align		4
.L_204:
        /*0dc4*/ 	.byte	0x04, 0x05
        /*0dc6*/ 	.short	(.L_206 - .L_205)
.L_205:
        /*0dc8*/ 	.word	0x00000180
        /*0dcc*/ 	.word	0x00000001
        /*0dd0*/ 	.word	0x00000001


	//----- nvinfo : EIATTR_CRS_STACK_SIZE
	.align		4
.L_206:
        /*0dd4*/ 	.byte	0x04, 0x1e
        /*0dd6*/ 	.short	(.L_208 - .L_207)
.L_207:
        /*0dd8*/ 	.word	0x00000000


	//----- nvinfo : EIATTR_CBANK_PARAM_SIZE
	.align		4
.L_208:
        /*0ddc*/ 	.byte	0x03, 0x19
        /*0dde*/ 	.short	0x0af0


	//----- nvinfo : EIATTR_PARAM_CBANK
	.align		4
        /*0de0*/ 	.byte	0x04, 0x0a
        /*0de2*/ 	.short	(.L_210 - .L_209)
	.align		4
.L_209:
        /*0de4*/ 	.word	index@(.nv.constant0._ZN7cutlass13device_kernelIN5flash11enable_sm90INS1_16FlashAttnFwdSm90INS1_25CollectiveMainloopFwdSm90ILi2EN4cute5tupleIJNS5_1CILi1EEES8_S8_EEENS6_IJNS7_ILi64EEESA_SA_EEELi512ENS_6half_tEfNS_4arch4Sm90ELb0ELb0ELb0ELb1ELb0ELb0ELb0ELb0ELb0ELb1ELb0ELb0EEENS1_21CollectiveEpilogueFwdINS6_IJSA_NS7_ILi512EEESA_EEES9_SC_SE_Li256ELb1ELb1ELb0ELb0EEENS1_36VarlenDynamicPersistentTileSchedulerILi64ELi64ELi256ELi128ELb0ELb1ELb1ELb0ELb1ELb1EEEEEEEEEvNT_6ParamsE)
        /*0de8*/ 	.short	0x0210
        /*0dea*/ 	.short	0x0af0


	//----- nvinfo : EIATTR_SW_WAR
	.align		4
.L_210:
        /*0dec*/ 	.byte	0x04, 0x36
        /*0dee*/ 	.short	(.L_212 - .L_211)
.L_211:
        /*0df0*/ 	.word	0x00000008
.L_212:


//--------------------- .nv.info._ZN7cutlass13device_kernelIN5flash11enable_sm90INS1_16FlashAttnFwdSm90INS1_25CollectiveMainloopFwdSm90ILi2EN4cute5tupleIJNS5_1CILi1EEES8_S8_EEENS6_IJNS7_ILi64EEESA_SA_EEELi512ENS_6half_tEfNS_4arch4Sm90ELb0ELb0ELb0ELb1ELb0ELb1ELb0ELb0ELb0ELb1ELb0ELb0EEENS1_21CollectiveEpilogueFwdINS6_IJSA_NS7_ILi512EEESA_EEES9_SC_SE_Li256ELb1ELb1ELb0ELb0EEENS1_36VarlenDynamicPersistentTileSchedulerILi64ELi64ELi256ELi128ELb0ELb1ELb1ELb0ELb1ELb1EEEEEEEEEvNT_6ParamsE --------------------------
	.section	.nv.info._ZN7cutlass13device_kernelIN5flash11enable_sm90INS1_16FlashAttnFwdSm90INS1_25CollectiveMainloopFwdSm90ILi2EN4cute5tupleIJNS5_1CILi1EEES8_S8_EEENS6_IJNS7_ILi64EEESA_SA_EEELi512ENS_6half_tEfNS_4arch4Sm90ELb0ELb0ELb0ELb1ELb0ELb1ELb0ELb0ELb0ELb1ELb0ELb0EEENS1_21CollectiveEpilogueFwdINS6_IJSA_NS7_ILi512EEESA_EEES9_SC_SE_Li256ELb1ELb1ELb0ELb0EEENS1_36VarlenDynamicPersistentTileSchedulerILi64ELi64ELi256ELi128ELb0ELb1ELb1ELb0ELb1ELb1EEEEEEEEEvNT_6ParamsE,"",@"SHT_CUDA_INFO"
	.sectionflags	@""
	.align	4


	//----- nvinfo : EIATTR_CUDA_API_VERSION
	.align		4
        /*0000*/ 	.byte	0x04, 0x37
        /*0002*/ 	.short	(.L_214 - .L_213)
.L_213:
        /*0004*/ 	.word	0x00000082


	//----- nvinfo : EIATTR_KPARAM_INFO
	.align		4
.L_214:
        /*0008*/ 	.byte	0x04, 0x17
        /*000a*/ 	.short	(.L_216 - .L_215)
.L_215:
        /*000c*/ 	.word	0x00000000
        /*0010*/ 	.short	0x0000
        /*0012*/ 	.short	0x0070
        /*0014*/ 	.byte	0x00, 0xf0, 0x01, 0x2a


	//----- nvinfo : EIATTR_SPARSE_MMA_MASK
	.align		4
.L_216:
        /*0018*/ 	.byte	0x03, 0x50
        /*001a*/ 	.short	0x0000


	//----- nvinfo : EIATTR_MAXREG_COUNT
	.align		4
        /*001c*/ 	.byte	0x03, 0x1b
        /*001e*/ 	.short	0x00a8


	//----- nvinfo : EIATTR_NUM_BARRIERS
	.align		4
        /*0020*/ 	.byte	0x02, 0x4c
        /*0022*/ 	.byte	0x10
	.zero		1


	//----- nvinfo : EIATTR_EXTERNS
	.align		4
        /*0024*/ 	.byte	0x04, 0x0f
        /*0026*/ 	.short	(.L_218 - .L_217)


	//   ....[0]....
	.align		4
.L_217:
        /*0028*/ 	.word	index@(__assertfail)


	//----- nvinfo : EIATTR_ANNOTATIONS
	.align		4
.L_218:
        /*002c*/ 	.byte	0x04, 0x55
        /*002e*/ 	.short	(.L_220 - .L_219)


	//   ....[0]....
.L_219:
        /* <DEDUP_REMOVED lines=99> */


	//----- nvinfo : EIATTR_MERCURY_ISA_VERSION
	.align		4
.L_220:
        /*0650*/ 	.byte	0x03, 0x5f
        /*0652*/ 	.short	0x0101


	//----- nvinfo : EIATTR_UNUSED_LOAD_BYTE_OFFSET
	.align		4
        /*0654*/ 	.byte	0x04, 0x44
        /*0656*/ 	.short	(.L_222 - .L_221)


	//   ....[0]....
.L_221:
        /*0658*/ 	.word	0x00000ab0
        /*065c*/ 	.word	0x0000fff0


	//   ....[1]....
        /*0660*/ 	.word	0x0000c0b0
        /*0664*/ 	.word	0x0000fff0


	//----- nvinfo : EIATTR_INT_WARP_WIDE_INSTR_OFFSETS
	.align		4
.L_222:
        /*0668*/ 	.byte	0x04, 0x31
        /*066a*/ 	.short	(.L_224 - .L_223)


	//   ....[0]....
.L_223:
        /*066c*/ 	.word	0x00000190


	//   ....[1]....
        /*0670*/ 	.word	0x000001d0


	//   ....[2]....
        /*0674*/ 	.word	0x000002a0


	//   ....[3]....
        /*0678*/ 	.word	0x00011bc0


	//   ....[4]....
        /*067c*/ 	.word	0x00011c50


	//   ....[5]....
        /*0680*/ 	.word	0x00016980


	//   ....[6]....
        /*0684*/ 	.word	0x00016a10


	//----- nvinfo : EIATTR_COOP_GROUP_MASK_REGIDS
	.align		4
.L_224:
        /*0688*/ 	.byte	0x04, 0x29
        /*068a*/ 	.short	(.L_226 - .L_225)


	//   ....[0]....
.L_225:
        /*068c*/ 	.word	0xffffffff


	//   ....[1]....
        /*0690*/ 	.word	0xffffffff


	//   ....[2]....
        /*0694*/ 	.word	0xffffffff


	//   ....[3]....
        /*0698*/ 	.word	0xffffffff


	//   ....[4]....
        /*069c*/ 	.word	0xffffffff


	//   ....[5]....
        /*06a0*/ 	.word	0xffffffff


	//   ....[6]....
        /*06a4*/ 	.word	0xffffffff


	//   ....[7]....
        /*06a8*/ 	.word	0xffffffff


	//   ....[8]....
        /*06ac*/ 	.word	0xffffffff


	//   ....[9]....
        /*06b0*/ 	.word	0xffffffff


	//   ....[10]....
        /*06b4*/ 	.word	0xffffffff


	//   ....[11]....
        /*06b8*/ 	.word	0xffffffff


	//   ....[12]....
        /*06bc*/ 	.word	0xffffffff


	//   ....[13]....
        /*06c0*/ 	.word	0xffffffff


	//   ....[14]....
        /*06c4*/ 	.word	0xffffffff


	//   ....[15]....
        /*06c8*/ 	.word	0xffffffff


	//   ....[16]....
        /*06cc*/ 	.word	0xffffffff


	//   ....[17]....
        /*06d0*/ 	.word	0xffffffff


	//   ....[18]....
        /*06d4*/ 	.word	0xffffffff


	//   ....[19]....
        /*06d8*/ 	.word	0xffffffff


	//   ....[20]....
        /*06dc*/ 	.word	0xffffffff


	//   ....[21]....
        /*06e0*/ 	.word	0xffffffff


	//   ....[22]....
        /*06e4*/ 	.word	0xffffffff


	//   ....[23]....
        /*06e8*/ 	.word	0xffffffff


	//   ....[24]....
        /*06ec*/ 	.word	0xffffffff


	//   ....[25]....
        /*06f0*/ 	.word	0xffffffff


	//   ....[26]....
        /*06f4*/ 	.word	0xffffffff


	//   ....[27]....
        /*06f8*/ 	.word	0xffffffff


	//   ....[28]....
        /*06fc*/ 	.word	0xffffffff


	//   ....[29]....
        /*0700*/ 	.word	0xffffffff


	//   ....[30]....
        /*0704*/ 	.word	0xffffffff


	//   ....[31]....
        /*0708*/ 	.word	0xffffffff


	//   ....[32]....
        /*070c*/ 	.word	0xffffffff


	//   ....[33]....
        /*0710*/ 	.word	0xffffffff


	//   ....[34]....
        /*0714*/ 	.word	0xffffffff


	//   ....[35]....
        /*0718*/ 	.word	0xffffffff


	//   ....[36]....
        /*071c*/ 	.word	0xffffffff


	//   ....[37]....
        /*0720*/ 	.word	0xffffffff


	//   ....[38]....
        /*0724*/ 	.word	0xffffffff


	//   ....[39]....
        /*0728*/ 	.word	0xffffffff


	//   ....[40]....
        /*072c*/ 	.word	0xffffffff


	//   ....[41]....
        /*0730*/ 	.word	0xffffffff


	//   ....[42]....
        /*0734*/ 	.word	0xffffffff


	//   ....[43]....
        /*0738*/ 	.word	0xffffffff


	//   ....[44]....
        /*073c*/ 	.word	0xffffffff


	//   ....[45]....
        /*0740*/ 	.word	0xffffffff


	//   ....[46]....
        /*0744*/ 	.word	0xffffffff


	//   ....[47]....
        /*0748*/ 	.word	0xffffffff


	//   ....[48]....
        /*074c*/ 	.word	0xffffffff


	//   ....[49]....
        /*0750*/ 	.word	0xffffffff


	//   ....[50]....
        /*0754*/ 	.word	0xffffffff


	//   ....[51]....
        /*0758*/ 	.word	0xffffffff


	//   ....[52]....
        /*075c*/ 	.word	0xffffffff


	//   ....[53]....
        /*0760*/ 	.word	0xffffffff


	//   ....[54]....
        /*0764*/ 	.word	0xffffffff


	//   ....[55]....
        /*0768*/ 	.word	0xffffffff


	//   ....[56]....
        /*076c*/ 	.word	0xffffffff


	//   ....[57]....
        /*0770*/ 	.word	0xffffffff


	//   ....[58]....
        /*0774*/ 	.word	0xffffffff


	//   ....[59]....
        /*0778*/ 	.word	0xffffffff


	//   ....[60]....
        /*077c*/ 	.word	0xffffffff


	//   ....[61]....
        /*0780*/ 	.word	0xffffffff


	//   ....[62]....
        /*0784*/ 	.word	0xffffffff


	//   ....[63]....
        /*0788*/ 	.word	0xffffffff


	//   ....[64]....
        /*078c*/ 	.word	0xffffffff


	//   ....[65]....
        /*0790*/ 	.word	0xffffffff


	//   ....[66]....
        /*0794*/ 	.word	0xffffffff


	//   ....[67]....
        /*0798*/ 	.word	0xffffffff


	//   ....[68]....
        /*079c*/ 	.word	0xffffffff


	//   ....[69]....
        /*07a0*/ 	.word	0xffffffff


	//   ....[70]....
        /*07a4*/ 	.word	0xffffffff


	//   ....[71]....
        /*07a8*/ 	.word	0xffffffff


	//   ....[72]....
        /*07ac*/ 	.word	0xffffffff


	//   ....[73]....
        /*07b0*/ 	.word	0xffffffff


	//   ....[74]....
        /*07b4*/ 	.word	0xffffffff


	//   ....[75]....
        /*07b8*/ 	.word	0xffffffff


	//   ....[76]....
        /*07bc*/ 	.word	0xffffffff


	//   ....[77]....
        /*07c0*/ 	.word	0xffffffff


	//   ....[78]....
        /*07c4*/ 	.word	0xffffffff


	//   ....[79]....
        /*07c8*/ 	.word	0xffffffff


	//   ....[80]....
        /*07cc*/ 	.word	0xffffffff


	//   ....[81]....
        /*07d0*/ 	.word	0xffffffff


	//   ....[82]....
        /*07d4*/ 	.word	0xffffffff


	//   ....[83]....
        /*07d8*/ 	.word	0xffffffff


	//   ....[84]....
        /*07dc*/ 	.word	0xffffffff


	//   ....[85]....
        /*07e0*/ 	.word	0xffffffff


	//   ....[86]....
        /*07e4*/ 	.word	0xffffffff


	//   ....[87]....
        /*07e8*/ 	.word	0xffffffff


	//   ....[88]....
        /*07ec*/ 	.word	0x0500000f


	//   ....[89]....
        /*07f0*/ 	.word	0x0500000f


	//   ....[90]....
        /*07f4*/ 	.word	0x0500000f


	//   ....[91]....
        /*07f8*/ 	.word	0x0500000f


	//   ....[92]....
        /*07fc*/ 	.word	0x0500000f


	//   ....[93]....
        /*0800*/ 	.word	0x0500000f


	//   ....[94]....
        /*0804*/ 	.word	0x0500000f


	//   ....[95]....
        /*0808*/ 	.word	0x0500000f


	//   ....[96]....
        /*080c*/ 	.word	0x0500000f


	//   ....[97]....
        /*0810*/ 	.word	0x0500000f


	//   ....[98]....
        /*0814*/ 	.word	0x0500000f


	//   ....[99]....
        /*0818*/ 	.word	0x0500000f


	//   ....[100]....
        /*081c*/ 	.word	0x0500000f


	//   ....[101]....
        /*0820*/ 	.word	0x0500000f


	//   ....[102]....
        /*0824*/ 	.word	0x0500000f


	//   ....[103]....
        /*0828*/ 	.word	0x0500000f


	//   ....[104]....
        /*082c*/ 	.word	0x0500000f


	//   ....[105]....
        /*0830*/ 	.word	0x0500000f


	//   ....[106]....
        /*0834*/ 	.word	0x0500000f


	//   ....[107]....
        /*0838*/ 	.word	0x0500000f


	//   ....[108]....
        /*083c*/ 	.word	0x0500000f


	//   ....[109]....
        /*0840*/ 	.word	0x0500000f


	//   ....[110]....
        /*0844*/ 	.word	0x0500000f


	//   ....[111]....
        /*0848*/ 	.word	0x0500000f


	//   ....[112]....
        /*084c*/ 	.word	0x0500000f


	//   ....[113]....
        /*0850*/ 	.word	0x0500000f


	//   ....[114]....
        /*0854*/ 	.word	0x0500000f


	//   ....[115]....
        /*0858*/ 	.word	0x0500000f


	//   ....[116]....
        /*085c*/ 	.word	0x0500000f


	//   ....[117]....
        /*0860*/ 	.word	0x0500000f


	//   ....[118]....
        /*0864*/ 	.word	0x0500000f


	//   ....[119]....
        /*0868*/ 	.word	0x0500000f


	//   ....[120]....
        /*086c*/ 	.word	0x0500000f


	//   ....[121]....
        /*0870*/ 	.word	0x0500000f


	//   ....[122]....
        /*0874*/ 	.word	0x0500000f


	//   ....[123]....
        /*0878*/ 	.word	0x0500000f


	//----- nvinfo : EIATTR_COOP_GROUP_INSTR_OFFSETS
	.align		4
.L_226:
        /*087c*/ 	.byte	0x04, 0x28
        /*087e*/ 	.short	(.L_228 - .L_227)


	//   ....[0]....
.L_227:
        /*0880*/ 	.word	0x00000060


	//   ....[1]....
        /*0884*/ 	.word	0x000001a0


	//   ....[2]....
        /*0888*/ 	.word	0x000001e0


	//   ....[3]....
        /*088c*/ 	.word	0x000003d0


	//   ....[4]....
        /*0890*/ 	.word	0x00000530


	//   ....[5]....
        /*0894*/ 	.word	0x00000650


	//   ....[6]....
        /*0898*/ 	.word	0x000007b0


	//   ....[7]....
        /*089c*/ 	.word	0x000046b0


	//   ....[8]....
        /*08a0*/ 	.word	0x00006190


	//   ....[9]....
        /*08a4*/ 	.word	0x00006750


	//   ....[10]....
        /*08a8*/ 	.word	0x00006760


	//   ....[11]....
        /*08ac*/ 	.word	0x00006770


	//   ....[12]....
        /*08b0*/ 	.word	0x00006780


	//   ....[13]....
        /*08b4*/ 	.word	0x00007730


	//   ....[14]....
        /*08b8*/ 	.word	0x00007740


	//   ....[15]....
        /*08bc*/ 	.word	0x00007750


	//   ....[16]....
        /*08c0*/ 	.word	0x00007760


	//   ....[17]....
        /*08c4*/ 	.word	0x00008e60


	//   ....[18]....
        /*08c8*/ 	.word	0x00008f40


	//   ....[19]....
        /*08cc*/ 	.word	0x000090b0


	//   ....[20]....
        /*08d0*/ 	.word	0x00009190


	//   ....[21]....
        /*08d4*/ 	.word	0x00009b20


	//   ....[22]....
        /*08d8*/ 	.word	0x0000a050


	//   ....[23]....
        /*08dc*/ 	.word	0x0000a070


	//   ....[24]....
        /*08e0*/ 	.word	0x0000a820


	//   ....[25]....
        /*08e4*/ 	.word	0x0000a880


	//   ....[26]....
        /*08e8*/ 	.word	0x0000b570


	//   ....[27]....
        /*08ec*/ 	.word	0x0000b5c0


	//   ....[28]....
        /*08f0*/ 	.word	0x0000b5f0


	//   ....[29]....
        /*08f4*/ 	.word	0x0000b680


	//   ....[30]....
        /*08f8*/ 	.word	0x0000b690


	//   ....[31]....
        /*08fc*/ 	.word	0x0000d060


	//   ....[32]....
        /*0900*/ 	.word	0x0000d540


	//   ....[33]....
        /*0904*/ 	.word	0x0000d580


	//   ....[34]....
        /*0908*/ 	.word	0x0000d5a0


	//   ....[35]....
        /*090c*/ 	.word	0x0000d5c0


	//   ....[36]....
        /*0910*/ 	.word	0x0000dbc0


	//   ....[37]....
        /*0914*/ 	.word	0x0000dc20


	//   ....[38]....
        /*0918*/ 	.word	0x0000de60


	//   ....[39]....
        /*091c*/ 	.word	0x0000de80


	//   ....[40]....
        /*0920*/ 	.word	0x0000e980


	//   ....[41]....
        /*0924*/ 	.word	0x0000e9a0


	//   ....[42]....
        /*0928*/ 	.word	0x0000ebd0


	//   ....[43]....
        /*092c*/ 	.word	0x0000ebf0


	//   ....[44]....
        /*0930*/ 	.word	0x0000ee90


	//   ....[45]....
        /*0934*/ 	.word	0x0000f080


	//   ....[46]....
        /*0938*/ 	.word	0x0000f0b0


	//   ....[47]....
        /*093c*/ 	.word	0x0000f0e0


	//   ....[48]....
        /*0940*/ 	.word	0x0000f110


	//   ....[49]....
        /*0944*/ 	.word	0x0000f140


	//   ....[50]....
        /*0948*/ 	.word	0x0000f170


	//   ....[51]....
        /*094c*/ 	.word	0x0000f2e0


	//   ....[52]....
        /*0950*/ 	.word	0x0000f310


	//   ....[53]....
        /*0954*/ 	.word	0x0000f340


	//   ....[54]....
        /*0958*/ 	.word	0x0000f370


	//   ....[55]....
        /*095c*/ 	.word	0x0000f3a0


	//   ....[56]....
        /*0960*/ 	.word	0x0000f3d0


	//   ....[57]....
        /*0964*/ 	.word	0x0000f470


	//   ....[58]....
        /*0968*/ 	.word	0x0000f4a0


	//   ....[59]....
        /*096c*/ 	.word	0x0000f530


	//   ....[60]....
        /*0970*/ 	.word	0x00010060


	//   ....[61]....
        /*0974*/ 	.word	0x000121d0


	//   ....[62]....
        /*0978*/ 	.word	0x00012d60


	//   ....[63]....
        /*097c*/ 	.word	0x00012d70


	//   ....[64]....
        /*0980*/ 	.word	0x00012d90


	//   ....[65]....
        /*0984*/ 	.word	0x00012e30


	//   ....[66]....
        /*0988*/ 	.word	0x00012e60


	//   ....[67]....
        /*098c*/ 	.word	0x00012ed0


	//   ....[68]....
        /*0990*/ 	.word	0x00012ee0


	//   ....[69]....
        /*0994*/ 	.word	0x00012f50


	//   ....[70]....
        /*0998*/ 	.word	0x00016c10


	//   ....[71]....
        /*099c*/ 	.word	0x00016c70


	//   ....[72]....
        /*09a0*/ 	.word	0x00016ca0


	//   ....[73]....
        /*09a4*/ 	.word	0x00016cd0


	//   ....[74]....
        /*09a8*/ 	.word	0x00016d00


	//   ....[75]....
        /*09ac*/ 	.word	0x00016d30


	//   ....[76]....
        /*09b0*/ 	.word	0x00016d60


	//   ....[77]....
        /*09b4*/ 	.word	0x00016d70


	//   ....[78]....
        /*09b8*/ 	.word	0x00016ef0


	//   ....[79]....
        /*09bc*/ 	.word	0x00016f20


	//   ....[80]....
        /*09c0*/ 	.word	0x00016f50


	//   ....[81]....
        /*09c4*/ 	.word	0x00016f80


	//   ....[82]....
        /*09c8*/ 	.word	0x00016fb0


	//   ....[83]....
        /*09cc*/ 	.word	0x00016fe0


	//   ....[84]....
        /*09d0*/ 	.word	0x000170a0


	//   ....[85]....
        /*09d4*/ 	.word	0x000170c0


	//   ....[86]....
        /*09d8*/ 	.word	0x00017130


	//   ....[87]....
        /*09dc*/ 	.word	0x000175c0


	//   ....[88]....
        /*09e0*/ 	.word	0x00017aa0


	//   ....[89]....
        /*09e4*/ 	.word	0x00017b30


	//   ....[90]....
        /*09e8*/ 	.word	0x00017b80


	//   ....[91]....
        /*09ec*/ 	.word	0x00017bd0


	//   ....[92]....
        /*09f0*/ 	.word	0x00017cb0


	//   ....[93]....
        /*09f4*/ 	.word	0x00017d40


	//   ....[94]....
        /*09f8*/ 	.word	0x00017d90


	//   ....[95]....
        /*09fc*/ 	.word	0x00017de0


	//   ....[96]....
        /*0a00*/ 	.word	0x00018050


	//   ....[97]....
        /*0a04*/ 	.word	0x00018340


	//   ....[98]....
        /*0a08*/ 	.word	0x000184f0


	//   ....[99]....
        /*0a0c*/ 	.word	0x00018540


	//   ....[100]....
        /*0a10*/ 	.word	0x000185a0


	//   ....[101]....
        /*0a14*/ 	.word	0x00018640


	//   ....[102]....
        /*0a18*/ 	.word	0x000186f0


	//   ....[103]....
        /*0a1c*/ 	.word	0x00018790


	//   ....[104]....
        /*0a20*/ 	.word	0x00018850


	//   ....[105]....
        /*0a24*/ 	.word	0x00018930


	//   ....[106]....
        /*0a28*/ 	.word	0x00018c60


	//   ....[107]....
        /*0a2c*/ 	.word	0x00018d00


	//   ....[108]....
        /*0a30*/ 	.word	0x00018e20


	//   ....[109]....
        /*0a34*/ 	.word	0x00018ea0


	//   ....[110]....
        /*0a38*/ 	.word	0x00018f20


	//   ....[111]....
        /*0a3c*/ 	.word	0x00018fa0


	//   ....[112]....
        /*0a40*/ 	.word	0x00019020


	//   ....[113]....
        /*0a44*/ 	.word	0x000190b0


	//   ....[114]....
        /*0a48*/ 	.word	0x00019150


	//   ....[115]....
        /*0a4c*/ 	.word	0x000191f0


	//   ....[116]....
        /*0a50*/ 	.word	0x00019270


	//   ....[117]....
        /*0a54*/ 	.word	0x000192f0


	//   ....[118]....
        /*0a58*/ 	.word	0x00019370


	//   ....[119]....
        /*0a5c*/ 	.word	0x00019400


	//   ....[120]....
        /*0a60*/ 	.word	0x00019480


	//   ....[121]....
        /*0a64*/ 	.word	0x00019520


	//   ....[122]....
        /*0a68*/ 	.word	0x000195b0


	//   ....[123]....
        /*0a6c*/ 	.word	0x000196e0


	//----- nvinfo : EIATTR_REG_RECONFIG
	.align		4
.L_228:
        /*0a70*/ 	.byte	0x01, 0x54
	.zero		2


	//----- nvinfo : EIATTR_SYSCALL_OFFSETS
	.align		4
        /*0a74*/ 	.byte	0x04, 0x46
        /*0a76*/ 	.short	(.L_230 - .L_229)


	//   ....[0]....
.L_229:
        /*0a78*/ 	.word	0x00001980


	//   ....[1]....
        /*0a7c*/ 	.word	0x00001ad0


	//   ....[2]....
        /*0a80*/ 	.word	0x00006340


	//   ....[3]....
        /*0a84*/ 	.word	0x000066c0


	//   ....[4]....
        /*0a88*/ 	.word	0x00011dc0


	//   ....[5]....
        /*0a8c*/ 	.word	0x00011f20


	//   ....[6]....
        /*0a90*/ 	.word	0x00012020


	//   ....[7]....
        /*0a94*/ 	.word	0x00012990


	//----- nvinfo : EIATTR_MBARRIER_INSTR_OFFSETS
	.align		4
.L_230:
        /*0a98*/ 	.byte	0x04, 0x39
        /*0a9a*/ 	.short	(.L_232 - .L_231)


	//   ....[0]....
.L_231:
        /*0a9c*/ 	.word	0x000002c0
        /*0aa0*/ 	.word	0x000000ff
        /*0aa4*/ 	.word	0x00028c00
        /*0aa8*/ 	.short	0x0100
        /*0aaa*/ 	.byte	0x08
	.zero		1


	//   ....[1]....
        /*0aac*/ 	.word	0x000002d0
        /*0ab0*/ 	.word	0x000000ff
        /*0ab4*/ 	.word	0x00028c20
        /*0ab8*/ 	.short	0x0100
        /*0aba*/ 	.byte	0x08
	.zero		1


	//   ....[2]....
        /*0abc*/ 	.word	0x00000380
        /*0ac0*/ 	.word	0x000000ff
        /*0ac4*/ 	.word	0x00028c30
        /*0ac8*/ 	.short	0x0100
        /*0aca*/ 	.byte	0x06
	.zero		1


	//   ....[3]....
        /*0acc*/ 	.word	0x00000390
        /*0ad0*/ 	.word	0x000000ff
        /*0ad4*/ 	.word	0x00028c40
        /*0ad8*/ 	.short	0x0100
        /*0ada*/ 	.byte	0x06
	.zero		1


	//   ....[4]....
        /*0adc*/ 	.word	0x000003a0
        /*0ae0*/ 	.word	0x000000ff
        /*0ae4*/ 	.word	0x00028c38
        /*0ae8*/ 	.short	0x0100
        /*0aea*/ 	.byte	0x06
	.zero		1


	//   ....[5]....
        /*0aec*/ 	.word	0x000003b0
        /*0af0*/ 	.word	0x000000ff
        /*0af4*/ 	.word	0x00028c48
        /*0af8*/ 	.short	0x0100
        /*0afa*/ 	.byte	0x06
	.zero		1


	//   ....[6]....
        /*0afc*/ 	.word	0x000004e0
        /*0b00*/ 	.word	0x000000ff
        /*0b04*/ 	.word	0x00028c50
        /*0b08*/ 	.short	0x0100
        /*0b0a*/ 	.byte	0x08
	.zero		1


	//   ....[7]....
        /*0b0c*/ 	.word	0x000004f0
        /*0b10*/ 	.word	0x000000ff
        /*0b14*/ 	.word	0x00028c60
        /*0b18*/ 	.short	0x0100
        /*0b1a*/ 	.byte	0x08
	.zero		1


	//   ....[8]....
        /*0b1c*/ 	.word	0x00000500
        /*0b20*/ 	.word	0x000000ff
        /*0b24*/ 	.word	0x00028c58
        /*0b28*/ 	.short	0x0100
        /*0b2a*/ 	.byte	0x08
	.zero		1


	//   ....[9]....
        /*0b2c*/ 	.word	0x00000510
        /*0b30*/ 	.word	0x000000ff
        /*0b34*/ 	.word	0x00028c68
        /*0b38*/ 	.short	0x0100
        /*0b3a*/ 	.byte	0x08
	.zero		1


	//   ....[10]....
        /*0b3c*/ 	.word	0x00000600
        /*0b40*/ 	.word	0x000000ff
        /*0b44*/ 	.word	0x00028c70
        /*0b48*/ 	.short	0x0100
        /*0b4a*/ 	.byte	0x06
	.zero		1


	//   ....[11]....
        /*0b4c*/ 	.word	0x00000610
        /*0b50*/ 	.word	0x000000ff
        /*0b54*/ 	.word	0x00028c80
        /*0b58*/ 	.short	0x0100
        /*0b5a*/ 	.byte	0x06
	.zero		1


	//   ....[12]....
        /*0b5c*/ 	.word	0x00000620
        /*0b60*/ 	.word	0x000000ff
        /*0b64*/ 	.word	0x00028c78
        /*0b68*/ 	.short	0x0100
        /*0b6a*/ 	.byte	0x06
	.zero		1


	//   ....[13]....
        /*0b6c*/ 	.word	0x00000630
        /*0b70*/ 	.word	0x000000ff
        /*0b74*/ 	.word	0x00028c88
        /*0b78*/ 	.short	0x0100
        /*0b7a*/ 	.byte	0x06
	.zero		1


	//   ....[14]....
        /*0b7c*/ 	.word	0x00000760
        /*0b80*/ 	.word	0x000000ff
        /*0b84*/ 	.word	0x00028c90
        /*0b88*/ 	.short	0x0100
        /*0b8a*/ 	.byte	0x08
	.zero		1


	//   ....[15]....
        /*0b8c*/ 	.word	0x00000770
        /*0b90*/ 	.word	0x000000ff
        /*0b94*/ 	.word	0x00028ca0
        /*0b98*/ 	.short	0x0100
        /*0b9a*/ 	.byte	0x08
	.zero		1


	//   ....[16]....
        /*0b9c*/ 	.word	0x00000780
        /*0ba0*/ 	.word	0x000000ff
        /*0ba4*/ 	.word	0x00028c98
        /*0ba8*/ 	.short	0x0100
        /*0baa*/ 	.byte	0x08
	.zero		1


	//   ....[17]....
        /*0bac*/ 	.word	0x00000790
        /*0bb0*/ 	.word	0x000000ff
        /*0bb4*/ 	.word	0x00028ca8
        /*0bb8*/ 	.short	0x0100
        /*0bba*/ 	.byte	0x08
	.zero		1


	//   ....[18]....
        /*0bbc*/ 	.word	0x000008c0
        /*0bc0*/ 	.word	0x000000ff
        /*0bc4*/ 	.word	0x00028cb0
        /*0bc8*/ 	.short	0x0100
        /*0bca*/ 	.byte	0x08
	.zero		1


	//   ....[19]....
        /*0bcc*/ 	.word	0x000008d0
        /*0bd0*/ 	.word	0x000000ff
        /*0bd4*/ 	.word	0x00028cc0
        /*0bd8*/ 	.short	0x0100
        /*0bda*/ 	.byte	0x08
	.zero		1


	//   ....[20]....
        /*0bdc*/ 	.word	0x000008e0
        /*0be0*/ 	.word	0x000000ff
        /*0be4*/ 	.word	0x00028cb8
        /*0be8*/ 	.short	0x0100
        /*0bea*/ 	.byte	0x08
	.zero		1


	//   ....[21]....
        /*0bec*/ 	.word	0x000008f0
        /*0bf0*/ 	.word	0x000000ff
        /*0bf4*/ 	.word	0x00028cc8
        /*0bf8*/ 	.short	0x0100
        /*0bfa*/ 	.byte	0x08
	.zero		1


	//   ....[22]....
        /*0bfc*/ 	.word	0x00002690
        /*0c00*/ 	.word	0x00000042
        /*0c04*/ 	.word	0x00028c90
        /*0c08*/ 	.short	0x010a
        /*0c0a*/ 	.byte	0x3f
	.zero		1


	//   ....[23]....
        /*0c0c*/ 	.word	0x00003010
        /*0c10*/ 	.word	0x00000042
        /*0c14*/ 	.word	0x00028c90
        /*0c18*/ 	.short	0x010a
        /*0c1a*/ 	.byte	0x3f
	.zero		1


	//   ....[24]....
        /*0c1c*/ 	.word	0x00003890
        /*0c20*/ 	.word	0x00000042
        /*0c24*/ 	.word	0x00028c90
        /*0c28*/ 	.short	0x010a
        /*0c2a*/ 	.byte	0x3f
	.zero		1


	//   ....[25]....
        /*0c2c*/ 	.word	0x00003a90
        /*0c30*/ 	.word	0x00000004
        /*0c34*/ 	.word	0x00000000
        /*0c38*/ 	.short	0x0101
        /*0c3a*/ 	.byte	0x3f
	.zero		1


	//   ....[26]....
        /*0c3c*/ 	.word	0x00003ad0
        /*0c40*/ 	.word	0x00000042
        /*0c44*/ 	.word	0x00028cb0
        /*0c48*/ 	.short	0x010a
        /*0c4a*/ 	.byte	0x3f
	.zero		1


	//   ....[27]....
        /*0c4c*/ 	.word	0x000040f0
        /*0c50*/ 	.word	0x00000042
        /*0c54*/ 	.word	0x00000000
        /*0c58*/ 	.short	0x0101
        /*0c5a*/ 	.byte	0x3f
	.zero		1


	//   ....[28]....
        /*0c5c*/ 	.word	0x000047c0
        /*0c60*/ 	.word	0x0000000d
        /*0c64*/ 	.word	0x00028c50
        /*0c68*/ 	.short	0x010a
        /*0c6a*/ 	.byte	0x3f
	.zero		1


	//   ....[29]....
        /*0c6c*/ 	.word	0x00004b60
        /*0c70*/ 	.word	0x00000000
        /*0c74*/ 	.word	0x00000000
        /*0c78*/ 	.short	0x0101
        /*0c7a*/ 	.byte	0x3f
	.zero		1


	//   ....[30]....
        /*0c7c*/ 	.word	0x000054b0
        /*0c80*/ 	.word	0x00000000
        /*0c84*/ 	.word	0x00028c50
        /*0c88*/ 	.short	0x010a
        /*0c8a*/ 	.byte	0x3f
	.zero		1


	//   ....[31]....
        /*0c8c*/ 	.word	0x00005500
        /*0c90*/ 	.word	0x00000000
        /*0c94*/ 	.word	0x00028c50
        /*0c98*/ 	.short	0x010a
        /*0c9a*/ 	.byte	0x3f
	.zero		1


	//   ....[32]....
        /*0c9c*/ 	.word	0x00005850
        /*0ca0*/ 	.word	0x00000000
        /*0ca4*/ 	.word	0x00000000
        /*0ca8*/ 	.short	0x0101
        /*0caa*/ 	.byte	0x3f
	.zero		1


	//   ....[33]....
        /*0cac*/ 	.word	0x000063d0
        /*0cb0*/ 	.word	0x00000002
        /*0cb4*/ 	.word	0x00028c00
        /*0cb8*/ 	.short	0x010a
        /*0cba*/ 	.byte	0x3f
	.zero		1


	//   ....[34]....
        /*0cbc*/ 	.word	0x00006420
        /*0cc0*/ 	.word	0x00000002
        /*0cc4*/ 	.word	0x00028c00
        /*0cc8*/ 	.short	0x010a
        /*0cca*/ 	.byte	0x3f
	.zero		1


	//   ....[35]....
        /*0ccc*/ 	.word	0x00006a40
        /*0cd0*/ 	.word	0x00000002
        /*0cd4*/ 	.word	0x00028c00
        /*0cd8*/ 	.short	0x010a
        /*0cda*/ 	.byte	0x3f
	.zero		1


	//   ....[36]....
        /*0cdc*/ 	.word	0x00007910
        /*0ce0*/ 	.word	0x00000002
        /*0ce4*/ 	.word	0x00028c00
        /*0ce8*/ 	.short	0x010a
        /*0cea*/ 	.byte	0x3f
	.zero		1


	//   ....[37]....
        /*0cec*/ 	.word	0x000086b0
        /*0cf0*/ 	.word	0x0000000f
        /*0cf4*/ 	.word	0x00028c30
        /*0cf8*/ 	.short	0x010a
        /*0cfa*/ 	.byte	0x3f
	.zero		1


	//   ....[38]....
        /*0cfc*/ 	.word	0x00008760
        /*0d00*/ 	.word	0x0000000f
        /*0d04*/ 	.word	0x00028c30
        /*0d08*/ 	.short	0x010a
        /*0d0a*/ 	.byte	0x3f
	.zero		1


	//   ....[39]....
        /*0d0c*/ 	.word	0x000093b0
        /*0d10*/ 	.word	0x0000000b
        /*0d14*/ 	.word	0x00000000
        /*0d18*/ 	.short	0x0101
        /*0d1a*/ 	.byte	0x3f
	.zero		1


	//   ....[40]....
        /*0d1c*/ 	.word	0x00009800
        /*0d20*/ 	.word	0x0000000f
        /*0d24*/ 	.word	0x00028c50
        /*0d28*/ 	.short	0x010a
        /*0d2a*/ 	.byte	0x3f
	.zero		1


	//   ....[41]....
        /*0d2c*/ 	.word	0x00009890
        /*0d30*/ 	.word	0x0000000f
        /*0d34*/ 	.word	0x00028c50
        /*0d38*/ 	.short	0x010a
        /*0d3a*/ 	.byte	0x3f
	.zero		1


	//   ....[42]....
        /*0d3c*/ 	.word	0x00009b40
        /*0d40*/ 	.word	0x0000000f
        /*0d44*/ 	.word	0x00000000
        /*0d48*/ 	.short	0x0101
        /*0d4a*/ 	.byte	0x3f
	.zero		1


	//   ....[43]....
        /*0d4c*/ 	.word	0x00009c50
        /*0d50*/ 	.word	0x000000d8
        /*0d54*/ 	.word	0x00028c30
        /*0d58*/ 	.short	0x010a
        /*0d5a*/ 	.byte	0x3f
	.zero		1


	//   ....[44]....
        /*0d5c*/ 	.word	0x00009d00
        /*0d60*/ 	.word	0x000000d8
        /*0d64*/ 	.word	0x00028c30
        /*0d68*/ 	.short	0x010a
        /*0d6a*/ 	.byte	0x3f
	.zero		1


	//   ....[45]....
        /*0d6c*/ 	.word	0x0000a200
        /*0d70*/ 	.word	0x0000000e
        /*0d74*/ 	.word	0x00000000
        /*0d78*/ 	.short	0x0101
        /*0d7a*/ 	.byte	0x3f
	.zero		1


	//   ....[46]....
        /*0d7c*/ 	.word	0x0000b260
        /*0d80*/ 	.word	0x000000d8
        /*0d84*/ 	.word	0x00028c50
        /*0d88*/ 	.short	0x010a
        /*0d8a*/ 	.byte	0x3f
	.zero		1


	//   ....[47]....
        /*0d8c*/ 	.word	0x0000b2b0
        /*0d90*/ 	.word	0x000000d8
        /*0d94*/ 	.word	0x00028c50
        /*0d98*/ 	.short	0x010a
        /*0d9a*/ 	.byte	0x3f
	.zero		1


	//   ....[48]....
        /*0d9c*/ 	.word	0x0000b590
        /*0da0*/ 	.word	0x000000d8
        /*0da4*/ 	.word	0x00000000
        /*0da8*/ 	.short	0x0101
        /*0daa*/ 	.byte	0x3f
	.zero		1


	//   ....[49]....
        /*0dac*/ 	.word	0x0000dba0
        /*0db0*/ 	.word	0x00000000
        /*0db4*/ 	.word	0x00000000
        /*0db8*/ 	.short	0x0101
        /*0dba*/ 	.byte	0x3f
	.zero		1


	//   ....[50]....
        /*0dbc*/ 	.word	0x00010150
        /*0dc0*/ 	.word	0x00000006
        /*0dc4*/ 	.word	0x00028c20
        /*0dc8*/ 	.short	0x010a
        /*0dca*/ 	.byte	0x3f
	.zero		1


	//   ....[51]....
        /*0dcc*/ 	.word	0x00010240
        /*0dd0*/ 	.word	0x00000005
        /*0dd4*/ 	.word	0x00028ca0
        /*0dd8*/ 	.short	0x010a
        /*0dda*/ 	.byte	0x3f
	.zero		1


	//   ....[52]....
        /*0ddc*/ 	.word	0x00010490
        /*0de0*/ 	.word	0x00000005
        /*0de4*/ 	.word	0x00028cc0
        /*0de8*/ 	.short	0x010a
        /*0dea*/ 	.byte	0x3f
	.zero		1


	//   ....[53]....
        /*0dec*/ 	.word	0x00010f10
        /*0df0*/ 	.word	0x00000005
        /*0df4*/ 	.word	0x00028ca0
        /*0df8*/ 	.short	0x010a
        /*0dfa*/ 	.byte	0x3f
	.zero		1


	//   ....[54]....
        /*0dfc*/ 	.word	0x00011150
        /*0e00*/ 	.word	0x00000005
        /*0e04*/ 	.word	0x00028cc0
        /*0e08*/ 	.short	0x010a
        /*0e0a*/ 	.byte	0x3f
	.zero		1


	//   ....[55]....
        /*0e0c*/ 	.word	0x00012470
        /*0e10*/ 	.word	0x00000000
        /*0e14*/ 	.word	0x00028c40
        /*0e18*/ 	.short	0x010a
        /*0e1a*/ 	.byte	0x3f
	.zero		1


	//   ....[56]....
        /*0e1c*/ 	.word	0x00013000
        /*0e20*/ 	.word	0x00000008
        /*0e24*/ 	.word	0x00028c00
        /*0e28*/ 	.short	0x0107
        /*0e2a*/ 	.byte	0x3f
	.zero		1


	//   ....[57]....
        /*0e2c*/ 	.word	0x00013100
        /*0e30*/ 	.word	0x00000002
        /*0e34*/ 	.word	0x00028c00
        /*0e38*/ 	.short	0x0101
        /*0e3a*/ 	.byte	0x3f
	.zero		1


	//   ....[58]....
        /*0e3c*/ 	.word	0x00013120
        /*0e40*/ 	.word	0x00000002
        /*0e44*/ 	.word	0x00028c20
        /*0e48*/ 	.short	0x010a
        /*0e4a*/ 	.byte	0x3f
	.zero		1


	//   ....[59]....
        /*0e4c*/ 	.word	0x00013230
        /*0e50*/ 	.word	0x00000003
        /*0e54*/ 	.word	0x00028c60
        /*0e58*/ 	.short	0x010a
        /*0e5a*/ 	.byte	0x3f
	.zero		1


	//   ....[60]....
        /*0e5c*/ 	.word	0x00013f40
        /*0e60*/ 	.word	0x00000003
        /*0e64*/ 	.word	0x00028c40
        /*0e68*/ 	.short	0x010a
        /*0e6a*/ 	.byte	0x3f
	.zero		1


	//   ....[61]....
        /*0e6c*/ 	.word	0x000141a0
        /*0e70*/ 	.word	0x00000003
        /*0e74*/ 	.word	0x00028c60
        /*0e78*/ 	.short	0x010a
        /*0e7a*/ 	.byte	0x3f
	.zero		1


	//   ....[62]....
        /*0e7c*/ 	.word	0x00014e40
        /*0e80*/ 	.word	0x00000004
        /*0e84*/ 	.word	0x00028c40
        /*0e88*/ 	.short	0x010a
        /*0e8a*/ 	.byte	0x3f
	.zero		1


	//   ....[63]....
        /*0e8c*/ 	.word	0x00015090
        /*0e90*/ 	.word	0x00000004
        /*0e94*/ 	.word	0x00028c60
        /*0e98*/ 	.short	0x010a
        /*0e9a*/ 	.byte	0x3f
	.zero		1


	//   ....[64]....
        /*0e9c*/ 	.word	0x00015ca0
        /*0ea0*/ 	.word	0x00000004
        /*0ea4*/ 	.word	0x00028c40
        /*0ea8*/ 	.short	0x010a
        /*0eaa*/ 	.byte	0x3f
	.zero		1


	//   ....[65]....
        /*0eac*/ 	.word	0x00015f00
        /*0eb0*/ 	.word	0x00000004
        /*0eb4*/ 	.word	0x00028c60
        /*0eb8*/ 	.short	0x010a
        /*0eba*/ 	.byte	0x3f
	.zero		1


	//   ....[66]....
        /*0ebc*/ 	.word	0x00017540
        /*0ec0*/ 	.word	0x00000000
        /*0ec4*/ 	.word	0x00028c20
        /*0ec8*/ 	.short	0x010a
        /*0eca*/ 	.byte	0x3f
	.zero		1


	//   ....[67]....
        /*0ecc*/ 	.word	0x000176f0
        /*0ed0*/ 	.word	0x00000006
        /*0ed4*/ 	.word	0x00000000
        /*0ed8*/ 	.short	0x010a
        /*0eda*/ 	.byte	0x3f
	.zero		1


	//   ....[68]....
        /*0edc*/ 	.word	0x00017760
        /*0ee0*/ 	.word	0x00000007
        /*0ee4*/ 	.word	0x00000000
        /*0ee8*/ 	.short	0x010a
        /*0eea*/ 	.byte	0x3f
	.zero		1


	//   ....[69]....
        /*0eec*/ 	.word	0x000177d0
        /*0ef0*/ 	.word	0x00000004
        /*0ef4*/ 	.word	0x00000000
        /*0ef8*/ 	.short	0x010a
        /*0efa*/ 	.byte	0x3f
	.zero		1


	//   ....[70]....
        /*0efc*/ 	.word	0x00017800
        /*0f00*/ 	.word	0x00000003
        /*0f04*/ 	.word	0x00000000
        /*0f08*/ 	.short	0x010a
        /*0f0a*/ 	.byte	0x3f
	.zero		1


	//   ....[71]....
        /*0f0c*/ 	.word	0x00017860
        /*0f10*/ 	.word	0x00000042
        /*0f14*/ 	.word	0x00028c90
        /*0f18*/ 	.short	0x010a
        /*0f1a*/ 	.byte	0x3f
	.zero		1


	//   ....[72]....
        /*0f1c*/ 	.word	0x000178b0
        /*0f20*/ 	.word	0x00000042
        /*0f24*/ 	.word	0x00028c90
        /*0f28*/ 	.short	0x010a
        /*0f2a*/ 	.byte	0x3f
	.zero		1


	//   ....[73]....
        /*0f2c*/ 	.word	0x00017900
        /*0f30*/ 	.word	0x00000042
        /*0f34*/ 	.word	0x00028c90
        /*0f38*/ 	.short	0x010a
        /*0f3a*/ 	.byte	0x3f
	.zero		1


	//   ....[74]....
        /*0f3c*/ 	.word	0x00017950
        /*0f40*/ 	.word	0x00000042
        /*0f44*/ 	.word	0x00028cb0
        /*0f48*/ 	.short	0x010a
        /*0f4a*/ 	.byte	0x3f
	.zero		1


	//   ....[75]....
        /*0f4c*/ 	.word	0x000179a0
        /*0f50*/ 	.word	0x0000000d
        /*0f54*/ 	.word	0x00028c50
        /*0f58*/ 	.short	0x010a
        /*0f5a*/ 	.byte	0x3f
	.zero		1


	//   ....[76]....
        /*0f5c*/ 	.word	0x000179f0
        /*0f60*/ 	.word	0x00000000
        /*0f64*/ 	.word	0x00028c50
        /*0f68*/ 	.short	0x010a
        /*0f6a*/ 	.byte	0x3f
	.zero		1


	//   ....[77]....
        /*0f6c*/ 	.word	0x00017c00
        /*0f70*/ 	.word	0x00000002
        /*0f74*/ 	.word	0x00028c00
        /*0f78*/ 	.short	0x010a
        /*0f7a*/ 	.byte	0x3f
	.zero		1


	//   ....[78]....
        /*0f7c*/ 	.word	0x00017e30
        /*0f80*/ 	.word	0x00000002
        /*0f84*/ 	.word	0x00028c00
        /*0f88*/ 	.short	0x010a
        /*0f8a*/ 	.byte	0x3f
	.zero		1


	//   ....[79]....
        /*0f8c*/ 	.word	0x00017e80
        /*0f90*/ 	.word	0x0000000f
        /*0f94*/ 	.word	0x00028c30
        /*0f98*/ 	.short	0x010a
        /*0f9a*/ 	.byte	0x3f
	.zero		1


	//   ....[80]....
        /*0f9c*/ 	.word	0x00017ed0
        /*0fa0*/ 	.word	0x0000000f
        /*0fa4*/ 	.word	0x00028c50
        /*0fa8*/ 	.short	0x010a
        /*0faa*/ 	.byte	0x3f
	.zero		1


	//   ....[81]....
        /*0fac*/ 	.word	0x00017f20
        /*0fb0*/ 	.word	0x000000d8
        /*0fb4*/ 	.word	0x00028c30
        /*0fb8*/ 	.short	0x010a
        /*0fba*/ 	.byte	0x3f
	.zero		1


	//   ....[82]....
        /*0fbc*/ 	.word	0x00017f70
        /*0fc0*/ 	.word	0x000000d8
        /*0fc4*/ 	.word	0x00028c50
        /*0fc8*/ 	.short	0x010a
        /*0fca*/ 	.byte	0x3f
	.zero		1


	//   ....[83]....
        /*0fcc*/ 	.word	0x00018120
        /*0fd0*/ 	.word	0x00000005
        /*0fd4*/ 	.word	0x00028c20
        /*0fd8*/ 	.short	0x010a
        /*0fda*/ 	.byte	0x3f
	.zero		1


	//   ....[84]....
        /*0fdc*/ 	.word	0x00018170
        /*0fe0*/ 	.word	0x00000005
        /*0fe4*/ 	.word	0x00028ca0
        /*0fe8*/ 	.short	0x010a
        /*0fea*/ 	.byte	0x3f
	.zero		1


	//   ....[85]....
        /*0fec*/ 	.word	0x000181c0
        /*0ff0*/ 	.word	0x00000005
        /*0ff4*/ 	.word	0x00028cc0
        /*0ff8*/ 	.short	0x010a
        /*0ffa*/ 	.byte	0x3f
	.zero		1


	//   ....[86]....
        /*0ffc*/ 	.word	0x00018210
        /*1000*/ 	.word	0x00000005
        /*1004*/ 	.word	0x00028ca0
        /*1008*/ 	.short	0x010a
        /*100a*/ 	.byte	0x3f
	.zero		1


	//   ....[87]....
        /*100c*/ 	.word	0x00018260
        /*1010*/ 	.word	0x00000005
        /*1014*/ 	.word	0x00028cc0
        /*1018*/ 	.short	0x010a
        /*101a*/ 	.byte	0x3f
	.zero		1


	//   ....[88]....
        /*101c*/ 	.word	0x00018400
        /*1020*/ 	.word	0x00000000
        /*1024*/ 	.word	0x00028c40
        /*1028*/ 	.short	0x010a
        /*102a*/ 	.byte	0x3f
	.zero		1


	//   ....[89]....
        /*102c*/ 	.word	0x00018980
        /*1030*/ 	.word	0x00000002
        /*1034*/ 	.word	0x00028c20
        /*1038*/ 	.short	0x010a
        /*103a*/ 	.byte	0x3f
	.zero		1


	//   ....[90]....
        /*103c*/ 	.word	0x000189d0
        /*1040*/ 	.word	0x00000003
        /*1044*/ 	.word	0x00028c60
        /*1048*/ 	.short	0x010a
        /*104a*/ 	.byte	0x3f
	.zero		1


	//   ....[91]....
        /*104c*/ 	.word	0x00018a20
        /*1050*/ 	.word	0x00000003
        /*1054*/ 	.word	0x00028c40
        /*1058*/ 	.short	0x010a
        /*105a*/ 	.byte	0x3f
	.zero		1


	//   ....[92]....
        /*105c*/ 	.word	0x00018a70
        /*1060*/ 	.word	0x00000003
        /*1064*/ 	.word	0x00028c60
        /*1068*/ 	.short	0x010a
        /*106a*/ 	.byte	0x3f
	.zero		1


	//   ....[93]....
        /*106c*/ 	.word	0x00018ac0
        /*1070*/ 	.word	0x00000004
        /*1074*/ 	.word	0x00028c40
        /*1078*/ 	.short	0x010a
        /*107a*/ 	.byte	0x3f
	.zero		1


	//   ....[94]....
        /*107c*/ 	.word	0x00018b10
        /*1080*/ 	.word	0x00000004
        /*1084*/ 	.word	0x00028c60
        /*1088*/ 	.short	0x010a
        /*108a*/ 	.byte	0x3f
	.zero		1


	//   ....[95]....
        /*108c*/ 	.word	0x00018b60
        /*1090*/ 	.word	0x00000004
        /*1094*/ 	.word	0x00028c40
        /*1098*/ 	.short	0x010a
        /*109a*/ 	.byte	0x3f
	.zero		1


	//   ....[96]....
        /*109c*/ 	.word	0x00018bb0
        /*10a0*/ 	.word	0x00000004
        /*10a4*/ 	.word	0x00028c60
        /*10a8*/ 	.short	0x010a
        /*10aa*/ 	.byte	0x3f
	.zero		1


	//   ....[97]....
        /*10ac*/ 	.word	0x00019600
        /*10b0*/ 	.word	0x00000000
        /*10b4*/ 	.word	0x00028c20
        /*10b8*/ 	.short	0x010a
        /*10ba*/ 	.byte	0x3f
	.zero		1


	//   ....[98]....
        /*10bc*/ 	.word	0x000197a0
        /*10c0*/ 	.word	0x00000006
        /*10c4*/ 	.word	0x00000000
        /*10c8*/ 	.short	0x010a
        /*10ca*/ 	.byte	0x3f
	.zero		1


	//   ....[99]....
        /*10cc*/ 	.word	0x000197f0
        /*10d0*/ 	.word	0x00000007
        /*10d4*/ 	.word	0x00000000
        /*10d8*/ 	.short	0x010a
        /*10da*/ 	.byte	0x3f
	.zero		1


	//   ....[100]....
        /*10dc*/ 	.word	0x00019840
        /*10e0*/ 	.word	0x00000004
        /*10e4*/ 	.word	0x00000000
        /*10e8*/ 	.short	0x010a
        /*10ea*/ 	.byte	0x3f
	.zero		1


	//----- nvinfo : EIATTR_NUM_MBARRIERS
	.align		4
.L_232:
        /*10ec*/ 	.byte	0x03, 0x38
        /*10ee*/ 	.short	0x0016


	//----- nvinfo : EIATTR_EXIT_INSTR_OFFSETS
	.align		4
        /*10f0*/ 	.byte	0x04, 0x1c
        /*10f2*/ 	.short	(.L_234 - .L_233)


	//   ....[0]....
.L_233:
        /*10f4*/ 	.word	0x00017850


	//----- nvinfo : EIATTR_MAX_THREADS
	.align		4
.L_234:
        /*10f8*/ 	.byte	0x04, 0x05
        /*10fa*/ 	.short	(.L_236 - .L_235)
.L_235:
        /*10fc*/ 	.word	0x00000180
        /*1100*/ 	.word	0x00000001
        /*1104*/ 	.word	0x00000001


	//----- nvinfo : EIATTR_CRS_STACK_SIZE
	.align		4
.L_236:
        /*1108*/ 	.byte	0x04, 0x1e
        /*110a*/ 	.short	(.L_238 - .L_237)
.L_237:
        /*110c*/ 	.word	0x00000000


	//----- nvinfo : EIATTR_CBANK_PARAM_SIZE
	.align		4
.L_238:
        /*1110*/ 	.byte	0x03, 0x19
        /*1112*/ 	.short	0x0af0


	//----- nvinfo : EIATTR_PARAM_CBANK
	.align		4
        /*1114*/ 	.byte	0x04, 0x0a
        /*1116*/ 	.short	(.L_240 - .L_239)
	.align		4
.L_239:
        /*1118*/ 	.word	index@(.nv.constant0._ZN7cutlass13device_kernelIN5flash11enable_sm90INS1_16FlashAttnFwdSm90INS1_25CollectiveMainloopFwdSm90ILi2EN4cute5tupleIJNS5_1CILi1EEES8_S8_EEENS6_IJNS7_ILi64EEESA_SA_EEELi512ENS_6half_tEfNS_4arch4Sm90ELb0ELb0ELb0ELb1ELb0ELb1ELb0ELb0ELb0ELb1ELb0ELb0EEENS1_21CollectiveEpilogueFwdINS6_IJSA_NS7_ILi512EEESA_EEES9_SC_SE_Li256ELb1ELb1ELb0ELb0EEENS1_36VarlenDynamicPersistentTileSchedulerILi64ELi64ELi256ELi128ELb0ELb1ELb1ELb0ELb1ELb1EEEEEEEEEvNT_6ParamsE)
        /*111c*/ 	.short	0x0210
        /*111e*/ 	.short	0x0af0


	//----- nvinfo : EIATTR_SW_WAR
	.align		4
.L_240:
        /*1120*/ 	.byte	0x04, 0x36
        /*1122*/ 	.short	(.L_242 - .L_241)
.L_241:
        /*1124*/ 	.word	0x00000008
.L_242:


//--------------------- .nv.info._ZN7cutlass13device_kernelIN5flash11enable_sm90INS1_16FlashAttnFwdSm90INS1_25CollectiveMainloopFwdSm90ILi2EN4cute5tupleIJNS5_1CILi1EEES8_S8_EEENS6_IJNS7_ILi64EEESA_SA_EEELi512ENS_6half_tEfNS_4arch4Sm90ELb0ELb0ELb0ELb1ELb0ELb0ELb1ELb0ELb0ELb1ELb0ELb0EEENS1_21CollectiveEpilogueFwdINS6_IJSA_NS7_ILi512EEESA_EEES9_SC_SE_Li256ELb1ELb1ELb0ELb0EEENS1_36VarlenDynamicPersistentTileSchedulerILi64ELi64ELi256ELi128ELb0ELb1ELb1ELb0ELb1ELb1EEEEEEEEEvNT_6ParamsE --------------------------
	.section	.nv.info._ZN7cutlass13device_kernelIN5flash11enable_sm90INS1_16FlashAttnFwdSm90INS1_25CollectiveMainloopFwdSm90ILi2EN4cute5tupleIJNS5_1CILi1EEES8_S8_EEENS6_IJNS7_ILi64EEESA_SA_EEELi512ENS_6half_tEfNS_4arch4Sm90ELb0ELb0ELb0ELb1ELb0ELb0ELb1ELb0ELb0ELb1ELb0ELb0EEENS1_21CollectiveEpilogueFwdINS6_IJSA_NS7_ILi512EEESA_EEES9_SC_SE_Li256ELb1ELb1ELb0ELb0EEENS1_36VarlenDynamicPersistentTileSchedulerILi64ELi64ELi256ELi128ELb0ELb1ELb1ELb0ELb1ELb1EEEEEEEEEvNT_6ParamsE,"",@"SHT_CUDA_INFO"
	.sectionflags	@""
	.align	4


	//----- nvinfo : EIATTR_CUDA_API_VERSION
	.align		4
        /*0000*/ 	.byte	0x04, 0x37
        /*0002*/ 	.short	(.L_244 - .L_243)
.L_243:
        /*0004*/ 	.word	0x00000082


	//----- nvinfo : EIATTR_KPARAM_INFO
	.align		4
.L_244:
        /*0008*/ 	.byte	0x04, 0x17
        /*000a*/ 	.short	(.L_246 - .L_245)
.L_245:
        /*000c*/ 	.word	0x00000000
        /*0010*/ 	.short	0x0000
        /*0012*/ 	.short	0x0070
        /*0014*/ 	.byte	0x00, 0xf0, 0x01, 0x2e


	//----- nvinfo : EIATTR_SPARSE_MMA_MASK
	.align		4
.L_246:
        /*0018*/ 	.byte	0x03, 0x50
        /*001a*/ 	.short	0x0000


	//----- nvinfo : EIATTR_MAXREG_COUNT
	.align		4
        /*001c*/ 	.byte	0x03, 0x1b
        /*001e*/ 	.short	0x00a8


	//----- nvinfo : EIATTR_NUM_BARRIERS
	.align		4
        /*0020*/ 	.byte	0x02, 0x4c
        /*0022*/ 	.byte	0x10
	.zero		1


	//----- nvinfo : EIATTR_EXTERNS
	.align		4
        /*0024*/ 	.byte	0x04, 0x0f
        /*0026*/ 	.short	(.L_248 - .L_247)


	//   ....[0]....
	.align		4
.L_247:
        /*0028*/ 	.word	index@(__assertfail)


	//----- nvinfo : EIATTR_ANNOTATIONS
	.align		4
.L_248:
        /*002c*/ 	.byte	0x04, 0x55
        /*002e*/ 	.short	(.L_250 - .L_249)


	//   ....[0]....
.L_249:
        /* <DEDUP_REMOVED lines=103> */


	//----- nvinfo : EIATTR_MERCURY_ISA_VERSION
	.align		4
.L_250:
        /*0690*/ 	.byte	0x03, 0x5f
        /*0692*/ 	.short	0x0101


	//----- nvinfo : EIATTR_UNUSED_LOAD_BYTE_OFFSET
	.align		4
        /*0694*/ 	.byte	0x04, 0x44
        /*0696*/ 	.short	(.L_252 - .L_251)


	//   ....[0]....
.L_251:
        /*0698*/ 	.word	0x00000a10
        /*069c*/ 	.word	0x0000fff0


	//   ....[1]....
        /*06a0*/ 	.word	0x00008b70
        /*06a4*/ 	.word	0x0000fff0


	//----- nvinfo : EIATTR_INT_WARP_WIDE_INSTR_OFFSETS
	.align		4
.L_252:
        /*06a8*/ 	.byte	0x04, 0x31
        /*06aa*/ 	.short	(.L_254 - .L_253)


	//   ....[0]....
.L_253:
        /*06ac*/ 	.word	0x00000130


	//   ....[1]....
        /*06b0*/ 	.word	0x00000170


	//   ....[2]....
        /*06b4*/ 	.word	0x000001e0


	//   ....[3]....
        /*06b8*/ 	.word	0x00000250


	//   ....[4]....
        /*06bc*/ 	.word	0x0000cc10


	//   ....[5]....
        /*06c0*/ 	.word	0x0000cc70


	//   ....[6]....
        /*06c4*/ 	.word	0x00012a50


	//   ....[7]....
        /*06c8*/ 	.word	0x00012ab0


	//----- nvinfo : EIATTR_COOP_GROUP_MASK_REGIDS
	.align		4
.L_254:
        /*06cc*/ 	.byte	0x04, 0x29
        /*06ce*/ 	.short	(.L_256 - .L_255)


	//   ....[0]....
.L_255:
        /*06d0*/ 	.word	0xffffffff


	//   ....[1]....
        /*06d4*/ 	.word	0xffffffff


	//   ....[2]....
        /*06d8*/ 	.word	0xffffffff


	//   ....[3]....
        /*06dc*/ 	.word	0xffffffff


	//   ....[4]....
        /*06e0*/ 	.word	0xffffffff


	//   ....[5]....
        /*06e4*/ 	.word	0xffffffff


	//   ....[6]....
        /*06e8*/ 	.word	0xffffffff


	//   ....[7]....
        /*06ec*/ 	.word	0xffffffff


	//   ....[8]....
        /*06f0*/ 	.word	0xffffffff


	//   ....[9]....
        /*06f4*/ 	.word	0xffffffff


	//   ....[10]....
        /*06f8*/ 	.word	0xffffffff


	//   ....[11]....
        /*06fc*/ 	.word	0xffffffff


	//   ....[12]....
        /*0700*/ 	.word	0xffffffff


	//   ....[13]....
        /*0704*/ 	.word	0xffffffff


	//   ....[14]....
        /*0708*/ 	.word	0xffffffff


	//   ....[15]....
        /*070c*/ 	.word	0xffffffff


	//   ....[16]....
        /*0710*/ 	.word	0xffffffff


	//   ....[17]....
        /*0714*/ 	.word	0xffffffff


	//   ....[18]....
        /*0718*/ 	.word	0xffffffff


	//   ....[19]....
        /*071c*/ 	.word	0xffffffff


	//   ....[20]....
        /*0720*/ 	.word	0xffffffff


	//   ....[21]....
        /*0724*/ 	.word	0xffffffff


	//   ....[22]....
        /*0728*/ 	.word	0xffffffff


	//   ....[23]....
        /*072c*/ 	.word	0xffffffff


	//   ....[24]....
        /*0730*/ 	.word	0xffffffff


	//   ....[25]....
        /*0734*/ 	.word	0xffffffff


	//   ....[26]....
        /*0738*/ 	.word	0xffffffff


	//   ....[27]....
        /*073c*/ 	.word	0xffffffff


	//   ....[28]....
        /*0740*/ 	.word	0xffffffff


	//   ....[29]....
        /*0744*/ 	.word	0xffffffff


	//   ....[30]....
        /*0748*/ 	.word	0xffffffff


	//   ....[31]....
        /*074c*/ 	.word	0xffffffff


	//   ....[32]....
        /*0750*/ 	.word	0xffffffff


	//   ....[33]....
        /*0754*/ 	.word	0xffffffff


	//   ....[34]....
        /*0758*/ 	.word	0xffffffff


	//   ....[35]....
        /*075c*/ 	.word	0xffffffff


	//   ....[36]....
        /*0760*/ 	.word	0xffffffff


	//   ....[37]....
        /*0764*/ 	.word	0xffffffff


	//   ....[38]....
        /*0768*/ 	.word	0xffffffff


	//   ....[39]....
        /*076c*/ 	.word	0xffffffff


	//   ....[40]....
        /*0770*/ 	.word	0xffffffff


	//   ....[41]....
        /*0774*/ 	.word	0xffffffff


	//   ....[42]....
        /*0778*/ 	.word	0xffffffff


	//   ....[43]....
        /*077c*/ 	.word	0xffffffff


	//   ....[44]....
        /*0780*/ 	.word	0xffffffff


	//   ....[45]....
        /*0784*/ 	.word	0xffffffff


	//   ....[46]....
        /*0788*/ 	.word	0xffffffff


	//   ....[47]....
        /*078c*/ 	.word	0xffffffff


	//   ....[48]....
        /*0790*/ 	.word	0xffffffff


	//   ....[49]....
        /*0794*/ 	.word	0xffffffff


	//   ....[50]....
        /*0798*/ 	.word	0xffffffff


	//   ....[51]....
        /*079c*/ 	.word	0xffffffff


	//   ....[52]....
        /*07a0*/ 	.word	0xffffffff


	//   ....[53]....
        /*07a4*/ 	.word	0xffffffff


	//   ....[54]....
        /*07a8*/ 	.word	0xffffffff


	//   ....[55]....
        /*07ac*/ 	.word	0xffffffff


	//   ....[56]....
        /*07b0*/ 	.word	0xffffffff


	//   ....[57]....
        /*07b4*/ 	.word	0xffffffff


	//   ....[58]....
        /*07b8*/ 	.word	0xffffffff


	//   ....[59]....
        /*07bc*/ 	.word	0xffffffff


	//   ....[60]....
        /*07c0*/ 	.word	0xffffffff


	//   ....[61]....
        /*07c4*/ 	.word	0xffffffff


	//   ....[62]....
        /*07c8*/ 	.word	0xffffffff


	//   ....[63]....
        /*07cc*/ 	.word	0xffffffff


	//   ....[64]....
        /*07d0*/ 	.word	0xffffffff


	//   ....[65]....
        /*07d4*/ 	.word	0xffffffff


	//   ....[66]....
        /*07d8*/ 	.word	0xffffffff


	//   ....[67]....
        /*07dc*/ 	.word	0xffffffff


	//   ....[68]....
        /*07e0*/ 	.word	0xffffffff


	//   ....[69]....
        /*07e4*/ 	.word	0xffffffff


	//   ....[70]....
        /*07e8*/ 	.word	0xffffffff


	//   ....[71]....
        /*07ec*/ 	.word	0xffffffff


	//   ....[72]....
        /*07f0*/ 	.word	0xffffffff


	//   ....[73]....
        /*07f4*/ 	.word	0xffffffff


	//   ....[74]....
        /*07f8*/ 	.word	0xffffffff


	//   ....[75]....
        /*07fc*/ 	.word	0xffffffff


	//   ....[76]....
        /*0800*/ 	.word	0xffffffff


	//   ....[77]....
        /*0804*/ 	.word	0xffffffff


	//   ....[78]....
        /*0808*/ 	.word	0xffffffff


	//   ....[79]....
        /*080c*/ 	.word	0xffffffff


	//   ....[80]....
        /*0810*/ 	.word	0xffffffff


	//   ....[81]....
        /*0814*/ 	.word	0xffffffff


	//   ....[82]....
        /*0818*/ 	.word	0xffffffff


	//   ....[83]....
        /*081c*/ 	.word	0xffffffff


	//   ....[84]....
        /*0820*/ 	.word	0xffffffff


	//   ....[85]....
        /*0824*/ 	.word	0xffffffff


	//   ....[86]....
        /*0828*/ 	.word	0xffffffff


	//   ....[87]....
        /*082c*/ 	.word	0xffffffff


	//   ....[88]....
        /*0830*/ 	.word	0xffffffff


	//   ....[89]....
        /*0834*/ 	.word	0x0500000f


	//   ....[90]....
        /*0838*/ 	.word	0x0500000f


	//   ....[91]....
        /*083c*/ 	.word	0x0500000f


	//   ....[92]....
        /*0840*/ 	.word	0x0500000f


	//   ....[93]....
        /*0844*/ 	.word	0x0500000f


	//   ....[94]....
        /*0848*/ 	.word	0x0500000f


	//   ....[95]....
        /*084c*/ 	.word	0x0500000f


	//   ....[96]....
        /*0850*/ 	.word	0x0500000f


	//   ....[97]....
        /*0854*/ 	.word	0x0500000f


	//   ....[98]....
        /*0858*/ 	.word	0x0500000f


	//   ....[99]....
        /*085c*/ 	.word	0x0500000f


	//   ....[100]....
        /*0860*/ 	.word	0x0500000f


	//   ....[101]....
        /*0864*/ 	.word	0x0500000f


	//   ....[102]....
        /*0868*/ 	.word	0x0500000f


	//   ....[103]....
        /*086c*/ 	.word	0x0500000f


	//   ....[104]....
        /*0870*/ 	.word	0x0500000f


	//   ....[105]....
        /*0874*/ 	.word	0x0500000f


	//   ....[106]....
        /*0878*/ 	.word	0x0500000f


	//   ....[107]....
        /*087c*/ 	.word	0x0500000f


	//   ....[108]....
        /*0880*/ 	.word	0x0500000f


	//   ....[109]....
        /*0884*/ 	.word	0x0500000f


	//   ....[110]....
        /*0888*/ 	.word	0x0500000f


	//   ....[111]....
        /*088c*/ 	.word	0x0500000f


	//   ....[112]....
        /*0890*/ 	.word	0x0500000f


	//   ....[113]....
        /*0894*/ 	.word	0x0500000f


	//   ....[114]....
        /*0898*/ 	.word	0x0500000f


	//   ....[115]....
        /*089c*/ 	.word	0x0500000f


	//   ....[116]....
        /*08a0*/ 	.word	0x0500000f


	//   ....[117]....
        /*08a4*/ 	.word	0x0500000f


	//   ....[118]....
        /*08a8*/ 	.word	0x0500000f


	//   ....[119]....
        /*08ac*/ 	.word	0x0500000f


	//   ....[120]....
        /*08b0*/ 	.word	0x0500000f


	//   ....[121]....
        /*08b4*/ 	.word	0x0500000f


	//   ....[122]....
        /*08b8*/ 	.word	0x0500000f


	//   ....[123]....
        /*08bc*/ 	.word	0x0500000f


	//----- nvinfo : EIATTR_COOP_GROUP_INSTR_OFFSETS
	.align		4
.L_256:
        /*08c0*/ 	.byte	0x04, 0x28
        /*08c2*/ 	.short	(.L_258 - .L_257)


	//   ....[0]....
.L_257:
        /*08c4*/ 	.word	0x00000060


	//   ....[1]....
        /*08c8*/ 	.word	0x00000140


	//   ....[2]....
        /*08cc*/ 	.word	0x00000180


	//   ....[3]....
        /*08d0*/ 	.word	0x00000390


	//   ....[4]....
        /*08d4*/ 	.word	0x000004f0


	//   ....[5]....
        /*08d8*/ 	.word	0x00000610


	//   ....[6]....
        /*08dc*/ 	.word	0x00000770


	//   ....[7]....
        /*08e0*/ 	.word	0x00001800


	//   ....[8]....
        /*08e4*/ 	.word	0x00002f50


	//   ....[9]....
        /*08e8*/ 	.word	0x000036e0


	//   ....[10]....
        /*08ec*/ 	.word	0x00004ac0


	//   ....[11]....
        /*08f0*/ 	.word	0x00004b40


	//   ....[12]....
        /*08f4*/ 	.word	0x00004d70


	//   ....[13]....
        /*08f8*/ 	.word	0x00004df0


	//   ....[14]....
        /*08fc*/ 	.word	0x00005610


	//   ....[15]....
        /*0900*/ 	.word	0x00005b30


	//   ....[16]....
        /*0904*/ 	.word	0x00006c20


	//   ....[17]....
        /*0908*/ 	.word	0x00006c50


	//   ....[18]....
        /*090c*/ 	.word	0x00006f50


	//   ....[19]....
        /*0910*/ 	.word	0x00007120


	//   ....[20]....
        /*0914*/ 	.word	0x00008030


	//   ....[21]....
        /*0918*/ 	.word	0x00008070


	//   ....[22]....
        /*091c*/ 	.word	0x000080a0


	//   ....[23]....
        /*0920*/ 	.word	0x00008120


	//   ....[24]....
        /*0924*/ 	.word	0x00008150


	//   ....[25]....
        /*0928*/ 	.word	0x00009aa0


	//   ....[26]....
        /*092c*/ 	.word	0x0000a0d0


	//   ....[27]....
        /*0930*/ 	.word	0x0000a100


	//   ....[28]....
        /*0934*/ 	.word	0x0000a120


	//   ....[29]....
        /*0938*/ 	.word	0x0000a150


	//   ....[30]....
        /*093c*/ 	.word	0x0000a800


	//   ....[31]....
        /*0940*/ 	.word	0x0000a820


	//   ....[32]....
        /*0944*/ 	.word	0x0000aa50


	//   ....[33]....
        /*0948*/ 	.word	0x0000aa70


	//   ....[34]....
        /*094c*/ 	.word	0x0000b640


	//   ....[35]....
        /*0950*/ 	.word	0x0000b660


	//   ....[36]....
        /*0954*/ 	.word	0x0000b8a0


	//   ....[37]....
        /*0958*/ 	.word	0x0000b8c0


	//   ....[38]....
        /*095c*/ 	.word	0x0000bb60


	//   ....[39]....
        /*0960*/ 	.word	0x0000bd50


	//   ....[40]....
        /*0964*/ 	.word	0x0000bd80


	//   ....[41]....
        /*0968*/ 	.word	0x0000bdb0


	//   ....[42]....
        /*096c*/ 	.word	0x0000bde0


	//   ....[43]....
        /*0970*/ 	.word	0x0000be10


	//   ....[44]....
        /*0974*/ 	.word	0x0000be40


	//   ....[45]....
        /*0978*/ 	.word	0x0000bfb0


	//   ....[46]....
        /*097c*/ 	.word	0x0000bfe0


	//   ....[47]....
        /*0980*/ 	.word	0x0000c010


	//   ....[48]....
        /*0984*/ 	.word	0x0000c040


	//   ....[49]....
        /*0988*/ 	.word	0x0000c070


	//   ....[50]....
        /*098c*/ 	.word	0x0000c0a0


	//   ....[51]....
        /*0990*/ 	.word	0x0000c140


	//   ....[52]....
        /*0994*/ 	.word	0x0000c170


	//   ....[53]....
        /*0998*/ 	.word	0x0000c200


	//   ....[54]....
        /*099c*/ 	.word	0x0000d220


	//   ....[55]....
        /*09a0*/ 	.word	0x0000dda0


	//   ....[56]....
        /*09a4*/ 	.word	0x0000ddb0


	//   ....[57]....
        /*09a8*/ 	.word	0x0000ddd0


	//   ....[58]....
        /*09ac*/ 	.word	0x0000dea0


	//   ....[59]....
        /*09b0*/ 	.word	0x0000ded0


	//   ....[60]....
        /*09b4*/ 	.word	0x0000df30


	//   ....[61]....
        /*09b8*/ 	.word	0x0000df40


	//   ....[62]....
        /*09bc*/ 	.word	0x0000dfb0


	//   ....[63]....
        /*09c0*/ 	.word	0x0000e900


	//   ....[64]....
        /*09c4*/ 	.word	0x0000e910


	//   ....[65]....
        /*09c8*/ 	.word	0x0000ea40


	//   ....[66]....
        /*09cc*/ 	.word	0x0000ea70


	//   ....[67]....
        /*09d0*/ 	.word	0x0000ecf0


	//   ....[68]....
        /*09d4*/ 	.word	0x0000ed20


	//   ....[69]....
        /*09d8*/ 	.word	0x0000ee90


	//   ....[70]....
        /*09dc*/ 	.word	0x0000eea0


	//   ....[71]....
        /*09e0*/ 	.word	0x00012ce0


	//   ....[72]....
        /*09e4*/ 	.word	0x00012d10


	//   ....[73]....
        /*09e8*/ 	.word	0x00012d50


	//   ....[74]....
        /*09ec*/ 	.word	0x00012d80


	//   ....[75]....
        /*09f0*/ 	.word	0x00012db0


	//   ....[76]....
        /*09f4*/ 	.word	0x00012de0


	//   ....[77]....
        /*09f8*/ 	.word	0x00012e10


	//   ....[78]....
        /*09fc*/ 	.word	0x00012e40


	//   ....[79]....
        /*0a00*/ 	.word	0x00012fc0


	//   ....[80]....
        /*0a04*/ 	.word	0x00012ff0


	//   ....[81]....
        /*0a08*/ 	.word	0x00013020


	//   ....[82]....
        /*0a0c*/ 	.word	0x00013050


	//   ....[83]....
        /*0a10*/ 	.word	0x00013080


	//   ....[84]....
        /*0a14*/ 	.word	0x000130b0


	//   ....[85]....
        /*0a18*/ 	.word	0x00013170


	//   ....[86]....
        /*0a1c*/ 	.word	0x00013190


	//   ....[87]....
        /*0a20*/ 	.word	0x00013200


	//   ....[88]....
        /*0a24*/ 	.word	0x00013690


	//   ....[89]....
        /*0a28*/ 	.word	0x00013b80


	//   ....[90]....
        /*0a2c*/ 	.word	0x00013d00


	//   ....[91]....
        /*0a30*/ 	.word	0x00013d50


	//   ....[92]....
        /*0a34*/ 	.word	0x00013db0


	//   ....[93]....
        /*0a38*/ 	.word	0x00013e10


	//   ....[94]....
        /*0a3c*/ 	.word	0x00013f60


	//   ....[95]....
        /*0a40*/ 	.word	0x00014000


	//   ....[96]....
        /*0a44*/ 	.word	0x000140b0


	//   ....[97]....
        /*0a48*/ 	.word	0x00014190


	//   ....[98]....
        /*0a4c*/ 	.word	0x00014360


	//   ....[99]....
        /*0a50*/ 	.word	0x00014420


	//   ....[100]....
        /*0a54*/ 	.word	0x000146d0


	//   ....[101]....
        /*0a58*/ 	.word	0x000147f0


	//   ....[102]....
        /*0a5c*/ 	.word	0x000149c0


	//   ....[103]....
        /*0a60*/ 	.word	0x00014a90


	//   ....[104]....
        /*0a64*/ 	.word	0x00014c90


	//   ....[105]....
        /*0a68*/ 	.word	0x00014d20


	//   ....[106]....
        /*0a6c*/ 	.word	0x00015050


	//   ....[107]....
        /*0a70*/ 	.word	0x000150f0


	//   ....[108]....
        /*0a74*/ 	.word	0x00015210


	//   ....[109]....
        /*0a78*/ 	.word	0x00015290


	//   ....[110]....
        /*0a7c*/ 	.word	0x00015310


	//   ....[111]....
        /*0a80*/ 	.word	0x00015390


	//   ....[112]....
        /*0a84*/ 	.word	0x00015410


	//   ....[113]....
        /*0a88*/ 	.word	0x000154a0


	//   ....[114]....
        /*0a8c*/ 	.word	0x00015540


	//   ....[115]....
        /*0a90*/ 	.word	0x000155f0


	//   ....[116]....
        /*0a94*/ 	.word	0x00015670


	//   ....[117]....
        /*0a98*/ 	.word	0x000156f0


	//   ....[118]....
        /*0a9c*/ 	.word	0x00015770


	//   ....[119]....
        /*0aa0*/ 	.word	0x00015800


	//   ....[120]....
        /*0aa4*/ 	.word	0x00015880


	//   ....[121]....
        /*0aa8*/ 	.word	0x00015920


	//   ....[122]....
        /*0aac*/ 	.word	0x000159b0


	//   ....[123]....
        /*0ab0*/ 	.word	0x00015ae0


	//----- nvinfo : EIATTR_REG_RECONFIG
	.align		4
.L_258:
        /*0ab4*/ 	.byte	0x01, 0x54
	.zero		2


	//----- nvinfo : EIATTR_SYSCALL_OFFSETS
	.align		4
        /*0ab8*/ 	.byte	0x04, 0x46
        /*0aba*/ 	.short	(.L_260 - .L_259)


	//   ....[0]....
.L_259:
        /*0abc*/ 	.word	0x00003110


	//   ....[1]....
        /*0ac0*/ 	.word	0x0000ce10


	//   ....[2]....
        /*0ac4*/ 	.word	0x0000cf70


	//   ....[3]....
        /*0ac8*/ 	.word	0x0000d070


	//   ....[4]....
        /*0acc*/ 	.word	0x0000d980


	//   ....[5]....
        /*0ad0*/ 	.word	0x0000e2d0


	//----- nvinfo : EIATTR_MBARRIER_INSTR_OFFSETS
	.align		4
.L_260:
        /*0ad4*/ 	.byte	0x04, 0x39
        /*0ad6*/ 	.short	(.L_262 - .L_261)


	//   ....[0]....
.L_261:
        /*0ad8*/ 	.word	0x00000270
        /*0adc*/ 	.word	0x000000ff
        /*0ae0*/ 	.word	0x00038800
        /*0ae4*/ 	.short	0x0100
        /*0ae6*/ 	.byte	0x08
	.zero		1


	//   ....[1]....
        /*0ae8*/ 	.word	0x00000280
        /*0aec*/ 	.word	0x000000ff
        /*0af0*/ 	.word	0x00038810
        /*0af4*/ 	.short	0x0100
        /*0af6*/ 	.byte	0x08
	.zero		1


	//   ....[2]....
        /*0af8*/ 	.word	0x00000290
        /*0afc*/ 	.word	0x000000ff
        /*0b00*/ 	.word	0x00038820
        /*0b04*/ 	.short	0x0100
        /*0b06*/ 	.byte	0x08
	.zero		1


	//   ....[3]....
        /*0b08*/ 	.word	0x00000340
        /*0b0c*/ 	.word	0x000000ff
        /*0b10*/ 	.word	0x00038830
        /*0b14*/ 	.short	0x0100
        /*0b16*/ 	.byte	0x06
	.zero		1


	//   ....[4]....
        /*0b18*/ 	.word	0x00000350
        /*0b1c*/ 	.word	0x000000ff
        /*0b20*/ 	.word	0x00038840
        /*0b24*/ 	.short	0x0100
        /*0b26*/ 	.byte	0x06
	.zero		1


	//   ....[5]....
        /*0b28*/ 	.word	0x00000360
        /*0b2c*/ 	.word	0x000000ff
        /*0b30*/ 	.word	0x00038838
        /*0b34*/ 	.short	0x0100
        /*0b36*/ 	.byte	0x06
	.zero		1


	//   ....[6]....
        /*0b38*/ 	.word	0x00000370
        /*0b3c*/ 	.word	0x000000ff
        /*0b40*/ 	.word	0x00038848
        /*0b44*/ 	.short	0x0100
        /*0b46*/ 	.byte	0x06
	.zero		1


	//   ....[7]....
        /*0b48*/ 	.word	0x000004a0
        /*0b4c*/ 	.word	0x000000ff
        /*0b50*/ 	.word	0x00038850
        /*0b54*/ 	.short	0x0100
        /*0b56*/ 	.byte	0x08
	.zero		1


	//   ....[8]....
        /*0b58*/ 	.word	0x000004b0
        /*0b5c*/ 	.word	0x000000ff
        /*0b60*/ 	.word	0x00038860
        /*0b64*/ 	.short	0x0100
        /*0b66*/ 	.byte	0x08
	.zero		1


	//   ....[9]....
        /*0b68*/ 	.word	0x000004c0
        /*0b6c*/ 	.word	0x000000ff
        /*0b70*/ 	.word	0x00038858
        /*0b74*/ 	.short	0x0100
        /*0b76*/ 	.byte	0x08
	.zero		1


	//   ....[10]....
        /*0b78*/ 	.word	0x000004d0
        /*0b7c*/ 	.word	0x000000ff
        /*0b80*/ 	.word	0x00038868
        /*0b84*/ 	.short	0x0100
        /*0b86*/ 	.byte	0x08
	.zero		1


	//   ....[11]....
        /*0b88*/ 	.word	0x000005c0
        /*0b8c*/ 	.word	0x000000ff
        /*0b90*/ 	.word	0x00038870
        /*0b94*/ 	.short	0x0100
        /*0b96*/ 	.byte	0x06
	.zero		1


	//   ....[12]....
        /*0b98*/ 	.word	0x000005d0
        /*0b9c*/ 	.word	0x000000ff
        /*0ba0*/ 	.word	0x00038880
        /*0ba4*/ 	.short	0x0100
        /*0ba6*/ 	.byte	0x06
	.zero		1


	//   ....[13]....
        /*0ba8*/ 	.word	0x000005e0
        /*0bac*/ 	.word	0x000000ff
        /*0bb0*/ 	.word	0x00038878
        /*0bb4*/ 	.short	0x0100
        /*0bb6*/ 	.byte	0x06
	.zero		1


	//   ....[14]....
        /*0bb8*/ 	.word	0x000005f0
        /*0bbc*/ 	.word	0x000000ff
        /*0bc0*/ 	.word	0x00038888
        /*0bc4*/ 	.short	0x0100
        /*0bc6*/ 	.byte	0x06
	.zero		1


	//   ....[15]....
        /*0bc8*/ 	.word	0x00000720
        /*0bcc*/ 	.word	0x000000ff
        /*0bd0*/ 	.word	0x00038890
        /*0bd4*/ 	.short	0x0100
        /*0bd6*/ 	.byte	0x08
	.zero		1


	//   ....[16]....
        /*0bd8*/ 	.word	0x00000730
        /*0bdc*/ 	.word	0x000000ff
        /*0be0*/ 	.word	0x000388a0
        /*0be4*/ 	.short	0x0100
        /*0be6*/ 	.byte	0x08
	.zero		1


	//   ....[17]....
        /*0be8*/ 	.word	0x00000740
        /*0bec*/ 	.word	0x000000ff
        /*0bf0*/ 	.word	0x00038898
        /*0bf4*/ 	.short	0x0100
        /*0bf6*/ 	.byte	0x08
	.zero		1


	//   ....[18]....
        /*0bf8*/ 	.word	0x00000750
        /*0bfc*/ 	.word	0x000000ff
        /*0c00*/ 	.word	0x000388a8
        /*0c04*/ 	.short	0x0100
        /*0c06*/ 	.byte	0x08
	.zero		1


	//   ....[19]....
        /*0c08*/ 	.word	0x00000880
        /*0c0c*/ 	.word	0x000000ff
        /*0c10*/ 	.word	0x000388b0
        /*0c14*/ 	.short	0x0100
        /*0c16*/ 	.byte	0x08
	.zero		1


	//   ....[20]....
        /*0c18*/ 	.word	0x00000890
        /*0c1c*/ 	.word	0x000000ff
        /*0c20*/ 	.word	0x000388c0
        /*0c24*/ 	.short	0x0100
        /*0c26*/ 	.byte	0x08
	.zero		1


	//   ....[21]....
        /*0c28*/ 	.word	0x000008a0
        /*0c2c*/ 	.word	0x000000ff
        /*0c30*/ 	.word	0x000388b8
        /*0c34*/ 	.short	0x0100
        /*0c36*/ 	.byte	0x08
	.zero		1


	//   ....[22]....
        /*0c38*/ 	.word	0x000008b0
        /*0c3c*/ 	.word	0x000000ff
        /*0c40*/ 	.word	0x000388c8
        /*0c44*/ 	.short	0x0100
        /*0c46*/ 	.byte	0x08
	.zero		1


	//   ....[23]....
        /*0c48*/ 	.word	0x00001b60
        /*0c4c*/ 	.word	0x00000003
        /*0c50*/ 	.word	0x00000000
        /*0c54*/ 	.short	0x0101
        /*0c56*/ 	.byte	0x3f
	.zero		1


	//   ....[24]....
        /*0c58*/ 	.word	0x00002620
        /*0c5c*/ 	.word	0x00000003
        /*0c60*/ 	.word	0x00000000
        /*0c64*/ 	.short	0x0101
        /*0c66*/ 	.byte	0x3f
	.zero		1


	//   ....[25]....
        /*0c68*/ 	.word	0x00003170
        /*0c6c*/ 	.word	0x000000ff
        /*0c70*/ 	.word	0x00038800
        /*0c74*/ 	.short	0x010a
        /*0c76*/ 	.byte	0x25
	.zero		1


	//   ....[26]....
        /*0c78*/ 	.word	0x000031f0
        /*0c7c*/ 	.word	0x00000004
        /*0c80*/ 	.word	0x00038830
        /*0c84*/ 	.short	0x010a
        /*0c86*/ 	.byte	0x3f
	.zero		1


	//   ....[27]....
        /*0c88*/ 	.word	0x00003230
        /*0c8c*/ 	.word	0x00000004
        /*0c90*/ 	.word	0x00038830
        /*0c94*/ 	.short	0x010a
        /*0c96*/ 	.byte	0x3f
	.zero		1


	//   ....[28]....
        /*0c98*/ 	.word	0x000034b0
        /*0c9c*/ 	.word	0x000000ff
        /*0ca0*/ 	.word	0x00038810
        /*0ca4*/ 	.short	0x010a
        /*0ca6*/ 	.byte	0x25
	.zero		1


	//   ....[29]....
        /*0ca8*/ 	.word	0x000034f0
        /*0cac*/ 	.word	0x00000004
        /*0cb0*/ 	.word	0x00038850
        /*0cb4*/ 	.short	0x010a
        /*0cb6*/ 	.byte	0x3f
	.zero		1


	//   ....[30]....
        /*0cb8*/ 	.word	0x00003530
        /*0cbc*/ 	.word	0x00000004
        /*0cc0*/ 	.word	0x00038850
        /*0cc4*/ 	.short	0x010a
        /*0cc6*/ 	.byte	0x3f
	.zero		1


	//   ....[31]....
        /*0cc8*/ 	.word	0x00005040
        /*0ccc*/ 	.word	0x00000018
        /*0cd0*/ 	.word	0x00000000
        /*0cd4*/ 	.short	0x0101
        /*0cd6*/ 	.byte	0x3f
	.zero		1


	//   ....[32]....
        /*0cd8*/ 	.word	0x00005630
        /*0cdc*/ 	.word	0x00000004
        /*0ce0*/ 	.word	0x00000000
        /*0ce4*/ 	.short	0x0101
        /*0ce6*/ 	.byte	0x3f
	.zero		1


	//   ....[33]....
        /*0ce8*/ 	.word	0x00005750
        /*0cec*/ 	.word	0x000000ff
        /*0cf0*/ 	.word	0x00038830
        /*0cf4*/ 	.short	0x010a
        /*0cf6*/ 	.byte	0x05
	.zero		1


	//   ....[34]....
        /*0cf8*/ 	.word	0x00005790
        /*0cfc*/ 	.word	0x000000ff
        /*0d00*/ 	.word	0x00038830
        /*0d04*/ 	.short	0x010a
        /*0d06*/ 	.byte	0x05
	.zero		1


	//   ....[35]....
        /*0d08*/ 	.word	0x00005970
        /*0d0c*/ 	.word	0x000000ff
        /*0d10*/ 	.word	0x00038850
        /*0d14*/ 	.short	0x010a
        /*0d16*/ 	.byte	0x05
	.zero		1


	//   ....[36]....
        /*0d18*/ 	.word	0x000059b0
        /*0d1c*/ 	.word	0x000000ff
        /*0d20*/ 	.word	0x00038850
        /*0d24*/ 	.short	0x010a
        /*0d26*/ 	.byte	0x05
	.zero		1


	//   ....[37]....
        /*0d28*/ 	.word	0x00007500
        /*0d2c*/ 	.word	0x00000099
        /*0d30*/ 	.word	0x00000000
        /*0d34*/ 	.short	0x0101
        /*0d36*/ 	.byte	0x3f
	.zero		1


	//   ....[38]....
        /*0d38*/ 	.word	0x00008050
        /*0d3c*/ 	.word	0x000000b3
        /*0d40*/ 	.word	0x00000000
        /*0d44*/ 	.short	0x0101
        /*0d46*/ 	.byte	0x3f
	.zero		1


	//   ....[39]....
        /*0d48*/ 	.word	0x0000a810
        /*0d4c*/ 	.word	0x000000ff
        /*0d50*/ 	.word	0x00000000
        /*0d54*/ 	.short	0x0101
        /*0d56*/ 	.byte	0x04
	.zero		1


	//   ....[40]....
        /*0d58*/ 	.word	0x0000d4c0
        /*0d5c*/ 	.word	0x00000000
        /*0d60*/ 	.word	0x00038840
        /*0d64*/ 	.short	0x010a
        /*0d66*/ 	.byte	0x3f
	.zero		1


	//   ....[41]....
        /*0d68*/ 	.word	0x0000e070
        /*0d6c*/ 	.word	0x00000008
        /*0d70*/ 	.word	0x00038800
        /*0d74*/ 	.short	0x0107
        /*0d76*/ 	.byte	0x3f
	.zero		1


	//   ....[42]....
        /*0d78*/ 	.word	0x0000e120
        /*0d7c*/ 	.word	0x00000000
        /*0d80*/ 	.word	0x00038800
        /*0d84*/ 	.short	0x0101
        /*0d86*/ 	.byte	0x3f
	.zero		1


	//   ....[43]....
        /*0d88*/ 	.word	0x0000f0d0
        /*0d8c*/ 	.word	0x00000000
        /*0d90*/ 	.word	0x00038810
        /*0d94*/ 	.short	0x0107
        /*0d96*/ 	.byte	0x3f
	.zero		1


	//   ....[44]....
        /*0d98*/ 	.word	0x0000f1d0
        /*0d9c*/ 	.word	0x00000002
        /*0da0*/ 	.word	0x00038810
        /*0da4*/ 	.short	0x0101
        /*0da6*/ 	.byte	0x3f
	.zero		1


	//   ....[45]....
        /*0da8*/ 	.word	0x0000f1f0
        /*0dac*/ 	.word	0x00000002
        /*0db0*/ 	.word	0x00038820
        /*0db4*/ 	.short	0x010a
        /*0db6*/ 	.byte	0x3f
	.zero		1


	//   ....[46]....
        /*0db8*/ 	.word	0x0000f300
        /*0dbc*/ 	.word	0x00000003
        /*0dc0*/ 	.word	0x00038860
        /*0dc4*/ 	.short	0x010a
        /*0dc6*/ 	.byte	0x3f
	.zero		1


	//   ....[47]....
        /*0dc8*/ 	.word	0x00010010
        /*0dcc*/ 	.word	0x00000003
        /*0dd0*/ 	.word	0x00038840
        /*0dd4*/ 	.short	0x010a
        /*0dd6*/ 	.byte	0x3f
	.zero		1


	//   ....[48]....
        /*0dd8*/ 	.word	0x00010270
        /*0ddc*/ 	.word	0x00000003
        /*0de0*/ 	.word	0x00038860
        /*0de4*/ 	.short	0x010a
        /*0de6*/ 	.byte	0x3f
	.zero		1


	//   ....[49]....
        /*0de8*/ 	.word	0x00010f10
        /*0dec*/ 	.word	0x00000004
        /*0df0*/ 	.word	0x00038840
        /*0df4*/ 	.short	0x010a
        /*0df6*/ 	.byte	0x3f
	.zero		1


	//   ....[50]....
        /*0df8*/ 	.word	0x00011160
        /*0dfc*/ 	.word	0x00000004
        /*0e00*/ 	.word	0x00038860
        /*0e04*/ 	.short	0x010a
        /*0e06*/ 	.byte	0x3f
	.zero		1


	//   ....[51]....
        /*0e08*/ 	.word	0x00011d70
        /*0e0c*/ 	.word	0x00000004
        /*0e10*/ 	.word	0x00038840
        /*0e14*/ 	.short	0x010a
        /*0e16*/ 	.byte	0x3f
	.zero		1


	//   ....[52]....
        /*0e18*/ 	.word	0x00011fd0
        /*0e1c*/ 	.word	0x00000004
        /*0e20*/ 	.word	0x00038860
        /*0e24*/ 	.short	0x010a
        /*0e26*/ 	.byte	0x3f
	.zero		1


	//   ....[53]....
        /*0e28*/ 	.word	0x00013610
        /*0e2c*/ 	.word	0x00000009
        /*0e30*/ 	.word	0x00038820
        /*0e34*/ 	.short	0x010a
        /*0e36*/ 	.byte	0x3f
	.zero		1


	//   ....[54]....
        /*0e38*/ 	.word	0x00013780
        /*0e3c*/ 	.word	0x00000005
        /*0e40*/ 	.word	0x00000000
        /*0e44*/ 	.short	0x010a
        /*0e46*/ 	.byte	0x3f
	.zero		1


	//   ....[55]....
        /*0e48*/ 	.word	0x00013800
        /*0e4c*/ 	.word	0x00000007
        /*0e50*/ 	.word	0x00000000
        /*0e54*/ 	.short	0x010a
        /*0e56*/ 	.byte	0x3f
	.zero		1


	//   ....[56]....
        /*0e58*/ 	.word	0x00013840
        /*0e5c*/ 	.word	0x00000005
        /*0e60*/ 	.word	0x00000000
        /*0e64*/ 	.short	0x010a
        /*0e66*/ 	.byte	0x3f
	.zero		1


	//   ....[57]....
        /*0e68*/ 	.word	0x00013870
        /*0e6c*/ 	.word	0x00000003
        /*0e70*/ 	.word	0x00000000
        /*0e74*/ 	.short	0x010a
        /*0e76*/ 	.byte	0x3f
	.zero		1


	//   ....[58]....
        /*0e78*/ 	.word	0x000138e0
        /*0e7c*/ 	.word	0x00000000
        /*0e80*/ 	.word	0x00038800
        /*0e84*/ 	.short	0x010a
        /*0e86*/ 	.byte	0x3f
	.zero		1


	//   ....[59]....
        /*0e88*/ 	.word	0x00013930
        /*0e8c*/ 	.word	0x00000004
        /*0e90*/ 	.word	0x00038830
        /*0e94*/ 	.short	0x010a
        /*0e96*/ 	.byte	0x3f
	.zero		1


	//   ....[60]....
        /*0e98*/ 	.word	0x00013990
        /*0e9c*/ 	.word	0x00000006
        /*0ea0*/ 	.word	0x00038810
        /*0ea4*/ 	.short	0x010a
        /*0ea6*/ 	.byte	0x3f
	.zero		1


	//   ....[61]....
        /*0ea8*/ 	.word	0x000139e0
        /*0eac*/ 	.word	0x00000004
        /*0eb0*/ 	.word	0x00038850
        /*0eb4*/ 	.short	0x010a
        /*0eb6*/ 	.byte	0x3f
	.zero		1


	//   ....[62]....
        /*0eb8*/ 	.word	0x00013a40
        /*0ebc*/ 	.word	0x0000000a
        /*0ec0*/ 	.word	0x00038830
        /*0ec4*/ 	.short	0x010a
        /*0ec6*/ 	.byte	0x3f
	.zero		1


	//   ....[63]....
        /*0ec8*/ 	.word	0x00013aa0
        /*0ecc*/ 	.word	0x0000000a
        /*0ed0*/ 	.word	0x00038850
        /*0ed4*/ 	.short	0x010a
        /*0ed6*/ 	.byte	0x3f
	.zero		1


	//   ....[64]....
        /*0ed8*/ 	.word	0x00013c40
        /*0edc*/ 	.word	0x00000000
        /*0ee0*/ 	.word	0x00038840
        /*0ee4*/ 	.short	0x010a
        /*0ee6*/ 	.byte	0x3f
	.zero		1


	//   ....[65]....
        /*0ee8*/ 	.word	0x00014d70
        /*0eec*/ 	.word	0x00000002
        /*0ef0*/ 	.word	0x00038820
        /*0ef4*/ 	.short	0x010a
        /*0ef6*/ 	.byte	0x3f
	.zero		1


	//   ....[66]....
        /*0ef8*/ 	.word	0x00014dc0
        /*0efc*/ 	.word	0x00000003
        /*0f00*/ 	.word	0x00038860
        /*0f04*/ 	.short	0x010a
        /*0f06*/ 	.byte	0x3f
	.zero		1


	//   ....[67]....
        /*0f08*/ 	.word	0x00014e10
        /*0f0c*/ 	.word	0x00000003
        /*0f10*/ 	.word	0x00038840
        /*0f14*/ 	.short	0x010a
        /*0f16*/ 	.byte	0x3f
	.zero		1


	//   ....[68]....
        /*0f18*/ 	.word	0x00014e60
        /*0f1c*/ 	.word	0x00000003
        /*0f20*/ 	.word	0x00038860
        /*0f24*/ 	.short	0x010a
        /*0f26*/ 	.byte	0x3f
	.zero		1


	//   ....[69]....
        /*0f28*/ 	.word	0x00014eb0
        /*0f2c*/ 	.word	0x00000004
        /*0f30*/ 	.word	0x00038840
        /*0f34*/ 	.short	0x010a
        /*0f36*/ 	.byte	0x3f
	.zero		1


	//   ....[70]....
        /*0f38*/ 	.word	0x00014f00
        /*0f3c*/ 	.word	0x00000004
        /*0f40*/ 	.word	0x00038860
        /*0f44*/ 	.short	0x010a
        /*0f46*/ 	.byte	0x3f
	.zero		1


	//   ....[71]....
        /*0f48*/ 	.word	0x00014f50
        /*0f4c*/ 	.word	0x00000004
        /*0f50*/ 	.word	0x00038840
        /*0f54*/ 	.short	0x010a
        /*0f56*/ 	.byte	0x3f
	.zero		1


	//   ....[72]....
        /*0f58*/ 	.word	0x00014fa0
        /*0f5c*/ 	.word	0x00000004
        /*0f60*/ 	.word	0x00038860
        /*0f64*/ 	.short	0x010a
        /*0f66*/ 	.byte	0x3f
	.zero		1


	//   ....[73]....
        /*0f68*/ 	.word	0x00015a00
        /*0f6c*/ 	.word	0x00000009
        /*0f70*/ 	.word	0x00038820
        /*0f74*/ 	.short	0x010a
        /*0f76*/ 	.byte	0x3f
	.zero		1


	//   ....[74]....
        /*0f78*/ 	.word	0x00015ba0
        /*0f7c*/ 	.word	0x00000005
        /*0f80*/ 	.word	0x00000000
        /*0f84*/ 	.short	0x010a
        /*0f86*/ 	.byte	0x3f
	.zero		1


	//   ....[75]....
        /*0f88*/ 	.word	0x00015bf0
        /*0f8c*/ 	.word	0x00000007
        /*0f90*/ 	.word	0x00000000
        /*0f94*/ 	.short	0x010a
        /*0f96*/ 	.byte	0x3f
	.zero		1


	//   ....[76]....
        /*0f98*/ 	.word	0x00015c40
        /*0f9c*/ 	.word	0x00000005
        /*0fa0*/ 	.word	0x00000000
        /*0fa4*/ 	.short	0x010a
        /*0fa6*/ 	.byte	0x3f
	.zero		1


	//----- nvinfo : EIATTR_NUM_MBARRIERS
	.align		4
.L_262:
        /*0fa8*/ 	.byte	0x03, 0x38
        /*0faa*/ 	.short	0x0017


	//----- nvinfo : EIATTR_EXIT_INSTR_OFFSETS
	.align		4
        /*0fac*/ 	.byte	0x04, 0x1c
        /*0fae*/ 	.short	(.L_264 - .L_263)


	//   ....[0]....
.L_263:
        /*0fb0*/ 	.word	0x00000a40


	//   ....[1]....
        /*0fb4*/ 	.word	0x0000bb10


	//   ....[2]....
        /*0fb8*/ 	.word	0x000138c0


	//----- nvinfo : EIATTR_MAX_THREADS
	.align		4
.L_264:
        /*0fbc*/ 	.byte	0x04, 0x05
        /*0fbe*/ 	.short	(.L_266 - .L_265)
.L_265:
        /*0fc0*/ 	.word	0x00000180
        /*0fc4*/ 	.word	0x00000001
        /*0fc8*/ 	.word	0x00000001


	//----- nvinfo : EIATTR_CRS_STACK_SIZE
	.align		4
.L_266:
        /*0fcc*/ 	.byte	0x04, 0x1e
        /*0fce*/ 	.short	(.L_268 - .L_267)
.L_267:
        /*0fd0*/ 	.word	0x00000000


	//----- nvinfo : EIATTR_CBANK_PARAM_SIZE
	.align		4
.L_268:
        /*0fd4*/ 	.byte	0x03, 0x19
        /*0fd6*/ 	.short	0x0bf0


	//----- nvinfo : EIATTR_PARAM_CBANK
	.align		4
        /*0fd8*/ 	.byte	0x04, 0x0a
        /*0fda*/ 	.short	(.L_270 - .L_269)
	.align		4
.L_269:
        /*0fdc*/ 	.word	index@(.nv.constant0._ZN7cutlass13device_kernelIN5flash11enable_sm90INS1_16FlashAttnFwdSm90INS1_25CollectiveMainloopFwdSm90ILi2EN4cute5tupleIJNS5_1CILi1EEES8_S8_EEENS6_IJNS7_ILi64EEESA_SA_EEELi512ENS_6half_tEfNS_4arch4Sm90ELb0ELb0ELb0ELb1ELb0ELb0ELb1ELb0ELb0ELb1ELb0ELb0EEENS1_21CollectiveEpilogueFwdINS6_IJSA_NS7_ILi512EEESA_EEES9_SC_SE_Li256ELb1ELb1ELb0ELb0EEENS1_36VarlenDynamicPersistentTileSchedulerILi64ELi64ELi256ELi128ELb0ELb1ELb1ELb0ELb1ELb1EEEEEEEEEvNT_6ParamsE)
        /*0fe0*/ 	.short	0x0210
        /*0fe2*/ 	.short	0x0bf0


	//----- nvinfo : EIATTR_SW_WAR
	.align		4
.L_270:
        /*0fe4*/ 	.byte	0x04, 0x36
        /*0fe6*/ 	.short	(.L_272 - .L_271)
.L_271:
        /*0fe8*/ 	.word	0x00000008
.L_272:


//--------------------- .nv.info._ZN7cutlass13device_kernelIN5flash11enable_sm90INS1_16FlashAttnFwdSm90INS1_25CollectiveMainloopFwdSm90ILi2EN4cute5tupleIJNS5_1CILi1EEES8_S8_EEENS6_IJNS7_ILi64EEESA_SA_EEELi512ENS_6half_tEfNS_4arch4Sm90ELb0ELb0ELb0ELb1ELb0ELb1ELb1ELb0ELb0ELb1ELb0ELb0EEENS1_21CollectiveEpilogueFwdINS6_IJSA_NS7_ILi512EEESA_EEES9_SC_SE_Li256ELb1ELb1ELb0ELb0EEENS1_36VarlenDynamicPersistentTileSchedulerILi64ELi64ELi256ELi128ELb0ELb1ELb1ELb0ELb1ELb1EEEEEEEEEvNT_6ParamsE --------------------------
	.section	.nv.info._ZN7cutlass13device_kernelIN5flash11enable_sm90INS1_16FlashAttnFwdSm90INS1_25CollectiveMainloopFwdSm90ILi2EN4cute5tupleIJNS5_1CILi1EEES8_S8_EEENS6_IJNS7_ILi64EEESA_SA_EEELi512ENS_6half_tEfNS_4arch4Sm90ELb0ELb0ELb0ELb1ELb0ELb1ELb1ELb0ELb0ELb1ELb0ELb0EEENS1_21CollectiveEpilogueFwdINS6_IJSA_NS7_ILi512EEESA_EEES9_SC_SE_Li256ELb1ELb1ELb0ELb0EEENS1_36VarlenDynamicPersistentTileSchedulerILi64ELi64ELi256ELi128ELb0ELb1ELb1ELb0ELb1ELb1EEEEEEEEEvNT_6ParamsE,"",@"SHT_CUDA_INFO"
	.sectionflags	@""
	.align	4


	//----- nvinfo : EIATTR_CUDA_API_VERSION
	.align		4
        /*0000*/ 	.byte	0x04, 0x37
        /*0002*/ 	.short	(.L_274 - .L_273)
.L_273:
        /*0004*/ 	.word	0x00000082


	//----- nvinfo : EIATTR_KPARAM_INFO
	.align		4
.L_274:
        /*0008*/ 	.byte	0x04, 0x17
        /*000a*/ 	.short	(.L_276 - .L_275)
.L_275:
        /*000c*/ 	.word	0x00000000
        /*0010*/ 	.short	0x0000
        /*0012*/ 	.short	0x0070
        /*0014*/ 	.byte	0x00, 0xf0, 0x01, 0x2e


	//----- nvinfo : EIATTR_SPARSE_MMA_MASK
	.align		4
.L_276:
        /*0018*/ 	.byte	0x03, 0x50
        /*001a*/ 	.short	0x0000


	//----- nvinfo : EIATTR_MAXREG_COUNT
	.align		4
        /*001c*/ 	.byte	0x03, 0x1b
        /*001e*/ 	.short	0x00a8


	//----- nvinfo : EIATTR_NUM_BARRIERS
	.align		4
        /*0020*/ 	.byte	0x02, 0x4c
        /*0022*/ 	.byte	0x10
	.zero		1


	//----- nvinfo : EIATTR_EXTERNS
	.align		4
        /*0024*/ 	.byte	0x04, 0x0f
        /*0026*/ 	.short	(.L_278 - .L_277)


	//   ....[0]....
	.align		4
.L_277:
        /*0028*/ 	.word	index@(__assertfail)


	//----- nvinfo : EIATTR_ANNOTATIONS
	.align		4
.L_278:
        /*002c*/ 	.byte	0x04, 0x55
        /*002e*/ 	.short	(.L_280 - .L_279)


	//   ....[0]....
.L_279:
        /* <DEDUP_REMOVED lines=118> */


	//----- nvinfo : EIATTR_MERCURY_ISA_VERSION
	.align		4
.L_280:
        /*0780*/ 	.byte	0x03, 0x5f
        /*0782*/ 	.short	0x0101


	//----- nvinfo : EIATTR_UNUSED_LOAD_BYTE_OFFSET
	.align		4
        /*0784*/ 	.byte	0x04, 0x44
        /*0786*/ 	.short	(.L_282 - .L_281)


	//   ....[0]....
.L_281:
        /*0788*/ 	.word	0x00000ad0
        /*078c*/ 	.word	0x0000fff0


	//   ....[1]....
        /*0790*/ 	.word	0x0000f110
        /*0794*/ 	.word	0x0000fff0


	//----- nvinfo : EIATTR_INT_WARP_WIDE_INSTR_OFFSETS
	.align		4
.L_282:
        /*0798*/ 	.byte	0x04, 0x31
        /*079a*/ 	.short	(.L_284 - .L_283)


	//   ....[0]....
.L_283:
        /*079c*/ 	.word	0x00000190


	//   ....[1]....
        /*07a0*/ 	.word	0x000001d0


	//   ....[2]....
        /*07a4*/ 	.word	0x00000240


	//   ....[3]....
        /*07a8*/ 	.word	0x000002b0


	//   ....[4]....
        /*07ac*/ 	.word	0x00014d40


	//   ....[5]....
        /*07b0*/ 	.word	0x00014da0


	//   ....[6]....
        /*07b4*/ 	.word	0x0001ab80


	//   ....[7]....
        /*07b8*/ 	.word	0x0001abe0


	//----- nvinfo : EIATTR_COOP_GROUP_MASK_REGIDS
	.align		4
.L_284:
        /*07bc*/ 	.byte	0x04, 0x29
        /*07be*/ 	.short	(.L_286 - .L_285)


	//   ....[0]....
.L_285:
        /*07c0*/ 	.word	0xffffffff


	//   ....[1]....
        /*07c4*/ 	.word	0xffffffff


	//   ....[2]....
        /*07c8*/ 	.word	0xffffffff


	//   ....[3]....
        /*07cc*/ 	.word	0xffffffff


	//   ....[4]....
        /*07d0*/ 	.word	0xffffffff


	//   ....[5]....
        /*07d4*/ 	.word	0xffffffff


	//   ....[6]....
        /*07d8*/ 	.word	0xffffffff


	//   ....[7]....
        /*07dc*/ 	.word	0xffffffff


	//   ....[8]....
        /*07e0*/ 	.word	0xffffffff


	//   ....[9]....
        /*07e4*/ 	.word	0xffffffff


	//   ....[10]....
        /*07e8*/ 	.word	0xffffffff


	//   ....[11]....
        /*07ec*/ 	.word	0xffffffff


	//   ....[12]....
        /*07f0*/ 	.word	0xffffffff


	//   ....[13]....
        /*07f4*/ 	.word	0xffffffff


	//   ....[14]....
        /*07f8*/ 	.word	0xffffffff


	//   ....[15]....
        /*07fc*/ 	.word	0xffffffff


	//   ....[16]....
        /*0800*/ 	.word	0xffffffff


	//   ....[17]....
        /*0804*/ 	.word	0xffffffff


	//   ....[18]....
        /*0808*/ 	.word	0xffffffff


	//   ....[19]....
        /*080c*/ 	.word	0xffffffff


	//   ....[20]....
        /*0810*/ 	.word	0xffffffff


	//   ....[21]....
        /*0814*/ 	.word	0xffffffff


	//   ....[22]....
        /*0818*/ 	.word	0xffffffff


	//   ....[23]....
        /*081c*/ 	.word	0xffffffff


	//   ....[24]....
        /*0820*/ 	.word	0xffffffff


	//   ....[25]....
        /*0824*/ 	.word	0xffffffff


	//   ....[26]....
        /*0828*/ 	.word	0xffffffff


	//   ....[27]....
        /*082c*/ 	.word	0xffffffff


	//   ....[28]....
        /*0830*/ 	.word	0xffffffff


	//   ....[29]....
        /*0834*/ 	.word	0xffffffff


	//   ....[30]....
        /*0838*/ 	.word	0xffffffff


	//   ....[31]....
        /*083c*/ 	.word	0xffffffff


	//   ....[32]....
        /*0840*/ 	.word	0xffffffff


	//   ....[33]....
        /*0844*/ 	.word	0xffffffff


	//   ....[34]....
        /*0848*/ 	.word	0xffffffff


	//   ....[35]....
        /*084c*/ 	.word	0xffffffff


	//   ....[36]....
        /*0850*/ 	.word	0xffffffff


	//   ....[37]....
        /*0854*/ 	.word	0xffffffff


	//   ....[38]....
        /*0858*/ 	.word	0xffffffff


	//   ....[39]....
        /*085c*/ 	.word	0xffffffff


	//   ....[40]....
        /*0860*/ 	.word	0xffffffff


	//   ....[41]....
        /*0864*/ 	.word	0xffffffff


	//   ....[42]....
        /*0868*/ 	.word	0xffffffff


	//   ....[43]....
        /*086c*/ 	.word	0xffffffff


	//   ....[44]....
        /*0870*/ 	.word	0xffffffff


	//   ....[45]....
        /*0874*/ 	.word	0xffffffff


	//   ....[46]....
        /*0878*/ 	.word	0xffffffff


	//   ....[47]....
        /*087c*/ 	.word	0xffffffff


	//   ....[48]....
        /*0880*/ 	.word	0xffffffff


	//   ....[49]....
        /*0884*/ 	.word	0xffffffff


	//   ....[50]....
        /*0888*/ 	.word	0xffffffff


	//   ....[51]....
        /*088c*/ 	.word	0xffffffff


	//   ....[52]....
        /*0890*/ 	.word	0xffffffff


	//   ....[53]....
        /*0894*/ 	.word	0xffffffff


	//   ....[54]....
        /*0898*/ 	.word	0xffffffff


	//   ....[55]....
        /*089c*/ 	.word	0xffffffff


	//   ....[56]....
        /*08a0*/ 	.word	0xffffffff


	//   ....[57]....
        /*08a4*/ 	.word	0xffffffff


	//   ....[58]....
        /*08a8*/ 	.word	0xffffffff


	//   ....[59]....
        /*08ac*/ 	.word	0xffffffff


	//   ....[60]....
        /*08b0*/ 	.word	0xffffffff


	//   ....[61]....
        /*08b4*/ 	.word	0xffffffff


	//   ....[62]....
        /*08b8*/ 	.word	0xffffffff


	//   ....[63]....
        /*08bc*/ 	.word	0xffffffff


	//   ....[64]....
        /*08c0*/ 	.word	0xffffffff


	//   ....[65]....
        /*08c4*/ 	.word	0xffffffff


	//   ....[66]....
        /*08c8*/ 	.word	0xffffffff


	//   ....[67]....
        /*08cc*/ 	.word	0xffffffff


	//   ....[68]....
        /*08d0*/ 	.word	0xffffffff


	//   ....[69]....
        /*08d4*/ 	.word	0xffffffff


	//   ....[70]....
        /*08d8*/ 	.word	0xffffffff


	//   ....[71]....
        /*08dc*/ 	.word	0xffffffff


	//   ....[72]....
        /*08e0*/ 	.word	0xffffffff


	//   ....[73]....
        /*08e4*/ 	.word	0xffffffff


	//   ....[74]....
        /*08e8*/ 	.word	0xffffffff


	//   ....[75]....
        /*08ec*/ 	.word	0xffffffff


	//   ....[76]....
        /*08f0*/ 	.word	0xffffffff


	//   ....[77]....
        /*08f4*/ 	.word	0xffffffff


	//   ....[78]....
        /*08f8*/ 	.word	0xffffffff


	//   ....[79]....
        /*08fc*/ 	.word	0xffffffff


	//   ....[80]....
        /*0900*/ 	.word	0xffffffff


	//   ....[81]....
        /*0904*/ 	.word	0xffffffff


	//   ....[82]....
        /*0908*/ 	.word	0xffffffff


	//   ....[83]....
        /*090c*/ 	.word	0xffffffff


	//   ....[84]....
        /*0910*/ 	.word	0xffffffff


	//   ....[85]....
        /*0914*/ 	.word	0xffffffff


	//   ....[86]....
        /*0918*/ 	.word	0xffffffff


	//   ....[87]....
        /*091c*/ 	.word	0xffffffff


	//   ....[88]....
        /*0920*/ 	.word	0xffffffff


	//   ....[89]....
        /*0924*/ 	.word	0xffffffff


	//   ....[90]....
        /*0928*/ 	.word	0xffffffff


	//   ....[91]....
        /*092c*/ 	.word	0xffffffff


	//   ....[92]....
        /*0930*/ 	.word	0xffffffff


	//   ....[93]....
        /*0934*/ 	.word	0xffffffff


	//   ....[94]....
        /*0938*/ 	.word	0xffffffff


	//   ....[95]....
        /*093c*/ 	.word	0xffffffff


	//   ....[96]....
        /*0940*/ 	.word	0xffffffff


	//   ....[97]....
        /*0944*/ 	.word	0xffffffff


	//   ....[98]....
        /*0948*/ 	.word	0x0500000f


	//   ....[99]....
        /*094c*/ 	.word	0x0500000f


	//   ....[100]....
        /*0950*/ 	.word	0x0500000f


	//   ....[101]....
        /*0954*/ 	.word	0x0500000f


	//   ....[102]....
        /*0958*/ 	.word	0x0500000f


	//   ....[103]....
        /*095c*/ 	.word	0x0500000f


	//   ....[104]....
        /*0960*/ 	.word	0x0500000f


	//   ....[105]....
        /*0964*/ 	.word	0x0500000f


	//   ....[106]....
        /*0968*/ 	.word	0x0500000f


	//   ....[107]....
        /*096c*/ 	.word	0x0500000f


	//   ....[108]....
        /*0970*/ 	.word	0x0500000f


	//   ....[109]....
        /*0974*/ 	.word	0x0500000f


	//   ....[110]....
        /*0978*/ 	.word	0x0500000f


	//   ....[111]....
        /*097c*/ 	.word	0x0500000f


	//   ....[112]....
        /*0980*/ 	.word	0x0500000f


	//   ....[113]....
        /*0984*/ 	.word	0x0500000f


	//   ....[114]....
        /*0988*/ 	.word	0x0500000f


	//   ....[115]....
        /*098c*/ 	.word	0x0500000f


	//   ....[116]....
        /*0990*/ 	.word	0x0500000f


	//   ....[117]....
        /*0994*/ 	.word	0x0500000f


	//   ....[118]....
        /*0998*/ 	.word	0x0500000f


	//   ....[119]....
        /*099c*/ 	.word	0x0500000f


	//   ....[120]....
        /*09a0*/ 	.word	0x0500000f


	//   ....[121]....
        /*09a4*/ 	.word	0x0500000f


	//   ....[122]....
        /*09a8*/ 	.word	0x0500000f


	//   ....[123]....
        /*09ac*/ 	.word	0x0500000f


	//   ....[124]....
        /*09b0*/ 	.word	0x0500000f


	//   ....[125]....
        /*09b4*/ 	.word	0x0500000f


	//   ....[126]....
        /*09b8*/ 	.word	0x0500000f


	//   ....[127]....
        /*09bc*/ 	.word	0x0500000f


	//   ....[128]....
        /*09c0*/ 	.word	0x0500000f


	//   ....[129]....
        /*09c4*/ 	.word	0x0500000f


	//   ....[130]....
        /*09c8*/ 	.word	0x0500000f


	//   ....[131]....
        /*09cc*/ 	.word	0x0500000f


	//   ....[132]....
        /*09d0*/ 	.word	0x0500000f


	//   ....[133]....
        /*09d4*/ 	.word	0x0500000f


	//   ....[134]....
        /*09d8*/ 	.word	0x0500000f


	//   ....[135]....
        /*09dc*/ 	.word	0x0500000f


	//   ....[136]....
        /*09e0*/ 	.word	0x0500000f


	//   ....[137]....
        /*09e4*/ 	.word	0x0500000f


	//   ....[138]....
        /*09e8*/ 	.word	0x0500000f


	//   ....[139]....
        /*09ec*/ 	.word	0x0500000f


	//   ....[140]....
        /*09f0*/ 	.word	0x0500000f


	//   ....[141]....
        /*09f4*/ 	.word	0x0500000f


	//----- nvinfo : EIATTR_COOP_GROUP_INSTR_OFFSETS
	.align		4
.L_286:
        /*09f8*/ 	.byte	0x04, 0x28
        /*09fa*/ 	.short	(.L_288 - .L_287)


	//   ....[0]....
.L_287:
        /*09fc*/ 	.word	0x00000060


	//   ....[1]....
        /*0a00*/ 	.word	0x000001a0


	//   ....[2]....
        /*0a04*/ 	.word	0x000001e0


	//   ....[3]....
        /*0a08*/ 	.word	0x000003f0


	//   ....[4]....
        /*0a0c*/ 	.word	0x00000550


	//   ....[5]....
        /*0a10*/ 	.word	0x00000670


	//   ....[6]....
        /*0a14*/ 	.word	0x000007d0


	//   ....[7]....
        /*0a18*/ 	.word	0x000046c0


	//   ....[8]....
        /*0a1c*/ 	.word	0x00005fc0


	//   ....[9]....
        /*0a20*/ 	.word	0x00006580


	//   ....[10]....
        /*0a24*/ 	.word	0x00006590


	//   ....[11]....
        /*0a28*/ 	.word	0x000065a0


	//   ....[12]....
        /*0a2c*/ 	.word	0x000065b0


	//   ....[13]....
        /*0a30*/ 	.word	0x00007560


	//   ....[14]....
        /*0a34*/ 	.word	0x00007570


	//   ....[15]....
        /*0a38*/ 	.word	0x00007580


	//   ....[16]....
        /*0a3c*/ 	.word	0x00007590


	//   ....[17]....
        /*0a40*/ 	.word	0x00008c10


	//   ....[18]....
        /*0a44*/ 	.word	0x0000a6b0


	//   ....[19]....
        /*0a48*/ 	.word	0x0000a790


	//   ....[20]....
        /*0a4c*/ 	.word	0x0000a940


	//   ....[21]....
        /*0a50*/ 	.word	0x0000a9f0


	//   ....[22]....
        /*0a54*/ 	.word	0x0000b2c0


	//   ....[23]....
        /*0a58*/ 	.word	0x0000b940


	//   ....[24]....
        /*0a5c*/ 	.word	0x0000d2a0


	//   ....[25]....
        /*0a60*/ 	.word	0x0000d2b0


	//   ....[26]....
        /*0a64*/ 	.word	0x0000d2e0


	//   ....[27]....
        /*0a68*/ 	.word	0x0000d370


	//   ....[28]....
        /*0a6c*/ 	.word	0x0000e5e0


	//   ....[29]....
        /*0a70*/ 	.word	0x0000e630


	//   ....[30]....
        /*0a74*/ 	.word	0x0000e660


	//   ....[31]....
        /*0a78*/ 	.word	0x0000e6c0


	//   ....[32]....
        /*0a7c*/ 	.word	0x0000e6e0


	//   ....[33]....
        /*0a80*/ 	.word	0x000100c0


	//   ....[34]....
        /*0a84*/ 	.word	0x00010590


	//   ....[35]....
        /*0a88*/ 	.word	0x000105d0


	//   ....[36]....
        /*0a8c*/ 	.word	0x000105f0


	//   ....[37]....
        /*0a90*/ 	.word	0x00010610


	//   ....[38]....
        /*0a94*/ 	.word	0x00010c20


	//   ....[39]....
        /*0a98*/ 	.word	0x00010c80


	//   ....[40]....
        /*0a9c*/ 	.word	0x00010ef0


	//   ....[41]....
        /*0aa0*/ 	.word	0x00010f10


	//   ....[42]....
        /*0aa4*/ 	.word	0x00011a70


	//   ....[43]....
        /*0aa8*/ 	.word	0x00011a90


	//   ....[44]....
        /*0aac*/ 	.word	0x00011cc0


	//   ....[45]....
        /*0ab0*/ 	.word	0x00011ce0


	//   ....[46]....
        /*0ab4*/ 	.word	0x00011f80


	//   ....[47]....
        /*0ab8*/ 	.word	0x00012170


	//   ....[48]....
        /*0abc*/ 	.word	0x000121a0


	//   ....[49]....
        /*0ac0*/ 	.word	0x000121d0


	//   ....[50]....
        /*0ac4*/ 	.word	0x00012200


	//   ....[51]....
        /*0ac8*/ 	.word	0x00012230


	//   ....[52]....
        /*0acc*/ 	.word	0x00012260


	//   ....[53]....
        /*0ad0*/ 	.word	0x000123d0


	//   ....[54]....
        /*0ad4*/ 	.word	0x00012400


	//   ....[55]....
        /*0ad8*/ 	.word	0x00012430


	//   ....[56]....
        /*0adc*/ 	.word	0x00012460


	//   ....[57]....
        /*0ae0*/ 	.word	0x00012490


	//   ....[58]....
        /*0ae4*/ 	.word	0x000124c0


	//   ....[59]....
        /*0ae8*/ 	.word	0x00012560


	//   ....[60]....
        /*0aec*/ 	.word	0x00012590


	//   ....[61]....
        /*0af0*/ 	.word	0x00012620


	//   ....[62]....
        /*0af4*/ 	.word	0x000131e0


	//   ....[63]....
        /*0af8*/ 	.word	0x00015350


	//   ....[64]....
        /*0afc*/ 	.word	0x00015ed0


	//   ....[65]....
        /*0b00*/ 	.word	0x00015ee0


	//   ....[66]....
        /*0b04*/ 	.word	0x00015f00


	//   ....[67]....
        /*0b08*/ 	.word	0x00015fd0


	//   ....[68]....
        /*0b0c*/ 	.word	0x00016000


	//   ....[69]....
        /*0b10*/ 	.word	0x00016060


	//   ....[70]....
        /*0b14*/ 	.word	0x00016070


	//   ....[71]....
        /*0b18*/ 	.word	0x000160e0


	//   ....[72]....
        /*0b1c*/ 	.word	0x00016a30


	//   ....[73]....
        /*0b20*/ 	.word	0x00016a40


	//   ....[74]....
        /*0b24*/ 	.word	0x00016b80


	//   ....[75]....
        /*0b28*/ 	.word	0x00016b90


	//   ....[76]....
        /*0b2c*/ 	.word	0x00016e40


	//   ....[77]....
        /*0b30*/ 	.word	0x00016e50


	//   ....[78]....
        /*0b34*/ 	.word	0x00016fc0


	//   ....[79]....
        /*0b38*/ 	.word	0x00016fd0


	//   ....[80]....
        /*0b3c*/ 	.word	0x0001ae10


	//   ....[81]....
        /*0b40*/ 	.word	0x0001ae40


	//   ....[82]....
        /*0b44*/ 	.word	0x0001ae80


	//   ....[83]....
        /*0b48*/ 	.word	0x0001aeb0


	//   ....[84]....
        /*0b4c*/ 	.word	0x0001aee0


	//   ....[85]....
        /*0b50*/ 	.word	0x0001af10


	//   ....[86]....
        /*0b54*/ 	.word	0x0001af40


	//   ....[87]....
        /*0b58*/ 	.word	0x0001af70


	//   ....[88]....
        /*0b5c*/ 	.word	0x0001b0f0


	//   ....[89]....
        /*0b60*/ 	.word	0x0001b120


	//   ....[90]....
        /*0b64*/ 	.word	0x0001b150


	//   ....[91]....
        /*0b68*/ 	.word	0x0001b180


	//   ....[92]....
        /*0b6c*/ 	.word	0x0001b1b0


	//   ....[93]....
        /*0b70*/ 	.word	0x0001b1e0


	//   ....[94]....
        /*0b74*/ 	.word	0x0001b2a0


	//   ....[95]....
        /*0b78*/ 	.word	0x0001b2c0


	//   ....[96]....
        /*0b7c*/ 	.word	0x0001b330


	//   ....[97]....
        /*0b80*/ 	.word	0x0001b7d0


	//   ....[98]....
        /*0b84*/ 	.word	0x0001bc10


	//   ....[99]....
        /*0b88*/ 	.word	0x0001bca0


	//   ....[100]....
        /*0b8c*/ 	.word	0x0001bcf0


	//   ....[101]....
        /*0b90*/ 	.word	0x0001bd40


	//   ....[102]....
        /*0b94*/ 	.word	0x0001be20


	//   ....[103]....
        /*0b98*/ 	.word	0x0001beb0


	//   ....[104]....
        /*0b9c*/ 	.word	0x0001bf10


	//   ....[105]....
        /*0ba0*/ 	.word	0x0001bf70


	//   ....[106]....
        /*0ba4*/ 	.word	0x0001c210


	//   ....[107]....
        /*0ba8*/ 	.word	0x0001c500


	//   ....[108]....
        /*0bac*/ 	.word	0x0001c680


	//   ....[109]....
        /*0bb0*/ 	.word	0x0001c6d0


	//   ....[110]....
        /*0bb4*/ 	.word	0x0001c730


	//   ....[111]....
        /*0bb8*/ 	.word	0x0001c790


	//   ....[112]....
        /*0bbc*/ 	.word	0x0001c8e0


	//   ....[113]....
        /*0bc0*/ 	.word	0x0001c980


	//   ....[114]....
        /*0bc4*/ 	.word	0x0001ca30


	//   ....[115]....
        /*0bc8*/ 	.word	0x0001cb10


	//   ....[116]....
        /*0bcc*/ 	.word	0x0001cce0


	//   ....[117]....
        /*0bd0*/ 	.word	0x0001cda0


	//   ....[118]....
        /*0bd4*/ 	.word	0x0001d050


	//   ....[119]....
        /*0bd8*/ 	.word	0x0001d170


	//   ....[120]....
        /*0bdc*/ 	.word	0x0001d340


	//   ....[121]....
        /*0be0*/ 	.word	0x0001d410


	//   ....[122]....
        /*0be4*/ 	.word	0x0001d610


	//   ....[123]....
        /*0be8*/ 	.word	0x0001d6a0


	//   ....[124]....
        /*0bec*/ 	.word	0x0001d9d0


	//   ....[125]....
        /*0bf0*/ 	.word	0x0001da70


	//   ....[126]....
        /*0bf4*/ 	.word	0x0001db90


	//   ....[127]....
        /*0bf8*/ 	.word	0x0001dc10


	//   ....[128]....
        /*0bfc*/ 	.word	0x0001dc90


	//   ....[129]....
        /*0c00*/ 	.word	0x0001dd10


	//   ....[130]....
        /*0c04*/ 	.word	0x0001dd90


	//   ....[131]....
        /*0c08*/ 	.word	0x0001de20


	//   ....[132]....
        /*0c0c*/ 	.word	0x0001dec0


	//   ....[133]....
        /*0c10*/ 	.word	0x0001df70


	//   ....[134]....
        /*0c14*/ 	.word	0x0001dff0


	//   ....[135]....
        /*0c18*/ 	.word	0x0001e070


	//   ....[136]....
        /*0c1c*/ 	.word	0x0001e0f0


	//   ....[137]....
        /*0c20*/ 	.word	0x0001e180


	//   ....[138]....
        /*0c24*/ 	.word	0x0001e200


	//   ....[139]....
        /*0c28*/ 	.word	0x0001e2a0


	//   ....[140]....
        /*0c2c*/ 	.word	0x0001e330


	//   ....[141]....
        /*0c30*/ 	.word	0x0001e460


	//----- nvinfo : EIATTR_REG_RECONFIG
	.align		4
.L_288:
        /*0c34*/ 	.byte	0x01, 0x54
	.zero		2


	//----- nvinfo : EIATTR_SYSCALL_OFFSETS
	.align		4
        /*0c38*/ 	.byte	0x04, 0x46
        /*0c3a*/ 	.short	(.L_290 - .L_289)


	//   ....[0]....
.L_289:
        /*0c3c*/ 	.word	0x000019a0


	//   ....[1]....
        /*0c40*/ 	.word	0x00001af0


	//   ....[2]....
        /*0c44*/ 	.word	0x00006170


	//   ....[3]....
        /*0c48*/ 	.word	0x000064f0


	//   ....[4]....
        /*0c4c*/ 	.word	0x00014f40


	//   ....[5]....
        /*0c50*/ 	.word	0x000150a0


	//   ....[6]....
        /*0c54*/ 	.word	0x000151a0


	//   ....[7]....
        /*0c58*/ 	.word	0x00015ab0


	//   ....[8]....
        /*0c5c*/ 	.word	0x00016400


	//----- nvinfo : EIATTR_MBARRIER_INSTR_OFFSETS
	.align		4
.L_290:
        /*0c60*/ 	.byte	0x04, 0x39
        /*0c62*/ 	.short	(.L_292 - .L_291)


	//   ....[0]....
.L_291:
        /*0c64*/ 	.word	0x000002d0
        /*0c68*/ 	.word	0x000000ff
        /*0c6c*/ 	.word	0x00038800
        /*0c70*/ 	.short	0x0100
        /*0c72*/ 	.byte	0x08
	.zero		1


	//   ....[1]....
        /*0c74*/ 	.word	0x000002e0
        /*0c78*/ 	.word	0x000000ff
        /*0c7c*/ 	.word	0x00038810
        /*0c80*/ 	.short	0x0100
        /*0c82*/ 	.byte	0x08
	.zero		1


	//   ....[2]....
        /*0c84*/ 	.word	0x000002f0
        /*0c88*/ 	.word	0x000000ff
        /*0c8c*/ 	.word	0x00038820
        /*0c90*/ 	.short	0x0100
        /*0c92*/ 	.byte	0x08
	.zero		1


	//   ....[3]....
        /*0c94*/ 	.word	0x000003a0
        /*0c98*/ 	.word	0x000000ff
        /*0c9c*/ 	.word	0x00038830
        /*0ca0*/ 	.short	0x0100
        /*0ca2*/ 	.byte	0x06
	.zero		1


	//   ....[4]....
        /*0ca4*/ 	.word	0x000003b0
        /*0ca8*/ 	.word	0x000000ff
        /*0cac*/ 	.word	0x00038840
        /*0cb0*/ 	.short	0x0100
        /*0cb2*/ 	.byte	0x06
	.zero		1


	//   ....[5]....
        /*0cb4*/ 	.word	0x000003c0
        /*0cb8*/ 	.word	0x000000ff
        /*0cbc*/ 	.word	0x00038838
        /*0cc0*/ 	.short	0x0100
        /*0cc2*/ 	.byte	0x06
	.zero		1


	//   ....[6]....
        /*0cc4*/ 	.word	0x000003d0
        /*0cc8*/ 	.word	0x000000ff
        /*0ccc*/ 	.word	0x00038848
        /*0cd0*/ 	.short	0x0100
        /*0cd2*/ 	.byte	0x06
	.zero		1


	//   ....[7]....
        /*0cd4*/ 	.word	0x00000500
        /*0cd8*/ 	.word	0x000000ff
        /*0cdc*/ 	.word	0x00038850
        /*0ce0*/ 	.short	0x0100
        /*0ce2*/ 	.byte	0x08
	.zero		1


	//   ....[8]....
        /*0ce4*/ 	.word	0x00000510
        /*0ce8*/ 	.word	0x000000ff
        /*0cec*/ 	.word	0x00038860
        /*0cf0*/ 	.short	0x0100
        /*0cf2*/ 	.byte	0x08
	.zero		1


	//   ....[9]....
        /*0cf4*/ 	.word	0x00000520
        /*0cf8*/ 	.word	0x000000ff
        /*0cfc*/ 	.word	0x00038858
        /*0d00*/ 	.short	0x0100
        /*0d02*/ 	.byte	0x08
	.zero		1


	//   ....[10]....
        /*0d04*/ 	.word	0x00000530
        /*0d08*/ 	.word	0x000000ff
        /*0d0c*/ 	.word	0x00038868
        /*0d10*/ 	.short	0x0100
        /*0d12*/ 	.byte	0x08
	.zero		1


	//   ....[11]....
        /*0d14*/ 	.word	0x00000620
        /*0d18*/ 	.word	0x000000ff
        /*0d1c*/ 	.word	0x00038870
        /*0d20*/ 	.short	0x0100
        /*0d22*/ 	.byte	0x06
	.zero		1


	//   ....[12]....
        /*0d24*/ 	.word	0x00000630
        /*0d28*/ 	.word	0x000000ff
        /*0d2c*/ 	.word	0x00038880
        /*0d30*/ 	.short	0x0100
        /*0d32*/ 	.byte	0x06
	.zero		1


	//   ....[13]....
        /*0d34*/ 	.word	0x00000640
        /*0d38*/ 	.word	0x000000ff
        /*0d3c*/ 	.word	0x00038878
        /*0d40*/ 	.short	0x0100
        /*0d42*/ 	.byte	0x06
	.zero		1


	//   ....[14]....
        /*0d44*/ 	.word	0x00000650
        /*0d48*/ 	.word	0x000000ff
        /*0d4c*/ 	.word	0x00038888
        /*0d50*/ 	.short	0x0100
        /*0d52*/ 	.byte	0x06
	.zero		1


	//   ....[15]....
        /*0d54*/ 	.word	0x00000780
        /*0d58*/ 	.word	0x000000ff
        /*0d5c*/ 	.word	0x00038890
        /*0d60*/ 	.short	0x0100
        /*0d62*/ 	.byte	0x08
	.zero		1


	//   ....[16]....
        /*0d64*/ 	.word	0x00000790
        /*0d68*/ 	.word	0x000000ff
        /*0d6c*/ 	.word	0x000388a0
        /*0d70*/ 	.short	0x0100
        /*0d72*/ 	.byte	0x08
	.zero		1


	//   ....[17]....
        /*0d74*/ 	.word	0x000007a0
        /*0d78*/ 	.word	0x000000ff
        /*0d7c*/ 	.word	0x00038898
        /*0d80*/ 	.short	0x0100
        /*0d82*/ 	.byte	0x08
	.zero		1


	//   ....[18]....
        /*0d84*/ 	.word	0x000007b0
        /*0d88*/ 	.word	0x000000ff
        /*0d8c*/ 	.word	0x000388a8
        /*0d90*/ 	.short	0x0100
        /*0d92*/ 	.byte	0x08
	.zero		1


	//   ....[19]....
        /*0d94*/ 	.word	0x000008e0
        /*0d98*/ 	.word	0x000000ff
        /*0d9c*/ 	.word	0x000388b0
        /*0da0*/ 	.short	0x0100
        /*0da2*/ 	.byte	0x08
	.zero		1


	//   ....[20]....
        /*0da4*/ 	.word	0x000008f0
        /*0da8*/ 	.word	0x000000ff
        /*0dac*/ 	.word	0x000388c0
        /*0db0*/ 	.short	0x0100
        /*0db2*/ 	.byte	0x08
	.zero		1


	//   ....[21]....
        /*0db4*/ 	.word	0x00000900
        /*0db8*/ 	.word	0x000000ff
        /*0dbc*/ 	.word	0x000388b8
        /*0dc0*/ 	.short	0x0100
        /*0dc2*/ 	.byte	0x08
	.zero		1


	//   ....[22]....
        /*0dc4*/ 	.word	0x00000910
        /*0dc8*/ 	.word	0x000000ff
        /*0dcc*/ 	.word	0x000388c8
        /*0dd0*/ 	.short	0x0100
        /*0dd2*/ 	.byte	0x08
	.zero		1


	//   ....[23]....
        /*0dd4*/ 	.word	0x000026b0
        /*0dd8*/ 	.word	0x00000042
        /*0ddc*/ 	.word	0x00038890
        /*0de0*/ 	.short	0x010a
        /*0de2*/ 	.byte	0x3f
	.zero		1


	//   ....[24]....
        /*0de4*/ 	.word	0x00003030
        /*0de8*/ 	.word	0x00000042
        /*0dec*/ 	.word	0x00038890
        /*0df0*/ 	.short	0x010a
        /*0df2*/ 	.byte	0x3f
	.zero		1


	//   ....[25]....
        /*0df4*/ 	.word	0x000038b0
        /*0df8*/ 	.word	0x00000042
        /*0dfc*/ 	.word	0x00038890
        /*0e00*/ 	.short	0x010a
        /*0e02*/ 	.byte	0x3f
	.zero		1


	//   ....[26]....
        /*0e04*/ 	.word	0x00003ab0
        /*0e08*/ 	.word	0x00000004
        /*0e0c*/ 	.word	0x00000000
        /*0e10*/ 	.short	0x0101
        /*0e12*/ 	.byte	0x3f
	.zero		1


	//   ....[27]....
        /*0e14*/ 	.word	0x00003af0
        /*0e18*/ 	.word	0x00000042
        /*0e1c*/ 	.word	0x000388b0
        /*0e20*/ 	.short	0x010a
        /*0e22*/ 	.byte	0x3f
	.zero		1


	//   ....[28]....
        /*0e24*/ 	.word	0x00004110
        /*0e28*/ 	.word	0x00000042
        /*0e2c*/ 	.word	0x00000000
        /*0e30*/ 	.short	0x0101
        /*0e32*/ 	.byte	0x3f
	.zero		1


	//   ....[29]....
        /*0e34*/ 	.word	0x00004b00
        /*0e38*/ 	.word	0x00000000
        /*0e3c*/ 	.word	0x00000000
        /*0e40*/ 	.short	0x0101
        /*0e42*/ 	.byte	0x3f
	.zero		1


	//   ....[30]....
        /*0e44*/ 	.word	0x00005670
        /*0e48*/ 	.word	0x00000000
        /*0e4c*/ 	.word	0x00000000
        /*0e50*/ 	.short	0x0101
        /*0e52*/ 	.byte	0x3f
	.zero		1


	//   ....[31]....
        /*0e54*/ 	.word	0x00006200
        /*0e58*/ 	.word	0x00000002
        /*0e5c*/ 	.word	0x00038800
        /*0e60*/ 	.short	0x010a
        /*0e62*/ 	.byte	0x3f
	.zero		1


	//   ....[32]....
        /*0e64*/ 	.word	0x00006250
        /*0e68*/ 	.word	0x00000002
        /*0e6c*/ 	.word	0x00038800
        /*0e70*/ 	.short	0x010a
        /*0e72*/ 	.byte	0x3f
	.zero		1


	//   ....[33]....
        /*0e74*/ 	.word	0x00006870
        /*0e78*/ 	.word	0x00000002
        /*0e7c*/ 	.word	0x00038800
        /*0e80*/ 	.short	0x010a
        /*0e82*/ 	.byte	0x3f
	.zero		1


	//   ....[34]....
        /*0e84*/ 	.word	0x00007740
        /*0e88*/ 	.word	0x00000002
        /*0e8c*/ 	.word	0x00038800
        /*0e90*/ 	.short	0x010a
        /*0e92*/ 	.byte	0x3f
	.zero		1


	//   ....[35]....
        /*0e94*/ 	.word	0x000084f0
        /*0e98*/ 	.word	0x00000014
        /*0e9c*/ 	.word	0x00038830
        /*0ea0*/ 	.short	0x010a
        /*0ea2*/ 	.byte	0x3f
	.zero		1


	//   ....[36]....
        /*0ea4*/ 	.word	0x000085a0
        /*0ea8*/ 	.word	0x00000014
        /*0eac*/ 	.word	0x00038830
        /*0eb0*/ 	.short	0x010a
        /*0eb2*/ 	.byte	0x3f
	.zero		1


	//   ....[37]....
        /*0eb4*/ 	.word	0x000088b0
        /*0eb8*/ 	.word	0x00000002
        /*0ebc*/ 	.word	0x00038810
        /*0ec0*/ 	.short	0x010a
        /*0ec2*/ 	.byte	0x3f
	.zero		1


	//   ....[38]....
        /*0ec4*/ 	.word	0x00008900
        /*0ec8*/ 	.word	0x00000014
        /*0ecc*/ 	.word	0x00038850
        /*0ed0*/ 	.short	0x010a
        /*0ed2*/ 	.byte	0x3f
	.zero		1


	//   ....[39]....
        /*0ed4*/ 	.word	0x000089c0
        /*0ed8*/ 	.word	0x00000014
        /*0edc*/ 	.word	0x00038850
        /*0ee0*/ 	.short	0x010a
        /*0ee2*/ 	.byte	0x3f
	.zero		1


	//   ....[40]....
        /*0ee4*/ 	.word	0x0000ad20
        /*0ee8*/ 	.word	0x0000000e
        /*0eec*/ 	.word	0x00000000
        /*0ef0*/ 	.short	0x0101
        /*0ef2*/ 	.byte	0x3f
	.zero		1


	//   ....[41]....
        /*0ef4*/ 	.word	0x0000b2e0
        /*0ef8*/ 	.word	0x00000014
        /*0efc*/ 	.word	0x00000000
        /*0f00*/ 	.short	0x0101
        /*0f02*/ 	.byte	0x3f
	.zero		1


	//   ....[42]....
        /*0f04*/ 	.word	0x0000b3f0
        /*0f08*/ 	.word	0x0000000e
        /*0f0c*/ 	.word	0x00038830
        /*0f10*/ 	.short	0x010a
        /*0f12*/ 	.byte	0x3f
	.zero		1


	//   ....[43]....
        /*0f14*/ 	.word	0x0000b4a0
        /*0f18*/ 	.word	0x0000000e
        /*0f1c*/ 	.word	0x00038830
        /*0f20*/ 	.short	0x010a
        /*0f22*/ 	.byte	0x3f
	.zero		1


	//   ....[44]....
        /*0f24*/ 	.word	0x0000b710
        /*0f28*/ 	.word	0x0000000e
        /*0f2c*/ 	.word	0x00038850
        /*0f30*/ 	.short	0x010a
        /*0f32*/ 	.byte	0x3f
	.zero		1


	//   ....[45]....
        /*0f34*/ 	.word	0x0000b760
        /*0f38*/ 	.word	0x0000000e
        /*0f3c*/ 	.word	0x00038850
        /*0f40*/ 	.short	0x010a
        /*0f42*/ 	.byte	0x3f
	.zero		1


	//   ....[46]....
        /*0f44*/ 	.word	0x0000d690
        /*0f48*/ 	.word	0x000000a2
        /*0f4c*/ 	.word	0x00000000
        /*0f50*/ 	.short	0x0101
        /*0f52*/ 	.byte	0x3f
	.zero		1


	//   ....[47]....
        /*0f54*/ 	.word	0x0000e600
        /*0f58*/ 	.word	0x0000000e
        /*0f5c*/ 	.word	0x00000000
        /*0f60*/ 	.short	0x0101
        /*0f62*/ 	.byte	0x3f
	.zero		1


	//   ....[48]....
        /*0f64*/ 	.word	0x00010ca0
        /*0f68*/ 	.word	0x00000000
        /*0f6c*/ 	.word	0x00000000
        /*0f70*/ 	.short	0x0101
        /*0f72*/ 	.byte	0x3f
	.zero		1


	//   ....[49]....
        /*0f74*/ 	.word	0x000132d0
        /*0f78*/ 	.word	0x00000005
        /*0f7c*/ 	.word	0x00038820
        /*0f80*/ 	.short	0x010a
        /*0f82*/ 	.byte	0x3f
	.zero		1


	//   ....[50]....
        /*0f84*/ 	.word	0x000133c0
        /*0f88*/ 	.word	0x00000004
        /*0f8c*/ 	.word	0x000388a0
        /*0f90*/ 	.short	0x010a
        /*0f92*/ 	.byte	0x3f
	.zero		1


	//   ....[51]....
        /*0f94*/ 	.word	0x00013610
        /*0f98*/ 	.word	0x00000004
        /*0f9c*/ 	.word	0x000388c0
        /*0fa0*/ 	.short	0x010a
        /*0fa2*/ 	.byte	0x3f
	.zero		1


	//   ....[52]....
        /*0fa4*/ 	.word	0x00014090
        /*0fa8*/ 	.word	0x00000004
        /*0fac*/ 	.word	0x000388a0
        /*0fb0*/ 	.short	0x010a
        /*0fb2*/ 	.byte	0x3f
	.zero		1


	//   ....[53]....
        /*0fb4*/ 	.word	0x000142d0
        /*0fb8*/ 	.word	0x00000004
        /*0fbc*/ 	.word	0x000388c0
        /*0fc0*/ 	.short	0x010a
        /*0fc2*/ 	.byte	0x3f
	.zero		1


	//   ....[54]....
        /*0fc4*/ 	.word	0x000155f0
        /*0fc8*/ 	.word	0x00000000
        /*0fcc*/ 	.word	0x00038840
        /*0fd0*/ 	.short	0x010a
        /*0fd2*/ 	.byte	0x3f
	.zero		1


	//   ....[55]....
        /*0fd4*/ 	.word	0x000161a0
        /*0fd8*/ 	.word	0x00000008
        /*0fdc*/ 	.word	0x00038800
        /*0fe0*/ 	.short	0x0107
        /*0fe2*/ 	.byte	0x3f
	.zero		1


	//   ....[56]....
        /*0fe4*/ 	.word	0x00016250
        /*0fe8*/ 	.word	0x00000000
        /*0fec*/ 	.word	0x00038800
        /*0ff0*/ 	.short	0x0101
        /*0ff2*/ 	.byte	0x3f
	.zero		1


	//   ....[57]....
        /*0ff4*/ 	.word	0x00017200
        /*0ff8*/ 	.word	0x00000000
        /*0ffc*/ 	.word	0x00038810
        /*1000*/ 	.short	0x0107
        /*1002*/ 	.byte	0x3f
	.zero		1


	//   ....[58]....
        /*1004*/ 	.word	0x00017300
        /*1008*/ 	.word	0x00000002
        /*100c*/ 	.word	0x00038810
        /*1010*/ 	.short	0x0101
        /*1012*/ 	.byte	0x3f
	.zero		1


	//   ....[59]....
        /*1014*/ 	.word	0x00017320
        /*1018*/ 	.word	0x00000002
        /*101c*/ 	.word	0x00038820
        /*1020*/ 	.short	0x010a
        /*1022*/ 	.byte	0x3f
	.zero		1


	//   ....[60]....
        /*1024*/ 	.word	0x00017430
        /*1028*/ 	.word	0x00000003
        /*102c*/ 	.word	0x00038860
        /*1030*/ 	.short	0x010a
        /*1032*/ 	.byte	0x3f
	.zero		1


	//   ....[61]....
        /*1034*/ 	.word	0x00018140
        /*1038*/ 	.word	0x00000002
        /*103c*/ 	.word	0x00038840
        /*1040*/ 	.short	0x010a
        /*1042*/ 	.byte	0x3f
	.zero		1


	//   ....[62]....
        /*1044*/ 	.word	0x000183a0
        /*1048*/ 	.word	0x00000002
        /*104c*/ 	.word	0x00038860
        /*1050*/ 	.short	0x010a
        /*1052*/ 	.byte	0x3f
	.zero		1


	//   ....[63]....
        /*1054*/ 	.word	0x00019040
        /*1058*/ 	.word	0x00000002
        /*105c*/ 	.word	0x00038840
        /*1060*/ 	.short	0x010a
        /*1062*/ 	.byte	0x3f
	.zero		1


	//   ....[64]....
        /*1064*/ 	.word	0x00019290
        /*1068*/ 	.word	0x00000002
        /*106c*/ 	.word	0x00038860
        /*1070*/ 	.short	0x010a
        /*1072*/ 	.byte	0x3f
	.zero		1


	//   ....[65]....
        /*1074*/ 	.word	0x00019ea0
        /*1078*/ 	.word	0x00000002
        /*107c*/ 	.word	0x00038840
        /*1080*/ 	.short	0x010a
        /*1082*/ 	.byte	0x3f
	.zero		1


	//   ....[66]....
        /*1084*/ 	.word	0x0001a100
        /*1088*/ 	.word	0x00000002
        /*108c*/ 	.word	0x00038860
        /*1090*/ 	.short	0x010a
        /*1092*/ 	.byte	0x3f
	.zero		1


	//   ....[67]....
        /*1094*/ 	.word	0x0001b750
        /*1098*/ 	.word	0x00000000
        /*109c*/ 	.word	0x00038820
        /*10a0*/ 	.short	0x010a
        /*10a2*/ 	.byte	0x3f
	.zero		1


	//   ....[68]....
        /*10a4*/ 	.word	0x0001b900
        /*10a8*/ 	.word	0x00000006
        /*10ac*/ 	.word	0x00000000
        /*10b0*/ 	.short	0x010a
        /*10b2*/ 	.byte	0x3f
	.zero		1


	//   ....[69]....
        /*10b4*/ 	.word	0x0001b970
        /*10b8*/ 	.word	0x00000007
        /*10bc*/ 	.word	0x00000000
        /*10c0*/ 	.short	0x010a
        /*10c2*/ 	.byte	0x3f
	.zero		1


	//   ....[70]....
        /*10c4*/ 	.word	0x0001b9e0
        /*10c8*/ 	.word	0x00000004
        /*10cc*/ 	.word	0x00000000
        /*10d0*/ 	.short	0x010a
        /*10d2*/ 	.byte	0x3f
	.zero		1


	//   ....[71]....
        /*10d4*/ 	.word	0x0001ba10
        /*10d8*/ 	.word	0x00000003
        /*10dc*/ 	.word	0x00000000
        /*10e0*/ 	.short	0x010a
        /*10e2*/ 	.byte	0x3f
	.zero		1


	//   ....[72]....
        /*10e4*/ 	.word	0x0001ba70
        /*10e8*/ 	.word	0x00000042
        /*10ec*/ 	.word	0x00038890
        /*10f0*/ 	.short	0x010a
        /*10f2*/ 	.byte	0x3f
	.zero		1


	//   ....[73]....
        /*10f4*/ 	.word	0x0001bac0
        /*10f8*/ 	.word	0x00000042
        /*10fc*/ 	.word	0x00038890
        /*1100*/ 	.short	0x010a
        /*1102*/ 	.byte	0x3f
	.zero		1


	//   ....[74]....
        /*1104*/ 	.word	0x0001bb10
        /*1108*/ 	.word	0x00000042
        /*110c*/ 	.word	0x00038890
        /*1110*/ 	.short	0x010a
        /*1112*/ 	.byte	0x3f
	.zero		1


	//   ....[75]....
        /*1114*/ 	.word	0x0001bb60
        /*1118*/ 	.word	0x00000042
        /*111c*/ 	.word	0x000388b0
        /*1120*/ 	.short	0x010a
        /*1122*/ 	.byte	0x3f
	.zero		1


	//   ....[76]....
        /*1124*/ 	.word	0x0001bd70
        /*1128*/ 	.word	0x00000002
        /*112c*/ 	.word	0x00038800
        /*1130*/ 	.short	0x010a
        /*1132*/ 	.byte	0x3f
	.zero		1


	//   ....[77]....
        /*1134*/ 	.word	0x0001bfa0
        /*1138*/ 	.word	0x00000002
        /*113c*/ 	.word	0x00038800
        /*1140*/ 	.short	0x010a
        /*1142*/ 	.byte	0x3f
	.zero		1


	//   ....[78]....
        /*1144*/ 	.word	0x0001bff0
        /*1148*/ 	.word	0x00000014
        /*114c*/ 	.word	0x00038830
        /*1150*/ 	.short	0x010a
        /*1152*/ 	.byte	0x3f
	.zero		1


	//   ....[79]....
        /*1154*/ 	.word	0x0001c040
        /*1158*/ 	.word	0x00000002
        /*115c*/ 	.word	0x00038810
        /*1160*/ 	.short	0x010a
        /*1162*/ 	.byte	0x3f
	.zero		1


	//   ....[80]....
        /*1164*/ 	.word	0x0001c090
        /*1168*/ 	.word	0x00000014
        /*116c*/ 	.word	0x00038850
        /*1170*/ 	.short	0x010a
        /*1172*/ 	.byte	0x3f
	.zero		1


	//   ....[81]....
        /*1174*/ 	.word	0x0001c0e0
        /*1178*/ 	.word	0x0000000e
        /*117c*/ 	.word	0x00038830
        /*1180*/ 	.short	0x010a
        /*1182*/ 	.byte	0x3f
	.zero		1


	//   ....[82]....
        /*1184*/ 	.word	0x0001c130
        /*1188*/ 	.word	0x0000000e
        /*118c*/ 	.word	0x00038850
        /*1190*/ 	.short	0x010a
        /*1192*/ 	.byte	0x3f
	.zero		1


	//   ....[83]....
        /*1194*/ 	.word	0x0001c2e0
        /*1198*/ 	.word	0x00000004
        /*119c*/ 	.word	0x00038820
        /*11a0*/ 	.short	0x010a
        /*11a2*/ 	.byte	0x3f
	.zero		1


	//   ....[84]....
        /*11a4*/ 	.word	0x0001c330
        /*11a8*/ 	.word	0x00000004
        /*11ac*/ 	.word	0x000388a0
        /*11b0*/ 	.short	0x010a
        /*11b2*/ 	.byte	0x3f
	.zero		1


	//   ....[85]....
        /*11b4*/ 	.word	0x0001c380
        /*11b8*/ 	.word	0x00000004
        /*11bc*/ 	.word	0x000388c0
        /*11c0*/ 	.short	0x010a
        /*11c2*/ 	.byte	0x3f
	.zero		1


	//   ....[86]....
        /*11c4*/ 	.word	0x0001c3d0
        /*11c8*/ 	.word	0x00000004
        /*11cc*/ 	.word	0x000388a0
        /*11d0*/ 	.short	0x010a
        /*11d2*/ 	.byte	0x3f
	.zero		1


	//   ....[87]....
        /*11d4*/ 	.word	0x0001c420
        /*11d8*/ 	.word	0x00000004
        /*11dc*/ 	.word	0x000388c0
        /*11e0*/ 	.short	0x010a
        /*11e2*/ 	.byte	0x3f
	.zero		1


	//   ....[88]....
        /*11e4*/ 	.word	0x0001c5c0
        /*11e8*/ 	.word	0x00000000
        /*11ec*/ 	.word	0x00038840
        /*11f0*/ 	.short	0x010a
        /*11f2*/ 	.byte	0x3f
	.zero		1


	//   ....[89]....
        /*11f4*/ 	.word	0x0001d6f0
        /*11f8*/ 	.word	0x00000002
        /*11fc*/ 	.word	0x00038820
        /*1200*/ 	.short	0x010a
        /*1202*/ 	.byte	0x3f
	.zero		1


	//   ....[90]....
        /*1204*/ 	.word	0x0001d740
        /*1208*/ 	.word	0x00000003
        /*120c*/ 	.word	0x00038860
        /*1210*/ 	.short	0x010a
        /*1212*/ 	.byte	0x3f
	.zero		1


	//   ....[91]....
        /*1214*/ 	.word	0x0001d790
        /*1218*/ 	.word	0x00000002
        /*121c*/ 	.word	0x00038840
        /*1220*/ 	.short	0x010a
        /*1222*/ 	.byte	0x3f
	.zero		1


	//   ....[92]....
        /*1224*/ 	.word	0x0001d7e0
        /*1228*/ 	.word	0x00000002
        /*122c*/ 	.word	0x00038860
        /*1230*/ 	.short	0x010a
        /*1232*/ 	.byte	0x3f
	.zero		1


	//   ....[93]....
        /*1234*/ 	.word	0x0001d830
        /*1238*/ 	.word	0x00000002
        /*123c*/ 	.word	0x00038840
        /*1240*/ 	.short	0x010a
        /*1242*/ 	.byte	0x3f
	.zero		1


	//   ....[94]....
        /*1244*/ 	.word	0x0001d880
        /*1248*/ 	.word	0x00000002
        /*124c*/ 	.word	0x00038860
        /*1250*/ 	.short	0x010a
        /*1252*/ 	.byte	0x3f
	.zero		1


	//   ....[95]....
        /*1254*/ 	.word	0x0001d8d0
        /*1258*/ 	.word	0x00000002
        /*125c*/ 	.word	0x00038840
        /*1260*/ 	.short	0x010a
        /*1262*/ 	.byte	0x3f
	.zero		1


	//   ....[96]....
        /*1264*/ 	.word	0x0001d920
        /*1268*/ 	.word	0x00000002
        /*126c*/ 	.word	0x00038860
        /*1270*/ 	.short	0x010a
        /*1272*/ 	.byte	0x3f
	.zero		1


	//   ....[97]....
        /*1274*/ 	.word	0x0001e380
        /*1278*/ 	.word	0x00000000
        /*127c*/ 	.word	0x00038820
        /*1280*/ 	.short	0x010a
        /*1282*/ 	.byte	0x3f
	.zero		1


	//   ....[98]....
        /*1284*/ 	.word	0x0001e520
        /*1288*/ 	.word	0x00000006
        /*128c*/ 	.word	0x00000000
        /*1290*/ 	.short	0x010a
        /*1292*/ 	.byte	0x3f
	.zero		1


	//   ....[99]....
        /*1294*/ 	.word	0x0001e570
        /*1298*/ 	.word	0x00000007
        /*129c*/ 	.word	0x00000000
        /*12a0*/ 	.short	0x010a
        /*12a2*/ 	.byte	0x3f
	.zero		1


	//   ....[100]....
        /*12a4*/ 	.word	0x0001e5c0
        /*12a8*/ 	.word	0x00000004
        /*12ac*/ 	.word	0x00000000
        /*12b0*/ 	.short	0x010a
        /*12b2*/ 	.byte	0x3f
	.zero		1


	//----- nvinfo : EIATTR_NUM_MBARRIERS
	.align		4
.L_292:
        /*12b4*/ 	.byte	0x03, 0x38
        /*12b6*/ 	.short	0x0017


	//----- nvinfo : EIATTR_EXIT_INSTR_OFFSETS
	.align		4
        /*12b8*/ 	.byte	0x04, 0x1c
        /*12ba*/ 	.short	(.L_294 - .L_293)


	//   ....[0]....
.L_293:
        /*12bc*/ 	.word	0x0001ba60


	//----- nvinfo : EIATTR_MAX_THREADS
	.align		4
.L_294:
        /*12c0*/ 	.byte	0x04, 0x05
        /*12c2*/ 	.short	(.L_296 - .L_295)
.L_295:
        /*12c4*/ 	.word	0x00000180
        /*12c8*/ 	.word	0x00000001
        /*12cc*/ 	.word	0x00000001


	//----- nvinfo : EIATTR_CRS_STACK_SIZE
	.align		4
.L_296:
        /*12d0*/ 	.byte	0x04, 0x1e
        /*12d2*/ 	.short	(.L_298 - .L_297)
.L_297:
        /*12d4*/ 	.word	0x00000000


	//----- nvinfo : EIATTR_CBANK_PARAM_SIZE
	.align		4
.L_298:
        /*12d8*/ 	.byte	0x03, 0x19
        /*12da*/ 	.short	0x0bf0


	//----- nvinfo : EIATTR_PARAM_CBANK
	.align		4
        /*12dc*/ 	.byte	0x04, 0x0a
        /*12de*/ 	.short	(.L_300 - .L_299)
	.align		4
.L_299:
        /*12e0*/ 	.word	index@(.nv.constant0._ZN7cutlass13device_kernelIN5flash11enable_sm90INS1_16FlashAttnFwdSm90INS1_25CollectiveMainloopFwdSm90ILi2EN4cute5tupleIJNS5_1CILi1EEES8_S8_EEENS6_IJNS7_ILi64EEESA_SA_EEELi512ENS_6half_tEfNS_4arch4Sm90ELb0ELb0ELb0ELb1ELb0ELb1ELb1ELb0ELb0ELb1ELb0ELb0EEENS1_21CollectiveEpilogueFwdINS6_IJSA_NS7_ILi512EEESA_EEES9_SC_SE_Li256ELb1ELb1ELb0ELb0EEENS1_36VarlenDynamicPersistentTileSchedulerILi64ELi64ELi256ELi128ELb0ELb1ELb1ELb0ELb1ELb1EEEEEEEEEvNT_6ParamsE)
        /*12e4*/ 	.short	0x0210
        /*12e6*/ 	.short	0x0bf0


	//----- nvinfo : EIATTR_SW_WAR
	.align		4
.L_300:
        /*12e8*/ 	.byte	0x04, 0x36
        /*12ea*/ 	.short	(.L_302 - .L_301)
.L_301:
        /*12ec*/ 	.word	0x00000008
.L_302:


//--------------------- .nv.info._ZN7cutlass13device_kernelIN5flash11enable_sm90INS1_16FlashAttnFwdSm90INS1_25CollectiveMainloopFwdSm90ILi2EN4cute5tupleIJNS5_1CILi1EEES8_S8_EEENS6_IJNS7_ILi64EEESA_SA_EEELi512ENS_6half_tEfNS_4arch4Sm90ELb0ELb1ELb0ELb0ELb0ELb0ELb0ELb0ELb0ELb1ELb0ELb0EEENS1_21CollectiveEpilogueFwdINS6_IJSA_NS7_ILi512EEESA_EEES9_SC_SE_Li256ELb0ELb1ELb0ELb0EEENS1_30DynamicPersistentTileSchedulerILi256ELi128ELb0ELb1ELb1EEEEEEEEEvNT_6ParamsE --------------------------
	.section	.nv.info._ZN7cutlass13device_kernelIN5flash11enable_sm90INS1_16FlashAttnFwdSm90INS1_25CollectiveMainloopFwdSm90ILi2EN4cute5tupleIJNS5_1CILi1EEES8_S8_EEENS6_IJNS7_ILi64EEESA_SA_EEELi512ENS_6half_tEfNS_4arch4Sm90ELb0ELb1ELb0ELb0ELb0ELb0ELb0ELb0ELb0ELb1ELb0ELb0EEENS1_21CollectiveEpilogueFwdINS6_IJSA_NS7_ILi512EEESA_EEES9_SC_SE_Li256ELb0ELb1ELb0ELb0EEENS1_30DynamicPersistentTileSchedulerILi256ELi128ELb0ELb1ELb1EEEEEEEEEvNT_6ParamsE,"",@"SHT_CUDA_INFO"
	.sectionflags	@""
	.align	4


	//----- nvinfo : EIATTR_CUDA_API_VERSION
	.align		4
        /*0000*/ 	.byte	0x04, 0x37
        /*0002*/ 	.short	(.L_304 - .L_303)
.L_303:
        /*0004*/ 	.word	0x00000082


	//----- nvinfo : EIATTR_KPARAM_INFO
	.align		4
.L_304:
        /*0008*/ 	.byte	0x04, 0x17
        /*000a*/ 	.short	(.L_306 - .L_305)
.L_305:
        /*000c*/ 	.word	0x00000000
        /*0010*/ 	.short	0x0000
        /*0012*/ 	.short	0x0070
        /*0014*/ 	.byte	0x00, 0xf0, 0x01, 0x2a


	//----- nvinfo : EIATTR_SPARSE_MMA_MASK
	.align		4
.L_306:
        /*0018*/ 	.byte	0x03, 0x50
        /*001a*/ 	.short	0x0000


	//----- nvinfo : EIATTR_MAXREG_COUNT
	.align		4
        /*001c*/ 	.byte	0x03, 0x1b
        /*001e*/ 	.short	0x00a8


	//----- nvinfo : EIATTR_NUM_BARRIERS
	.align		4
        /*0020*/ 	.byte	0x02, 0x4c
        /*0022*/ 	.byte	0x10
	.zero		1


	//----- nvinfo : EIATTR_EXTERNS
	.align		4
        /*0024*/ 	.byte	0x04, 0x0f
        /*0026*/ 	.short	(.L_308 - .L_307)


	//   ....[0]....
	.align		4
.L_307:
        /*0028*/ 	.word	index@(__assertfail)


	//----- nvinfo : EIATTR_ANNOTATIONS
	.align		4
.L_308:
        /*002c*/ 	.byte	0x04, 0x55
        /*002e*/ 	.short	(.L_310 - .L_309)


	//   ....[0]....
.L_309:
        /* <DEDUP_REMOVED lines=24> */


	//----- nvinfo : EIATTR_MERCURY_ISA_VERSION
	.align		4
.L_310:
        /*01a0*/ 	.byte	0x03, 0x5f
        /*01a2*/ 	.short	0x0101


	//----- nvinfo : EIATTR_INT_WARP_WIDE_INSTR_OFFSETS
	.align		4
        /*01a4*/ 	.byte	0x04, 0x31
        /*01a6*/ 	.short	(.L_312 - .L_311)


	//   ....[0]....
.L_311:
        /*01a8*/ 	.word	0x00000130


	//   ....[1]....
        /*01ac*/ 	.word	0x00000170


	//   ....[2]....
        /*01b0*/ 	.word	0x000001e0


	//   ....[3]....
        /*01b4*/ 	.word	0x000104f0


	//   ....[4]....
        /*01b8*/ 	.word	0x00010580


	//   ....[5]....
        /*01bc*/ 	.word	0x00014ba0


	//   ....[6]....
        /*01c0*/ 	.word	0x00014c30


	//----- nvinfo : EIATTR_COOP_GROUP_MASK_REGIDS
	.align		4
.L_312:
        /*01c4*/ 	.byte	0x04, 0x29
        /*01c6*/ 	.short	(.L_314 - .L_313)


	//   ....[0]....
.L_313:
        /*01c8*/ 	.word	0xffffffff


	//   ....[1]....
        /*01cc*/ 	.word	0xffffffff


	//   ....[2]....
        /*01d0*/ 	.word	0xffffffff


	//   ....[3]....
        /*01d4*/ 	.word	0xffffffff


	//   ....[4]....
        /*01d8*/ 	.word	0xffffffff


	//   ....[5]....
        /*01dc*/ 	.word	0xffffffff


	//   ....[6]....
        /*01e0*/ 	.word	0xffffffff


	//   ....[7]....
        /*01e4*/ 	.word	0xffffffff


	//   ....[8]....
        /*01e8*/ 	.word	0xffffffff


	//   ....[9]....
        /*01ec*/ 	.word	0xffffffff


	//   ....[10]....
        /*01f0*/ 	.word	0xffffffff


	//   ....[11]....
        /*01f4*/ 	.word	0xffffffff


	//   ....[12]....
        /*01f8*/ 	.word	0xffffffff


	//   ....[13]....
        /*01fc*/ 	.word	0xffffffff


	//   ....[14]....
        /*0200*/ 	.word	0xffffffff


	//   ....[15]....
        /*0204*/ 	.word	0xffffffff


	//   ....[16]....
        /*0208*/ 	.word	0xffffffff


	//   ....[17]....
        /*020c*/ 	.word	0xffffffff


	//   ....[18]....
        /*0210*/ 	.word	0xffffffff


	//   ....[19]....
        /*0214*/ 	.word	0xffffffff


	//   ....[20]....
        /*0218*/ 	.word	0xffffffff


	//   ....[21]....
        /*021c*/ 	.word	0xffffffff


	//   ....[22]....
        /*0220*/ 	.word	0xffffffff


	//   ....[23]....
        /*0224*/ 	.word	0xffffffff


	//   ....[24]....
        /*0228*/ 	.word	0xffffffff


	//   ....[25]....
        /*022c*/ 	.word	0xffffffff


	//   ....[26]....
        /*0230*/ 	.word	0xffffffff


	//   ....[27]....
        /*0234*/ 	.word	0xffffffff


	//   ....[28]....
        /*0238*/ 	.word	0xffffffff


	//   ....[29]....
        /*023c*/ 	.word	0xffffffff


	//   ....[30]....
        /*0240*/ 	.word	0xffffffff


	//   ....[31]....
        /*0244*/ 	.word	0xffffffff


	//   ....[32]....
        /*0248*/ 	.word	0xffffffff


	//   ....[33]....
        /*024c*/ 	.word	0xffffffff


	//   ....[34]....
        /*0250*/ 	.word	0xffffffff


	//   ....[35]....
        /*0254*/ 	.word	0xffffffff


	//   ....[36]....
        /*0258*/ 	.word	0xffffffff


	//   ....[37]....
        /*025c*/ 	.word	0xffffffff


	//   ....[38]....
        /*0260*/ 	.word	0xffffffff


	//   ....[39]....
        /*0264*/ 	.word	0xffffffff


	//   ....[40]....
        /*0268*/ 	.word	0xffffffff


	//   ....[41]....
        /*026c*/ 	.word	0xffffffff


	//   ....[42]....
        /*0270*/ 	.word	0xffffffff


	//   ....[43]....
        /*0274*/ 	.word	0xffffffff


	//   ....[44]....
        /*0278*/ 	.word	0xffffffff


	//   ....[45]....
        /*027c*/ 	.word	0xffffffff


	//   ....[46]....
        /*0280*/ 	.word	0xffffffff


	//   ....[47]....
        /*0284*/ 	.word	0xffffffff


	//   ....[48]....
        /*0288*/ 	.word	0xffffffff


	//   ....[49]....
        /*028c*/ 	.word	0xffffffff


	//   ....[50]....
        /*0290*/ 	.word	0xffffffff


	//   ....[51]....
        /*0294*/ 	.word	0xffffffff


	//   ....[52]....
        /*0298*/ 	.word	0xffffffff


	//   ....[53]....
        /*029c*/ 	.word	0xffffffff


	//   ....[54]....
        /*02a0*/ 	.word	0xffffffff


	//   ....[55]....
        /*02a4*/ 	.word	0xffffffff


	//   ....[56]....
        /*02a8*/ 	.word	0xffffffff


	//   ....[57]....
        /*02ac*/ 	.word	0xffffffff


	//   ....[58]....
        /*02b0*/ 	.word	0xffffffff


	//   ....[59]....
        /*02b4*/ 	.word	0xffffffff


	//   ....[60]....
        /*02b8*/ 	.word	0xffffffff


	//   ....[61]....
        /*02bc*/ 	.word	0xffffffff


	//   ....[62]....
        /*02c0*/ 	.word	0xffffffff


	//   ....[63]....
        /*02c4*/ 	.word	0xffffffff


	//   ....[64]....
        /*02c8*/ 	.word	0x0500000f


	//   ....[65]....
        /*02cc*/ 	.word	0x0500000f


	//   ....[66]....
        /*02d0*/ 	.word	0x0500000f


	//   ....[67]....
        /*02d4*/ 	.word	0x0500000f


	//   ....[68]....
        /*02d8*/ 	.word	0x0500000f


	//   ....[69]....
        /*02dc*/ 	.word	0x0500000f


	//   ....[70]....
        /*02e0*/ 	.word	0x0500000f


	//   ....[71]....
        /*02e4*/ 	.word	0x0500000f


	//   ....[72]....
        /*02e8*/ 	.word	0x0500000f


	//   ....[73]....
        /*02ec*/ 	.word	0x0500000f


	//   ....[74]....
        /*02f0*/ 	.word	0x0500000f


	//----- nvinfo : EIATTR_COOP_GROUP_INSTR_OFFSETS
	.align		4
.L_314:
        /*02f4*/ 	.byte	0x04, 0x28
        /*02f6*/ 	.short	(.L_316 - .L_315)


	//   ....[0]....
.L_315:
        /*02f8*/ 	.word	0x00000060


	//   ....[1]....
        /*02fc*/ 	.word	0x00000140


	//   ....[2]....
        /*0300*/ 	.word	0x00000190


	//   ....[3]....
        /*0304*/ 	.word	0x00000380


	//   ....[4]....
        /*0308*/ 	.word	0x000004e0


	//   ....[5]....
        /*030c*/ 	.word	0x00000600


	//   ....[6]....
        /*0310*/ 	.word	0x00000760


	//   ....[7]....
        /*0314*/ 	.word	0x00001c10


	//   ....[8]....
        /*0318*/ 	.word	0x00003d20


	//   ....[9]....
        /*031c*/ 	.word	0x00004310


	//   ....[10]....
        /*0320*/ 	.word	0x00004650


	//   ....[11]....
        /*0324*/ 	.word	0x00005040


	//   ....[12]....
        /*0328*/ 	.word	0x000050f0


	//   ....[13]....
        /*032c*/ 	.word	0x000056c0


	//   ....[14]....
        /*0330*/ 	.word	0x00005760


	//   ....[15]....
        /*0334*/ 	.word	0x00005f70


	//   ....[16]....
        /*0338*/ 	.word	0x000063e0


	//   ....[17]....
        /*033c*/ 	.word	0x00006710


	//   ....[18]....
        /*0340*/ 	.word	0x00006df0


	//   ....[19]....
        /*0344*/ 	.word	0x00006eb0


	//   ....[20]....
        /*0348*/ 	.word	0x00007270


	//   ....[21]....
        /*034c*/ 	.word	0x00007330


	//   ....[22]....
        /*0350*/ 	.word	0x000084d0


	//   ....[23]....
        /*0354*/ 	.word	0x00008b80


	//   ....[24]....
        /*0358*/ 	.word	0x00008bb0


	//   ....[25]....
        /*035c*/ 	.word	0x00008de0


	//   ....[26]....
        /*0360*/ 	.word	0x00008fb0


	//   ....[27]....
        /*0364*/ 	.word	0x0000a020


	//   ....[28]....
        /*0368*/ 	.word	0x0000a340


	//   ....[29]....
        /*036c*/ 	.word	0x0000a640


	//   ....[30]....
        /*0370*/ 	.word	0x0000ad20


	//   ....[31]....
        /*0374*/ 	.word	0x0000ae20


	//   ....[32]....
        /*0378*/ 	.word	0x0000b0a0


	//   ....[33]....
        /*037c*/ 	.word	0x0000b1f0


	//   ....[34]....
        /*0380*/ 	.word	0x0000c400


	//   ....[35]....
        /*0384*/ 	.word	0x0000c440


	//   ....[36]....
        /*0388*/ 	.word	0x0000c480


	//   ....[37]....
        /*038c*/ 	.word	0x0000c4f0


	//   ....[38]....
        /*0390*/ 	.word	0x0000c520


	//   ....[39]....
        /*0394*/ 	.word	0x0000cfa0


	//   ....[40]....
        /*0398*/ 	.word	0x0000e260


	//   ....[41]....
        /*039c*/ 	.word	0x0000e290


	//   ....[42]....
        /*03a0*/ 	.word	0x0000e2c0


	//   ....[43]....
        /*03a4*/ 	.word	0x0000e2e0


	//   ....[44]....
        /*03a8*/ 	.word	0x0000e930


	//   ....[45]....
        /*03ac*/ 	.word	0x0000e940


	//   ....[46]....
        /*03b0*/ 	.word	0x0000eb70


	//   ....[47]....
        /*03b4*/ 	.word	0x0000eb90


	//   ....[48]....
        /*03b8*/ 	.word	0x0000f520


	//   ....[49]....
        /*03bc*/ 	.word	0x0000f540


	//   ....[50]....
        /*03c0*/ 	.word	0x0000f770


	//   ....[51]....
        /*03c4*/ 	.word	0x0000f790


	//   ....[52]....
        /*03c8*/ 	.word	0x0000fa50


	//   ....[53]....
        /*03cc*/ 	.word	0x00010ae0


	//   ....[54]....
        /*03d0*/ 	.word	0x00011420


	//   ....[55]....
        /*03d4*/ 	.word	0x00011430


	//   ....[56]....
        /*03d8*/ 	.word	0x000114f0


	//   ....[57]....
        /*03dc*/ 	.word	0x00011500


	//   ....[58]....
        /*03e0*/ 	.word	0x00011570


	//   ....[59]....
        /*03e4*/ 	.word	0x00011580


	//   ....[60]....
        /*03e8*/ 	.word	0x00011590


	//   ....[61]....
        /*03ec*/ 	.word	0x000115d0


	//   ....[62]....
        /*03f0*/ 	.word	0x00014d90


	//   ....[63]....
        /*03f4*/ 	.word	0x00014f80


	//   ....[64]....
        /*03f8*/ 	.word	0x00015630


	//   ....[65]....
        /*03fc*/ 	.word	0x00015790


	//   ....[66]....
        /*0400*/ 	.word	0x000157f0


	//   ....[67]....
        /*0404*/ 	.word	0x000158b0


	//   ....[68]....
        /*0408*/ 	.word	0x00015980


	//   ....[69]....
        /*040c*/ 	.word	0x000159e0


	//   ....[70]....
        /*0410*/ 	.word	0x00015ac0


	//   ....[71]....
        /*0414*/ 	.word	0x00015b20


	//   ....[72]....
        /*0418*/ 	.word	0x00015be0


	//   ....[73]....
        /*041c*/ 	.word	0x00015f00


	//   ....[74]....
        /*0420*/ 	.word	0x00016020


	//----- nvinfo : EIATTR_REG_RECONFIG
	.align		4
.L_316:
        /*0424*/ 	.byte	0x01, 0x54
	.zero		2


	//----- nvinfo : EIATTR_SYSCALL_OFFSETS
	.align		4
        /*0428*/ 	.byte	0x04, 0x46
        /*042a*/ 	.short	(.L_318 - .L_317)


	//   ....[0]....
.L_317:
        /*042c*/ 	.word	0x00003ef0


	//   ....[1]....
        /*0430*/ 	.word	0x000106f0


	//   ....[2]....
        /*0434*/ 	.word	0x00010840


	//   ....[3]....
        /*0438*/ 	.word	0x00010930


	//   ....[4]....
        /*043c*/ 	.word	0x00011060


	//----- nvinfo : EIATTR_MBARRIER_INSTR_OFFSETS
	.align		4
.L_318:
        /*0440*/ 	.byte	0x04, 0x39
        /*0442*/ 	.short	(.L_320 - .L_319)


	//   ....[0]....
.L_319:
        /*0444*/ 	.word	0x00000270
        /*0448*/ 	.word	0x000000ff
        /*044c*/ 	.word	0x00028c00
        /*0450*/ 	.short	0x0100
        /*0452*/ 	.byte	0x08
	.zero		1


	//   ....[1]....
        /*0454*/ 	.word	0x00000280
        /*0458*/ 	.word	0x000000ff
        /*045c*/ 	.word	0x00028c20
        /*0460*/ 	.short	0x0100
        /*0462*/ 	.byte	0x08
	.zero		1


	//   ....[2]....
        /*0464*/ 	.word	0x00000330
        /*0468*/ 	.word	0x000000ff
        /*046c*/ 	.word	0x00028c30
        /*0470*/ 	.short	0x0100
        /*0472*/ 	.byte	0x06
	.zero		1


	//   ....[3]....
        /*0474*/ 	.word	0x00000340
        /*0478*/ 	.word	0x000000ff
        /*047c*/ 	.word	0x00028c40
        /*0480*/ 	.short	0x0100
        /*0482*/ 	.byte	0x06
	.zero		1


	//   ....[4]....
        /*0484*/ 	.word	0x00000350
        /*0488*/ 	.word	0x000000ff
        /*048c*/ 	.word	0x00028c38
        /*0490*/ 	.short	0x0100
        /*0492*/ 	.byte	0x06
	.zero		1


	//   ....[5]....
        /*0494*/ 	.word	0x00000360
        /*0498*/ 	.word	0x000000ff
        /*049c*/ 	.word	0x00028c48
        /*04a0*/ 	.short	0x0100
        /*04a2*/ 	.byte	0x06
	.zero		1


	//   ....[6]....
        /*04a4*/ 	.word	0x00000490
        /*04a8*/ 	.word	0x000000ff
        /*04ac*/ 	.word	0x00028c50
        /*04b0*/ 	.short	0x0100
        /*04b2*/ 	.byte	0x08
	.zero		1


	//   ....[7]....
        /*04b4*/ 	.word	0x000004a0
        /*04b8*/ 	.word	0x000000ff
        /*04bc*/ 	.word	0x00028c60
        /*04c0*/ 	.short	0x0100
        /*04c2*/ 	.byte	0x08
	.zero		1


	//   ....[8]....
        /*04c4*/ 	.word	0x000004b0
        /*04c8*/ 	.word	0x000000ff
        /*04cc*/ 	.word	0x00028c58
        /*04d0*/ 	.short	0x0100
        /*04d2*/ 	.byte	0x08
	.zero		1


	//   ....[9]....
        /*04d4*/ 	.word	0x000004c0
        /*04d8*/ 	.word	0x000000ff
        /*04dc*/ 	.word	0x00028c68
        /*04e0*/ 	.short	0x0100
        /*04e2*/ 	.byte	0x08
	.zero		1


	//   ....[10]....
        /*04e4*/ 	.word	0x000005b0
        /*04e8*/ 	.word	0x000000ff
        /*04ec*/ 	.word	0x00028c70
        /*04f0*/ 	.short	0x0100
        /*04f2*/ 	.byte	0x06
	.zero		1


	//   ....[11]....
        /*04f4*/ 	.word	0x000005c0
        /*04f8*/ 	.word	0x000000ff
        /*04fc*/ 	.word	0x00028c80
        /*0500*/ 	.short	0x0100
        /*0502*/ 	.byte	0x06
	.zero		1


	//   ....[12]....
        /*0504*/ 	.word	0x000005d0
        /*0508*/ 	.word	0x000000ff
        /*050c*/ 	.word	0x00028c78
        /*0510*/ 	.short	0x0100
        /*0512*/ 	.byte	0x06
	.zero		1


	//   ....[13]....
        /*0514*/ 	.word	0x000005e0
        /*0518*/ 	.word	0x000000ff
        /*051c*/ 	.word	0x00028c88
        /*0520*/ 	.short	0x0100
        /*0522*/ 	.byte	0x06
	.zero		1


	//   ....[14]....
        /*0524*/ 	.word	0x00000710
        /*0528*/ 	.word	0x000000ff
        /*052c*/ 	.word	0x00028c90
        /*0530*/ 	.short	0x0100
        /*0532*/ 	.byte	0x08
	.zero		1


	//   ....[15]....
        /*0534*/ 	.word	0x00000720
        /*0538*/ 	.word	0x000000ff
        /*053c*/ 	.word	0x00028ca0
        /*0540*/ 	.short	0x0100
        /*0542*/ 	.byte	0x08
	.zero		1


	//   ....[16]....
        /*0544*/ 	.word	0x00000730
        /*0548*/ 	.word	0x000000ff
        /*054c*/ 	.word	0x00028c98
        /*0550*/ 	.short	0x0100
        /*0552*/ 	.byte	0x08
	.zero		1


	//   ....[17]....
        /*0554*/ 	.word	0x00000740
        /*0558*/ 	.word	0x000000ff
        /*055c*/ 	.word	0x00028ca8
        /*0560*/ 	.short	0x0100
        /*0562*/ 	.byte	0x08
	.zero		1


	//   ....[18]....
        /*0564*/ 	.word	0x00000870
        /*0568*/ 	.word	0x000000ff
        /*056c*/ 	.word	0x00028cb0
        /*0570*/ 	.short	0x0100
        /*0572*/ 	.byte	0x08
	.zero		1


	//   ....[19]....
        /*0574*/ 	.word	0x00000880
        /*0578*/ 	.word	0x000000ff
        /*057c*/ 	.word	0x00028cc0
        /*0580*/ 	.short	0x0100
        /*0582*/ 	.byte	0x08
	.zero		1


	//   ....[20]....
        /*0584*/ 	.word	0x00000890
        /*0588*/ 	.word	0x000000ff
        /*058c*/ 	.word	0x00028cb8
        /*0590*/ 	.short	0x0100
        /*0592*/ 	.byte	0x08
	.zero		1


	//   ....[21]....
        /*0594*/ 	.word	0x000008a0
        /*0598*/ 	.word	0x000000ff
        /*059c*/ 	.word	0x00028cc8
        /*05a0*/ 	.short	0x0100
        /*05a2*/ 	.byte	0x08
	.zero		1


	//   ....[22]....
        /*05a4*/ 	.word	0x00001d20
        /*05a8*/ 	.word	0x000000ff
        /*05ac*/ 	.word	0x00028c50
        /*05b0*/ 	.short	0x010a
        /*05b2*/ 	.byte	0x15
	.zero		1


	//   ....[23]....
        /*05b4*/ 	.word	0x00001ff0
        /*05b8*/ 	.word	0x00000000
        /*05bc*/ 	.word	0x00000000
        /*05c0*/ 	.short	0x0101
        /*05c2*/ 	.byte	0x3f
	.zero		1


	//   ....[24]....
        /*05c4*/ 	.word	0x00002930
        /*05c8*/ 	.word	0x000000ff
        /*05cc*/ 	.word	0x00028c50
        /*05d0*/ 	.short	0x010a
        /*05d2*/ 	.byte	0x15
	.zero		1


	//   ....[25]....
        /*05d4*/ 	.word	0x00002970
        /*05d8*/ 	.word	0x000000ff
        /*05dc*/ 	.word	0x00028c50
        /*05e0*/ 	.short	0x010a
        /*05e2*/ 	.byte	0x15
	.zero		1


	//   ....[26]....
        /*05e4*/ 	.word	0x00002b40
        /*05e8*/ 	.word	0x00000000
        /*05ec*/ 	.word	0x00000000
        /*05f0*/ 	.short	0x0101
        /*05f2*/ 	.byte	0x3f
	.zero		1


	//   ....[27]....
        /*05f4*/ 	.word	0x00003f70
        /*05f8*/ 	.word	0x000000ff
        /*05fc*/ 	.word	0x00028c00
        /*0600*/ 	.short	0x010a
        /*0602*/ 	.byte	0x2b
	.zero		1


	//   ....[28]....
        /*0604*/ 	.word	0x00003ff0
        /*0608*/ 	.word	0x00000007
        /*060c*/ 	.word	0x00028c30
        /*0610*/ 	.short	0x010a
        /*0612*/ 	.byte	0x3f
	.zero		1


	//   ....[29]....
        /*0614*/ 	.word	0x00004030
        /*0618*/ 	.word	0x00000007
        /*061c*/ 	.word	0x00028c30
        /*0620*/ 	.short	0x010a
        /*0622*/ 	.byte	0x3f
	.zero		1


	//   ....[30]....
        /*0624*/ 	.word	0x00004450
        /*0628*/ 	.word	0x00000003
        /*062c*/ 	.word	0x00000000
        /*0630*/ 	.short	0x0101
        /*0632*/ 	.byte	0x3f
	.zero		1


	//   ....[31]....
        /*0634*/ 	.word	0x00005cc0
        /*0638*/ 	.word	0x00000007
        /*063c*/ 	.word	0x00028c50
        /*0640*/ 	.short	0x010a
        /*0642*/ 	.byte	0x3f
	.zero		1


	//   ....[32]....
        /*0644*/ 	.word	0x00005d00
        /*0648*/ 	.word	0x00000007
        /*064c*/ 	.word	0x00028c50
        /*0650*/ 	.short	0x010a
        /*0652*/ 	.byte	0x3f
	.zero		1


	//   ....[33]....
        /*0654*/ 	.word	0x00005f90
        /*0658*/ 	.word	0x00000007
        /*065c*/ 	.word	0x00000000
        /*0660*/ 	.short	0x0101
        /*0662*/ 	.byte	0x3f
	.zero		1


	//   ....[34]....
        /*0664*/ 	.word	0x00006250
        /*0668*/ 	.word	0x000000ff
        /*066c*/ 	.word	0x00028c30
        /*0670*/ 	.short	0x010a
        /*0672*/ 	.byte	0x1b
	.zero		1


	//   ....[35]....
        /*0674*/ 	.word	0x00006290
        /*0678*/ 	.word	0x000000ff
        /*067c*/ 	.word	0x00028c30
        /*0680*/ 	.short	0x010a
        /*0682*/ 	.byte	0x1b
	.zero		1


	//   ....[36]....
        /*0684*/ 	.word	0x00006570
        /*0688*/ 	.word	0x00000008
        /*068c*/ 	.word	0x00000000
        /*0690*/ 	.short	0x0101
        /*0692*/ 	.byte	0x3f
	.zero		1


	//   ....[37]....
        /*0694*/ 	.word	0x00008220
        /*0698*/ 	.word	0x000000ff
        /*069c*/ 	.word	0x00028c50
        /*06a0*/ 	.short	0x010a
        /*06a2*/ 	.byte	0x1b
	.zero		1


	//   ....[38]....
        /*06a4*/ 	.word	0x00008260
        /*06a8*/ 	.word	0x000000ff
        /*06ac*/ 	.word	0x00028c50
        /*06b0*/ 	.short	0x010a
        /*06b2*/ 	.byte	0x1b
	.zero		1


	//   ....[39]....
        /*06b4*/ 	.word	0x000084f0
        /*06b8*/ 	.word	0x00000007
        /*06bc*/ 	.word	0x00000000
        /*06c0*/ 	.short	0x0101
        /*06c2*/ 	.byte	0x3f
	.zero		1


	//   ....[40]....
        /*06c4*/ 	.word	0x000088b0
        /*06c8*/ 	.word	0x000000ff
        /*06cc*/ 	.word	0x00028c30
        /*06d0*/ 	.short	0x010a
        /*06d2*/ 	.byte	0x17
	.zero		1


	//   ....[41]....
        /*06d4*/ 	.word	0x000088f0
        /*06d8*/ 	.word	0x000000ff
        /*06dc*/ 	.word	0x00028c30
        /*06e0*/ 	.short	0x010a
        /*06e2*/ 	.byte	0x17
	.zero		1


	//   ....[42]....
        /*06e4*/ 	.word	0x00009350
        /*06e8*/ 	.word	0x0000009a
        /*06ec*/ 	.word	0x00000000
        /*06f0*/ 	.short	0x0101
        /*06f2*/ 	.byte	0x3f
	.zero		1


	//   ....[43]....
        /*06f4*/ 	.word	0x00009d90
        /*06f8*/ 	.word	0x000000ff
        /*06fc*/ 	.word	0x00028c50
        /*0700*/ 	.short	0x010a
        /*0702*/ 	.byte	0x17
	.zero		1


	//   ....[44]....
        /*0704*/ 	.word	0x00009dd0
        /*0708*/ 	.word	0x000000ff
        /*070c*/ 	.word	0x00028c50
        /*0710*/ 	.short	0x010a
        /*0712*/ 	.byte	0x17
	.zero		1


	//   ....[45]....
        /*0714*/ 	.word	0x0000a040
        /*0718*/ 	.word	0x000000ab
        /*071c*/ 	.word	0x00000000
        /*0720*/ 	.short	0x0101
        /*0722*/ 	.byte	0x3f
	.zero		1


	//   ....[46]....
        /*0724*/ 	.word	0x0000a1b0
        /*0728*/ 	.word	0x000000ff
        /*072c*/ 	.word	0x00028c30
        /*0730*/ 	.short	0x010a
        /*0732*/ 	.byte	0x1a
	.zero		1


	//   ....[47]....
        /*0734*/ 	.word	0x0000a1f0
        /*0738*/ 	.word	0x000000ff
        /*073c*/ 	.word	0x00028c30
        /*0740*/ 	.short	0x010a
        /*0742*/ 	.byte	0x1a
	.zero		1


	//   ....[48]....
        /*0744*/ 	.word	0x0000a4a0
        /*0748*/ 	.word	0x00000006
        /*074c*/ 	.word	0x00000000
        /*0750*/ 	.short	0x0101
        /*0752*/ 	.byte	0x3f
	.zero		1


	//   ....[49]....
        /*0754*/ 	.word	0x0000c150
        /*0758*/ 	.word	0x000000ff
        /*075c*/ 	.word	0x00028c50
        /*0760*/ 	.short	0x010a
        /*0762*/ 	.byte	0x1a
	.zero		1


	//   ....[50]....
        /*0764*/ 	.word	0x0000c190
        /*0768*/ 	.word	0x000000ff
        /*076c*/ 	.word	0x00028c50
        /*0770*/ 	.short	0x010a
        /*0772*/ 	.byte	0x1a
	.zero		1


	//   ....[51]....
        /*0774*/ 	.word	0x0000c420
        /*0778*/ 	.word	0x00000008
        /*077c*/ 	.word	0x00000000
        /*0780*/ 	.short	0x0101
        /*0782*/ 	.byte	0x3f
	.zero		1


	//   ....[52]....
        /*0784*/ 	.word	0x0000e8e0
        /*0788*/ 	.word	0x000000ff
        /*078c*/ 	.word	0x00000000
        /*0790*/ 	.short	0x0101
        /*0792*/ 	.byte	0x05
	.zero		1


	//   ....[53]....
        /*0794*/ 	.word	0x00010d40
        /*0798*/ 	.word	0x00000003
        /*079c*/ 	.word	0x00028c40
        /*07a0*/ 	.short	0x010a
        /*07a2*/ 	.byte	0x3f
	.zero		1


	//   ....[54]....
        /*07a4*/ 	.word	0x00011680
        /*07a8*/ 	.word	0x00000011
        /*07ac*/ 	.word	0x00028c00
        /*07b0*/ 	.short	0x0107
        /*07b2*/ 	.byte	0x3f
	.zero		1


	//   ....[55]....
        /*07b4*/ 	.word	0x00011770
        /*07b8*/ 	.word	0x00000011
        /*07bc*/ 	.word	0x00028c00
        /*07c0*/ 	.short	0x0101
        /*07c2*/ 	.byte	0x3f
	.zero		1


	//   ....[56]....
        /*07c4*/ 	.word	0x00011790
        /*07c8*/ 	.word	0x00000011
        /*07cc*/ 	.word	0x00028c20
        /*07d0*/ 	.short	0x010a
        /*07d2*/ 	.byte	0x3f
	.zero		1


	//   ....[57]....
        /*07d4*/ 	.word	0x00011870
        /*07d8*/ 	.word	0x00000000
        /*07dc*/ 	.word	0x00028c60
        /*07e0*/ 	.short	0x010a
        /*07e2*/ 	.byte	0x3f
	.zero		1


	//   ....[58]....
        /*07e4*/ 	.word	0x00012440
        /*07e8*/ 	.word	0x00000002
        /*07ec*/ 	.word	0x00028c40
        /*07f0*/ 	.short	0x010a
        /*07f2*/ 	.byte	0x3f
	.zero		1


	//   ....[59]....
        /*07f4*/ 	.word	0x00012680
        /*07f8*/ 	.word	0x00000002
        /*07fc*/ 	.word	0x00028c60
        /*0800*/ 	.short	0x010a
        /*0802*/ 	.byte	0x3f
	.zero		1


	//   ....[60]....
        /*0804*/ 	.word	0x00013220
        /*0808*/ 	.word	0x00000004
        /*080c*/ 	.word	0x00028c40
        /*0810*/ 	.short	0x010a
        /*0812*/ 	.byte	0x3f
	.zero		1


	//   ....[61]....
        /*0814*/ 	.word	0x00013460
        /*0818*/ 	.word	0x00000004
        /*081c*/ 	.word	0x00028c60
        /*0820*/ 	.short	0x010a
        /*0822*/ 	.byte	0x3f
	.zero		1


	//   ....[62]....
        /*0824*/ 	.word	0x00013f90
        /*0828*/ 	.word	0x00000004
        /*082c*/ 	.word	0x00028c40
        /*0830*/ 	.short	0x010a
        /*0832*/ 	.byte	0x3f
	.zero		1


	//   ....[63]....
        /*0834*/ 	.word	0x000141d0
        /*0838*/ 	.word	0x00000004
        /*083c*/ 	.word	0x00028c60
        /*0840*/ 	.short	0x010a
        /*0842*/ 	.byte	0x3f
	.zero		1


	//   ....[64]....
        /*0844*/ 	.word	0x00014f00
        /*0848*/ 	.word	0x00000000
        /*084c*/ 	.word	0x00028c20
        /*0850*/ 	.short	0x010a
        /*0852*/ 	.byte	0x3f
	.zero		1


	//   ....[65]....
        /*0854*/ 	.word	0x000150d0
        /*0858*/ 	.word	0x00000006
        /*085c*/ 	.word	0x00000000
        /*0860*/ 	.short	0x010a
        /*0862*/ 	.byte	0x3f
	.zero		1


	//   ....[66]....
        /*0864*/ 	.word	0x00015120
        /*0868*/ 	.word	0x00000003
        /*086c*/ 	.word	0x00000000
        /*0870*/ 	.short	0x010a
        /*0872*/ 	.byte	0x3f
	.zero		1


	//   ....[67]....
        /*0874*/ 	.word	0x00015180
        /*0878*/ 	.word	0x00000012
        /*087c*/ 	.word	0x00000000
        /*0880*/ 	.short	0x010a
        /*0882*/ 	.byte	0x3f
	.zero		1


	//   ....[68]....
        /*0884*/ 	.word	0x000151b0
        /*0888*/ 	.word	0x00000003
        /*088c*/ 	.word	0x00000000
        /*0890*/ 	.short	0x010a
        /*0892*/ 	.byte	0x3f
	.zero		1


	//   ....[69]....
        /*0894*/ 	.word	0x00015220
        /*0898*/ 	.word	0x00000003
        /*089c*/ 	.word	0x00028c50
        /*08a0*/ 	.short	0x010a
        /*08a2*/ 	.byte	0x3f
	.zero		1


	//   ....[70]....
        /*08a4*/ 	.word	0x00015280
        /*08a8*/ 	.word	0x00000003
        /*08ac*/ 	.word	0x00028c50
        /*08b0*/ 	.short	0x010a
        /*08b2*/ 	.byte	0x3f
	.zero		1


	//   ....[71]....
        /*08b4*/ 	.word	0x000152e0
        /*08b8*/ 	.word	0x00000003
        /*08bc*/ 	.word	0x00028c00
        /*08c0*/ 	.short	0x010a
        /*08c2*/ 	.byte	0x3f
	.zero		1


	//   ....[72]....
        /*08c4*/ 	.word	0x00015330
        /*08c8*/ 	.word	0x00000007
        /*08cc*/ 	.word	0x00028c30
        /*08d0*/ 	.short	0x010a
        /*08d2*/ 	.byte	0x3f
	.zero		1


	//   ....[73]....
        /*08d4*/ 	.word	0x00015380
        /*08d8*/ 	.word	0x00000007
        /*08dc*/ 	.word	0x00028c50
        /*08e0*/ 	.short	0x010a
        /*08e2*/ 	.byte	0x3f
	.zero		1


	//   ....[74]....
        /*08e4*/ 	.word	0x000153e0
        /*08e8*/ 	.word	0x00000007
        /*08ec*/ 	.word	0x00028c30
        /*08f0*/ 	.short	0x010a
        /*08f2*/ 	.byte	0x3f
	.zero		1


	//   ....[75]....
        /*08f4*/ 	.word	0x00015430
        /*08f8*/ 	.word	0x00000007
        /*08fc*/ 	.word	0x00028c50
        /*0900*/ 	.short	0x010a
        /*0902*/ 	.byte	0x3f
	.zero		1


	//   ....[76]....
        /*0904*/ 	.word	0x00015490
        /*0908*/ 	.word	0x00000005
        /*090c*/ 	.word	0x00028c30
        /*0910*/ 	.short	0x010a
        /*0912*/ 	.byte	0x3f
	.zero		1


	//   ....[77]....
        /*0914*/ 	.word	0x000154e0
        /*0918*/ 	.word	0x000000ab
        /*091c*/ 	.word	0x00028c50
        /*0920*/ 	.short	0x010a
        /*0922*/ 	.byte	0x3f
	.zero		1


	//   ....[78]....
        /*0924*/ 	.word	0x00015540
        /*0928*/ 	.word	0x00000006
        /*092c*/ 	.word	0x00028c30
        /*0930*/ 	.short	0x010a
        /*0932*/ 	.byte	0x3f
	.zero		1


	//   ....[79]....
        /*0934*/ 	.word	0x00015590
        /*0938*/ 	.word	0x00000008
        /*093c*/ 	.word	0x00028c50
        /*0940*/ 	.short	0x010a
        /*0942*/ 	.byte	0x3f
	.zero		1


	//   ....[80]....
        /*0944*/ 	.word	0x000156e0
        /*0948*/ 	.word	0x00000003
        /*094c*/ 	.word	0x00028c40
        /*0950*/ 	.short	0x010a
        /*0952*/ 	.byte	0x3f
	.zero		1


	//   ....[81]....
        /*0954*/ 	.word	0x00015c20
        /*0958*/ 	.word	0x00000011
        /*095c*/ 	.word	0x00028c20
        /*0960*/ 	.short	0x010a
        /*0962*/ 	.byte	0x3f
	.zero		1


	//   ....[82]....
        /*0964*/ 	.word	0x00015c70
        /*0968*/ 	.word	0x00000000
        /*096c*/ 	.word	0x00028c60
        /*0970*/ 	.short	0x010a
        /*0972*/ 	.byte	0x3f
	.zero		1


	//   ....[83]....
        /*0974*/ 	.word	0x00015cc0
        /*0978*/ 	.word	0x00000002
        /*097c*/ 	.word	0x00028c40
        /*0980*/ 	.short	0x010a
        /*0982*/ 	.byte	0x3f
	.zero		1


	//   ....[84]....
        /*0984*/ 	.word	0x00015d10
        /*0988*/ 	.word	0x00000002
        /*098c*/ 	.word	0x00028c60
        /*0990*/ 	.short	0x010a
        /*0992*/ 	.byte	0x3f
	.zero		1


	//   ....[85]....
        /*0994*/ 	.word	0x00015d60
        /*0998*/ 	.word	0x00000004
        /*099c*/ 	.word	0x00028c40
        /*09a0*/ 	.short	0x010a
        /*09a2*/ 	.byte	0x3f
	.zero		1


	//   ....[86]....
        /*09a4*/ 	.word	0x00015db0
        /*09a8*/ 	.word	0x00000004
        /*09ac*/ 	.word	0x00028c60
        /*09b0*/ 	.short	0x010a
        /*09b2*/ 	.byte	0x3f
	.zero		1


	//   ....[87]....
        /*09b4*/ 	.word	0x00015e00
        /*09b8*/ 	.word	0x00000004
        /*09bc*/ 	.word	0x00028c40
        /*09c0*/ 	.short	0x010a
        /*09c2*/ 	.byte	0x3f
	.zero		1


	//   ....[88]....
        /*09c4*/ 	.word	0x00015e50
        /*09c8*/ 	.word	0x00000004
        /*09cc*/ 	.word	0x00028c60
        /*09d0*/ 	.short	0x010a
        /*09d2*/ 	.byte	0x3f
	.zero		1


	//   ....[89]....
        /*09d4*/ 	.word	0x00015f40
        /*09d8*/ 	.word	0x00000000
        /*09dc*/ 	.word	0x00028c20
        /*09e0*/ 	.short	0x010a
        /*09e2*/ 	.byte	0x3f
	.zero		1


	//   ....[90]....
        /*09e4*/ 	.word	0x000160e0
        /*09e8*/ 	.word	0x00000006
        /*09ec*/ 	.word	0x00000000
        /*09f0*/ 	.short	0x010a
        /*09f2*/ 	.byte	0x3f
	.zero		1


	//   ....[91]....
        /*09f4*/ 	.word	0x00016130
        /*09f8*/ 	.word	0x00000003
        /*09fc*/ 	.word	0x00000000
        /*0a00*/ 	.short	0x010a
        /*0a02*/ 	.byte	0x3f
	.zero		1


	//   ....[92]....
        /*0a04*/ 	.word	0x00016180
        /*0a08*/ 	.word	0x00000012
        /*0a0c*/ 	.word	0x00000000
        /*0a10*/ 	.short	0x010a
        /*0a12*/ 	.byte	0x3f
	.zero		1


	//----- nvinfo : EIATTR_NUM_MBARRIERS
	.align		4
.L_320:
        /*0a14*/ 	.byte	0x03, 0x38
        /*0a16*/ 	.short	0x0016


	//----- nvinfo : EIATTR_EXIT_INSTR_OFFSETS
	.align		4
        /*0a18*/ 	.byte	0x04, 0x1c
        /*0a1a*/ 	.short	(.L_322 - .L_321)


	//   ....[0]....
.L_321:
        /*0a1c*/ 	.word	0x00000a00


	//   ....[1]....
        /*0a20*/ 	.word	0x0000f9f0


	//   ....[2]....
        /*0a24*/ 	.word	0x00015200


	//----- nvinfo : EIATTR_MAX_THREADS
	.align		4
.L_322:
        /*0a28*/ 	.byte	0x04, 0x05
        /*0a2a*/ 	.short	(.L_324 - .L_323)
.L_323:
        /*0a2c*/ 	.word	0x00000180
        /*0a30*/ 	.word	0x00000001
        /*0a34*/ 	.word	0x00000001


	//----- nvinfo : EIATTR_CRS_STACK_SIZE
	.align		4
.L_324:
        /*0a38*/ 	.byte	0x04, 0x1e
        /*0a3a*/ 	.short	(.L_326 - .L_325)
.L_325:
        /*0a3c*/ 	.word	0x00000000


	//----- nvinfo : EIATTR_CBANK_PARAM_SIZE
	.align		4
.L_326:
        /*0a40*/ 	.byte	0x03, 0x19
        /*0a42*/ 	.short	0x0af0


	//----- nvinfo : EIATTR_PARAM_CBANK
	.align		4
        /*0a44*/ 	.byte	0x04, 0x0a
        /*0a46*/ 	.short	(.L_328 - .L_327)
	.align		4
.L_327:
        /*0a48*/ 	.word	index@(.nv.constant0._ZN7cutlass13device_kernelIN5flash11enable_sm90INS1_16FlashAttnFwdSm90INS1_25CollectiveMainloopFwdSm90ILi2EN4cute5tupleIJNS5_1CILi1EEES8_S8_EEENS6_IJNS7_ILi64EEESA_SA_EEELi512ENS_6half_tEfNS_4arch4Sm90ELb0ELb1ELb0ELb0ELb0ELb0ELb0ELb0ELb0ELb1ELb0ELb0EEENS1_21CollectiveEpilogueFwdINS6_IJSA_NS7_ILi512EEESA_EEES9_SC_SE_Li256ELb0ELb1ELb0ELb0EEENS1_30DynamicPersistentTileSchedulerILi256ELi128ELb0ELb1ELb1EEEEEEEEEvNT_6ParamsE)
        /*0a4c*/ 	.short	0x0210
        /*0a4e*/ 	.short	0x0af0


	//----- nvinfo : EIATTR_SW_WAR
	.align		4
.L_328:
        /*0a50*/ 	.byte	0x04, 0x36
        /*0a52*/ 	.short	(.L_330 - .L_329)
.L_329:
        /*0a54*/ 	.word	0x00000008
.L_330:


//--------------------- .nv.info._ZN7cutlass13device_kernelIN5flash11enable_sm90INS1_16FlashAttnFwdSm90INS1_25CollectiveMainloopFwdSm90ILi2EN4cute5tupleIJNS5_1CILi1EEES8_S8_EEENS6_IJNS7_ILi64EEESA_SA_EEELi512ENS_6half_tEfNS_4arch4Sm90ELb0ELb1ELb0ELb0ELb0ELb0ELb1ELb0ELb0ELb1ELb0ELb0EEENS1_21CollectiveEpilogueFwdINS6_IJSA_NS7_ILi512EEESA_EEES9_SC_SE_Li256ELb0ELb1ELb0ELb0EEENS1_30DynamicPersistentTileSchedulerILi256ELi128ELb0ELb1ELb1EEEEEEEEEvNT_6ParamsE --------------------------
	.section	.nv.info._ZN7cutlass13device_kernelIN5flash11enable_sm90INS1_16FlashAttnFwdSm90INS1_25CollectiveMainloopFwdSm90ILi2EN4cute5tupleIJNS5_1CILi1EEES8_S8_EEENS6_IJNS7_ILi64EEESA_SA_EEELi512ENS_6half_tEfNS_4arch4Sm90ELb0ELb1ELb0ELb0ELb0ELb0ELb1ELb0ELb0ELb1ELb0ELb0EEENS1_21CollectiveEpilogueFwdINS6_IJSA_NS7_ILi512EEESA_EEES9_SC_SE_Li256ELb0ELb1ELb0ELb0EEENS1_30DynamicPersistentTileSchedulerILi256ELi128ELb0ELb1ELb1EEEEEEEEEvNT_6ParamsE,"",@"SHT_CUDA_INFO"
	.sectionflags	@""
	.align	4


	//----- nvinfo : EIATTR_CUDA_API_VERSION
	.align		4
        /*0000*/ 	.byte	0x04, 0x37
        /*0002*/ 	.short	(.L_332 - .L_331)
.L_331:
        /*0004*/ 	.word	0x00000082


	//----- nvinfo : EIATTR_KPARAM_INFO
	.align		4
.L_332:
        /*0008*/ 	.byte	0x04, 0x17
        /*000a*/ 	.short	(.L_334 - .L_333)
.L_333:
        /*000c*/ 	.word	0x00000000
        /*0010*/ 	.short	0x0000
        /*0012*/ 	.short	0x0070
        /*0014*/ 	.byte	0x00, 0xf0, 0x01, 0x2e


	//----- nvinfo : EIATTR_SPARSE_MMA_MASK
	.align		4
.L_334:
        /*0018*/ 	.byte	0x03, 0x50
        /*001a*/ 	.short	0x0000


	//----- nvinfo : EIATTR_MAXREG_COUNT
	.align		4
        /*001c*/ 	.byte	0x03, 0x1b
        /*001e*/ 	.short	0x00a8


	//----- nvinfo : EIATTR_NUM_BARRIERS
	.align		4
        /*0020*/ 	.byte	0x02, 0x4c
        /*0022*/ 	.byte	0x10
	.zero		1


	//----- nvinfo : EIATTR_EXTERNS
	.align		4
        /*0024*/ 	.byte	0x04, 0x0f
        /*0026*/ 	.short	(.L_336 - .L_335)


	//   ....[0]....
	.align		4
.L_335:
        /*0028*/ 	.word	index@(__assertfail)


	//----- nvinfo : EIATTR_ANNOTATIONS
	.align		4
.L_336:
        /*002c*/ 	.byte	0x04, 0x55
        /*002e*/ 	.short	(.L_338 - .L_337)


	//   ....[0]....
.L_337:
        /* <DEDUP_REMOVED lines=36> */


	//----- nvinfo : EIATTR_MERCURY_ISA_VERSION
	.align		4
.L_338:
        /*0258*/ 	.byte	0x03, 0x5f
        /*025a*/ 	.short	0x0101


	//----- nvinfo : EIATTR_INT_WARP_WIDE_INSTR_OFFSETS
	.align		4
        /*025c*/ 	.byte	0x04, 0x31
        /*025e*/ 	.short	(.L_340 - .L_339)


	//   ....[0]....
.L_339:
        /*0260*/ 	.word	0x00000130


	//   ....[1]....
        /*0264*/ 	.word	0x00000170


	//   ....[2]....
        /*0268*/ 	.word	0x000001e0


	//   ....[3]....
        /*026c*/ 	.word	0x00000250


	//   ....[4]....
        /*0270*/ 	.word	0x00014370


	//   ....[5]....
        /*0274*/ 	.word	0x000143d0


	//   ....[6]....
        /*0278*/ 	.word	0x00019a90


	//   ....[7]....
        /*027c*/ 	.word	0x00019af0


	//----- nvinfo : EIATTR_COOP_GROUP_MASK_REGIDS
	.align		4
.L_340:
        /*0280*/ 	.byte	0x04, 0x29
        /*0282*/ 	.short	(.L_342 - .L_341)


	//   ....[0]....
.L_341:
        /*0284*/ 	.word	0xffffffff


	//   ....[1]....
        /*0288*/ 	.word	0xffffffff


	//   ....[2]....
        /*028c*/ 	.word	0xffffffff


	//   ....[3]....
        /*0290*/ 	.word	0xffffffff


	//   ....[4]....
        /*0294*/ 	.word	0xffffffff


	//   ....[5]....
        /*0298*/ 	.word	0xffffffff


	//   ....[6]....
        /*029c*/ 	.word	0xffffffff


	//   ....[7]....
        /*02a0*/ 	.word	0xffffffff


	//   ....[8]....
        /*02a4*/ 	.word	0xffffffff


	//   ....[9]....
        /*02a8*/ 	.word	0xffffffff


	//   ....[10]....
        /*02ac*/ 	.word	0xffffffff


	//   ....[11]....
        /*02b0*/ 	.word	0xffffffff


	//   ....[12]....
        /*02b4*/ 	.word	0xffffffff


	//   ....[13]....
        /*02b8*/ 	.word	0xffffffff


	//   ....[14]....
        /*02bc*/ 	.word	0xffffffff


	//   ....[15]....
        /*02c0*/ 	.word	0xffffffff


	//   ....[16]....
        /*02c4*/ 	.word	0xffffffff


	//   ....[17]....
        /*02c8*/ 	.word	0xffffffff


	//   ....[18]....
        /*02cc*/ 	.word	0xffffffff


	//   ....[19]....
        /*02d0*/ 	.word	0xffffffff


	//   ....[20]....
        /*02d4*/ 	.word	0xffffffff


	//   ....[21]....
        /*02d8*/ 	.word	0xffffffff


	//   ....[22]....
        /*02dc*/ 	.word	0xffffffff


	//   ....[23]....
        /*02e0*/ 	.word	0xffffffff


	//   ....[24]....
        /*02e4*/ 	.word	0xffffffff


	//   ....[25]....
        /*02e8*/ 	.word	0xffffffff


	//   ....[26]....
        /*02ec*/ 	.word	0xffffffff


	//   ....[27]....
        /*02f0*/ 	.word	0xffffffff


	//   ....[28]....
        /*02f4*/ 	.word	0xffffffff


	//   ....[29]....
        /*02f8*/ 	.word	0xffffffff


	//   ....[30]....
        /*02fc*/ 	.word	0xffffffff


	//   ....[31]....
        /*0300*/ 	.word	0xffffffff


	//   ....[32]....
        /*0304*/ 	.word	0xffffffff


	//   ....[33]....
        /*0308*/ 	.word	0xffffffff


	//   ....[34]....
        /*030c*/ 	.word	0xffffffff


	//   ....[35]....
        /*0310*/ 	.word	0xffffffff


	//   ....[36]....
        /*0314*/ 	.word	0xffffffff


	//   ....[37]....
        /*0318*/ 	.word	0xffffffff


	//   ....[38]....
        /*031c*/ 	.word	0xffffffff


	//   ....[39]....
        /*0320*/ 	.word	0xffffffff


	//   ....[40]....
        /*0324*/ 	.word	0xffffffff


	//   ....[41]....
        /*0328*/ 	.word	0xffffffff


	//   ....[42]....
        /*032c*/ 	.word	0xffffffff


	//   ....[43]....
        /*0330*/ 	.word	0xffffffff


	//   ....[44]....
        /*0334*/ 	.word	0xffffffff


	//   ....[45]....
        /*0338*/ 	.word	0xffffffff


	//   ....[46]....
        /*033c*/ 	.word	0xffffffff


	//   ....[47]....
        /*0340*/ 	.word	0xffffffff


	//   ....[48]....
        /*0344*/ 	.word	0xffffffff


	//   ....[49]....
        /*0348*/ 	.word	0xffffffff


	//   ....[50]....
        /*034c*/ 	.word	0xffffffff


	//   ....[51]....
        /*0350*/ 	.word	0xffffffff


	//   ....[52]....
        /*0354*/ 	.word	0xffffffff


	//   ....[53]....
        /*0358*/ 	.word	0xffffffff


	//   ....[54]....
        /*035c*/ 	.word	0xffffffff


	//   ....[55]....
        /*0360*/ 	.word	0xffffffff


	//   ....[56]....
        /*0364*/ 	.word	0xffffffff


	//   ....[57]....
        /*0368*/ 	.word	0xffffffff


	//   ....[58]....
        /*036c*/ 	.word	0xffffffff


	//   ....[59]....
        /*0370*/ 	.word	0xffffffff


	//   ....[60]....
        /*0374*/ 	.word	0xffffffff


	//   ....[61]....
        /*0378*/ 	.word	0xffffffff


	//   ....[62]....
        /*037c*/ 	.word	0xffffffff


	//   ....[63]....
        /*0380*/ 	.word	0xffffffff


	//   ....[64]....
        /*0384*/ 	.word	0xffffffff


	//   ....[65]....
        /*0388*/ 	.word	0xffffffff


	//   ....[66]....
        /*038c*/ 	.word	0xffffffff


	//   ....[67]....
        /*0390*/ 	.word	0xffffffff


	//   ....[68]....
        /*0394*/ 	.word	0xffffffff


	//   ....[69]....
        /*0398*/ 	.word	0xffffffff


	//   ....[70]....
        /*039c*/ 	.word	0xffffffff


	//   ....[71]....
        /*03a0*/ 	.word	0xffffffff


	//   ....[72]....
        /*03a4*/ 	.word	0xffffffff


	//   ....[73]....
        /*03a8*/ 	.word	0xffffffff


	//   ....[74]....
        /*03ac*/ 	.word	0xffffffff


	//   ....[75]....
        /*03b0*/ 	.word	0xffffffff


	//   ....[76]....
        /*03b4*/ 	.word	0x0500000f


	//   ....[77]....
        /*03b8*/ 	.word	0x0500000f


	//   ....[78]....
        /*03bc*/ 	.word	0x0500000f


	//   ....[79]....
        /*03c0*/ 	.word	0x0500000f


	//   ....[80]....
        /*03c4*/ 	.word	0x0500000f


	//   ....[81]....
        /*03c8*/ 	.word	0x0500000f


	//   ....[82]....
        /*03cc*/ 	.word	0x0500000f


	//   ....[83]....
        /*03d0*/ 	.word	0x0500000f


	//   ....[84]....
        /*03d4*/ 	.word	0x0500000f


	//   ....[85]....
        /*03d8*/ 	.word	0x0500000f


	//   ....[86]....
        /*03dc*/ 	.word	0x0500000f


	//   ....[87]....
        /*03e0*/ 	.word	0x0500000f


	//   ....[88]....
        /*03e4*/ 	.word	0x0500000f


	//   ....[89]....
        /*03e8*/ 	.word	0x0500000f


	//   ....[90]....
        /*03ec*/ 	.word	0x0500000f


	//   ....[91]....
        /*03f0*/ 	.word	0x0500000f


	//   ....[92]....
        /*03f4*/ 	.word	0x0500000f


	//   ....[93]....
        /*03f8*/ 	.word	0x0500000f


	//   ....[94]....
        /*03fc*/ 	.word	0x0500000f


	//----- nvinfo : EIATTR_COOP_GROUP_INSTR_OFFSETS
	.align		4
.L_342:
        /*0400*/ 	.byte	0x04, 0x28
        /*0402*/ 	.short	(.L_344 - .L_343)


	//   ....[0]....
.L_343:
        /*0404*/ 	.word	0x00000060


	//   ....[1]....
        /*0408*/ 	.word	0x00000140


	//   ....[2]....
        /*040c*/ 	.word	0x00000180


	//   ....[3]....
        /*0410*/ 	.word	0x00000390


	//   ....[4]....
        /*0414*/ 	.word	0x000004f0


	//   ....[5]....
        /*0418*/ 	.word	0x00000610


	//   ....[6]....
        /*041c*/ 	.word	0x00000770


	//   ....[7]....
        /*0420*/ 	.word	0x00001c50


	//   ....[8]....
        /*0424*/ 	.word	0x00003c20


	//   ....[9]....
        /*0428*/ 	.word	0x00004400


	//   ....[10]....
        /*042c*/ 	.word	0x000054a0


	//   ....[11]....
        /*0430*/ 	.word	0x00005b90


	//   ....[12]....
        /*0434*/ 	.word	0x000060f0


	//   ....[13]....
        /*0438*/ 	.word	0x00006200


	//   ....[14]....
        /*043c*/ 	.word	0x00006550


	//   ....[15]....
        /*0440*/ 	.word	0x000065f0


	//   ....[16]....
        /*0444*/ 	.word	0x00006da0


	//   ....[17]....
        /*0448*/ 	.word	0x00007360


	//   ....[18]....
        /*044c*/ 	.word	0x00008380


	//   ....[19]....
        /*0450*/ 	.word	0x000085f0


	//   ....[20]....
        /*0454*/ 	.word	0x00008d20


	//   ....[21]....
        /*0458*/ 	.word	0x00008e20


	//   ....[22]....
        /*045c*/ 	.word	0x000091d0


	//   ....[23]....
        /*0460*/ 	.word	0x00009260


	//   ....[24]....
        /*0464*/ 	.word	0x0000a320


	//   ....[25]....
        /*0468*/ 	.word	0x0000a9e0


	//   ....[26]....
        /*046c*/ 	.word	0x0000bad0


	//   ....[27]....
        /*0470*/ 	.word	0x0000bb00


	//   ....[28]....
        /*0474*/ 	.word	0x0000be00


	//   ....[29]....
        /*0478*/ 	.word	0x0000bfd0


	//   ....[30]....
        /*047c*/ 	.word	0x0000ceb0


	//   ....[31]....
        /*0480*/ 	.word	0x0000d330


	//   ....[32]....
        /*0484*/ 	.word	0x0000d440


	//   ....[33]....
        /*0488*/ 	.word	0x0000e590


	//   ....[34]....
        /*048c*/ 	.word	0x0000ecb0


	//   ....[35]....
        /*0490*/ 	.word	0x0000edb0


	//   ....[36]....
        /*0494*/ 	.word	0x0000f170


	//   ....[37]....
        /*0498*/ 	.word	0x0000f1f0


	//   ....[38]....
        /*049c*/ 	.word	0x000102b0


	//   ....[39]....
        /*04a0*/ 	.word	0x000102f0


	//   ....[40]....
        /*04a4*/ 	.word	0x00010320


	//   ....[41]....
        /*04a8*/ 	.word	0x000103a0


	//   ....[42]....
        /*04ac*/ 	.word	0x000103d0


	//   ....[43]....
        /*04b0*/ 	.word	0x00011690


	//   ....[44]....
        /*04b4*/ 	.word	0x000120e0


	//   ....[45]....
        /*04b8*/ 	.word	0x00012120


	//   ....[46]....
        /*04bc*/ 	.word	0x00012150


	//   ....[47]....
        /*04c0*/ 	.word	0x00012170


	//   ....[48]....
        /*04c4*/ 	.word	0x00012780


	//   ....[49]....
        /*04c8*/ 	.word	0x000127a0


	//   ....[50]....
        /*04cc*/ 	.word	0x000129d0


	//   ....[51]....
        /*04d0*/ 	.word	0x000129f0


	//   ....[52]....
        /*04d4*/ 	.word	0x00013310


	//   ....[53]....
        /*04d8*/ 	.word	0x00013340


	//   ....[54]....
        /*04dc*/ 	.word	0x00013580


	//   ....[55]....
        /*04e0*/ 	.word	0x000135a0


	//   ....[56]....
        /*04e4*/ 	.word	0x00013870


	//   ....[57]....
        /*04e8*/ 	.word	0x00014970


	//   ....[58]....
        /*04ec*/ 	.word	0x000152c0


	//   ....[59]....
        /*04f0*/ 	.word	0x000152f0


	//   ....[60]....
        /*04f4*/ 	.word	0x000153f0


	//   ....[61]....
        /*04f8*/ 	.word	0x00015400


	//   ....[62]....
        /*04fc*/ 	.word	0x00015480


	//   ....[63]....
        /*0500*/ 	.word	0x00015490


	//   ....[64]....
        /*0504*/ 	.word	0x000154a0


	//   ....[65]....
        /*0508*/ 	.word	0x000154b0


	//   ....[66]....
        /*050c*/ 	.word	0x00015ef0


	//   ....[67]....
        /*0510*/ 	.word	0x00015f10


	//   ....[68]....
        /*0514*/ 	.word	0x00015f30


	//   ....[69]....
        /*0518*/ 	.word	0x00016060


	//   ....[70]....
        /*051c*/ 	.word	0x00016220


	//   ....[71]....
        /*0520*/ 	.word	0x00016230


	//   ....[72]....
        /*0524*/ 	.word	0x00016380


	//   ....[73]....
        /*0528*/ 	.word	0x00016390


	//   ....[74]....
        /*052c*/ 	.word	0x00019c70


	//   ....[75]....
        /*0530*/ 	.word	0x00019e60


	//   ....[76]....
        /*0534*/ 	.word	0x0001a4e0


	//   ....[77]....
        /*0538*/ 	.word	0x0001a640


	//   ....[78]....
        /*053c*/ 	.word	0x0001a6c0


	//   ....[79]....
        /*0540*/ 	.word	0x0001a770


	//   ....[80]....
        /*0544*/ 	.word	0x0001a860


	//   ....[81]....
        /*0548*/ 	.word	0x0001a8c0


	//   ....[82]....
        /*054c*/ 	.word	0x0001a9b0


	//   ....[83]....
        /*0550*/ 	.word	0x0001aa10


	//   ....[84]....
        /*0554*/ 	.word	0x0001aab0


	//   ....[85]....
        /*0558*/ 	.word	0x0001ab90


	//   ....[86]....
        /*055c*/ 	.word	0x0001ac40


	//   ....[87]....
        /*0560*/ 	.word	0x0001af20


	//   ....[88]....
        /*0564*/ 	.word	0x0001af70


	//   ....[89]....
        /*0568*/ 	.word	0x0001b0d0


	//   ....[90]....
        /*056c*/ 	.word	0x0001b220


	//   ....[91]....
        /*0570*/ 	.word	0x0001b3f0


	//   ....[92]....
        /*0574*/ 	.word	0x0001b440


	//   ....[93]....
        /*0578*/ 	.word	0x0001b760


	//   ....[94]....
        /*057c*/ 	.word	0x0001b880


	//----- nvinfo : EIATTR_REG_RECONFIG
	.align		4
.L_344:
        /*0580*/ 	.byte	0x01, 0x54
	.zero		2


	//----- nvinfo : EIATTR_SYSCALL_OFFSETS
	.align		4
        /*0584*/ 	.byte	0x04, 0x46
        /*0586*/ 	.short	(.L_346 - .L_345)


	//   ....[0]....
.L_345:
        /*0588*/ 	.word	0x00003df0


	//   ....[1]....
        /*058c*/ 	.word	0x00014570


	//   ....[2]....
        /*0590*/ 	.word	0x000146c0


	//   ....[3]....
        /*0594*/ 	.word	0x000147b0


	//   ....[4]....
        /*0598*/ 	.word	0x00014f10


	//   ....[5]....
        /*059c*/ 	.word	0x00015800


	//----- nvinfo : EIATTR_MBARRIER_INSTR_OFFSETS
	.align		4
.L_346:
        /*05a0*/ 	.byte	0x04, 0x39
        /*05a2*/ 	.short	(.L_348 - .L_347)


	//   ....[0]....
.L_347:
        /*05a4*/ 	.word	0x00000270
        /*05a8*/ 	.word	0x000000ff
        /*05ac*/ 	.word	0x00038800
        /*05b0*/ 	.short	0x0100
        /*05b2*/ 	.byte	0x08
	.zero		1


	//   ....[1]....
        /*05b4*/ 	.word	0x00000280
        /*05b8*/ 	.word	0x000000ff
        /*05bc*/ 	.word	0x00038810
        /*05c0*/ 	.short	0x0100
        /*05c2*/ 	.byte	0x08
	.zero		1


	//   ....[2]....
        /*05c4*/ 	.word	0x00000290
        /*05c8*/ 	.word	0x000000ff
        /*05cc*/ 	.word	0x00038820
        /*05d0*/ 	.short	0x0100
        /*05d2*/ 	.byte	0x08
	.zero		1


	//   ....[3]....
        /*05d4*/ 	.word	0x00000340
        /*05d8*/ 	.word	0x000000ff
        /*05dc*/ 	.word	0x00038830
        /*05e0*/ 	.short	0x0100
        /*05e2*/ 	.byte	0x06
	.zero		1


	//   ....[4]....
        /*05e4*/ 	.word	0x00000350
        /*05e8*/ 	.word	0x000000ff
        /*05ec*/ 	.word	0x00038840
        /*05f0*/ 	.short	0x0100
        /*05f2*/ 	.byte	0x06
	.zero		1


	//   ....[5]....
        /*05f4*/ 	.word	0x00000360
        /*05f8*/ 	.word	0x000000ff
        /*05fc*/ 	.word	0x00038838
        /*0600*/ 	.short	0x0100
        /*0602*/ 	.byte	0x06
	.zero		1


	//   ....[6]....
        /*0604*/ 	.word	0x00000370
        /*0608*/ 	.word	0x000000ff
        /*060c*/ 	.word	0x00038848
        /*0610*/ 	.short	0x0100
        /*0612*/ 	.byte	0x06
	.zero		1


	//   ....[7]....
        /*0614*/ 	.word	0x000004a0
        /*0618*/ 	.word	0x000000ff
        /*061c*/ 	.word	0x00038850
        /*0620*/ 	.short	0x0100
        /*0622*/ 	.byte	0x08
	.zero		1


	//   ....[8]....
        /*0624*/ 	.word	0x000004b0
        /*0628*/ 	.word	0x000000ff
        /*062c*/ 	.word	0x00038860
        /*0630*/ 	.short	0x0100
        /*0632*/ 	.byte	0x08
	.zero		1


	//   ....[9]....
        /*0634*/ 	.word	0x000004c0
        /*0638*/ 	.word	0x000000ff
        /*063c*/ 	.word	0x00038858
        /*0640*/ 	.short	0x0100
        /*0642*/ 	.byte	0x08
	.zero		1


	//   ....[10]....
        /*0644*/ 	.word	0x000004d0
        /*0648*/ 	.word	0x000000ff
        /*064c*/ 	.word	0x00038868
        /*0650*/ 	.short	0x0100
        /*0652*/ 	.byte	0x08
	.zero		1


	//   ....[11]....
        /*0654*/ 	.word	0x000005c0
        /*0658*/ 	.word	0x000000ff
        /*065c*/ 	.word	0x00038870
        /*0660*/ 	.short	0x0100
        /*0662*/ 	.byte	0x06
	.zero		1


	//   ....[12]....
        /*0664*/ 	.word	0x000005d0
        /*0668*/ 	.word	0x000000ff
        /*066c*/ 	.word	0x00038880
        /*0670*/ 	.short	0x0100
        /*0672*/ 	.byte	0x06
	.zero		1


	//   ....[13]....
        /*0674*/ 	.word	0x000005e0
        /*0678*/ 	.word	0x000000ff
        /*067c*/ 	.word	0x00038878
        /*0680*/ 	.short	0x0100
        /*0682*/ 	.byte	0x06
	.zero		1


	//   ....[14]....
        /*0684*/ 	.word	0x000005f0
        /*0688*/ 	.word	0x000000ff
        /*068c*/ 	.word	0x00038888
        /*0690*/ 	.short	0x0100
        /*0692*/ 	.byte	0x06
	.zero		1


	//   ....[15]....
        /*0694*/ 	.word	0x00000720
        /*0698*/ 	.word	0x000000ff
        /*069c*/ 	.word	0x00038890
        /*06a0*/ 	.short	0x0100
        /*06a2*/ 	.byte	0x08
	.zero		1


	//   ....[16]....
        /*06a4*/ 	.word	0x00000730
        /*06a8*/ 	.word	0x000000ff
        /*06ac*/ 	.word	0x000388a0
        /*06b0*/ 	.short	0x0100
        /*06b2*/ 	.byte	0x08
	.zero		1


	//   ....[17]....
        /*06b4*/ 	.word	0x00000740
        /*06b8*/ 	.word	0x000000ff
        /*06bc*/ 	.word	0x00038898
        /*06c0*/ 	.short	0x0100
        /*06c2*/ 	.byte	0x08
	.zero		1


	//   ....[18]....
        /*06c4*/ 	.word	0x00000750
        /*06c8*/ 	.word	0x000000ff
        /*06cc*/ 	.word	0x000388a8
        /*06d0*/ 	.short	0x0100
        /*06d2*/ 	.byte	0x08
	.zero		1


	//   ....[19]....
        /*06d4*/ 	.word	0x00000880
        /*06d8*/ 	.word	0x000000ff
        /*06dc*/ 	.word	0x000388b0
        /*06e0*/ 	.short	0x0100
        /*06e2*/ 	.byte	0x08
	.zero		1


	//   ....[20]....
        /*06e4*/ 	.word	0x00000890
        /*06e8*/ 	.word	0x000000ff
        /*06ec*/ 	.word	0x000388c0
        /*06f0*/ 	.short	0x0100
        /*06f2*/ 	.byte	0x08
	.zero		1


	//   ....[21]....
        /*06f4*/ 	.word	0x000008a0
        /*06f8*/ 	.word	0x000000ff
        /*06fc*/ 	.word	0x000388b8
        /*0700*/ 	.short	0x0100
        /*0702*/ 	.byte	0x08
	.zero		1


	//   ....[22]....
        /*0704*/ 	.word	0x000008b0
        /*0708*/ 	.word	0x000000ff
        /*070c*/ 	.word	0x000388c8
        /*0710*/ 	.short	0x0100
        /*0712*/ 	.byte	0x08
	.zero		1


	//   ....[23]....
        /*0714*/ 	.word	0x00001fc0
        /*0718*/ 	.word	0x00000000
        /*071c*/ 	.word	0x00000000
        /*0720*/ 	.short	0x0101
        /*0722*/ 	.byte	0x3f
	.zero		1


	//   ....[24]....
        /*0724*/ 	.word	0x00002a70
        /*0728*/ 	.word	0x00000000
        /*072c*/ 	.word	0x00000000
        /*0730*/ 	.short	0x0101
        /*0732*/ 	.byte	0x3f
	.zero		1


	//   ....[25]....
        /*0734*/ 	.word	0x00003e50
        /*0738*/ 	.word	0x000000ff
        /*073c*/ 	.word	0x00038800
        /*0740*/ 	.short	0x010a
        /*0742*/ 	.byte	0x25
	.zero		1


	//   ....[26]....
        /*0744*/ 	.word	0x00003ec0
        /*0748*/ 	.word	0x00000003
        /*074c*/ 	.word	0x00038830
        /*0750*/ 	.short	0x010a
        /*0752*/ 	.byte	0x3f
	.zero		1


	//   ....[27]....
        /*0754*/ 	.word	0x00003f00
        /*0758*/ 	.word	0x00000003
        /*075c*/ 	.word	0x00038830
        /*0760*/ 	.short	0x010a
        /*0762*/ 	.byte	0x3f
	.zero		1


	//   ....[28]....
        /*0764*/ 	.word	0x00004180
        /*0768*/ 	.word	0x000000ff
        /*076c*/ 	.word	0x00038810
        /*0770*/ 	.short	0x010a
        /*0772*/ 	.byte	0x25
	.zero		1


	//   ....[29]....
        /*0774*/ 	.word	0x000041c0
        /*0778*/ 	.word	0x00000003
        /*077c*/ 	.word	0x00038850
        /*0780*/ 	.short	0x010a
        /*0782*/ 	.byte	0x3f
	.zero		1


	//   ....[30]....
        /*0784*/ 	.word	0x00004200
        /*0788*/ 	.word	0x00000003
        /*078c*/ 	.word	0x00038850
        /*0790*/ 	.short	0x010a
        /*0792*/ 	.byte	0x3f
	.zero		1


	//   ....[31]....
        /*0794*/ 	.word	0x00005500
        /*0798*/ 	.word	0x00000004
        /*079c*/ 	.word	0x00000000
        /*07a0*/ 	.short	0x0101
        /*07a2*/ 	.byte	0x3f
	.zero		1


	//   ....[32]....
        /*07a4*/ 	.word	0x00006dc0
        /*07a8*/ 	.word	0x00000003
        /*07ac*/ 	.word	0x00000000
        /*07b0*/ 	.short	0x0101
        /*07b2*/ 	.byte	0x3f
	.zero		1


	//   ....[33]....
        /*07b4*/ 	.word	0x00007010
        /*07b8*/ 	.word	0x000000ff
        /*07bc*/ 	.word	0x00038830
        /*07c0*/ 	.short	0x010a
        /*07c2*/ 	.byte	0x05
	.zero		1


	//   ....[34]....
        /*07c4*/ 	.word	0x00007050
        /*07c8*/ 	.word	0x000000ff
        /*07cc*/ 	.word	0x00038830
        /*07d0*/ 	.short	0x010a
        /*07d2*/ 	.byte	0x05
	.zero		1


	//   ....[35]....
        /*07d4*/ 	.word	0x000071e0
        /*07d8*/ 	.word	0x000000ff
        /*07dc*/ 	.word	0x00038850
        /*07e0*/ 	.short	0x010a
        /*07e2*/ 	.byte	0x05
	.zero		1


	//   ....[36]....
        /*07e4*/ 	.word	0x00007220
        /*07e8*/ 	.word	0x000000ff
        /*07ec*/ 	.word	0x00038850
        /*07f0*/ 	.short	0x010a
        /*07f2*/ 	.byte	0x05
	.zero		1


	//   ....[37]....
        /*07f4*/ 	.word	0x000083e0
        /*07f8*/ 	.word	0x0000000a
        /*07fc*/ 	.word	0x00000000
        /*0800*/ 	.short	0x0101
        /*0802*/ 	.byte	0x3f
	.zero		1


	//   ....[38]....
        /*0804*/ 	.word	0x0000a340
        /*0808*/ 	.word	0x0000000c
        /*080c*/ 	.word	0x00000000
        /*0810*/ 	.short	0x0101
        /*0812*/ 	.byte	0x3f
	.zero		1


	//   ....[39]....
        /*0814*/ 	.word	0x0000a6e0
        /*0818*/ 	.word	0x000000ff
        /*081c*/ 	.word	0x00038830
        /*0820*/ 	.short	0x010a
        /*0822*/ 	.byte	0x05
	.zero		1


	//   ....[40]....
        /*0824*/ 	.word	0x0000a720
        /*0828*/ 	.word	0x000000ff
        /*082c*/ 	.word	0x00038830
        /*0830*/ 	.short	0x010a
        /*0832*/ 	.byte	0x05
	.zero		1


	//   ....[41]....
        /*0834*/ 	.word	0x0000a8b0
        /*0838*/ 	.word	0x000000ff
        /*083c*/ 	.word	0x00038850
        /*0840*/ 	.short	0x010a
        /*0842*/ 	.byte	0x05
	.zero		1


	//   ....[42]....
        /*0844*/ 	.word	0x0000a8f0
        /*0848*/ 	.word	0x000000ff
        /*084c*/ 	.word	0x00038850
        /*0850*/ 	.short	0x010a
        /*0852*/ 	.byte	0x05
	.zero		1


	//   ....[43]....
        /*0854*/ 	.word	0x0000c380
        /*0858*/ 	.word	0x00000099
        /*085c*/ 	.word	0x00000000
        /*0860*/ 	.short	0x0101
        /*0862*/ 	.byte	0x3f
	.zero		1


	//   ....[44]....
        /*0864*/ 	.word	0x0000ced0
        /*0868*/ 	.word	0x000000b3
        /*086c*/ 	.word	0x00000000
        /*0870*/ 	.short	0x0101
        /*0872*/ 	.byte	0x3f
	.zero		1


	//   ....[45]....
        /*0874*/ 	.word	0x0000cfe0
        /*0878*/ 	.word	0x000000ff
        /*087c*/ 	.word	0x00038830
        /*0880*/ 	.short	0x010a
        /*0882*/ 	.byte	0x05
	.zero		1


	//   ....[46]....
        /*0884*/ 	.word	0x0000d020
        /*0888*/ 	.word	0x000000ff
        /*088c*/ 	.word	0x00038830
        /*0890*/ 	.short	0x010a
        /*0892*/ 	.byte	0x05
	.zero		1


	//   ....[47]....
        /*0894*/ 	.word	0x0000d1b0
        /*0898*/ 	.word	0x000000ff
        /*089c*/ 	.word	0x00038850
        /*08a0*/ 	.short	0x010a
        /*08a2*/ 	.byte	0x05
	.zero		1


	//   ....[48]....
        /*08a4*/ 	.word	0x0000d1f0
        /*08a8*/ 	.word	0x000000ff
        /*08ac*/ 	.word	0x00038850
        /*08b0*/ 	.short	0x010a
        /*08b2*/ 	.byte	0x05
	.zero		1


	//   ....[49]....
        /*08b4*/ 	.word	0x0000e3f0
        /*08b8*/ 	.word	0x00000008
        /*08bc*/ 	.word	0x00000000
        /*08c0*/ 	.short	0x0101
        /*08c2*/ 	.byte	0x3f
	.zero		1


	//   ....[50]....
        /*08c4*/ 	.word	0x000102d0
        /*08c8*/ 	.word	0x0000000a
        /*08cc*/ 	.word	0x00000000
        /*08d0*/ 	.short	0x0101
        /*08d2*/ 	.byte	0x3f
	.zero		1


	//   ....[51]....
        /*08d4*/ 	.word	0x00012770
        /*08d8*/ 	.word	0x000000ff
        /*08dc*/ 	.word	0x00000000
        /*08e0*/ 	.short	0x0101
        /*08e2*/ 	.byte	0x04
	.zero		1


	//   ....[52]....
        /*08e4*/ 	.word	0x00014ba0
        /*08e8*/ 	.word	0x00000000
        /*08ec*/ 	.word	0x00038840
        /*08f0*/ 	.short	0x010a
        /*08f2*/ 	.byte	0x3f
	.zero		1


	//   ....[53]....
        /*08f4*/ 	.word	0x000155d0
        /*08f8*/ 	.word	0x00000011
        /*08fc*/ 	.word	0x00038800
        /*0900*/ 	.short	0x0107
        /*0902*/ 	.byte	0x3f
	.zero		1


	//   ....[54]....
        /*0904*/ 	.word	0x00015670
        /*0908*/ 	.word	0x00000011
        /*090c*/ 	.word	0x00038800
        /*0910*/ 	.short	0x0101
        /*0912*/ 	.byte	0x3f
	.zero		1


	//   ....[55]....
        /*0914*/ 	.word	0x000165a0
        /*0918*/ 	.word	0x00000011
        /*091c*/ 	.word	0x00038810
        /*0920*/ 	.short	0x0107
        /*0922*/ 	.byte	0x3f
	.zero		1


	//   ....[56]....
        /*0924*/ 	.word	0x000166a0
        /*0928*/ 	.word	0x00000011
        /*092c*/ 	.word	0x00038810
        /*0930*/ 	.short	0x0101
        /*0932*/ 	.byte	0x3f
	.zero		1


	//   ....[57]....
        /*0934*/ 	.word	0x000166c0
        /*0938*/ 	.word	0x00000011
        /*093c*/ 	.word	0x00038820
        /*0940*/ 	.short	0x010a
        /*0942*/ 	.byte	0x3f
	.zero		1


	//   ....[58]....
        /*0944*/ 	.word	0x00016790
        /*0948*/ 	.word	0x00000000
        /*094c*/ 	.word	0x00038860
        /*0950*/ 	.short	0x010a
        /*0952*/ 	.byte	0x3f
	.zero		1


	//   ....[59]....
        /*0954*/ 	.word	0x00017350
        /*0958*/ 	.word	0x00000003
        /*095c*/ 	.word	0x00038840
        /*0960*/ 	.short	0x010a
        /*0962*/ 	.byte	0x3f
	.zero		1


	//   ....[60]....
        /*0964*/ 	.word	0x00017590
        /*0968*/ 	.word	0x00000003
        /*096c*/ 	.word	0x00038860
        /*0970*/ 	.short	0x010a
        /*0972*/ 	.byte	0x3f
	.zero		1


	//   ....[61]....
        /*0974*/ 	.word	0x00018120
        /*0978*/ 	.word	0x00000004
        /*097c*/ 	.word	0x00038840
        /*0980*/ 	.short	0x010a
        /*0982*/ 	.byte	0x3f
	.zero		1


	//   ....[62]....
        /*0984*/ 	.word	0x00018360
        /*0988*/ 	.word	0x00000004
        /*098c*/ 	.word	0x00038860
        /*0990*/ 	.short	0x010a
        /*0992*/ 	.byte	0x3f
	.zero		1


	//   ....[63]....
        /*0994*/ 	.word	0x00018e80
        /*0998*/ 	.word	0x00000004
        /*099c*/ 	.word	0x00038840
        /*09a0*/ 	.short	0x010a
        /*09a2*/ 	.byte	0x3f
	.zero		1


	//   ....[64]....
        /*09a4*/ 	.word	0x000190c0
        /*09a8*/ 	.word	0x00000004
        /*09ac*/ 	.word	0x00038860
        /*09b0*/ 	.short	0x010a
        /*09b2*/ 	.byte	0x3f
	.zero		1


	//   ....[65]....
        /*09b4*/ 	.word	0x00019de0
        /*09b8*/ 	.word	0x00000000
        /*09bc*/ 	.word	0x00038820
        /*09c0*/ 	.short	0x010a
        /*09c2*/ 	.byte	0x3f
	.zero		1


	//   ....[66]....
        /*09c4*/ 	.word	0x00019fd0
        /*09c8*/ 	.word	0x00000006
        /*09cc*/ 	.word	0x00000000
        /*09d0*/ 	.short	0x010a
        /*09d2*/ 	.byte	0x3f
	.zero		1


	//   ....[67]....
        /*09d4*/ 	.word	0x0001a000
        /*09d8*/ 	.word	0x00000007
        /*09dc*/ 	.word	0x00000000
        /*09e0*/ 	.short	0x010a
        /*09e2*/ 	.byte	0x3f
	.zero		1


	//   ....[68]....
        /*09e4*/ 	.word	0x0001a060
        /*09e8*/ 	.word	0x00000004
        /*09ec*/ 	.word	0x00000000
        /*09f0*/ 	.short	0x010a
        /*09f2*/ 	.byte	0x3f
	.zero		1


	//   ....[69]....
        /*09f4*/ 	.word	0x0001a090
        /*09f8*/ 	.word	0x00000003
        /*09fc*/ 	.word	0x00000000
        /*0a00*/ 	.short	0x010a
        /*0a02*/ 	.byte	0x3f
	.zero		1


	//   ....[70]....
        /*0a04*/ 	.word	0x0001a100
        /*0a08*/ 	.word	0x00000003
        /*0a0c*/ 	.word	0x00038800
        /*0a10*/ 	.short	0x010a
        /*0a12*/ 	.byte	0x3f
	.zero		1


	//   ....[71]....
        /*0a14*/ 	.word	0x0001a150
        /*0a18*/ 	.word	0x00000003
        /*0a1c*/ 	.word	0x00038830
        /*0a20*/ 	.short	0x010a
        /*0a22*/ 	.byte	0x3f
	.zero		1


	//   ....[72]....
        /*0a24*/ 	.word	0x0001a1b0
        /*0a28*/ 	.word	0x00000005
        /*0a2c*/ 	.word	0x00038810
        /*0a30*/ 	.short	0x010a
        /*0a32*/ 	.byte	0x3f
	.zero		1


	//   ....[73]....
        /*0a34*/ 	.word	0x0001a200
        /*0a38*/ 	.word	0x00000003
        /*0a3c*/ 	.word	0x00038850
        /*0a40*/ 	.short	0x010a
        /*0a42*/ 	.byte	0x3f
	.zero		1


	//   ....[74]....
        /*0a44*/ 	.word	0x0001a260
        /*0a48*/ 	.word	0x00000009
        /*0a4c*/ 	.word	0x00038830
        /*0a50*/ 	.short	0x010a
        /*0a52*/ 	.byte	0x3f
	.zero		1


	//   ....[75]....
        /*0a54*/ 	.word	0x0001a2c0
        /*0a58*/ 	.word	0x00000009
        /*0a5c*/ 	.word	0x00038850
        /*0a60*/ 	.short	0x010a
        /*0a62*/ 	.byte	0x3f
	.zero		1


	//   ....[76]....
        /*0a64*/ 	.word	0x0001a320
        /*0a68*/ 	.word	0x00000006
        /*0a6c*/ 	.word	0x00038830
        /*0a70*/ 	.short	0x010a
        /*0a72*/ 	.byte	0x3f
	.zero		1


	//   ....[77]....
        /*0a74*/ 	.word	0x0001a380
        /*0a78*/ 	.word	0x00000006
        /*0a7c*/ 	.word	0x00038850
        /*0a80*/ 	.short	0x010a
        /*0a82*/ 	.byte	0x3f
	.zero		1


	//   ....[78]....
        /*0a84*/ 	.word	0x0001a3e0
        /*0a88*/ 	.word	0x00000008
        /*0a8c*/ 	.word	0x00038830
        /*0a90*/ 	.short	0x010a
        /*0a92*/ 	.byte	0x3f
	.zero		1


	//   ....[79]....
        /*0a94*/ 	.word	0x0001a440
        /*0a98*/ 	.word	0x00000008
        /*0a9c*/ 	.word	0x00038850
        /*0aa0*/ 	.short	0x010a
        /*0aa2*/ 	.byte	0x3f
	.zero		1


	//   ....[80]....
        /*0aa4*/ 	.word	0x0001a590
        /*0aa8*/ 	.word	0x00000000
        /*0aac*/ 	.word	0x00038840
        /*0ab0*/ 	.short	0x010a
        /*0ab2*/ 	.byte	0x3f
	.zero		1


	//   ....[81]....
        /*0ab4*/ 	.word	0x0001b480
        /*0ab8*/ 	.word	0x00000011
        /*0abc*/ 	.word	0x00038820
        /*0ac0*/ 	.short	0x010a
        /*0ac2*/ 	.byte	0x3f
	.zero		1


	//   ....[82]....
        /*0ac4*/ 	.word	0x0001b4d0
        /*0ac8*/ 	.word	0x00000000
        /*0acc*/ 	.word	0x00038860
        /*0ad0*/ 	.short	0x010a
        /*0ad2*/ 	.byte	0x3f
	.zero		1


	//   ....[83]....
        /*0ad4*/ 	.word	0x0001b520
        /*0ad8*/ 	.word	0x00000003
        /*0adc*/ 	.word	0x00038840
        /*0ae0*/ 	.short	0x010a
        /*0ae2*/ 	.byte	0x3f
	.zero		1


	//   ....[84]....
        /*0ae4*/ 	.word	0x0001b570
        /*0ae8*/ 	.word	0x00000003
        /*0aec*/ 	.word	0x00038860
        /*0af0*/ 	.short	0x010a
        /*0af2*/ 	.byte	0x3f
	.zero		1


	//   ....[85]....
        /*0af4*/ 	.word	0x0001b5c0
        /*0af8*/ 	.word	0x00000004
        /*0afc*/ 	.word	0x00038840
        /*0b00*/ 	.short	0x010a
        /*0b02*/ 	.byte	0x3f
	.zero		1


	//   ....[86]....
        /*0b04*/ 	.word	0x0001b610
        /*0b08*/ 	.word	0x00000004
        /*0b0c*/ 	.word	0x00038860
        /*0b10*/ 	.short	0x010a
        /*0b12*/ 	.byte	0x3f
	.zero		1


	//   ....[87]....
        /*0b14*/ 	.word	0x0001b660
        /*0b18*/ 	.word	0x00000004
        /*0b1c*/ 	.word	0x00038840
        /*0b20*/ 	.short	0x010a
        /*0b22*/ 	.byte	0x3f
	.zero		1


	//   ....[88]....
        /*0b24*/ 	.word	0x0001b6b0
        /*0b28*/ 	.word	0x00000004
        /*0b2c*/ 	.word	0x00038860
        /*0b30*/ 	.short	0x010a
        /*0b32*/ 	.byte	0x3f
	.zero		1


	//   ....[89]....
        /*0b34*/ 	.word	0x0001b7a0
        /*0b38*/ 	.word	0x00000000
        /*0b3c*/ 	.word	0x00038820
        /*0b40*/ 	.short	0x010a
        /*0b42*/ 	.byte	0x3f
	.zero		1


	//   ....[90]....
        /*0b44*/ 	.word	0x0001b940
        /*0b48*/ 	.word	0x00000006
        /*0b4c*/ 	.word	0x00000000
        /*0b50*/ 	.short	0x010a
        /*0b52*/ 	.byte	0x3f
	.zero		1


	//   ....[91]....
        /*0b54*/ 	.word	0x0001b990
        /*0b58*/ 	.word	0x00000007
        /*0b5c*/ 	.word	0x00000000
        /*0b60*/ 	.short	0x010a
        /*0b62*/ 	.byte	0x3f
	.zero		1


	//   ....[92]....
        /*0b64*/ 	.word	0x0001b9e0
        /*0b68*/ 	.word	0x00000004
        /*0b6c*/ 	.word	0x00000000
        /*0b70*/ 	.short	0x010a
        /*0b72*/ 	.byte	0x3f
	.zero		1


	//----- nvinfo : EIATTR_NUM_MBARRIERS
	.align		4
.L_348:
        /*0b74*/ 	.byte	0x03, 0x38
        /*0b76*/ 	.short	0x0017


	//----- nvinfo : EIATTR_EXIT_INSTR_OFFSETS
	.align		4
        /*0b78*/ 	.byte	0x04, 0x1c
        /*0b7a*/ 	.short	(.L_350 - .L_349)


	//   ....[0]....
.L_349:
        /*0b7c*/ 	.word	0x00000a20


	//   ....[1]....
        /*0b80*/ 	.word	0x000137f0


	//   ....[2]....
        /*0b84*/ 	.word	0x0001a0e0


	//----- nvinfo : EIATTR_MAX_THREADS
	.align		4
.L_350:
        /*0b88*/ 	.byte	0x04, 0x05
        /*0b8a*/ 	.short	(.L_352 - .L_351)
.L_351:
        /*0b8c*/ 	.word	0x00000180
        /*0b90*/ 	.word	0x00000001
        /*0b94*/ 	.word	0x00000001


	//----- nvinfo : EIATTR_CRS_STACK_SIZE
	.align		4
.L_352:
        /*0b98*/ 	.byte	0x04, 0x1e
        /*0b9a*/ 	.short	(.L_354 - .L_353)
.L_353:
        /*0b9c*/ 	.word	0x00000000


	//----- nvinfo : EIATTR_CBANK_PARAM_SIZE
	.align		4
.L_354:
        /*0ba0*/ 	.byte	0x03, 0x19
        /*0ba2*/ 	.short	0x0bf0


	//----- nvinfo : EIATTR_PARAM_CBANK
	.align		4
        /*0ba4*/ 	.byte	0x04, 0x0a
        /*0ba6*/ 	.short	(.L_356 - .L_355)
	.align		4
.L_355:
        /*0ba8*/ 	.word	index@(.nv.constant0._ZN7cutlass13device_kernelIN5flash11enable_sm90INS1_16FlashAttnFwdSm90INS1_25CollectiveMainloopFwdSm90ILi2EN4cute5tupleIJNS5_1CILi1EEES8_S8_EEENS6_IJNS7_ILi64EEESA_SA_EEELi512ENS_6half_tEfNS_4arch4Sm90ELb0ELb1ELb0ELb0ELb0ELb0ELb1ELb0ELb0ELb1ELb0ELb0EEENS1_21CollectiveEpilogueFwdINS6_IJSA_NS7_ILi512EEESA_EEES9_SC_SE_Li256ELb0ELb1ELb0ELb0EEENS1_30DynamicPersistentTileSchedulerILi256ELi128ELb0ELb1ELb1EEEEEEEEEvNT_6ParamsE)
        /*0bac*/ 	.short	0x0210
        /*0bae*/ 	.short	0x0bf0


	//----- nvinfo : EIATTR_SW_WAR
	.align		4
.L_356:
        /*0bb0*/ 	.byte	0x04, 0x36
        /*0bb2*/ 	.short	(.L_358 - .L_357)
.L_357:
        /*0bb4*/ 	.word	0x00000008
.L_358:


//--------------------- .nv.info._ZN7cutlass13device_kernelIN5flash11enable_sm90INS1_16FlashAttnFwdSm90INS1_25CollectiveMainloopFwdSm90ILi2EN4cute5tupleIJNS5_1CILi1EEES8_S8_EEENS6_IJNS7_ILi64EEESA_SA_EEELi512ENS_6half_tEfNS_4arch4Sm90ELb0ELb1ELb0ELb1ELb0ELb0ELb0ELb0ELb0ELb1ELb0ELb0EEENS1_21CollectiveEpilogueFwdINS6_IJSA_NS7_ILi512EEESA_EEES9_SC_SE_Li256ELb1ELb1ELb0ELb0EEENS1_36VarlenDynamicPersistentTileSchedulerILi64ELi64ELi256ELi128ELb0ELb1ELb1ELb1ELb0ELb1EEEEEEEEEvNT_6ParamsE --------------------------
	.section	.nv.info._ZN7cutlass13device_kernelIN5flash11enable_sm90INS1_16FlashAttnFwdSm90INS1_25CollectiveMainloopFwdSm90ILi2EN4cute5tupleIJNS5_1CILi1EEES8_S8_EEENS6_IJNS7_ILi64EEESA_SA_EEELi512ENS_6half_tEfNS_4arch4Sm90ELb0ELb1ELb0ELb1ELb0ELb0ELb0ELb0ELb0ELb1ELb0ELb0EEENS1_21CollectiveEpilogueFwdINS6_IJSA_NS7_ILi512EEESA_EEES9_SC_SE_Li256ELb1ELb1ELb0ELb0EEENS1_36VarlenDynamicPersistentTileSchedulerILi64ELi64ELi256ELi128ELb0ELb1ELb1ELb1ELb0ELb1EEEEEEEEEvNT_6ParamsE,"",@"SHT_CUDA_INFO"
	.sectionflags	@""
	.align	4


	//----- nvinfo : EIATTR_CUDA_API_VERSION
	.align		4
        /*0000*/ 	.byte	0x04, 0x37
        /*0002*/ 	.short	(.L_360 - .L_359)
.L_359:
        /*0004*/ 	.word	0x00000082


	//----- nvinfo : EIATTR_KPARAM_INFO
	.align		4
.L_360:
        /*0008*/ 	.byte	0x04, 0x17
        /*000a*/ 	.short	(.L_362 - .L_361)
.L_361:
        /*000c*/ 	.word	0x00000000
        /*0010*/ 	.short	0x0000
        /*0012*/ 	.short	0x0070
        /*0014*/ 	.byte	0x00, 0xf0, 0x01, 0x2a


	//----- nvinfo : EIATTR_SPARSE_MMA_MASK
	.align		4
.L_362:
        /*0018*/ 	.byte	0x03, 0x50
        /*001a*/ 	.short	0x0000


	//----- nvinfo : EIATTR_MAXREG_COUNT
	.align		4
        /*001c*/ 	.byte	0x03, 0x1b
        /*001e*/ 	.short	0x00a8


	//----- nvinfo : EIATTR_NUM_BARRIERS
	.align		4
        /*0020*/ 	.byte	0x02, 0x4c
        /*0022*/ 	.byte	0x10
	.zero		1


	//----- nvinfo : EIATTR_EXTERNS
	.align		4
        /*0024*/ 	.byte	0x04, 0x0f
        /*0026*/ 	.short	(.L_364 - .L_363)


	//   ....[0]....
	.align		4
.L_363:
        /*0028*/ 	.word	index@(__assertfail)


	//----- nvinfo : EIATTR_ANNOTATIONS
	.align		4
.L_364:
        /*002c*/ 	.byte	0x04, 0x55
        /*002e*/ 	.short	(.L_366 - .L_365)


	//   ....[0]....
.L_365:
        /* <DEDUP_REMOVED lines=55> */


	//----- nvinfo : EIATTR_MERCURY_ISA_VERSION
	.align		4
.L_366:
        /*0390*/ 	.byte	0x03, 0x5f
        /*0392*/ 	.short	0x0101


	//----- nvinfo : EIATTR_UNUSED_LOAD_BYTE_OFFSET
	.align		4
        /*0394*/ 	.byte	0x04, 0x44
        /*0396*/ 	.short	(.L_368 - .L_367)


	//   ....[0]....
.L_367:
        /*0398*/ 	.word	0x00000a10
        /*039c*/ 	.word	0x0000fff0


	//   ....[1]....
        /*03a0*/ 	.word	0x0000ce80
        /*03a4*/ 	.word	0x0000fff0


	//----- nvinfo : EIATTR_INT_WARP_WIDE_INSTR_OFFSETS
	.align		4
.L_368:
        /*03a8*/ 	.byte	0x04, 0x31
        /*03aa*/ 	.short	(.L_370 - .L_369)


	//   ....[0]....
.L_369:
        /*03ac*/ 	.word	0x00000130


	//   ....[1]....
        /*03b0*/ 	.word	0x00000170


	//   ....[2]....
        /*03b4*/ 	.word	0x000001e0


	//   ....[3]....
        /*03b8*/ 	.word	0x000113e0


	//   ....[4]....
        /*03bc*/ 	.word	0x00011470


	//   ....[5]....
        /*03c0*/ 	.word	0x00015ea0


	//   ....[6]....
        /*03c4*/ 	.word	0x00015f30


	//----- nvinfo : EIATTR_COOP_GROUP_MASK_REGIDS
	.align		4
.L_370:
        /*03c8*/ 	.byte	0x04, 0x29
        /*03ca*/ 	.short	(.L_372 - .L_371)


	//   ....[0]....
.L_371:
        /*03cc*/ 	.word	0xffffffff


	//   ....[1]....
        /*03d0*/ 	.word	0xffffffff


	//   ....[2]....
        /*03d4*/ 	.word	0xffffffff


	//   ....[3]....
        /*03d8*/ 	.word	0xffffffff


	//   ....[4]....
        /*03dc*/ 	.word	0xffffffff


	//   ....[5]....
        /*03e0*/ 	.word	0xffffffff


	//   ....[6]....
        /*03e4*/ 	.word	0xffffffff


	//   ....[7]....
        /*03e8*/ 	.word	0xffffffff


	//   ....[8]....
        /*03ec*/ 	.word	0xffffffff


	//   ....[9]....
        /*03f0*/ 	.word	0xffffffff


	//   ....[10]....
        /*03f4*/ 	.word	0xffffffff


	//   ....[11]....
        /*03f8*/ 	.word	0xffffffff


	//   ....[12]....
        /*03fc*/ 	.word	0xffffffff


	//   ....[13]....
        /*0400*/ 	.word	0xffffffff


	//   ....[14]....
        /*0404*/ 	.word	0xffffffff


	//   ....[15]....
        /*0408*/ 	.word	0xffffffff


	//   ....[16]....
        /*040c*/ 	.word	0xffffffff


	//   ....[17]....
        /*0410*/ 	.word	0xffffffff


	//   ....[18]....
        /*0414*/ 	.word	0xffffffff


	//   ....[19]....
        /*0418*/ 	.word	0xffffffff


	//   ....[20]....
        /*041c*/ 	.word	0xffffffff


	//   ....[21]....
        /*0420*/ 	.word	0xffffffff


	//   ....[22]....
        /*0424*/ 	.word	0xffffffff


	//   ....[23]....
        /*0428*/ 	.word	0xffffffff


	//   ....[24]....
        /*042c*/ 	.word	0xffffffff


	//   ....[25]....
        /*0430*/ 	.word	0xffffffff


	//   ....[26]....
        /*0434*/ 	.word	0xffffffff


	//   ....[27]....
        /*0438*/ 	.word	0xffffffff


	//   ....[28]....
        /*043c*/ 	.word	0xffffffff


	//   ....[29]....
        /*0440*/ 	.word	0xffffffff


	//   ....[30]....
        /*0444*/ 	.word	0xffffffff


	//   ....[31]....
        /*0448*/ 	.word	0xffffffff


	//   ....[32]....
        /*044c*/ 	.word	0xffffffff


	//   ....[33]....
        /*0450*/ 	.word	0xffffffff


	//   ....[34]....
        /*0454*/ 	.word	0xffffffff


	//   ....[35]....
        /*0458*/ 	.word	0xffffffff


	//   ....[36]....
        /*045c*/ 	.word	0xffffffff


	//   ....[37]....
        /*0460*/ 	.word	0xffffffff


	//   ....[38]....
        /*0464*/ 	.word	0xffffffff


	//   ....[39]....
        /*0468*/ 	.word	0xffffffff


	//   ....[40]....
        /*046c*/ 	.word	0xffffffff


	//   ....[41]....
        /*0470*/ 	.word	0xffffffff


	//   ....[42]....
        /*0474*/ 	.word	0xffffffff


	//   ....[43]....
        /*0478*/ 	.word	0xffffffff


	//   ....[44]....
        /*047c*/ 	.word	0xffffffff


	//   ....[45]....
        /*0480*/ 	.word	0xffffffff


	//   ....[46]....
        /*0484*/ 	.word	0xffffffff


	//   ....[47]....
        /*0488*/ 	.word	0xffffffff


	//   ....[48]....
        /*048c*/ 	.word	0xffffffff


	//   ....[49]....
        /*0490*/ 	.word	0xffffffff


	//   ....[50]....
        /*0494*/ 	.word	0xffffffff


	//   ....[51]....
        /*0498*/ 	.word	0xffffffff


	//   ....[52]....
        /*049c*/ 	.word	0xffffffff


	//   ....[53]....
        /*04a0*/ 	.word	0xffffffff


	//   ....[54]....
        /*04a4*/ 	.word	0xffffffff


	//   ....[55]....
        /*04a8*/ 	.word	0xffffffff


	//   ....[56]....
        /*04ac*/ 	.word	0xffffffff


	//   ....[57]....
        /*04b0*/ 	.word	0xffffffff


	//   ....[58]....
        /*04b4*/ 	.word	0xffffffff


	//   ....[59]....
        /*04b8*/ 	.word	0xffffffff


	//   ....[60]....
        /*04bc*/ 	.word	0xffffffff


	//   ....[61]....
        /*04c0*/ 	.word	0xffffffff


	//   ....[62]....
        /*04c4*/ 	.word	0xffffffff


	//   ....[63]....
        /*04c8*/ 	.word	0xffffffff


	//   ....[64]....
        /*04cc*/ 	.word	0xffffffff


	//   ....[65]....
        /*04d0*/ 	.word	0xffffffff


	//   ....[66]....
        /*04d4*/ 	.word	0xffffffff


	//   ....[67]....
        /*04d8*/ 	.word	0xffffffff


	//   ....[68]....
        /*04dc*/ 	.word	0xffffffff


	//   ....[69]....
        /*04e0*/ 	.word	0xffffffff


	//   ....[70]....
        /*04e4*/ 	.word	0xffffffff


	//   ....[71]....
        /*04e8*/ 	.word	0xffffffff


	//   ....[72]....
        /*04ec*/ 	.word	0xffffffff


	//   ....[73]....
        /*04f0*/ 	.word	0xffffffff


	//   ....[74]....
        /*04f4*/ 	.word	0xffffffff


	//   ....[75]....
        /*04f8*/ 	.word	0xffffffff


	//   ....[76]....
        /*04fc*/ 	.word	0xffffffff


	//   ....[77]....
        /*0500*/ 	.word	0xffffffff


	//   ....[78]....
        /*0504*/ 	.word	0xffffffff


	//   ....[79]....
        /*0508*/ 	.word	0xffffffff


	//   ....[80]....
        /*050c*/ 	.word	0xffffffff


	//   ....[81]....
        /*0510*/ 	.word	0xffffffff


	//   ....[82]....
        /*0514*/ 	.word	0xffffffff


	//   ....[83]....
        /*0518*/ 	.word	0xffffffff


	//   ....[84]....
        /*051c*/ 	.word	0xffffffff


	//   ....[85]....
        /*0520*/ 	.word	0xffffffff


	//   ....[86]....
        /*0524*/ 	.word	0xffffffff


	//   ....[87]....
        /*0528*/ 	.word	0xffffffff


	//   ....[88]....
        /*052c*/ 	.word	0xffffffff


	//   ....[89]....
        /*0530*/ 	.word	0xffffffff


	//   ....[90]....
        /*0534*/ 	.word	0xffffffff


	//   ....[91]....
        /*0538*/ 	.word	0xffffffff


	//   ....[92]....
        /*053c*/ 	.word	0xffffffff


	//   ....[93]....
        /*0540*/ 	.word	0xffffffff


	//   ....[94]....
        /*0544*/ 	.word	0xffffffff


	//   ....[95]....
        /*0548*/ 	.word	0x0500000f


	//   ....[96]....
        /*054c*/ 	.word	0x0500000f


	//   ....[97]....
        /*0550*/ 	.word	0x0500000f


	//   ....[98]....
        /*0554*/ 	.word	0x0500000f


	//   ....[99]....
        /*0558*/ 	.word	0x0500000f


	//   ....[100]....
        /*055c*/ 	.word	0x0500000f


	//   ....[101]....
        /*0560*/ 	.word	0x0500000f


	//   ....[102]....
        /*0564*/ 	.word	0x0500000f


	//   ....[103]....
        /*0568*/ 	.word	0x0500000f


	//   ....[104]....
        /*056c*/ 	.word	0x0500000f


	//   ....[105]....
        /*0570*/ 	.word	0x0500000f


	//   ....[106]....
        /*0574*/ 	.word	0x0500000f


	//   ....[107]....
        /*0578*/ 	.word	0x0500000f


	//   ....[108]....
        /*057c*/ 	.word	0x0500000f


	//   ....[109]....
        /*0580*/ 	.word	0x0500000f


	//   ....[110]....
        /*0584*/ 	.word	0x0500000f


	//   ....[111]....
        /*0588*/ 	.word	0x0500000f


	//   ....[112]....
        /*058c*/ 	.word	0x0500000f


	//   ....[113]....
        /*0590*/ 	.word	0x0500000f


	//   ....[114]....
        /*0594*/ 	.word	0x0500000f


	//   ....[115]....
        /*0598*/ 	.word	0x0500000f


	//   ....[116]....
        /*059c*/ 	.word	0x0500000f


	//   ....[117]....
        /*05a0*/ 	.word	0x0500000f


	//   ....[118]....
        /*05a4*/ 	.word	0x0500000f


	//   ....[119]....
        /*05a8*/ 	.word	0x0500000f


	//   ....[120]....
        /*05ac*/ 	.word	0x0500000f


	//   ....[121]....
        /*05b0*/ 	.word	0x0500000f


	//----- nvinfo : EIATTR_COOP_GROUP_INSTR_OFFSETS
	.align		4
.L_372:
        /*05b4*/ 	.byte	0x04, 0x28
        /*05b6*/ 	.short	(.L_374 - .L_373)


	//   ....[0]....
.L_373:
        /*05b8*/ 	.word	0x00000060


	//   ....[1]....
        /*05bc*/ 	.word	0x00000140


	//   ....[2]....
        /*05c0*/ 	.word	0x00000190


	//   ....[3]....
        /*05c4*/ 	.word	0x00000380


	//   ....[4]....
        /*05c8*/ 	.word	0x000004e0


	//   ....[5]....
        /*05cc*/ 	.word	0x00000600


	//   ....[6]....
        /*05d0*/ 	.word	0x00000760


	//   ....[7]....
        /*05d4*/ 	.word	0x00001da0


	//   ....[8]....
        /*05d8*/ 	.word	0x00003e90


	//   ....[9]....
        /*05dc*/ 	.word	0x000044d0


	//   ....[10]....
        /*05e0*/ 	.word	0x00004c50


	//   ....[11]....
        /*05e4*/ 	.word	0x00005100


	//   ....[12]....
        /*05e8*/ 	.word	0x00005220


	//   ....[13]....
        /*05ec*/ 	.word	0x00005580


	//   ....[14]....
        /*05f0*/ 	.word	0x00005650


	//   ....[15]....
        /*05f4*/ 	.word	0x00005f10


	//   ....[16]....
        /*05f8*/ 	.word	0x000063c0


	//   ....[17]....
        /*05fc*/ 	.word	0x00006670


	//   ....[18]....
        /*0600*/ 	.word	0x00006d50


	//   ....[19]....
        /*0604*/ 	.word	0x00006e50


	//   ....[20]....
        /*0608*/ 	.word	0x000071e0


	//   ....[21]....
        /*060c*/ 	.word	0x000072b0


	//   ....[22]....
        /*0610*/ 	.word	0x00008430


	//   ....[23]....
        /*0614*/ 	.word	0x00008af0


	//   ....[24]....
        /*0618*/ 	.word	0x00008b20


	//   ....[25]....
        /*061c*/ 	.word	0x00008d60


	//   ....[26]....
        /*0620*/ 	.word	0x00008f30


	//   ....[27]....
        /*0624*/ 	.word	0x00009f90


	//   ....[28]....
        /*0628*/ 	.word	0x0000a2f0


	//   ....[29]....
        /*062c*/ 	.word	0x0000a590


	//   ....[30]....
        /*0630*/ 	.word	0x0000ac60


	//   ....[31]....
        /*0634*/ 	.word	0x0000ad20


	//   ....[32]....
        /*0638*/ 	.word	0x0000b110


	//   ....[33]....
        /*063c*/ 	.word	0x0000b1c0


	//   ....[34]....
        /*0640*/ 	.word	0x0000c340


	//   ....[35]....
        /*0644*/ 	.word	0x0000c380


	//   ....[36]....
        /*0648*/ 	.word	0x0000c3b0


	//   ....[37]....
        /*064c*/ 	.word	0x0000c420


	//   ....[38]....
        /*0650*/ 	.word	0x0000c450


	//   ....[39]....
        /*0654*/ 	.word	0x0000dda0


	//   ....[40]....
        /*0658*/ 	.word	0x0000e3e0


	//   ....[41]....
        /*065c*/ 	.word	0x0000e410


	//   ....[42]....
        /*0660*/ 	.word	0x0000e430


	//   ....[43]....
        /*0664*/ 	.word	0x0000e450


	//   ....[44]....
        /*0668*/ 	.word	0x0000eae0


	//   ....[45]....
        /*066c*/ 	.word	0x0000eaf0


	//   ....[46]....
        /*0670*/ 	.word	0x0000ed20


	//   ....[47]....
        /*0674*/ 	.word	0x0000ed40


	//   ....[48]....
        /*0678*/ 	.word	0x0000f8e0


	//   ....[49]....
        /*067c*/ 	.word	0x0000f910


	//   ....[50]....
        /*0680*/ 	.word	0x0000fb50


	//   ....[51]....
        /*0684*/ 	.word	0x0000fb70


	//   ....[52]....
        /*0688*/ 	.word	0x0000fe30


	//   ....[53]....
        /*068c*/ 	.word	0x00010000


	//   ....[54]....
        /*0690*/ 	.word	0x00010030


	//   ....[55]....
        /*0694*/ 	.word	0x00010060


	//   ....[56]....
        /*0698*/ 	.word	0x00010090


	//   ....[57]....
        /*069c*/ 	.word	0x000100c0


	//   ....[58]....
        /*06a0*/ 	.word	0x000100f0


	//   ....[59]....
        /*06a4*/ 	.word	0x00010260


	//   ....[60]....
        /*06a8*/ 	.word	0x00010290


	//   ....[61]....
        /*06ac*/ 	.word	0x000102c0


	//   ....[62]....
        /*06b0*/ 	.word	0x000102f0


	//   ....[63]....
        /*06b4*/ 	.word	0x00010320


	//   ....[64]....
        /*06b8*/ 	.word	0x00010350


	//   ....[65]....
        /*06bc*/ 	.word	0x000103f0


	//   ....[66]....
        /*06c0*/ 	.word	0x00010450


	//   ....[67]....
        /*06c4*/ 	.word	0x000104e0


	//   ....[68]....
        /*06c8*/ 	.word	0x000119a0


	//   ....[69]....
        /*06cc*/ 	.word	0x000124d0


	//   ....[70]....
        /*06d0*/ 	.word	0x000124f0


	//   ....[71]....
        /*06d4*/ 	.word	0x000125a0


	//   ....[72]....
        /*06d8*/ 	.word	0x000125b0


	//   ....[73]....
        /*06dc*/ 	.word	0x00012630


	//   ....[74]....
        /*06e0*/ 	.word	0x00012640


	//   ....[75]....
        /*06e4*/ 	.word	0x00012650


	//   ....[76]....
        /*06e8*/ 	.word	0x00012660


	//   ....[77]....
        /*06ec*/ 	.word	0x00016130


	//   ....[78]....
        /*06f0*/ 	.word	0x00016160


	//   ....[79]....
        /*06f4*/ 	.word	0x000161a0


	//   ....[80]....
        /*06f8*/ 	.word	0x000161d0


	//   ....[81]....
        /*06fc*/ 	.word	0x00016200


	//   ....[82]....
        /*0700*/ 	.word	0x00016230


	//   ....[83]....
        /*0704*/ 	.word	0x00016260


	//   ....[84]....
        /*0708*/ 	.word	0x00016290


	//   ....[85]....
        /*070c*/ 	.word	0x00016410


	//   ....[86]....
        /*0710*/ 	.word	0x00016440


	//   ....[87]....
        /*0714*/ 	.word	0x00016470


	//   ....[88]....
        /*0718*/ 	.word	0x000164a0


	//   ....[89]....
        /*071c*/ 	.word	0x000164d0


	//   ....[90]....
        /*0720*/ 	.word	0x00016500


	//   ....[91]....
        /*0724*/ 	.word	0x000165c0


	//   ....[92]....
        /*0728*/ 	.word	0x000165e0


	//   ....[93]....
        /*072c*/ 	.word	0x00016650


	//   ....[94]....
        /*0730*/ 	.word	0x00016d10


	//   ....[95]....
        /*0734*/ 	.word	0x00017420


	//   ....[96]....
        /*0738*/ 	.word	0x000175e0


	//   ....[97]....
        /*073c*/ 	.word	0x00017630


	//   ....[98]....
        /*0740*/ 	.word	0x00017690


	//   ....[99]....
        /*0744*/ 	.word	0x00017780


	//   ....[100]....
        /*0748*/ 	.word	0x000177e0


	//   ....[101]....
        /*074c*/ 	.word	0x000178d0


	//   ....[102]....
        /*0750*/ 	.word	0x00017930


	//   ....[103]....
        /*0754*/ 	.word	0x00017a00


	//   ....[104]....
        /*0758*/ 	.word	0x00017d30


	//   ....[105]....
        /*075c*/ 	.word	0x00017dd0


	//   ....[106]....
        /*0760*/ 	.word	0x00017ef0


	//   ....[107]....
        /*0764*/ 	.word	0x00017f60


	//   ....[108]....
        /*0768*/ 	.word	0x00017fd0


	//   ....[109]....
        /*076c*/ 	.word	0x00018040


	//   ....[110]....
        /*0770*/ 	.word	0x000180b0


	//   ....[111]....
        /*0774*/ 	.word	0x00018130


	//   ....[112]....
        /*0778*/ 	.word	0x000181c0


	//   ....[113]....
        /*077c*/ 	.word	0x00018250


	//   ....[114]....
        /*0780*/ 	.word	0x000182c0


	//   ....[115]....
        /*0784*/ 	.word	0x00018330


	//   ....[116]....
        /*0788*/ 	.word	0x000183a0


	//   ....[117]....
        /*078c*/ 	.word	0x00018420


	//   ....[118]....
        /*0790*/ 	.word	0x00018490


	//   ....[119]....
        /*0794*/ 	.word	0x00018530


	//   ....[120]....
        /*0798*/ 	.word	0x000185c0


	//   ....[121]....
        /*079c*/ 	.word	0x000186f0


	//----- nvinfo : EIATTR_REG_RECONFIG
	.align		4
.L_374:
        /*07a0*/ 	.byte	0x01, 0x54
	.zero		2


	//----- nvinfo : EIATTR_SYSCALL_OFFSETS
	.align		4
        /*07a4*/ 	.byte	0x04, 0x46
        /*07a6*/ 	.short	(.L_376 - .L_375)


	//   ....[0]....
.L_375:
        /*07a8*/ 	.word	0x00004060


	//   ....[1]....
        /*07ac*/ 	.word	0x000115e0


	//   ....[2]....
        /*07b0*/ 	.word	0x00011730


	//   ....[3]....
        /*07b4*/ 	.word	0x00011820


	//   ....[4]....
        /*07b8*/ 	.word	0x00012090


	//----- nvinfo : EIATTR_MBARRIER_INSTR_OFFSETS
	.align		4
.L_376:
        /*07bc*/ 	.byte	0x04, 0x39
        /*07be*/ 	.short	(.L_378 - .L_377)


	//   ....[0]....
.L_377:
        /*07c0*/ 	.word	0x00000270
        /*07c4*/ 	.word	0x000000ff
        /*07c8*/ 	.word	0x00028c00
        /*07cc*/ 	.short	0x0100
        /*07ce*/ 	.byte	0x08
	.zero		1


	//   ....[1]....
        /*07d0*/ 	.word	0x00000280
        /*07d4*/ 	.word	0x000000ff
        /*07d8*/ 	.word	0x00028c20
        /*07dc*/ 	.short	0x0100
        /*07de*/ 	.byte	0x08
	.zero		1


	//   ....[2]....
        /*07e0*/ 	.word	0x00000330
        /*07e4*/ 	.word	0x000000ff
        /*07e8*/ 	.word	0x00028c30
        /*07ec*/ 	.short	0x0100
        /*07ee*/ 	.byte	0x06
	.zero		1


	//   ....[3]....
        /*07f0*/ 	.word	0x00000340
        /*07f4*/ 	.word	0x000000ff
        /*07f8*/ 	.word	0x00028c40
        /*07fc*/ 	.short	0x0100
        /*07fe*/ 	.byte	0x06
	.zero		1


	//   ....[4]....
        /*0800*/ 	.word	0x00000350
        /*0804*/ 	.word	0x000000ff
        /*0808*/ 	.word	0x00028c38
        /*080c*/ 	.short	0x0100
        /*080e*/ 	.byte	0x06
	.zero		1


	//   ....[5]....
        /*0810*/ 	.word	0x00000360
        /*0814*/ 	.word	0x000000ff
        /*0818*/ 	.word	0x00028c48
        /*081c*/ 	.short	0x0100
        /*081e*/ 	.byte	0x06
	.zero		1


	//   ....[6]....
        /*0820*/ 	.word	0x00000490
        /*0824*/ 	.word	0x000000ff
        /*0828*/ 	.word	0x00028c50
        /*082c*/ 	.short	0x0100
        /*082e*/ 	.byte	0x08
	.zero		1


	//   ....[7]....
        /*0830*/ 	.word	0x000004a0
        /*0834*/ 	.word	0x000000ff
        /*0838*/ 	.word	0x00028c60
        /*083c*/ 	.short	0x0100
        /*083e*/ 	.byte	0x08
	.zero		1


	//   ....[8]....
        /*0840*/ 	.word	0x000004b0
        /*0844*/ 	.word	0x000000ff
        /*0848*/ 	.word	0x00028c58
        /*084c*/ 	.short	0x0100
        /*084e*/ 	.byte	0x08
	.zero		1


	//   ....[9]....
        /*0850*/ 	.word	0x000004c0
        /*0854*/ 	.word	0x000000ff
        /*0858*/ 	.word	0x00028c68
        /*085c*/ 	.short	0x0100
        /*085e*/ 	.byte	0x08
	.zero		1


	//   ....[10]....
        /*0860*/ 	.word	0x000005b0
        /*0864*/ 	.word	0x000000ff
        /*0868*/ 	.word	0x00028c70
        /*086c*/ 	.short	0x0100
        /*086e*/ 	.byte	0x06
	.zero		1


	//   ....[11]....
        /*0870*/ 	.word	0x000005c0
        /*0874*/ 	.word	0x000000ff
        /*0878*/ 	.word	0x00028c80
        /*087c*/ 	.short	0x0100
        /*087e*/ 	.byte	0x06
	.zero		1


	//   ....[12]....
        /*0880*/ 	.word	0x000005d0
        /*0884*/ 	.word	0x000000ff
        /*0888*/ 	.word	0x00028c78
        /*088c*/ 	.short	0x0100
        /*088e*/ 	.byte	0x06
	.zero		1


	//   ....[13]....
        /*0890*/ 	.word	0x000005e0
        /*0894*/ 	.word	0x000000ff
        /*0898*/ 	.word	0x00028c88
        /*089c*/ 	.short	0x0100
        /*089e*/ 	.byte	0x06
	.zero		1


	//   ....[14]....
        /*08a0*/ 	.word	0x00000710
        /*08a4*/ 	.word	0x000000ff
        /*08a8*/ 	.word	0x00028c90
        /*08ac*/ 	.short	0x0100
        /*08ae*/ 	.byte	0x08
	.zero		1


	//   ....[15]....
        /*08b0*/ 	.word	0x00000720
        /*08b4*/ 	.word	0x000000ff
        /*08b8*/ 	.word	0x00028ca0
        /*08bc*/ 	.short	0x0100
        /*08be*/ 	.byte	0x08
	.zero		1


	//   ....[16]....
        /*08c0*/ 	.word	0x00000730
        /*08c4*/ 	.word	0x000000ff
        /*08c8*/ 	.word	0x00028c98
        /*08cc*/ 	.short	0x0100
        /*08ce*/ 	.byte	0x08
	.zero		1


	//   ....[17]....
        /*08d0*/ 	.word	0x00000740
        /*08d4*/ 	.word	0x000000ff
        /*08d8*/ 	.word	0x00028ca8
        /*08dc*/ 	.short	0x0100
        /*08de*/ 	.byte	0x08
	.zero		1


	//   ....[18]....
        /*08e0*/ 	.word	0x00000870
        /*08e4*/ 	.word	0x000000ff
        /*08e8*/ 	.word	0x00028cb0
        /*08ec*/ 	.short	0x0100
        /*08ee*/ 	.byte	0x08
	.zero		1


	//   ....[19]....
        /*08f0*/ 	.word	0x00000880
        /*08f4*/ 	.word	0x000000ff
        /*08f8*/ 	.word	0x00028cc0
        /*08fc*/ 	.short	0x0100
        /*08fe*/ 	.byte	0x08
	.zero		1


	//   ....[20]....
        /*0900*/ 	.word	0x00000890
        /*0904*/ 	.word	0x000000ff
        /*0908*/ 	.word	0x00028cb8
        /*090c*/ 	.short	0x0100
        /*090e*/ 	.byte	0x08
	.zero		1


	//   ....[21]....
        /*0910*/ 	.word	0x000008a0
        /*0914*/ 	.word	0x000000ff
        /*0918*/ 	.word	0x00028cc8
        /*091c*/ 	.short	0x0100
        /*091e*/ 	.byte	0x08
	.zero		1


	//   ....[22]....
        /*0920*/ 	.word	0x00001eb0
        /*0924*/ 	.word	0x000000ff
        /*0928*/ 	.word	0x00028c50
        /*092c*/ 	.short	0x010a
        /*092e*/ 	.byte	0x15
	.zero		1


	//   ....[23]....
        /*0930*/ 	.word	0x00002180
        /*0934*/ 	.word	0x00000000
        /*0938*/ 	.word	0x00000000
        /*093c*/ 	.short	0x0101
        /*093e*/ 	.byte	0x3f
	.zero		1


	//   ....[24]....
        /*0940*/ 	.word	0x00002ac0
        /*0944*/ 	.word	0x000000ff
        /*0948*/ 	.word	0x00028c50
        /*094c*/ 	.short	0x010a
        /*094e*/ 	.byte	0x15
	.zero		1


	//   ....[25]....
        /*0950*/ 	.word	0x00002b00
        /*0954*/ 	.word	0x000000ff
        /*0958*/ 	.word	0x00028c50
        /*095c*/ 	.short	0x010a
        /*095e*/ 	.byte	0x15
	.zero		1


	//   ....[26]....
        /*0960*/ 	.word	0x00002cd0
        /*0964*/ 	.word	0x00000000
        /*0968*/ 	.word	0x00000000
        /*096c*/ 	.short	0x0101
        /*096e*/ 	.byte	0x3f
	.zero		1


	//   ....[27]....
        /*0970*/ 	.word	0x000040e0
        /*0974*/ 	.word	0x000000ff
        /*0978*/ 	.word	0x00028c00
        /*097c*/ 	.short	0x010a
        /*097e*/ 	.byte	0x2e
	.zero		1


	//   ....[28]....
        /*0980*/ 	.word	0x00004160
        /*0984*/ 	.word	0x00000007
        /*0988*/ 	.word	0x00028c30
        /*098c*/ 	.short	0x010a
        /*098e*/ 	.byte	0x3f
	.zero		1


	//   ....[29]....
        /*0990*/ 	.word	0x000041a0
        /*0994*/ 	.word	0x00000007
        /*0998*/ 	.word	0x00028c30
        /*099c*/ 	.short	0x010a
        /*099e*/ 	.byte	0x3f
	.zero		1


	//   ....[30]....
        /*09a0*/ 	.word	0x000045c0
        /*09a4*/ 	.word	0x00000003
        /*09a8*/ 	.word	0x00000000
        /*09ac*/ 	.short	0x0101
        /*09ae*/ 	.byte	0x3f
	.zero		1


	//   ....[31]....
        /*09b0*/ 	.word	0x00005c30
        /*09b4*/ 	.word	0x00000007
        /*09b8*/ 	.word	0x00028c50
        /*09bc*/ 	.short	0x010a
        /*09be*/ 	.byte	0x3f
	.zero		1


	//   ....[32]....
        /*09c0*/ 	.word	0x00005c70
        /*09c4*/ 	.word	0x00000007
        /*09c8*/ 	.word	0x00028c50
        /*09cc*/ 	.short	0x010a
        /*09ce*/ 	.byte	0x3f
	.zero		1


	//   ....[33]....
        /*09d0*/ 	.word	0x00005f30
        /*09d4*/ 	.word	0x00000007
        /*09d8*/ 	.word	0x00000000
        /*09dc*/ 	.short	0x0101
        /*09de*/ 	.byte	0x3f
	.zero		1


	//   ....[34]....
        /*09e0*/ 	.word	0x000061c0
        /*09e4*/ 	.word	0x000000ff
        /*09e8*/ 	.word	0x00028c30
        /*09ec*/ 	.short	0x010a
        /*09ee*/ 	.byte	0x1a
	.zero		1


	//   ....[35]....
        /*09f0*/ 	.word	0x00006200
        /*09f4*/ 	.word	0x000000ff
        /*09f8*/ 	.word	0x00028c30
        /*09fc*/ 	.short	0x010a
        /*09fe*/ 	.byte	0x1a
	.zero		1


	//   ....[36]....
        /*0a00*/ 	.word	0x00006470
        /*0a04*/ 	.word	0x00000008
        /*0a08*/ 	.word	0x00000000
        /*0a0c*/ 	.short	0x0101
        /*0a0e*/ 	.byte	0x3f
	.zero		1


	//   ....[37]....
        /*0a10*/ 	.word	0x00008180
        /*0a14*/ 	.word	0x000000ff
        /*0a18*/ 	.word	0x00028c50
        /*0a1c*/ 	.short	0x010a
        /*0a1e*/ 	.byte	0x1a
	.zero		1


	//   ....[38]....
        /*0a20*/ 	.word	0x000081c0
        /*0a24*/ 	.word	0x000000ff
        /*0a28*/ 	.word	0x00028c50
        /*0a2c*/ 	.short	0x010a
        /*0a2e*/ 	.byte	0x1a
	.zero		1


	//   ....[39]....
        /*0a30*/ 	.word	0x00008450
        /*0a34*/ 	.word	0x0000000a
        /*0a38*/ 	.word	0x00000000
        /*0a3c*/ 	.short	0x0101
        /*0a3e*/ 	.byte	0x3f
	.zero		1


	//   ....[40]....
        /*0a40*/ 	.word	0x00008820
        /*0a44*/ 	.word	0x000000ff
        /*0a48*/ 	.word	0x00028c30
        /*0a4c*/ 	.short	0x010a
        /*0a4e*/ 	.byte	0x17
	.zero		1


	//   ....[41]....
        /*0a50*/ 	.word	0x00008860
        /*0a54*/ 	.word	0x000000ff
        /*0a58*/ 	.word	0x00028c30
        /*0a5c*/ 	.short	0x010a
        /*0a5e*/ 	.byte	0x17
	.zero		1


	//   ....[42]....
        /*0a60*/ 	.word	0x00009280
        /*0a64*/ 	.word	0x0000009a
        /*0a68*/ 	.word	0x00000000
        /*0a6c*/ 	.short	0x0101
        /*0a6e*/ 	.byte	0x3f
	.zero		1


	//   ....[43]....
        /*0a70*/ 	.word	0x00009d00
        /*0a74*/ 	.word	0x000000ff
        /*0a78*/ 	.word	0x00028c50
        /*0a7c*/ 	.short	0x010a
        /*0a7e*/ 	.byte	0x17
	.zero		1


	//   ....[44]....
        /*0a80*/ 	.word	0x00009d40
        /*0a84*/ 	.word	0x000000ff
        /*0a88*/ 	.word	0x00028c50
        /*0a8c*/ 	.short	0x010a
        /*0a8e*/ 	.byte	0x17
	.zero		1


	//   ....[45]....
        /*0a90*/ 	.word	0x00009fb0
        /*0a94*/ 	.word	0x000000aa
        /*0a98*/ 	.word	0x00000000
        /*0a9c*/ 	.short	0x0101
        /*0a9e*/ 	.byte	0x3f
	.zero		1


	//   ....[46]....
        /*0aa0*/ 	.word	0x0000a110
        /*0aa4*/ 	.word	0x000000ff
        /*0aa8*/ 	.word	0x00028c30
        /*0aac*/ 	.short	0x010a
        /*0aae*/ 	.byte	0x19
	.zero		1


	//   ....[47]....
        /*0ab0*/ 	.word	0x0000a150
        /*0ab4*/ 	.word	0x000000ff
        /*0ab8*/ 	.word	0x00028c30
        /*0abc*/ 	.short	0x010a
        /*0abe*/ 	.byte	0x19
	.zero		1


	//   ....[48]....
        /*0ac0*/ 	.word	0x0000a390
        /*0ac4*/ 	.word	0x00000006
        /*0ac8*/ 	.word	0x00000000
        /*0acc*/ 	.short	0x0101
        /*0ace*/ 	.byte	0x3f
	.zero		1


	//   ....[49]....
        /*0ad0*/ 	.word	0x0000c090
        /*0ad4*/ 	.word	0x000000ff
        /*0ad8*/ 	.word	0x00028c50
        /*0adc*/ 	.short	0x010a
        /*0ade*/ 	.byte	0x19
	.zero		1


	//   ....[50]....
        /*0ae0*/ 	.word	0x0000c0d0
        /*0ae4*/ 	.word	0x000000ff
        /*0ae8*/ 	.word	0x00028c50
        /*0aec*/ 	.short	0x010a
        /*0aee*/ 	.byte	0x19
	.zero		1


	//   ....[51]....
        /*0af0*/ 	.word	0x0000c360
        /*0af4*/ 	.word	0x0000000a
        /*0af8*/ 	.word	0x00000000
        /*0afc*/ 	.short	0x0101
        /*0afe*/ 	.byte	0x3f
	.zero		1


	//   ....[52]....
        /*0b00*/ 	.word	0x0000eac0
        /*0b04*/ 	.word	0x000000ff
        /*0b08*/ 	.word	0x00000000
        /*0b0c*/ 	.short	0x0101
        /*0b0e*/ 	.byte	0x04
	.zero		1


	//   ....[53]....
        /*0b10*/ 	.word	0x00011c30
        /*0b14*/ 	.word	0x00000000
        /*0b18*/ 	.word	0x00028c40
        /*0b1c*/ 	.short	0x010a
        /*0b1e*/ 	.byte	0x3f
	.zero		1


	//   ....[54]....
        /*0b20*/ 	.word	0x00012760
        /*0b24*/ 	.word	0x00000008
        /*0b28*/ 	.word	0x00028c00
        /*0b2c*/ 	.short	0x0107
        /*0b2e*/ 	.byte	0x3f
	.zero		1


	//   ....[55]....
        /*0b30*/ 	.word	0x00012860
        /*0b34*/ 	.word	0x00000002
        /*0b38*/ 	.word	0x00028c00
        /*0b3c*/ 	.short	0x0101
        /*0b3e*/ 	.byte	0x3f
	.zero		1


	//   ....[56]....
        /*0b40*/ 	.word	0x00012880
        /*0b44*/ 	.word	0x00000002
        /*0b48*/ 	.word	0x00028c20
        /*0b4c*/ 	.short	0x010a
        /*0b4e*/ 	.byte	0x3f
	.zero		1


	//   ....[57]....
        /*0b50*/ 	.word	0x00012980
        /*0b54*/ 	.word	0x00000000
        /*0b58*/ 	.word	0x00028c60
        /*0b5c*/ 	.short	0x010a
        /*0b5e*/ 	.byte	0x3f
	.zero		1


	//   ....[58]....
        /*0b60*/ 	.word	0x00013600
        /*0b64*/ 	.word	0x00000003
        /*0b68*/ 	.word	0x00028c40
        /*0b6c*/ 	.short	0x010a
        /*0b6e*/ 	.byte	0x3f
	.zero		1


	//   ....[59]....
        /*0b70*/ 	.word	0x00013850
        /*0b74*/ 	.word	0x00000003
        /*0b78*/ 	.word	0x00028c60
        /*0b7c*/ 	.short	0x010a
        /*0b7e*/ 	.byte	0x3f
	.zero		1


	//   ....[60]....
        /*0b80*/ 	.word	0x00014470
        /*0b84*/ 	.word	0x00000004
        /*0b88*/ 	.word	0x00028c40
        /*0b8c*/ 	.short	0x010a
        /*0b8e*/ 	.byte	0x3f
	.zero		1


	//   ....[61]....
        /*0b90*/ 	.word	0x000146b0
        /*0b94*/ 	.word	0x00000004
        /*0b98*/ 	.word	0x00028c60
        /*0b9c*/ 	.short	0x010a
        /*0b9e*/ 	.byte	0x3f
	.zero		1


	//   ....[62]....
        /*0ba0*/ 	.word	0x00015240
        /*0ba4*/ 	.word	0x00000004
        /*0ba8*/ 	.word	0x00028c40
        /*0bac*/ 	.short	0x010a
        /*0bae*/ 	.byte	0x3f
	.zero		1


	//   ....[63]....
        /*0bb0*/ 	.word	0x00015490
        /*0bb4*/ 	.word	0x00000004
        /*0bb8*/ 	.word	0x00028c60
        /*0bbc*/ 	.short	0x010a
        /*0bbe*/ 	.byte	0x3f
	.zero		1


	//   ....[64]....
        /*0bc0*/ 	.word	0x00016c90
        /*0bc4*/ 	.word	0x00000000
        /*0bc8*/ 	.word	0x00028c20
        /*0bcc*/ 	.short	0x010a
        /*0bce*/ 	.byte	0x3f
	.zero		1


	//   ....[65]....
        /*0bd0*/ 	.word	0x00016e50
        /*0bd4*/ 	.word	0x00000006
        /*0bd8*/ 	.word	0x00000000
        /*0bdc*/ 	.short	0x010a
        /*0bde*/ 	.byte	0x3f
	.zero		1


	//   ....[66]....
        /*0be0*/ 	.word	0x00016ec0
        /*0be4*/ 	.word	0x00000007
        /*0be8*/ 	.word	0x00000000
        /*0bec*/ 	.short	0x010a
        /*0bee*/ 	.byte	0x3f
	.zero		1


	//   ....[67]....
        /*0bf0*/ 	.word	0x00016f30
        /*0bf4*/ 	.word	0x00000004
        /*0bf8*/ 	.word	0x00000000
        /*0bfc*/ 	.short	0x010a
        /*0bfe*/ 	.byte	0x3f
	.zero		1


	//   ....[68]....
        /*0c00*/ 	.word	0x00016f60
        /*0c04*/ 	.word	0x00000003
        /*0c08*/ 	.word	0x00000000
        /*0c0c*/ 	.short	0x010a
        /*0c0e*/ 	.byte	0x3f
	.zero		1


	//   ....[69]....
        /*0c10*/ 	.word	0x00016fd0
        /*0c14*/ 	.word	0x00000003
        /*0c18*/ 	.word	0x00028c50
        /*0c1c*/ 	.short	0x010a
        /*0c1e*/ 	.byte	0x3f
	.zero		1


	//   ....[70]....
        /*0c20*/ 	.word	0x00017030
        /*0c24*/ 	.word	0x00000003
        /*0c28*/ 	.word	0x00028c50
        /*0c2c*/ 	.short	0x010a
        /*0c2e*/ 	.byte	0x3f
	.zero		1


	//   ....[71]....
        /*0c30*/ 	.word	0x00017090
        /*0c34*/ 	.word	0x00000003
        /*0c38*/ 	.word	0x00028c00
        /*0c3c*/ 	.short	0x010a
        /*0c3e*/ 	.byte	0x3f
	.zero		1


	//   ....[72]....
        /*0c40*/ 	.word	0x000170e0
        /*0c44*/ 	.word	0x00000007
        /*0c48*/ 	.word	0x00028c30
        /*0c4c*/ 	.short	0x010a
        /*0c4e*/ 	.byte	0x3f
	.zero		1


	//   ....[73]....
        /*0c50*/ 	.word	0x00017130
        /*0c54*/ 	.word	0x00000007
        /*0c58*/ 	.word	0x00028c50
        /*0c5c*/ 	.short	0x010a
        /*0c5e*/ 	.byte	0x3f
	.zero		1


	//   ....[74]....
        /*0c60*/ 	.word	0x00017190
        /*0c64*/ 	.word	0x00000008
        /*0c68*/ 	.word	0x00028c30
        /*0c6c*/ 	.short	0x010a
        /*0c6e*/ 	.byte	0x3f
	.zero		1


	//   ....[75]....
        /*0c70*/ 	.word	0x000171e0
        /*0c74*/ 	.word	0x0000000a
        /*0c78*/ 	.word	0x00028c50
        /*0c7c*/ 	.short	0x010a
        /*0c7e*/ 	.byte	0x3f
	.zero		1


	//   ....[76]....
        /*0c80*/ 	.word	0x00017240
        /*0c84*/ 	.word	0x00000006
        /*0c88*/ 	.word	0x00028c30
        /*0c8c*/ 	.short	0x010a
        /*0c8e*/ 	.byte	0x3f
	.zero		1


	//   ....[77]....
        /*0c90*/ 	.word	0x00017290
        /*0c94*/ 	.word	0x000000aa
        /*0c98*/ 	.word	0x00028c50
        /*0c9c*/ 	.short	0x010a
        /*0c9e*/ 	.byte	0x3f
	.zero		1


	//   ....[78]....
        /*0ca0*/ 	.word	0x000172f0
        /*0ca4*/ 	.word	0x00000006
        /*0ca8*/ 	.word	0x00028c30
        /*0cac*/ 	.short	0x010a
        /*0cae*/ 	.byte	0x3f
	.zero		1


	//   ....[79]....
        /*0cb0*/ 	.word	0x00017340
        /*0cb4*/ 	.word	0x0000000a
        /*0cb8*/ 	.word	0x00028c50
        /*0cbc*/ 	.short	0x010a
        /*0cbe*/ 	.byte	0x3f
	.zero		1


	//   ....[80]....
        /*0cc0*/ 	.word	0x000174e0
        /*0cc4*/ 	.word	0x00000000
        /*0cc8*/ 	.word	0x00028c40
        /*0ccc*/ 	.short	0x010a
        /*0cce*/ 	.byte	0x3f
	.zero		1


	//   ....[81]....
        /*0cd0*/ 	.word	0x00017a50
        /*0cd4*/ 	.word	0x00000002
        /*0cd8*/ 	.word	0x00028c20
        /*0cdc*/ 	.short	0x010a
        /*0cde*/ 	.byte	0x3f
	.zero		1


	//   ....[82]....
        /*0ce0*/ 	.word	0x00017aa0
        /*0ce4*/ 	.word	0x00000000
        /*0ce8*/ 	.word	0x00028c60
        /*0cec*/ 	.short	0x010a
        /*0cee*/ 	.byte	0x3f
	.zero		1


	//   ....[83]....
        /*0cf0*/ 	.word	0x00017af0
        /*0cf4*/ 	.word	0x00000003
        /*0cf8*/ 	.word	0x00028c40
        /*0cfc*/ 	.short	0x010a
        /*0cfe*/ 	.byte	0x3f
	.zero		1


	//   ....[84]....
        /*0d00*/ 	.word	0x00017b40
        /*0d04*/ 	.word	0x00000003
        /*0d08*/ 	.word	0x00028c60
        /*0d0c*/ 	.short	0x010a
        /*0d0e*/ 	.byte	0x3f
	.zero		1


	//   ....[85]....
        /*0d10*/ 	.word	0x00017b90
        /*0d14*/ 	.word	0x00000004
        /*0d18*/ 	.word	0x00028c40
        /*0d1c*/ 	.short	0x010a
        /*0d1e*/ 	.byte	0x3f
	.zero		1


	//   ....[86]....
        /*0d20*/ 	.word	0x00017be0
        /*0d24*/ 	.word	0x00000004
        /*0d28*/ 	.word	0x00028c60
        /*0d2c*/ 	.short	0x010a
        /*0d2e*/ 	.byte	0x3f
	.zero		1


	//   ....[87]....
        /*0d30*/ 	.word	0x00017c30
        /*0d34*/ 	.word	0x00000004
        /*0d38*/ 	.word	0x00028c40
        /*0d3c*/ 	.short	0x010a
        /*0d3e*/ 	.byte	0x3f
	.zero		1


	//   ....[88]....
        /*0d40*/ 	.word	0x00017c80
        /*0d44*/ 	.word	0x00000004
        /*0d48*/ 	.word	0x00028c60
        /*0d4c*/ 	.short	0x010a
        /*0d4e*/ 	.byte	0x3f
	.zero		1


	//   ....[89]....
        /*0d50*/ 	.word	0x00018610
        /*0d54*/ 	.word	0x00000000
        /*0d58*/ 	.word	0x00028c20
        /*0d5c*/ 	.short	0x010a
        /*0d5e*/ 	.byte	0x3f
	.zero		1


	//   ....[90]....
        /*0d60*/ 	.word	0x000187b0
        /*0d64*/ 	.word	0x00000006
        /*0d68*/ 	.word	0x00000000
        /*0d6c*/ 	.short	0x010a
        /*0d6e*/ 	.byte	0x3f
	.zero		1


	//   ....[91]....
        /*0d70*/ 	.word	0x00018800
        /*0d74*/ 	.word	0x00000007
        /*0d78*/ 	.word	0x00000000
        /*0d7c*/ 	.short	0x010a
        /*0d7e*/ 	.byte	0x3f
	.zero		1


	//   ....[92]....
        /*0d80*/ 	.word	0x00018850
        /*0d84*/ 	.word	0x00000004
        /*0d88*/ 	.word	0x00000000
        /*0d8c*/ 	.short	0x010a
        /*0d8e*/ 	.byte	0x3f
	.zero		1


	//----- nvinfo : EIATTR_NUM_MBARRIERS
	.align		4
.L_378:
        /*0d90*/ 	.byte	0x03, 0x38
        /*0d92*/ 	.short	0x0016


	//----- nvinfo : EIATTR_EXIT_INSTR_OFFSETS
	.align		4
        /*0d94*/ 	.byte	0x04, 0x1c
        /*0d96*/ 	.short	(.L_380 - .L_379)


	//   ....[0]....
.L_379:
        /*0d98*/ 	.word	0x00000a40


	//   ....[1]....
        /*0d9c*/ 	.word	0x0000fdd0


	//   ....[2]....
        /*0da0*/ 	.word	0x00016fb0


	//----- nvinfo : EIATTR_MAX_THREADS
	.align		4
.L_380:
        /*0da4*/ 	.byte	0x04, 0x05
        /*0da6*/ 	.short	(.L_382 - .L_381)
.L_381:
        /*0da8*/ 	.word	0x00000180
        /*0dac*/ 	.word	0x00000001
        /*0db0*/ 	.word	0x00000001


	//----- nvinfo : EIATTR_CRS_STACK_SIZE
	.align		4
.L_382:
        /*0db4*/ 	.byte	0x04, 0x1e
        /*0db6*/ 	.short	(.L_384 - .L_383)
.L_383:
        /*0db8*/ 	.word	0x00000000


	//----- nvinfo : EIATTR_CBANK_PARAM_SIZE
	.align		4
.L_384:
        /*0dbc*/ 	.byte	0x03, 0x19
        /*0dbe*/ 	.short	0x0af0


	//----- nvinfo : EIATTR_PARAM_CBANK
	.align		4
        /*0dc0*/ 	.byte	0x04, 0x0a
        /*0dc2*/ 	.short	(.L_386 - .L_385)
	.align		4
.L_385:
        /*0dc4*/ 	.word	index@(.nv.constant0._ZN7cutlass13device_kernelIN5flash11enable_sm90INS1_16FlashAttnFwdSm90INS1_25CollectiveMainloopFwdSm90ILi2EN4cute5tupleIJNS5_1CILi1EEES8_S8_EEENS6_IJNS7_ILi64EEESA_SA_EEELi512ENS_6half_tEfNS_4arch4Sm90ELb0ELb1ELb0ELb1ELb0ELb0ELb0ELb0ELb0ELb1ELb0ELb0EEENS1_21CollectiveEpilogueFwdINS6_IJSA_NS7_ILi512EEESA_EEES9_SC_SE_Li256ELb1ELb1ELb0ELb0EEENS1_36VarlenDynamicPersistentTileSchedulerILi64ELi64ELi256ELi128ELb0ELb1ELb1ELb1ELb0ELb1EEEEEEEEEvNT_6ParamsE)
        /*0dc8*/ 	.short	0x0210
        /*0dca*/ 	.short	0x0af0


	//----- nvinfo : EIATTR_SW_WAR
	.align		4
.L_386:
        /*0dcc*/ 	.byte	0x04, 0x36
        /*0dce*/ 	.short	(.L_388 - .L_387)
.L_387:
        /*0dd0*/ 	.word	0x00000008
.L_388:


//--------------------- .nv.info._ZN7cutlass13device_kernelIN5flash11enable_sm90INS1_16FlashAttnFwdSm90INS1_25CollectiveMainloopFwdSm90ILi2EN4cute5tupleIJNS5_1CILi1EEES8_S8_EEENS6_IJNS7_ILi64EEESA_SA_EEELi512ENS_6half_tEfNS_4arch4Sm90ELb0ELb1ELb0ELb1ELb0ELb1ELb0ELb0ELb0ELb1ELb0ELb0EEENS1_21CollectiveEpilogueFwdINS6_IJSA_NS7_ILi512EEESA_EEES9_SC_SE_Li256ELb1ELb1ELb0ELb0EEENS1_36VarlenDynamicPersistentTileSchedulerILi64ELi64ELi256ELi128ELb0ELb1ELb1ELb1ELb0ELb1EEEEEEEEEvNT_6ParamsE --------------------------
	.section	.nv.info._ZN7cutlass13device_kernelIN5flash11enable_sm90INS1_16FlashAttnFwdSm90INS1_25CollectiveMainloopFwdSm90ILi2EN4cute5tupleIJNS5_1CILi1EEES8_S8_EEENS6_IJNS7_ILi64EEESA_SA_EEELi512ENS_6half_tEfNS_4arch4Sm90ELb0ELb1ELb0ELb1ELb0ELb1ELb0ELb0ELb0ELb1ELb0ELb0EEENS1_21CollectiveEpilogueFwdINS6_IJSA_NS7_ILi512EEESA_EEES9_SC_SE_Li256ELb1ELb1ELb0ELb0EEENS1_36VarlenDynamicPersistentTileSchedulerILi64ELi64ELi256ELi128ELb0ELb1ELb1ELb1ELb0ELb1EEEEEEEEEvNT_6ParamsE,"",@"SHT_CUDA_INFO"
	.sectionflags	@""
	.align	4


	//----- nvinfo : EIATTR_CUDA_API_VERSION
	.align		4
        /*0000*/ 	.byte	0x04, 0x37
        /*0002*/ 	.short	(.L_390 - .L_389)
.L_389:
        /*0004*/ 	.word	0x00000082


	//----- nvinfo : EIATTR_KPARAM_INFO
	.align		4
.L_390:
        /*0008*/ 	.byte	0x04, 0x17
        /*000a*/ 	.short	(.L_392 - .L_391)
.L_391:
        /*000c*/ 	.word	0x00000000
        /*0010*/ 	.short	0x0000
        /*0012*/ 	.short	0x0070
        /*0014*/ 	.byte	0x00, 0xf0, 0x01, 0x2a


	//----- nvinfo : EIATTR_SPARSE_MMA_MASK
	.align		4
.L_392:
        /*0018*/ 	.byte	0x03, 0x50
        /*001a*/ 	.short	0x0000


	//----- nvinfo : EIATTR_MAXREG_COUNT
	.align		4
        /*001c*/ 	.byte	0x03, 0x1b
        /*001e*/ 	.short	0x00a8


	//----- nvinfo : EIATTR_NUM_BARRIERS
	.align		4
        /*0020*/ 	.byte	0x02, 0x4c
        /*0022*/ 	.byte	0x10
	.zero		1


	//----- nvinfo : EIATTR_EXTERNS
	.align		4
        /*0024*/ 	.byte	0x04, 0x0f
        /*0026*/ 	.short	(.L_394 - .L_393)


	//   ....[0]....
	.align		4
.L_393:
        /*0028*/ 	.word	index@(__assertfail)


	//----- nvinfo : EIATTR_ANNOTATIONS
	.align		4
.L_394:
        /*002c*/ 	.byte	0x04, 0x55
        /*002e*/ 	.short	(.L_396 - .L_395)


	//   ....[0]....
.L_395:
        /* <DEDUP_REMOVED lines=69> */


	//----- nvinfo : EIATTR_MERCURY_ISA_VERSION
	.align		4
.L_396:
        /*0470*/ 	.byte	0x03, 0x5f
        /*0472*/ 	.short	0x0101


	//----- nvinfo : EIATTR_UNUSED_LOAD_BYTE_OFFSET
	.align		4
        /*0474*/ 	.byte	0x04, 0x44
        /*0476*/ 	.short	(.L_398 - .L_397)


	//   ....[0]....
.L_397:
        /*0478*/ 	.word	0x00000a80
        /*047c*/ 	.word	0x0000fff0


	//   ....[1]....
        /*0480*/ 	.word	0x000132d0
        /*0484*/ 	.word	0x0000fff0


	//----- nvinfo : EIATTR_INT_WARP_WIDE_INSTR_OFFSETS
	.align		4
.L_398:
        /*0488*/ 	.byte	0x04, 0x31
        /*048a*/ 	.short	(.L_400 - .L_399)


	//   ....[0]....
.L_399:
        /*048c*/ 	.word	0x00000190


	//   ....[1]....
        /*0490*/ 	.word	0x000001d0


	//   ....[2]....
        /*0494*/ 	.word	0x00000240


	//   ....[3]....
        /*0498*/ 	.word	0x00019880


	//   ....[4]....
        /*049c*/ 	.word	0x00019910


	//   ....[5]....
        /*04a0*/ 	.word	0x0001e340


	//   ....[6]....
        /*04a4*/ 	.word	0x0001e3d0


	//----- nvinfo : EIATTR_COOP_GROUP_MASK_REGIDS
	.align		4
.L_400:
        /*04a8*/ 	.byte	0x04, 0x29
        /*04aa*/ 	.short	(.L_402 - .L_401)


	//   ....[0]....
.L_401:
        /*04ac*/ 	.word	0xffffffff


	//   ....[1]....
        /*04b0*/ 	.word	0xffffffff


	//   ....[2]....
        /*04b4*/ 	.word	0xffffffff


	//   ....[3]....
        /*04b8*/ 	.word	0xffffffff


	//   ....[4]....
        /*04bc*/ 	.word	0xffffffff


	//   ....[5]....
        /*04c0*/ 	.word	0xffffffff


	//   ....[6]....
        /*04c4*/ 	.word	0xffffffff


	//   ....[7]....
        /*04c8*/ 	.word	0xffffffff


	//   ....[8]....
        /*04cc*/ 	.word	0xffffffff


	//   ....[9]....
        /*04d0*/ 	.word	0xffffffff


	//   ....[10]....
        /*04d4*/ 	.word	0xffffffff


	//   ....[11]....
        /*04d8*/ 	.word	0xffffffff


	//   ....[12]....
        /*04dc*/ 	.word	0xffffffff


	//   ....[13]....
        /*04e0*/ 	.word	0xffffffff


	//   ....[14]....
        /*04e4*/ 	.word	0xffffffff


	//   ....[15]....
        /*04e8*/ 	.word	0xffffffff


	//   ....[16]....
        /*04ec*/ 	.word	0xffffffff


	//   ....[17]....
        /*04f0*/ 	.word	0xffffffff


	//   ....[18]....
        /*04f4*/ 	.word	0xffffffff


	//   ....[19]....
        /*04f8*/ 	.word	0xffffffff


	//   ....[20]....
        /*04fc*/ 	.word	0xffffffff


	//   ....[21]....
        /*0500*/ 	.word	0xffffffff


	//   ....[22]....
        /*0504*/ 	.word	0xffffffff


	//   ....[23]....
        /*0508*/ 	.word	0xffffffff


	//   ....[24]....
        /*050c*/ 	.word	0xffffffff


	//   ....[25]....
        /*0510*/ 	.word	0xffffffff


	//   ....[26]....
        /*0514*/ 	.word	0xffffffff


	//   ....[27]....
        /*0518*/ 	.word	0xffffffff


	//   ....[28]....
        /*051c*/ 	.word	0xffffffff


	//   ....[29]....
        /*0520*/ 	.word	0xffffffff


	//   ....[30]....
        /*0524*/ 	.word	0xffffffff


	//   ....[31]....
        /*0528*/ 	.word	0xffffffff


	//   ....[32]....
        /*052c*/ 	.word	0xffffffff


	//   ....[33]....
        /*0530*/ 	.word	0xffffffff


	//   ....[34]....
        /*0534*/ 	.word	0xffffffff


	//   ....[35]....
        /*0538*/ 	.word	0xffffffff


	//   ....[36]....
        /*053c*/ 	.word	0xffffffff


	//   ....[37]....
        /*0540*/ 	.word	0xffffffff


	//   ....[38]....
        /*0544*/ 	.word	0xffffffff


	//   ....[39]....
        /*0548*/ 	.word	0xffffffff


	//   ....[40]....
        /*054c*/ 	.word	0xffffffff


	//   ....[41]....
        /*0550*/ 	.word	0xffffffff


	//   ....[42]....
        /*0554*/ 	.word	0xffffffff


	//   ....[43]....
        /*0558*/ 	.word	0xffffffff


	//   ....[44]....
        /*055c*/ 	.word	0xffffffff


	//   ....[45]....
        /*0560*/ 	.word	0xffffffff


	//   ....[46]....
        /*0564*/ 	.word	0xffffffff


	//   ....[47]....
        /*0568*/ 	.word	0xffffffff


	//   ....[48]....
        /*056c*/ 	.word	0xffffffff


	//   ....[49]....
        /*0570*/ 	.word	0xffffffff


	//   ....[50]....
        /*0574*/ 	.word	0xffffffff


	//   ....[51]....
        /*0578*/ 	.word	0xffffffff


	//   ....[52]....
        /*057c*/ 	.word	0xffffffff


	//   ....[53]....
        /*0580*/ 	.word	0xffffffff


	//   ....[54]....
        /*0584*/ 	.word	0xffffffff


	//   ....[55]....
        /*0588*/ 	.word	0xffffffff


	//   ....[56]....
        /*058c*/ 	.word	0xffffffff


	//   ....[57]....
        /*0590*/ 	.word	0xffffffff


	//   ....[58]....
        /*0594*/ 	.word	0xffffffff


	//   ....[59]....
        /*0598*/ 	.word	0xffffffff


	//   ....[60]....
        /*059c*/ 	.word	0xffffffff


	//   ....[61]....
        /*05a0*/ 	.word	0xffffffff


	//   ....[62]....
        /*05a4*/ 	.word	0xffffffff


	//   ....[63]....
        /*05a8*/ 	.word	0xffffffff


	//   ....[64]....
        /*05ac*/ 	.word	0xffffffff


	//   ....[65]....
        /*05b0*/ 	.word	0xffffffff


	//   ....[66]....
        /*05b4*/ 	.word	0xffffffff


	//   ....[67]....
        /*05b8*/ 	.word	0xffffffff


	//   ....[68]....
        /*05bc*/ 	.word	0xffffffff


	//   ....[69]....
        /*05c0*/ 	.word	0xffffffff


	//   ....[70]....
        /*05c4*/ 	.word	0xffffffff


	//   ....[71]....
        /*05c8*/ 	.word	0xffffffff


	//   ....[72]....
        /*05cc*/ 	.word	0xffffffff


	//   ....[73]....
        /*05d0*/ 	.word	0xffffffff


	//   ....[74]....
        /*05d4*/ 	.word	0xffffffff


	//   ....[75]....
        /*05d8*/ 	.word	0xffffffff


	//   ....[76]....
        /*05dc*/ 	.word	0xffffffff


	//   ....[77]....
        /*05e0*/ 	.word	0xffffffff


	//   ....[78]....
        /*05e4*/ 	.word	0xffffffff


	//   ....[79]....
        /*05e8*/ 	.word	0xffffffff


	//   ....[80]....
        /*05ec*/ 	.word	0xffffffff


	//   ....[81]....
        /*05f0*/ 	.word	0xffffffff


	//   ....[82]....
        /*05f4*/ 	.word	0xffffffff


	//   ....[83]....
        /*05f8*/ 	.word	0xffffffff


	//   ....[84]....
        /*05fc*/ 	.word	0xffffffff


	//   ....[85]....
        /*0600*/ 	.word	0xffffffff


	//   ....[86]....
        /*0604*/ 	.word	0xffffffff


	//   ....[87]....
        /*0608*/ 	.word	0xffffffff


	//   ....[88]....
        /*060c*/ 	.word	0xffffffff


	//   ....[89]....
        /*0610*/ 	.word	0xffffffff


	//   ....[90]....
        /*0614*/ 	.word	0xffffffff


	//   ....[91]....
        /*0618*/ 	.word	0xffffffff


	//   ....[92]....
        /*061c*/ 	.word	0xffffffff


	//   ....[93]....
        /*0620*/ 	.word	0xffffffff


	//   ....[94]....
        /*0624*/ 	.word	0xffffffff


	//   ....[95]....
        /*0628*/ 	.word	0xffffffff


	//   ....[96]....
        /*062c*/ 	.word	0xffffffff


	//   ....[97]....
        /*0630*/ 	.word	0xffffffff


	//   ....[98]....
        /*0634*/ 	.word	0xffffffff


	//   ....[99]....
        /*0638*/ 	.word	0xffffffff


	//   ....[100]....
        /*063c*/ 	.word	0xffffffff


	//   ....[101]....
        /*0640*/ 	.word	0xffffffff


	//   ....[102]....
        /*0644*/ 	.word	0xffffffff


	//   ....[103]....
        /*0648*/ 	.word	0xffffffff


	//   ....[104]....
        /*064c*/ 	.word	0xffffffff


	//   ....[105]....
        /*0650*/ 	.word	0xffffffff


	//   ....[106]....
        /*0654*/ 	.word	0xffffffff


	//   ....[107]....
        /*0658*/ 	.word	0xffffffff


	//   ....[108]....
        /*065c*/ 	.word	0xffffffff


	//   ....[109]....
        /*0660*/ 	.word	0xffffffff


	//   ....[110]....
        /*0664*/ 	.word	0xffffffff


	//   ....[111]....
        /*0668*/ 	.word	0xffffffff


	//   ....[112]....
        /*066c*/ 	.word	0x0500000f


	//   ....[113]....
        /*0670*/ 	.word	0x0500000f


	//   ....[114]....
        /*0674*/ 	.word	0x0500000f


	//   ....[115]....
        /*0678*/ 	.word	0x0500000f


	//   ....[116]....
        /*067c*/ 	.word	0x0500000f


	//   ....[117]....
        /*0680*/ 	.word	0x0500000f


	//   ....[118]....
        /*0684*/ 	.word	0x0500000f


	//   ....[119]....
        /*0688*/ 	.word	0x0500000f


	//   ....[120]....
        /*068c*/ 	.word	0x0500000f


	//   ....[121]....
        /*0690*/ 	.word	0x0500000f


	//   ....[122]....
        /*0694*/ 	.word	0x0500000f


	//   ....[123]....
        /*0698*/ 	.word	0x0500000f


	//   ....[124]....
        /*069c*/ 	.word	0x0500000f


	//   ....[125]....
        /*06a0*/ 	.word	0x0500000f


	//   ....[126]....
        /*06a4*/ 	.word	0x0500000f


	//   ....[127]....
        /*06a8*/ 	.word	0x0500000f


	//   ....[128]....
        /*06ac*/ 	.word	0x0500000f


	//   ....[129]....
        /*06b0*/ 	.word	0x0500000f


	//   ....[130]....
        /*06b4*/ 	.word	0x0500000f


	//   ....[131]....
        /*06b8*/ 	.word	0x0500000f


	//   ....[132]....
        /*06bc*/ 	.word	0x0500000f


	//   ....[133]....
        /*06c0*/ 	.word	0x0500000f


	//   ....[134]....
        /*06c4*/ 	.word	0x0500000f


	//   ....[135]....
        /*06c8*/ 	.word	0x0500000f


	//   ....[136]....
        /*06cc*/ 	.word	0x0500000f


	//   ....[137]....
        /*06d0*/ 	.word	0x0500000f


	//   ....[138]....
        /*06d4*/ 	.word	0x0500000f


	//   ....[139]....
        /*06d8*/ 	.word	0x0500000f


	//   ....[140]....
        /*06dc*/ 	.word	0x0500000f


	//   ....[141]....
        /*06e0*/ 	.word	0x0500000f


	//   ....[142]....
        /*06e4*/ 	.word	0x0500000f


	//   ....[143]....
        /*06e8*/ 	.word	0x0500000f


	//   ....[144]....
        /*06ec*/ 	.word	0x0500000f


	//   ....[145]....
        /*06f0*/ 	.word	0x0500000f


	//   ....[146]....
        /*06f4*/ 	.word	0x0500000f


	//   ....[147]....
        /*06f8*/ 	.word	0x0500000f


	//   ....[148]....
        /*06fc*/ 	.word	0x0500000f


	//   ....[149]....
        /*0700*/ 	.word	0x0500000f


	//   ....[150]....
        /*0704*/ 	.word	0x0500000f


	//   ....[151]....
        /*0708*/ 	.word	0x0500000f


	//   ....[152]....
        /*070c*/ 	.word	0x0500000f


	//   ....[153]....
        /*0710*/ 	.word	0x0500000f


	//   ....[154]....
        /*0714*/ 	.word	0x0500000f


	//   ....[155]....
        /*0718*/ 	.word	0x0500000f


	//----- nvinfo : EIATTR_COOP_GROUP_INSTR_OFFSETS
	.align		4
.L_402:
        /*071c*/ 	.byte	0x04, 0x28
        /*071e*/ 	.short	(.L_404 - .L_403)


	//   ....[0]....
.L_403:
        /*0720*/ 	.word	0x00000060


	//   ....[1]....
        /*0724*/ 	.word	0x000001a0


	//   ....[2]....
        /*0728*/ 	.word	0x000001f0


	//   ....[3]....
        /*072c*/ 	.word	0x000003e0


	//   ....[4]....
        /*0730*/ 	.word	0x00000540


	//   ....[5]....
        /*0734*/ 	.word	0x00000660


	//   ....[6]....
        /*0738*/ 	.word	0x000007c0


	//   ....[7]....
        /*073c*/ 	.word	0x00004de0


	//   ....[8]....
        /*0740*/ 	.word	0x000070b0


	//   ....[9]....
        /*0744*/ 	.word	0x000077e0


	//   ....[10]....
        /*0748*/ 	.word	0x000077f0


	//   ....[11]....
        /*074c*/ 	.word	0x00007800


	//   ....[12]....
        /*0750*/ 	.word	0x00007810


	//   ....[13]....
        /*0754*/ 	.word	0x00007b20


	//   ....[14]....
        /*0758*/ 	.word	0x00007b30


	//   ....[15]....
        /*075c*/ 	.word	0x00007b40


	//   ....[16]....
        /*0760*/ 	.word	0x00007b50


	//   ....[17]....
        /*0764*/ 	.word	0x00008d20


	//   ....[18]....
        /*0768*/ 	.word	0x00008d30


	//   ....[19]....
        /*076c*/ 	.word	0x00008d40


	//   ....[20]....
        /*0770*/ 	.word	0x00008d50


	//   ....[21]....
        /*0774*/ 	.word	0x00008fa0


	//   ....[22]....
        /*0778*/ 	.word	0x00008fb0


	//   ....[23]....
        /*077c*/ 	.word	0x00008fc0


	//   ....[24]....
        /*0780*/ 	.word	0x00008fd0


	//   ....[25]....
        /*0784*/ 	.word	0x0000a410


	//   ....[26]....
        /*0788*/ 	.word	0x0000a6a0


	//   ....[27]....
        /*078c*/ 	.word	0x0000afb0


	//   ....[28]....
        /*0790*/ 	.word	0x0000b0d0


	//   ....[29]....
        /*0794*/ 	.word	0x0000b4c0


	//   ....[30]....
        /*0798*/ 	.word	0x0000b540


	//   ....[31]....
        /*079c*/ 	.word	0x0000bec0


	//   ....[32]....
        /*07a0*/ 	.word	0x0000c3e0


	//   ....[33]....
        /*07a4*/ 	.word	0x0000c7a0


	//   ....[34]....
        /*07a8*/ 	.word	0x0000ce00


	//   ....[35]....
        /*07ac*/ 	.word	0x0000cee0


	//   ....[36]....
        /*07b0*/ 	.word	0x0000d4b0


	//   ....[37]....
        /*07b4*/ 	.word	0x0000d680


	//   ....[38]....
        /*07b8*/ 	.word	0x0000e560


	//   ....[39]....
        /*07bc*/ 	.word	0x0000ed40


	//   ....[40]....
        /*07c0*/ 	.word	0x0000ed60


	//   ....[41]....
        /*07c4*/ 	.word	0x0000f4b0


	//   ....[42]....
        /*07c8*/ 	.word	0x0000f520


	//   ....[43]....
        /*07cc*/ 	.word	0x00010260


	//   ....[44]....
        /*07d0*/ 	.word	0x000106d0


	//   ....[45]....
        /*07d4*/ 	.word	0x00010950


	//   ....[46]....
        /*07d8*/ 	.word	0x00010f20


	//   ....[47]....
        /*07dc*/ 	.word	0x00010f40


	//   ....[48]....
        /*07e0*/ 	.word	0x00011880


	//   ....[49]....
        /*07e4*/ 	.word	0x00011a10


	//   ....[50]....
        /*07e8*/ 	.word	0x00012790


	//   ....[51]....
        /*07ec*/ 	.word	0x000127e0


	//   ....[52]....
        /*07f0*/ 	.word	0x00012810


	//   ....[53]....
        /*07f4*/ 	.word	0x00012870


	//   ....[54]....
        /*07f8*/ 	.word	0x00012890


	//   ....[55]....
        /*07fc*/ 	.word	0x00014260


	//   ....[56]....
        /*0800*/ 	.word	0x00014780


	//   ....[57]....
        /*0804*/ 	.word	0x000147a0


	//   ....[58]....
        /*0808*/ 	.word	0x000147d0


	//   ....[59]....
        /*080c*/ 	.word	0x000147e0


	//   ....[60]....
        /*0810*/ 	.word	0x00014df0


	//   ....[61]....
        /*0814*/ 	.word	0x00014e50


	//   ....[62]....
        /*0818*/ 	.word	0x000150e0


	//   ....[63]....
        /*081c*/ 	.word	0x00015100


	//   ....[64]....
        /*0820*/ 	.word	0x00015c80


	//   ....[65]....
        /*0824*/ 	.word	0x00015ca0


	//   ....[66]....
        /*0828*/ 	.word	0x00015ed0


	//   ....[67]....
        /*082c*/ 	.word	0x00015ef0


	//   ....[68]....
        /*0830*/ 	.word	0x000161a0


	//   ....[69]....
        /*0834*/ 	.word	0x00016370


	//   ....[70]....
        /*0838*/ 	.word	0x000163a0


	//   ....[71]....
        /*083c*/ 	.word	0x000163d0


	//   ....[72]....
        /*0840*/ 	.word	0x00016400


	//   ....[73]....
        /*0844*/ 	.word	0x00016430


	//   ....[74]....
        /*0848*/ 	.word	0x00016460


	//   ....[75]....
        /*084c*/ 	.word	0x000165d0


	//   ....[76]....
        /*0850*/ 	.word	0x00016600


	//   ....[77]....
        /*0854*/ 	.word	0x00016630


	//   ....[78]....
        /*0858*/ 	.word	0x00016660


	//   ....[79]....
        /*085c*/ 	.word	0x00016690


	//   ....[80]....
        /*0860*/ 	.word	0x000166c0


	//   ....[81]....
        /*0864*/ 	.word	0x00016760


	//   ....[82]....
        /*0868*/ 	.word	0x000167c0


	//   ....[83]....
        /*086c*/ 	.word	0x00016850


	//   ....[84]....
        /*0870*/ 	.word	0x00017900


	//   ....[85]....
        /*0874*/ 	.word	0x00019e40


	//   ....[86]....
        /*0878*/ 	.word	0x0001a970


	//   ....[87]....
        /*087c*/ 	.word	0x0001a990


	//   ....[88]....
        /*0880*/ 	.word	0x0001aa40


	//   ....[89]....
        /*0884*/ 	.word	0x0001aa50


	//   ....[90]....
        /*0888*/ 	.word	0x0001aad0


	//   ....[91]....
        /*088c*/ 	.word	0x0001aae0


	//   ....[92]....
        /*0890*/ 	.word	0x0001ab30


	//   ....[93]....
        /*0894*/ 	.word	0x0001ab50


	//   ....[94]....
        /*0898*/ 	.word	0x0001e5d0


	//   ....[95]....
        /*089c*/ 	.word	0x0001e600


	//   ....[96]....
        /*08a0*/ 	.word	0x0001e640


	//   ....[97]....
        /*08a4*/ 	.word	0x0001e670


	//   ....[98]....
        /*08a8*/ 	.word	0x0001e6a0


	//   ....[99]....
        /*08ac*/ 	.word	0x0001e6d0


	//   ....[100]....
        /*08b0*/ 	.word	0x0001e700


	//   ....[101]....
        /*08b4*/ 	.word	0x0001e730


	//   ....[102]....
        /*08b8*/ 	.word	0x0001e8b0


	//   ....[103]....
        /*08bc*/ 	.word	0x0001e8e0


	//   ....[104]....
        /*08c0*/ 	.word	0x0001e910


	//   ....[105]....
        /*08c4*/ 	.word	0x0001e940


	//   ....[106]....
        /*08c8*/ 	.word	0x0001e970


	//   ....[107]....
        /*08cc*/ 	.word	0x0001e9a0


	//   ....[108]....
        /*08d0*/ 	.word	0x0001ea60


	//   ....[109]....
        /*08d4*/ 	.word	0x0001ea80


	//   ....[110]....
        /*08d8*/ 	.word	0x0001eaf0


	//   ....[111]....
        /*08dc*/ 	.word	0x0001f1b0


	//   ....[112]....
        /*08e0*/ 	.word	0x0001f690


	//   ....[113]....
        /*08e4*/ 	.word	0x0001f720


	//   ....[114]....
        /*08e8*/ 	.word	0x0001f770


	//   ....[115]....
        /*08ec*/ 	.word	0x0001f7c0


	//   ....[116]....
        /*08f0*/ 	.word	0x0001f850


	//   ....[117]....
        /*08f4*/ 	.word	0x0001f8e0


	//   ....[118]....
        /*08f8*/ 	.word	0x0001f930


	//   ....[119]....
        /*08fc*/ 	.word	0x0001f980


	//   ....[120]....
        /*0900*/ 	.word	0x0001fa60


	//   ....[121]....
        /*0904*/ 	.word	0x0001faf0


	//   ....[122]....
        /*0908*/ 	.word	0x0001fb40


	//   ....[123]....
        /*090c*/ 	.word	0x0001fba0


	//   ....[124]....
        /*0910*/ 	.word	0x0001fc40


	//   ....[125]....
        /*0914*/ 	.word	0x0001fcd0


	//   ....[126]....
        /*0918*/ 	.word	0x0001fd20


	//   ....[127]....
        /*091c*/ 	.word	0x0001fd70


	//   ....[128]....
        /*0920*/ 	.word	0x00020120


	//   ....[129]....
        /*0924*/ 	.word	0x00020410


	//   ....[130]....
        /*0928*/ 	.word	0x000205d0


	//   ....[131]....
        /*092c*/ 	.word	0x00020620


	//   ....[132]....
        /*0930*/ 	.word	0x00020680


	//   ....[133]....
        /*0934*/ 	.word	0x00020770


	//   ....[134]....
        /*0938*/ 	.word	0x000207d0


	//   ....[135]....
        /*093c*/ 	.word	0x000208c0


	//   ....[136]....
        /*0940*/ 	.word	0x00020920


	//   ....[137]....
        /*0944*/ 	.word	0x000209f0


	//   ....[138]....
        /*0948*/ 	.word	0x00020d20


	//   ....[139]....
        /*094c*/ 	.word	0x00020dc0


	//   ....[140]....
        /*0950*/ 	.word	0x00020ee0


	//   ....[141]....
        /*0954*/ 	.word	0x00020f50


	//   ....[142]....
        /*0958*/ 	.word	0x00020fc0


	//   ....[143]....
        /*095c*/ 	.word	0x00021030


	//   ....[144]....
        /*0960*/ 	.word	0x000210a0


	//   ....[145]....
        /*0964*/ 	.word	0x00021120


	//   ....[146]....
        /*0968*/ 	.word	0x000211b0


	//   ....[147]....
        /*096c*/ 	.word	0x00021250


	//   ....[148]....
        /*0970*/ 	.word	0x000212c0


	//   ....[149]....
        /*0974*/ 	.word	0x00021330


	//   ....[150]....
        /*0978*/ 	.word	0x000213a0


	//   ....[151]....
        /*097c*/ 	.word	0x00021420


	//   ....[152]....
        /*0980*/ 	.word	0x00021490


	//   ....[153]....
        /*0984*/ 	.word	0x00021530


	//   ....[154]....
        /*0988*/ 	.word	0x000215c0


	//   ....[155]....
        /*098c*/ 	.word	0x000216f0


	//----- nvinfo : EIATTR_REG_RECONFIG
	.align		4
.L_404:
        /*0990*/ 	.byte	0x01, 0x54
	.zero		2


	//----- nvinfo : EIATTR_SYSCALL_OFFSETS
	.align		4
        /*0994*/ 	.byte	0x04, 0x46
        /*0996*/ 	.short	(.L_406 - .L_405)


	//   ....[0]....
.L_405:
        /*0998*/ 	.word	0x00001ce0


	//   ....[1]....
        /*099c*/ 	.word	0x00001e30


	//   ....[2]....
        /*09a0*/ 	.word	0x00007270


	//   ....[3]....
        /*09a4*/ 	.word	0x00007590


	//   ....[4]....
        /*09a8*/ 	.word	0x00019a80


	//   ....[5]....
        /*09ac*/ 	.word	0x00019bd0


	//   ....[6]....
        /*09b0*/ 	.word	0x00019cc0


	//   ....[7]....
        /*09b4*/ 	.word	0x0001a530


	//----- nvinfo : EIATTR_MBARRIER_INSTR_OFFSETS
	.align		4
.L_406:
        /*09b8*/ 	.byte	0x04, 0x39
        /*09ba*/ 	.short	(.L_408 - .L_407)


	//   ....[0]....
.L_407:
        /*09bc*/ 	.word	0x000002d0
        /*09c0*/ 	.word	0x000000ff
        /*09c4*/ 	.word	0x00028c00
        /*09c8*/ 	.short	0x0100
        /*09ca*/ 	.byte	0x08
	.zero		1


	//   ....[1]....
        /*09cc*/ 	.word	0x000002e0
        /*09d0*/ 	.word	0x000000ff
        /*09d4*/ 	.word	0x00028c20
        /*09d8*/ 	.short	0x0100
        /*09da*/ 	.byte	0x08
	.zero		1


	//   ....[2]....
        /*09dc*/ 	.word	0x00000390
        /*09e0*/ 	.word	0x000000ff
        /*09e4*/ 	.word	0x00028c30
        /*09e8*/ 	.short	0x0100
        /*09ea*/ 	.byte	0x06
	.zero		1


	//   ....[3]....
        /*09ec*/ 	.word	0x000003a0
        /*09f0*/ 	.word	0x000000ff
        /*09f4*/ 	.word	0x00028c40
        /*09f8*/ 	.short	0x0100
        /*09fa*/ 	.byte	0x06
	.zero		1


	//   ....[4]....
        /*09fc*/ 	.word	0x000003b0
        /*0a00*/ 	.word	0x000000ff
        /*0a04*/ 	.word	0x00028c38
        /*0a08*/ 	.short	0x0100
        /*0a0a*/ 	.byte	0x06
	.zero		1


	//   ....[5]....
        /*0a0c*/ 	.word	0x000003c0
        /*0a10*/ 	.word	0x000000ff
        /*0a14*/ 	.word	0x00028c48
        /*0a18*/ 	.short	0x0100
        /*0a1a*/ 	.byte	0x06
	.zero		1


	//   ....[6]....
        /*0a1c*/ 	.word	0x000004f0
        /*0a20*/ 	.word	0x000000ff
        /*0a24*/ 	.word	0x00028c50
        /*0a28*/ 	.short	0x0100
        /*0a2a*/ 	.byte	0x08
	.zero		1


	//   ....[7]....
        /*0a2c*/ 	.word	0x00000500
        /*0a30*/ 	.word	0x000000ff
        /*0a34*/ 	.word	0x00028c60
        /*0a38*/ 	.short	0x0100
        /*0a3a*/ 	.byte	0x08
	.zero		1


	//   ....[8]....
        /*0a3c*/ 	.word	0x00000510
        /*0a40*/ 	.word	0x000000ff
        /*0a44*/ 	.word	0x00028c58
        /*0a48*/ 	.short	0x0100
        /*0a4a*/ 	.byte	0x08
	.zero		1


	//   ....[9]....
        /*0a4c*/ 	.word	0x00000520
        /*0a50*/ 	.word	0x000000ff
        /*0a54*/ 	.word	0x00028c68
        /*0a58*/ 	.short	0x0100
        /*0a5a*/ 	.byte	0x08
	.zero		1


	//   ....[10]....
        /*0a5c*/ 	.word	0x00000610
        /*0a60*/ 	.word	0x000000ff
        /*0a64*/ 	.word	0x00028c70
        /*0a68*/ 	.short	0x0100
        /*0a6a*/ 	.byte	0x06
	.zero		1


	//   ....[11]....
        /*0a6c*/ 	.word	0x00000620
        /*0a70*/ 	.word	0x000000ff
        /*0a74*/ 	.word	0x00028c80
        /*0a78*/ 	.short	0x0100
        /*0a7a*/ 	.byte	0x06
	.zero		1


	//   ....[12]....
        /*0a7c*/ 	.word	0x00000630
        /*0a80*/ 	.word	0x000000ff
        /*0a84*/ 	.word	0x00028c78
        /*0a88*/ 	.short	0x0100
        /*0a8a*/ 	.byte	0x06
	.zero		1


	//   ....[13]....
        /*0a8c*/ 	.word	0x00000640
        /*0a90*/ 	.word	0x000000ff
        /*0a94*/ 	.word	0x00028c88
        /*0a98*/ 	.short	0x0100
        /*0a9a*/ 	.byte	0x06
	.zero		1


	//   ....[14]....
        /*0a9c*/ 	.word	0x00000770
        /*0aa0*/ 	.word	0x000000ff
        /*0aa4*/ 	.word	0x00028c90
        /*0aa8*/ 	.short	0x0100
        /*0aaa*/ 	.byte	0x08
	.zero		1


	//   ....[15]....
        /*0aac*/ 	.word	0x00000780
        /*0ab0*/ 	.word	0x000000ff
        /*0ab4*/ 	.word	0x00028ca0
        /*0ab8*/ 	.short	0x0100
        /*0aba*/ 	.byte	0x08
	.zero		1


	//   ....[16]....
        /*0abc*/ 	.word	0x00000790
        /*0ac0*/ 	.word	0x000000ff
        /*0ac4*/ 	.word	0x00028c98
        /*0ac8*/ 	.short	0x0100
        /*0aca*/ 	.byte	0x08
	.zero		1


	//   ....[17]....
        /*0acc*/ 	.word	0x000007a0
        /*0ad0*/ 	.word	0x000000ff
        /*0ad4*/ 	.word	0x00028ca8
        /*0ad8*/ 	.short	0x0100
        /*0ada*/ 	.byte	0x08
	.zero		1


	//   ....[18]....
        /*0adc*/ 	.word	0x000008d0
        /*0ae0*/ 	.word	0x000000ff
        /*0ae4*/ 	.word	0x00028cb0
        /*0ae8*/ 	.short	0x0100
        /*0aea*/ 	.byte	0x08
	.zero		1


	//   ....[19]....
        /*0aec*/ 	.word	0x000008e0
        /*0af0*/ 	.word	0x000000ff
        /*0af4*/ 	.word	0x00028cc0
        /*0af8*/ 	.short	0x0100
        /*0afa*/ 	.byte	0x08
	.zero		1


	//   ....[20]....
        /*0afc*/ 	.word	0x000008f0
        /*0b00*/ 	.word	0x000000ff
        /*0b04*/ 	.word	0x00028cb8
        /*0b08*/ 	.short	0x0100
        /*0b0a*/ 	.byte	0x08
	.zero		1


	//   ....[21]....
        /*0b0c*/ 	.word	0x00000900
        /*0b10*/ 	.word	0x000000ff
        /*0b14*/ 	.word	0x00028cc8
        /*0b18*/ 	.short	0x0100
        /*0b1a*/ 	.byte	0x08
	.zero		1


	//   ....[22]....
        /*0b1c*/ 	.word	0x000029e0
        /*0b20*/ 	.word	0x00000040
        /*0b24*/ 	.word	0x00028c90
        /*0b28*/ 	.short	0x010a
        /*0b2a*/ 	.byte	0x3f
	.zero		1


	//   ....[23]....
        /*0b2c*/ 	.word	0x00003370
        /*0b30*/ 	.word	0x00000040
        /*0b34*/ 	.word	0x00028c90
        /*0b38*/ 	.short	0x010a
        /*0b3a*/ 	.byte	0x3f
	.zero		1


	//   ....[24]....
        /*0b3c*/ 	.word	0x00003bf0
        /*0b40*/ 	.word	0x00000040
        /*0b44*/ 	.word	0x00028c90
        /*0b48*/ 	.short	0x010a
        /*0b4a*/ 	.byte	0x3f
	.zero		1


	//   ....[25]....
        /*0b4c*/ 	.word	0x00003df0
        /*0b50*/ 	.word	0x00000004
        /*0b54*/ 	.word	0x00000000
        /*0b58*/ 	.short	0x0101
        /*0b5a*/ 	.byte	0x3f
	.zero		1


	//   ....[26]....
        /*0b5c*/ 	.word	0x00003e30
        /*0b60*/ 	.word	0x00000040
        /*0b64*/ 	.word	0x00028cb0
        /*0b68*/ 	.short	0x010a
        /*0b6a*/ 	.byte	0x3f
	.zero		1


	//   ....[27]....
        /*0b6c*/ 	.word	0x00004450
        /*0b70*/ 	.word	0x00000040
        /*0b74*/ 	.word	0x00000000
        /*0b78*/ 	.short	0x0101
        /*0b7a*/ 	.byte	0x3f
	.zero		1


	//   ....[28]....
        /*0b7c*/ 	.word	0x00004f00
        /*0b80*/ 	.word	0x00000016
        /*0b84*/ 	.word	0x00028c50
        /*0b88*/ 	.short	0x010a
        /*0b8a*/ 	.byte	0x3f
	.zero		1


	//   ....[29]....
        /*0b8c*/ 	.word	0x000052c0
        /*0b90*/ 	.word	0x00000000
        /*0b94*/ 	.word	0x00000000
        /*0b98*/ 	.short	0x0101
        /*0b9a*/ 	.byte	0x3f
	.zero		1


	//   ....[30]....
        /*0b9c*/ 	.word	0x00005be0
        /*0ba0*/ 	.word	0x00000000
        /*0ba4*/ 	.word	0x00028c50
        /*0ba8*/ 	.short	0x010a
        /*0baa*/ 	.byte	0x3f
	.zero		1


	//   ....[31]....
        /*0bac*/ 	.word	0x00005c30
        /*0bb0*/ 	.word	0x00000000
        /*0bb4*/ 	.word	0x00028c50
        /*0bb8*/ 	.short	0x010a
        /*0bba*/ 	.byte	0x3f
	.zero		1


	//   ....[32]....
        /*0bbc*/ 	.word	0x00005ef0
        /*0bc0*/ 	.word	0x00000000
        /*0bc4*/ 	.word	0x00000000
        /*0bc8*/ 	.short	0x0101
        /*0bca*/ 	.byte	0x3f
	.zero		1


	//   ....[33]....
        /*0bcc*/ 	.word	0x00007300
        /*0bd0*/ 	.word	0x00000002
        /*0bd4*/ 	.word	0x00028c00
        /*0bd8*/ 	.short	0x010a
        /*0bda*/ 	.byte	0x3f
	.zero		1


	//   ....[34]....
        /*0bdc*/ 	.word	0x00007350
        /*0be0*/ 	.word	0x00000002
        /*0be4*/ 	.word	0x00028c00
        /*0be8*/ 	.short	0x010a
        /*0bea*/ 	.byte	0x3f
	.zero		1


	//   ....[35]....
        /*0bec*/ 	.word	0x00007d90
        /*0bf0*/ 	.word	0x00000002
        /*0bf4*/ 	.word	0x00028c00
        /*0bf8*/ 	.short	0x010a
        /*0bfa*/ 	.byte	0x3f
	.zero		1


	//   ....[36]....
        /*0bfc*/ 	.word	0x00009180
        /*0c00*/ 	.word	0x00000002
        /*0c04*/ 	.word	0x00028c00
        /*0c08*/ 	.short	0x010a
        /*0c0a*/ 	.byte	0x3f
	.zero		1


	//   ....[37]....
        /*0c0c*/ 	.word	0x00009f70
        /*0c10*/ 	.word	0x0000000e
        /*0c14*/ 	.word	0x00028c30
        /*0c18*/ 	.short	0x010a
        /*0c1a*/ 	.byte	0x3f
	.zero		1


	//   ....[38]....
        /*0c1c*/ 	.word	0x0000a000
        /*0c20*/ 	.word	0x0000000e
        /*0c24*/ 	.word	0x00028c30
        /*0c28*/ 	.short	0x010a
        /*0c2a*/ 	.byte	0x3f
	.zero		1


	//   ....[39]....
        /*0c2c*/ 	.word	0x0000a4d0
        /*0c30*/ 	.word	0x00000000
        /*0c34*/ 	.word	0x00000000
        /*0c38*/ 	.short	0x0101
        /*0c3a*/ 	.byte	0x3f
	.zero		1


	//   ....[40]....
        /*0c3c*/ 	.word	0x0000bb40
        /*0c40*/ 	.word	0x0000000e
        /*0c44*/ 	.word	0x00028c50
        /*0c48*/ 	.short	0x010a
        /*0c4a*/ 	.byte	0x3f
	.zero		1


	//   ....[41]....
        /*0c4c*/ 	.word	0x0000bbf0
        /*0c50*/ 	.word	0x0000000e
        /*0c54*/ 	.word	0x00028c50
        /*0c58*/ 	.short	0x010a
        /*0c5a*/ 	.byte	0x3f
	.zero		1


	//   ....[42]....
        /*0c5c*/ 	.word	0x0000bee0
        /*0c60*/ 	.word	0x0000000e
        /*0c64*/ 	.word	0x00000000
        /*0c68*/ 	.short	0x0101
        /*0c6a*/ 	.byte	0x3f
	.zero		1


	//   ....[43]....
        /*0c6c*/ 	.word	0x0000c1b0
        /*0c70*/ 	.word	0x000000d4
        /*0c74*/ 	.word	0x00028c30
        /*0c78*/ 	.short	0x010a
        /*0c7a*/ 	.byte	0x3f
	.zero		1


	//   ....[44]....
        /*0c7c*/ 	.word	0x0000c220
        /*0c80*/ 	.word	0x000000d4
        /*0c84*/ 	.word	0x00028c30
        /*0c88*/ 	.short	0x010a
        /*0c8a*/ 	.byte	0x3f
	.zero		1


	//   ....[45]....
        /*0c8c*/ 	.word	0x0000c530
        /*0c90*/ 	.word	0x0000000d
        /*0c94*/ 	.word	0x00000000
        /*0c98*/ 	.short	0x0101
        /*0c9a*/ 	.byte	0x3f
	.zero		1


	//   ....[46]....
        /*0c9c*/ 	.word	0x0000e230
        /*0ca0*/ 	.word	0x000000d4
        /*0ca4*/ 	.word	0x00028c50
        /*0ca8*/ 	.short	0x010a
        /*0caa*/ 	.byte	0x3f
	.zero		1


	//   ....[47]....
        /*0cac*/ 	.word	0x0000e280
        /*0cb0*/ 	.word	0x000000d4
        /*0cb4*/ 	.word	0x00028c50
        /*0cb8*/ 	.short	0x010a
        /*0cba*/ 	.byte	0x3f
	.zero		1


	//   ....[48]....
        /*0cbc*/ 	.word	0x0000e580
        /*0cc0*/ 	.word	0x000000d4
        /*0cc4*/ 	.word	0x00000000
        /*0cc8*/ 	.short	0x0101
        /*0cca*/ 	.byte	0x3f
	.zero		1


	//   ....[49]....
        /*0ccc*/ 	.word	0x0000e970
        /*0cd0*/ 	.word	0x0000000e
        /*0cd4*/ 	.word	0x00028c30
        /*0cd8*/ 	.short	0x010a
        /*0cda*/ 	.byte	0x3f
	.zero		1


	//   ....[50]....
        /*0cdc*/ 	.word	0x0000e9e0
        /*0ce0*/ 	.word	0x0000000e
        /*0ce4*/ 	.word	0x00028c30
        /*0ce8*/ 	.short	0x010a
        /*0cea*/ 	.byte	0x3f
	.zero		1


	//   ....[51]....
        /*0cec*/ 	.word	0x0000eef0
        /*0cf0*/ 	.word	0x00000014
        /*0cf4*/ 	.word	0x00000000
        /*0cf8*/ 	.short	0x0101
        /*0cfa*/ 	.byte	0x3f
	.zero		1


	//   ....[52]....
        /*0cfc*/ 	.word	0x0000ff50
        /*0d00*/ 	.word	0x0000000e
        /*0d04*/ 	.word	0x00028c50
        /*0d08*/ 	.short	0x010a
        /*0d0a*/ 	.byte	0x3f
	.zero		1


	//   ....[53]....
        /*0d0c*/ 	.word	0x0000ffa0
        /*0d10*/ 	.word	0x0000000e
        /*0d14*/ 	.word	0x00028c50
        /*0d18*/ 	.short	0x010a
        /*0d1a*/ 	.byte	0x3f
	.zero		1


	//   ....[54]....
        /*0d1c*/ 	.word	0x00010280
        /*0d20*/ 	.word	0x0000000e
        /*0d24*/ 	.word	0x00000000
        /*0d28*/ 	.short	0x0101
        /*0d2a*/ 	.byte	0x3f
	.zero		1


	//   ....[55]....
        /*0d2c*/ 	.word	0x000103c0
        /*0d30*/ 	.word	0x000000ce
        /*0d34*/ 	.word	0x00028c30
        /*0d38*/ 	.short	0x010a
        /*0d3a*/ 	.byte	0x3f
	.zero		1


	//   ....[56]....
        /*0d3c*/ 	.word	0x00010430
        /*0d40*/ 	.word	0x000000ce
        /*0d44*/ 	.word	0x00028c30
        /*0d48*/ 	.short	0x010a
        /*0d4a*/ 	.byte	0x3f
	.zero		1


	//   ....[57]....
        /*0d4c*/ 	.word	0x000107a0
        /*0d50*/ 	.word	0x0000000c
        /*0d54*/ 	.word	0x00000000
        /*0d58*/ 	.short	0x0101
        /*0d5a*/ 	.byte	0x3f
	.zero		1


	//   ....[58]....
        /*0d5c*/ 	.word	0x00012460
        /*0d60*/ 	.word	0x000000ce
        /*0d64*/ 	.word	0x00028c50
        /*0d68*/ 	.short	0x010a
        /*0d6a*/ 	.byte	0x3f
	.zero		1


	//   ....[59]....
        /*0d6c*/ 	.word	0x000124b0
        /*0d70*/ 	.word	0x000000ce
        /*0d74*/ 	.word	0x00028c50
        /*0d78*/ 	.short	0x010a
        /*0d7a*/ 	.byte	0x3f
	.zero		1


	//   ....[60]....
        /*0d7c*/ 	.word	0x000127b0
        /*0d80*/ 	.word	0x000000ce
        /*0d84*/ 	.word	0x00000000
        /*0d88*/ 	.short	0x0101
        /*0d8a*/ 	.byte	0x3f
	.zero		1


	//   ....[61]....
        /*0d8c*/ 	.word	0x00014e70
        /*0d90*/ 	.word	0x00000000
        /*0d94*/ 	.word	0x00000000
        /*0d98*/ 	.short	0x0101
        /*0d9a*/ 	.byte	0x3f
	.zero		1


	//   ....[62]....
        /*0d9c*/ 	.word	0x000179f0
        /*0da0*/ 	.word	0x00000007
        /*0da4*/ 	.word	0x00028c20
        /*0da8*/ 	.short	0x010a
        /*0daa*/ 	.byte	0x3f
	.zero		1


	//   ....[63]....
        /*0dac*/ 	.word	0x00017ad0
        /*0db0*/ 	.word	0x00000006
        /*0db4*/ 	.word	0x00028ca0
        /*0db8*/ 	.short	0x010a
        /*0dba*/ 	.byte	0x3f
	.zero		1


	//   ....[64]....
        /*0dbc*/ 	.word	0x00017d20
        /*0dc0*/ 	.word	0x00000006
        /*0dc4*/ 	.word	0x00028cc0
        /*0dc8*/ 	.short	0x010a
        /*0dca*/ 	.byte	0x3f
	.zero		1


	//   ....[65]....
        /*0dcc*/ 	.word	0x000187a0
        /*0dd0*/ 	.word	0x00000005
        /*0dd4*/ 	.word	0x00028ca0
        /*0dd8*/ 	.short	0x010a
        /*0dda*/ 	.byte	0x3f
	.zero		1


	//   ....[66]....
        /*0ddc*/ 	.word	0x000189e0
        /*0de0*/ 	.word	0x00000005
        /*0de4*/ 	.word	0x00028cc0
        /*0de8*/ 	.short	0x010a
        /*0dea*/ 	.byte	0x3f
	.zero		1


	//   ....[67]....
        /*0dec*/ 	.word	0x0001a0d0
        /*0df0*/ 	.word	0x00000000
        /*0df4*/ 	.word	0x00028c40
        /*0df8*/ 	.short	0x010a
        /*0dfa*/ 	.byte	0x3f
	.zero		1


	//   ....[68]....
        /*0dfc*/ 	.word	0x0001ac00
        /*0e00*/ 	.word	0x00000008
        /*0e04*/ 	.word	0x00028c00
        /*0e08*/ 	.short	0x0107
        /*0e0a*/ 	.byte	0x3f
	.zero		1


	//   ....[69]....
        /*0e0c*/ 	.word	0x0001ad00
        /*0e10*/ 	.word	0x00000002
        /*0e14*/ 	.word	0x00028c00
        /*0e18*/ 	.short	0x0101
        /*0e1a*/ 	.byte	0x3f
	.zero		1


	//   ....[70]....
        /*0e1c*/ 	.word	0x0001ad20
        /*0e20*/ 	.word	0x00000002
        /*0e24*/ 	.word	0x00028c20
        /*0e28*/ 	.short	0x010a
        /*0e2a*/ 	.byte	0x3f
	.zero		1


	//   ....[71]....
        /*0e2c*/ 	.word	0x0001ae20
        /*0e30*/ 	.word	0x00000000
        /*0e34*/ 	.word	0x00028c60
        /*0e38*/ 	.short	0x010a
        /*0e3a*/ 	.byte	0x3f
	.zero		1


	//   ....[72]....
        /*0e3c*/ 	.word	0x0001baa0
        /*0e40*/ 	.word	0x00000003
        /*0e44*/ 	.word	0x00028c40
        /*0e48*/ 	.short	0x010a
        /*0e4a*/ 	.byte	0x3f
	.zero		1


	//   ....[73]....
        /*0e4c*/ 	.word	0x0001bcf0
        /*0e50*/ 	.word	0x00000003
        /*0e54*/ 	.word	0x00028c60
        /*0e58*/ 	.short	0x010a
        /*0e5a*/ 	.byte	0x3f
	.zero		1


	//   ....[74]....
        /*0e5c*/ 	.word	0x0001c910
        /*0e60*/ 	.word	0x00000002
        /*0e64*/ 	.word	0x00028c40
        /*0e68*/ 	.short	0x010a
        /*0e6a*/ 	.byte	0x3f
	.zero		1


	//   ....[75]....
        /*0e6c*/ 	.word	0x0001cb50
        /*0e70*/ 	.word	0x00000002
        /*0e74*/ 	.word	0x00028c60
        /*0e78*/ 	.short	0x010a
        /*0e7a*/ 	.byte	0x3f
	.zero		1


	//   ....[76]....
        /*0e7c*/ 	.word	0x0001d6e0
        /*0e80*/ 	.word	0x00000003
        /*0e84*/ 	.word	0x00028c40
        /*0e88*/ 	.short	0x010a
        /*0e8a*/ 	.byte	0x3f
	.zero		1


	//   ....[77]....
        /*0e8c*/ 	.word	0x0001d930
        /*0e90*/ 	.word	0x00000003
        /*0e94*/ 	.word	0x00028c60
        /*0e98*/ 	.short	0x010a
        /*0e9a*/ 	.byte	0x3f
	.zero		1


	//   ....[78]....
        /*0e9c*/ 	.word	0x0001f130
        /*0ea0*/ 	.word	0x00000000
        /*0ea4*/ 	.word	0x00028c20
        /*0ea8*/ 	.short	0x010a
        /*0eaa*/ 	.byte	0x3f
	.zero		1


	//   ....[79]....
        /*0eac*/ 	.word	0x0001f2e0
        /*0eb0*/ 	.word	0x00000006
        /*0eb4*/ 	.word	0x00000000
        /*0eb8*/ 	.short	0x010a
        /*0eba*/ 	.byte	0x3f
	.zero		1


	//   ....[80]....
        /*0ebc*/ 	.word	0x0001f350
        /*0ec0*/ 	.word	0x00000007
        /*0ec4*/ 	.word	0x00000000
        /*0ec8*/ 	.short	0x010a
        /*0eca*/ 	.byte	0x3f
	.zero		1


	//   ....[81]....
        /*0ecc*/ 	.word	0x0001f3c0
        /*0ed0*/ 	.word	0x00000004
        /*0ed4*/ 	.word	0x00000000
        /*0ed8*/ 	.short	0x010a
        /*0eda*/ 	.byte	0x3f
	.zero		1


	//   ....[82]....
        /*0edc*/ 	.word	0x0001f3f0
        /*0ee0*/ 	.word	0x00000003
        /*0ee4*/ 	.word	0x00000000
        /*0ee8*/ 	.short	0x010a
        /*0eea*/ 	.byte	0x3f
	.zero		1


	//   ....[83]....
        /*0eec*/ 	.word	0x0001f450
        /*0ef0*/ 	.word	0x00000040
        /*0ef4*/ 	.word	0x00028c90
        /*0ef8*/ 	.short	0x010a
        /*0efa*/ 	.byte	0x3f
	.zero		1


	//   ....[84]....
        /*0efc*/ 	.word	0x0001f4a0
        /*0f00*/ 	.word	0x00000040
        /*0f04*/ 	.word	0x00028c90
        /*0f08*/ 	.short	0x010a
        /*0f0a*/ 	.byte	0x3f
	.zero		1


	//   ....[85]....
        /*0f0c*/ 	.word	0x0001f4f0
        /*0f10*/ 	.word	0x00000040
        /*0f14*/ 	.word	0x00028c90
        /*0f18*/ 	.short	0x010a
        /*0f1a*/ 	.byte	0x3f
	.zero		1


	//   ....[86]....
        /*0f1c*/ 	.word	0x0001f540
        /*0f20*/ 	.word	0x00000040
        /*0f24*/ 	.word	0x00028cb0
        /*0f28*/ 	.short	0x010a
        /*0f2a*/ 	.byte	0x3f
	.zero		1


	//   ....[87]....
        /*0f2c*/ 	.word	0x0001f590
        /*0f30*/ 	.word	0x00000016
        /*0f34*/ 	.word	0x00028c50
        /*0f38*/ 	.short	0x010a
        /*0f3a*/ 	.byte	0x3f
	.zero		1


	//   ....[88]....
        /*0f3c*/ 	.word	0x0001f5e0
        /*0f40*/ 	.word	0x00000000
        /*0f44*/ 	.word	0x00028c50
        /*0f48*/ 	.short	0x010a
        /*0f4a*/ 	.byte	0x3f
	.zero		1


	//   ....[89]....
        /*0f4c*/ 	.word	0x0001f9b0
        /*0f50*/ 	.word	0x00000002
        /*0f54*/ 	.word	0x00028c00
        /*0f58*/ 	.short	0x010a
        /*0f5a*/ 	.byte	0x3f
	.zero		1


	//   ....[90]....
        /*0f5c*/ 	.word	0x0001fdc0
        /*0f60*/ 	.word	0x00000002
        /*0f64*/ 	.word	0x00028c00
        /*0f68*/ 	.short	0x010a
        /*0f6a*/ 	.byte	0x3f
	.zero		1


	//   ....[91]....
        /*0f6c*/ 	.word	0x0001fe10
        /*0f70*/ 	.word	0x0000000e
        /*0f74*/ 	.word	0x00028c30
        /*0f78*/ 	.short	0x010a
        /*0f7a*/ 	.byte	0x3f
	.zero		1


	//   ....[92]....
        /*0f7c*/ 	.word	0x0001fe60
        /*0f80*/ 	.word	0x0000000e
        /*0f84*/ 	.word	0x00028c50
        /*0f88*/ 	.short	0x010a
        /*0f8a*/ 	.byte	0x3f
	.zero		1


	//   ....[93]....
        /*0f8c*/ 	.word	0x0001feb0
        /*0f90*/ 	.word	0x000000d4
        /*0f94*/ 	.word	0x00028c30
        /*0f98*/ 	.short	0x010a
        /*0f9a*/ 	.byte	0x3f
	.zero		1


	//   ....[94]....
        /*0f9c*/ 	.word	0x0001ff00
        /*0fa0*/ 	.word	0x000000d4
        /*0fa4*/ 	.word	0x00028c50
        /*0fa8*/ 	.short	0x010a
        /*0faa*/ 	.byte	0x3f
	.zero		1


	//   ....[95]....
        /*0fac*/ 	.word	0x0001ff50
        /*0fb0*/ 	.word	0x0000000e
        /*0fb4*/ 	.word	0x00028c30
        /*0fb8*/ 	.short	0x010a
        /*0fba*/ 	.byte	0x3f
	.zero		1


	//   ....[96]....
        /*0fbc*/ 	.word	0x0001ffa0
        /*0fc0*/ 	.word	0x0000000e
        /*0fc4*/ 	.word	0x00028c50
        /*0fc8*/ 	.short	0x010a
        /*0fca*/ 	.byte	0x3f
	.zero		1


	//   ....[97]....
        /*0fcc*/ 	.word	0x0001fff0
        /*0fd0*/ 	.word	0x000000ce
        /*0fd4*/ 	.word	0x00028c30
        /*0fd8*/ 	.short	0x010a
        /*0fda*/ 	.byte	0x3f
	.zero		1


	//   ....[98]....
        /*0fdc*/ 	.word	0x00020040
        /*0fe0*/ 	.word	0x000000ce
        /*0fe4*/ 	.word	0x00028c50
        /*0fe8*/ 	.short	0x010a
        /*0fea*/ 	.byte	0x3f
	.zero		1


	//   ....[99]....
        /*0fec*/ 	.word	0x000201f0
        /*0ff0*/ 	.word	0x00000006
        /*0ff4*/ 	.word	0x00028c20
        /*0ff8*/ 	.short	0x010a
        /*0ffa*/ 	.byte	0x3f
	.zero		1


	//   ....[100]....
        /*0ffc*/ 	.word	0x00020240
        /*1000*/ 	.word	0x00000006
        /*1004*/ 	.word	0x00028ca0
        /*1008*/ 	.short	0x010a
        /*100a*/ 	.byte	0x3f
	.zero		1


	//   ....[101]....
        /*100c*/ 	.word	0x00020290
        /*1010*/ 	.word	0x00000006
        /*1014*/ 	.word	0x00028cc0
        /*1018*/ 	.short	0x010a
        /*101a*/ 	.byte	0x3f
	.zero		1


	//   ....[102]....
        /*101c*/ 	.word	0x000202e0
        /*1020*/ 	.word	0x00000005
        /*1024*/ 	.word	0x00028ca0
        /*1028*/ 	.short	0x010a
        /*102a*/ 	.byte	0x3f
	.zero		1


	//   ....[103]....
        /*102c*/ 	.word	0x00020330
        /*1030*/ 	.word	0x00000005
        /*1034*/ 	.word	0x00028cc0
        /*1038*/ 	.short	0x010a
        /*103a*/ 	.byte	0x3f
	.zero		1


	//   ....[104]....
        /*103c*/ 	.word	0x000204d0
        /*1040*/ 	.word	0x00000000
        /*1044*/ 	.word	0x00028c40
        /*1048*/ 	.short	0x010a
        /*104a*/ 	.byte	0x3f
	.zero		1


	//   ....[105]....
        /*104c*/ 	.word	0x00020a40
        /*1050*/ 	.word	0x00000002
        /*1054*/ 	.word	0x00028c20
        /*1058*/ 	.short	0x010a
        /*105a*/ 	.byte	0x3f
	.zero		1


	//   ....[106]....
        /*105c*/ 	.word	0x00020a90
        /*1060*/ 	.word	0x00000000
        /*1064*/ 	.word	0x00028c60
        /*1068*/ 	.short	0x010a
        /*106a*/ 	.byte	0x3f
	.zero		1


	//   ....[107]....
        /*106c*/ 	.word	0x00020ae0
        /*1070*/ 	.word	0x00000003
        /*1074*/ 	.word	0x00028c40
        /*1078*/ 	.short	0x010a
        /*107a*/ 	.byte	0x3f
	.zero		1


	//   ....[108]....
        /*107c*/ 	.word	0x00020b30
        /*1080*/ 	.word	0x00000003
        /*1084*/ 	.word	0x00028c60
        /*1088*/ 	.short	0x010a
        /*108a*/ 	.byte	0x3f
	.zero		1


	//   ....[109]....
        /*108c*/ 	.word	0x00020b80
        /*1090*/ 	.word	0x00000002
        /*1094*/ 	.word	0x00028c40
        /*1098*/ 	.short	0x010a
        /*109a*/ 	.byte	0x3f
	.zero		1


	//   ....[110]....
        /*109c*/ 	.word	0x00020bd0
        /*10a0*/ 	.word	0x00000002
        /*10a4*/ 	.word	0x00028c60
        /*10a8*/ 	.short	0x010a
        /*10aa*/ 	.byte	0x3f
	.zero		1


	//   ....[111]....
        /*10ac*/ 	.word	0x00020c20
        /*10b0*/ 	.word	0x00000003
        /*10b4*/ 	.word	0x00028c40
        /*10b8*/ 	.short	0x010a
        /*10ba*/ 	.byte	0x3f
	.zero		1


	//   ....[112]....
        /*10bc*/ 	.word	0x00020c70
        /*10c0*/ 	.word	0x00000003
        /*10c4*/ 	.word	0x00028c60
        /*10c8*/ 	.short	0x010a
        /*10ca*/ 	.byte	0x3f
	.zero		1


	//   ....[113]....
        /*10cc*/ 	.word	0x00021610
        /*10d0*/ 	.word	0x00000000
        /*10d4*/ 	.word	0x00028c20
        /*10d8*/ 	.short	0x010a
        /*10da*/ 	.byte	0x3f
	.zero		1


	//   ....[114]....
        /*10dc*/ 	.word	0x000217b0
        /*10e0*/ 	.word	0x00000006
        /*10e4*/ 	.word	0x00000000
        /*10e8*/ 	.short	0x010a
        /*10ea*/ 	.byte	0x3f
	.zero		1


	//   ....[115]....
        /*10ec*/ 	.word	0x00021800
        /*10f0*/ 	.word	0x00000007
        /*10f4*/ 	.word	0x00000000
        /*10f8*/ 	.short	0x010a
        /*10fa*/ 	.byte	0x3f
	.zero		1


	//   ....[116]....
        /*10fc*/ 	.word	0x00021850
        /*1100*/ 	.word	0x00000004
        /*1104*/ 	.word	0x00000000
        /*1108*/ 	.short	0x010a
        /*110a*/ 	.byte	0x3f
	.zero		1


	//----- nvinfo : EIATTR_NUM_MBARRIERS
	.align		4
.L_408:
        /*110c*/ 	.byte	0x03, 0x38
        /*110e*/ 	.short	0x0016


	//----- nvinfo : EIATTR_EXIT_INSTR_OFFSETS
	.align		4
        /*1110*/ 	.byte	0x04, 0x1c
        /*1112*/ 	.short	(.L_410 - .L_409)


	//   ....[0]....
.L_409:
        /*1114*/ 	.word	0x0001f440


	//----- nvinfo : EIATTR_MAX_THREADS
	.align		4
.L_410:
        /*1118*/ 	.byte	0x04, 0x05
        /*111a*/ 	.short	(.L_412 - .L_411)
.L_411:
        /*111c*/ 	.word	0x00000180
        /*1120*/ 	.word	0x00000001
        /*1124*/ 	.word	0x00000001


	//----- nvinfo : EIATTR_CRS_STACK_SIZE
	.align		4
.L_412:
        /*1128*/ 	.byte	0x04, 0x1e
        /*112a*/ 	.short	(.L_414 - .L_413)
.L_413:
        /*112c*/ 	.word	0x00000000


	//----- nvinfo : EIATTR_CBANK_PARAM_SIZE
	.align		4
.L_414:
        /*1130*/ 	.byte	0x03, 0x19
        /*1132*/ 	.short	0x0af0


	//----- nvinfo : EIATTR_PARAM_CBANK
	.align		4
        /*1134*/ 	.byte	0x04, 0x0a
        /*1136*/ 	.short	(.L_416 - .L_415)
	.align		4
.L_415:
        /*1138*/ 	.word	index@(.nv.constant0._ZN7cutlass13device_kernelIN5flash11enable_sm90INS1_16FlashAttnFwdSm90INS1_25CollectiveMainloopFwdSm90ILi2EN4cute5tupleIJNS5_1CILi1EEES8_S8_EEENS6_IJNS7_ILi64EEESA_SA_EEELi512ENS_6half_tEfNS_4arch4Sm90ELb0ELb1ELb0ELb1ELb0ELb1ELb0ELb0ELb0ELb1ELb0ELb0EEENS1_21CollectiveEpilogueFwdINS6_IJSA_NS7_ILi512EEESA_EEES9_SC_SE_Li256ELb1ELb1ELb0ELb0EEENS1_36VarlenDynamicPersistentTileSchedulerILi64ELi64ELi256ELi128ELb0ELb1ELb1ELb1ELb0ELb1EEEEEEEEEvNT_6ParamsE)
        /*113c*/ 	.short	0x0210
        /*113e*/ 	.short	0x0af0


	//----- nvinfo : EIATTR_SW_WAR
	.align		4
.L_416:
        /*1140*/ 	.byte	0x04, 0x36
        /*1142*/ 	.short	(.L_418 - .L_417)
.L_417:
        /*1144*/ 	.word	0x00000008
.L_418:


//--------------------- .nv.info._ZN7cutlass13device_kernelIN5flash11enable_sm90INS1_16FlashAttnFwdSm90INS1_25CollectiveMainloopFwdSm90ILi2EN4cute5tupleIJNS5_1CILi1EEES8_S8_EEENS6_IJNS7_ILi64EEESA_SA_EEELi512ENS_6half_tEfNS_4arch4Sm90ELb0ELb1ELb0ELb1ELb0ELb0ELb1ELb0ELb0ELb1ELb0ELb0EEENS1_21CollectiveEpilogueFwdINS6_IJSA_NS7_ILi512EEESA_EEES9_SC_SE_Li256ELb1ELb1ELb0ELb0EEENS1_36VarlenDynamicPersistentTileSchedulerILi64ELi64ELi256ELi128ELb0ELb1ELb1ELb1ELb0ELb1EEEEEEEEEvNT_6ParamsE --------------------------
	.section	.nv.info._ZN7cutlass13device_kernelIN5flash11enable_sm90INS1_16FlashAttnFwdSm90INS1_25CollectiveMainloopFwdSm90ILi2EN4cute5tupleIJNS5_1CILi1EEES8_S8_EEENS6_IJNS7_ILi64EEESA_SA_EEELi512ENS_6half_tEfNS_4arch4Sm90ELb0ELb1ELb0ELb1ELb0ELb0ELb1ELb0ELb0ELb1ELb0ELb0EEENS1_21CollectiveEpilogueFwdINS6_IJSA_NS7_ILi512EEESA_EEES9_SC_SE_Li256ELb1ELb1ELb0ELb0EEENS1_36VarlenDynamicPersistentTileSchedulerILi64ELi64ELi256ELi128ELb0ELb1ELb1ELb1ELb0ELb1EEEEEEEEEvNT_6ParamsE,"",@"SHT_CUDA_INFO"
	.sectionflags	@""
	.align	4


	//----- nvinfo : EIATTR_CUDA_API_VERSION
	.align		4
        /*0000*/ 	.byte	0x04, 0x37
        /*0002*/ 	.short	(.L_420 - .L_419)
.L_419:
        /*0004*/ 	.word	0x00000082


	//----- nvinfo : EIATTR_KPARAM_INFO
	.align		4
.L_420:
        /*0008*/ 	.byte	0x04, 0x17
        /*000a*/ 	.short	(.L_422 - .L_421)
.L_421:
        /*000c*/ 	.word	0x00000000
        /*0010*/ 	.short	0x0000
        /*0012*/ 	.short	0x0070
        /*0014*/ 	.byte	0x00, 0xf0, 0x01, 0x2e


	//----- nvinfo : EIATTR_SPARSE_MMA_MASK
	.align		4
.L_422:
        /*0018*/ 	.byte	0x03, 0x50
        /*001a*/ 	.short	0x0000


	//----- nvinfo : EIATTR_MAXREG_COUNT
	.align		4
        /*001c*/ 	.byte	0x03, 0x1b
        /*001e*/ 	.short	0x00a8


	//----- nvinfo : EIATTR_NUM_BARRIERS
	.align		4
        /*0020*/ 	.byte	0x02, 0x4c
        /*0022*/ 	.byte	0x10
	.zero		1


	//----- nvinfo : EIATTR_EXTERNS
	.align		4
        /*0024*/ 	.byte	0x04, 0x0f
        /*0026*/ 	.short	(.L_424 - .L_423)


	//   ....[0]....
	.align		4
.L_423:
        /*0028*/ 	.word	index@(__assertfail)


	//----- nvinfo : EIATTR_ANNOTATIONS
	.align		4
.L_424:
        /*002c*/ 	.byte	0x04, 0x55
        /*002e*/ 	.short	(.L_426 - .L_425)


	//   ....[0]....
.L_425:
        /* <DEDUP_REMOVED lines=83> */


	//----- nvinfo : EIATTR_MERCURY_ISA_VERSION
	.align		4
.L_426:
        /*0550*/ 	.byte	0x03, 0x5f
        /*0552*/ 	.short	0x0101


	//----- nvinfo : EIATTR_UNUSED_LOAD_BYTE_OFFSET
	.align		4
        /*0554*/ 	.byte	0x04, 0x44
        /*0556*/ 	.short	(.L_428 - .L_427)


	//   ....[0]....
.L_427:
        /*0558*/ 	.word	0x00000a30
        /*055c*/ 	.word	0x0000fff0


	//   ....[1]....
        /*0560*/ 	.word	0x00010d20
        /*0564*/ 	.word	0x0000fff0


	//----- nvinfo : EIATTR_INT_WARP_WIDE_INSTR_OFFSETS
	.align		4
.L_428:
        /*0568*/ 	.byte	0x04, 0x31
        /*056a*/ 	.short	(.L_430 - .L_429)


	//   ....[0]....
.L_429:
        /*056c*/ 	.word	0x00000130


	//   ....[1]....
        /*0570*/ 	.word	0x00000170


	//   ....[2]....
        /*0574*/ 	.word	0x000001e0


	//   ....[3]....
        /*0578*/ 	.word	0x00000250


	//   ....[4]....
        /*057c*/ 	.word	0x00015160


	//   ....[5]....
        /*0580*/ 	.word	0x000151c0


	//   ....[6]....
        /*0584*/ 	.word	0x0001ad50


	//   ....[7]....
        /*0588*/ 	.word	0x0001adb0


	//----- nvinfo : EIATTR_COOP_GROUP_MASK_REGIDS
	.align		4
.L_430:
        /*058c*/ 	.byte	0x04, 0x29
        /*058e*/ 	.short	(.L_432 - .L_431)


	//   ....[0]....
.L_431:
        /*0590*/ 	.word	0xffffffff


	//   ....[1]....
        /*0594*/ 	.word	0xffffffff


	//   ....[2]....
        /*0598*/ 	.word	0xffffffff


	//   ....[3]....
        /*059c*/ 	.word	0xffffffff


	//   ....[4]....
        /*05a0*/ 	.word	0xffffffff


	//   ....[5]....
        /*05a4*/ 	.word	0xffffffff


	//   ....[6]....
        /*05a8*/ 	.word	0xffffffff


	//   ....[7]....
        /*05ac*/ 	.word	0xffffffff


	//   ....[8]....
        /*05b0*/ 	.word	0xffffffff


	//   ....[9]....
        /*05b4*/ 	.word	0xffffffff


	//   ....[10]....
        /*05b8*/ 	.word	0xffffffff


	//   ....[11]....
        /*05bc*/ 	.word	0xffffffff


	//   ....[12]....
        /*05c0*/ 	.word	0xffffffff


	//   ....[13]....
        /*05c4*/ 	.word	0xffffffff


	//   ....[14]....
        /*05c8*/ 	.word	0xffffffff


	//   ....[15]....
        /*05cc*/ 	.word	0xffffffff


	//   ....[16]....
        /*05d0*/ 	.word	0xffffffff


	//   ....[17]....
        /*05d4*/ 	.word	0xffffffff


	//   ....[18]....
        /*05d8*/ 	.word	0xffffffff


	//   ....[19]....
        /*05dc*/ 	.word	0xffffffff


	//   ....[20]....
        /*05e0*/ 	.word	0xffffffff


	//   ....[21]....
        /*05e4*/ 	.word	0xffffffff


	//   ....[22]....
        /*05e8*/ 	.word	0xffffffff


	//   ....[23]....
        /*05ec*/ 	.word	0xffffffff


	//   ....[24]....
        /*05f0*/ 	.word	0xffffffff


	//   ....[25]....
        /*05f4*/ 	.word	0xffffffff


	//   ....[26]....
        /*05f8*/ 	.word	0xffffffff


	//   ....[27]....
        /*05fc*/ 	.word	0xffffffff


	//   ....[28]....
        /*0600*/ 	.word	0xffffffff


	//   ....[29]....
        /*0604*/ 	.word	0xffffffff


	//   ....[30]....
        /*0608*/ 	.word	0xffffffff


	//   ....[31]....
        /*060c*/ 	.word	0xffffffff


	//   ....[32]....
        /*0610*/ 	.word	0xffffffff


	//   ....[33]....
        /*0614*/ 	.word	0xffffffff


	//   ....[34]....
        /*0618*/ 	.word	0xffffffff


	//   ....[35]....
        /*061c*/ 	.word	0xffffffff


	//   ....[36]....
        /*0620*/ 	.word	0xffffffff


	//   ....[37]....
        /*0624*/ 	.word	0xffffffff


	//   ....[38]....
        /*0628*/ 	.word	0xffffffff


	//   ....[39]....
        /*062c*/ 	.word	0xffffffff


	//   ....[40]....
        /*0630*/ 	.word	0xffffffff


	//   ....[41]....
        /*0634*/ 	.word	0xffffffff


	//   ....[42]....
        /*0638*/ 	.word	0xffffffff


	//   ....[43]....
        /*063c*/ 	.word	0xffffffff


	//   ....[44]....
        /*0640*/ 	.word	0xffffffff


	//   ....[45]....
        /*0644*/ 	.word	0xffffffff


	//   ....[46]....
        /*0648*/ 	.word	0xffffffff


	//   ....[47]....
        /*064c*/ 	.word	0xffffffff


	//   ....[48]....
        /*0650*/ 	.word	0xffffffff


	//   ....[49]....
        /*0654*/ 	.word	0xffffffff


	//   ....[50]....
        /*0658*/ 	.word	0xffffffff


	//   ....[51]....
        /*065c*/ 	.word	0xffffffff


	//   ....[52]....
        /*0660*/ 	.word	0xffffffff


	//   ....[53]....
        /*0664*/ 	.word	0xffffffff


	//   ....[54]....
        /*0668*/ 	.word	0xffffffff


	//   ....[55]....
        /*066c*/ 	.word	0xffffffff


	//   ....[56]....
        /*0670*/ 	.word	0xffffffff


	//   ....[57]....
        /*0674*/ 	.word	0xffffffff


	//   ....[58]....
        /*0678*/ 	.word	0xffffffff


	//   ....[59]....
        /*067c*/ 	.word	0xffffffff


	//   ....[60]....
        /*0680*/ 	.word	0xffffffff


	//   ....[61]....
        /*0684*/ 	.word	0xffffffff


	//   ....[62]....
        /*0688*/ 	.word	0xffffffff


	//   ....[63]....
        /*068c*/ 	.word	0xffffffff


	//   ....[64]....
        /*0690*/ 	.word	0xffffffff


	//   ....[65]....
        /*0694*/ 	.word	0xffffffff


	//   ....[66]....
        /*0698*/ 	.word	0xffffffff


	//   ....[67]....
        /*069c*/ 	.word	0xffffffff


	//   ....[68]....
        /*06a0*/ 	.word	0xffffffff


	//   ....[69]....
        /*06a4*/ 	.word	0xffffffff


	//   ....[70]....
        /*06a8*/ 	.word	0xffffffff


	//   ....[71]....
        /*06ac*/ 	.word	0xffffffff


	//   ....[72]....
        /*06b0*/ 	.word	0xffffffff


	//   ....[73]....
        /*06b4*/ 	.word	0xffffffff


	//   ....[74]....
        /*06b8*/ 	.word	0xffffffff


	//   ....[75]....
        /*06bc*/ 	.word	0xffffffff


	//   ....[76]....
        /*06c0*/ 	.word	0xffffffff


	//   ....[77]....
        /*06c4*/ 	.word	0xffffffff


	//   ....[78]....
        /*06c8*/ 	.word	0xffffffff


	//   ....[79]....
        /*06cc*/ 	.word	0xffffffff


	//   ....[80]....
        /*06d0*/ 	.word	0xffffffff


	//   ....[81]....
        /*06d4*/ 	.word	0xffffffff


	//   ....[82]....
        /*06d8*/ 	.word	0xffffffff


	//   ....[83]....
        /*06dc*/ 	.word	0xffffffff


	//   ....[84]....
        /*06e0*/ 	.word	0xffffffff


	//   ....[85]....
        /*06e4*/ 	.word	0xffffffff


	//   ....[86]....
        /*06e8*/ 	.word	0xffffffff


	//   ....[87]....
        /*06ec*/ 	.word	0xffffffff


	//   ....[88]....
        /*06f0*/ 	.word	0xffffffff


	//   ....[89]....
        /*06f4*/ 	.word	0xffffffff


	//   ....[90]....
        /*06f8*/ 	.word	0xffffffff


	//   ....[91]....
        /*06fc*/ 	.word	0xffffffff


	//   ....[92]....
        /*0700*/ 	.word	0xffffffff


	//   ....[93]....
        /*0704*/ 	.word	0xffffffff


	//   ....[94]....
        /*0708*/ 	.word	0xffffffff


	//   ....[95]....
        /*070c*/ 	.word	0xffffffff


	//   ....[96]....
        /*0710*/ 	.word	0xffffffff


	//   ....[97]....
        /*0714*/ 	.word	0xffffffff


	//   ....[98]....
        /*0718*/ 	.word	0xffffffff


	//   ....[99]....
        /*071c*/ 	.word	0xffffffff


	//   ....[100]....
        /*0720*/ 	.word	0xffffffff


	//   ....[101]....
        /*0724*/ 	.word	0xffffffff


	//   ....[102]....
        /*0728*/ 	.word	0xffffffff


	//   ....[103]....
        /*072c*/ 	.word	0xffffffff


	//   ....[104]....
        /*0730*/ 	.word	0xffffffff


	//   ....[105]....
        /*0734*/ 	.word	0xffffffff


	//   ....[106]....
        /*0738*/ 	.word	0xffffffff


	//   ....[107]....
        /*073c*/ 	.word	0x0500000f


	//   ....[108]....
        /*0740*/ 	.word	0x0500000f


	//   ....[109]....
        /*0744*/ 	.word	0x0500000f


	//   ....[110]....
        /*0748*/ 	.word	0x0500000f


	//   ....[111]....
        /*074c*/ 	.word	0x0500000f


	//   ....[112]....
        /*0750*/ 	.word	0x0500000f


	//   ....[113]....
        /*0754*/ 	.word	0x0500000f


	//   ....[114]....
        /*0758*/ 	.word	0x0500000f


	//   ....[115]....
        /*075c*/ 	.word	0x0500000f


	//   ....[116]....
        /*0760*/ 	.word	0x0500000f


	//   ....[117]....
        /*0764*/ 	.word	0x0500000f


	//   ....[118]....
        /*0768*/ 	.word	0x0500000f


	//   ....[119]....
        /*076c*/ 	.word	0x0500000f


	//   ....[120]....
        /*0770*/ 	.word	0x0500000f


	//   ....[121]....
        /*0774*/ 	.word	0x0500000f


	//   ....[122]....
        /*0778*/ 	.word	0x0500000f


	//   ....[123]....
        /*077c*/ 	.word	0x0500000f


	//   ....[124]....
        /*0780*/ 	.word	0x0500000f


	//   ....[125]....
        /*0784*/ 	.word	0x0500000f


	//   ....[126]....
        /*0788*/ 	.word	0x0500000f


	//   ....[127]....
        /*078c*/ 	.word	0x0500000f


	//   ....[128]....
        /*0790*/ 	.word	0x0500000f


	//   ....[129]....
        /*0794*/ 	.word	0x0500000f


	//   ....[130]....
        /*0798*/ 	.word	0x0500000f


	//   ....[131]....
        /*079c*/ 	.word	0x0500000f


	//   ....[132]....
        /*07a0*/ 	.word	0x0500000f


	//   ....[133]....
        /*07a4*/ 	.word	0x0500000f


	//   ....[134]....
        /*07a8*/ 	.word	0x0500000f


	//   ....[135]....
        /*07ac*/ 	.word	0x0500000f


	//   ....[136]....
        /*07b0*/ 	.word	0x0500000f


	//   ....[137]....
        /*07b4*/ 	.word	0x0500000f


	//   ....[138]....
        /*07b8*/ 	.word	0x0500000f


	//   ....[139]....
        /*07bc*/ 	.word	0x0500000f


	//   ....[140]....
        /*07c0*/ 	.word	0x0500000f


	//   ....[141]....
        /*07c4*/ 	.word	0x0500000f


	//----- nvinfo : EIATTR_COOP_GROUP_INSTR_OFFSETS
	.align		4
.L_432:
        /*07c8*/ 	.byte	0x04, 0x28
        /*07ca*/ 	.short	(.L_434 - .L_433)


	//   ....[0]....
.L_433:
        /*07cc*/ 	.word	0x00000060


	//   ....[1]....
        /*07d0*/ 	.word	0x00000140


	//   ....[2]....
        /*07d4*/ 	.word	0x00000180


	//   ....[3]....
        /*07d8*/ 	.word	0x00000390


	//   ....[4]....
        /*07dc*/ 	.word	0x000004f0


	//   ....[5]....
        /*07e0*/ 	.word	0x00000610


	//   ....[6]....
        /*07e4*/ 	.word	0x00000770


	//   ....[7]....
        /*07e8*/ 	.word	0x00001ca0


	//   ....[8]....
        /*07ec*/ 	.word	0x00003c50


	//   ....[9]....
        /*07f0*/ 	.word	0x00004420


	//   ....[10]....
        /*07f4*/ 	.word	0x000054b0


	//   ....[11]....
        /*07f8*/ 	.word	0x00005b60


	//   ....[12]....
        /*07fc*/ 	.word	0x000060c0


	//   ....[13]....
        /*0800*/ 	.word	0x000061c0


	//   ....[14]....
        /*0804*/ 	.word	0x00006530


	//   ....[15]....
        /*0808*/ 	.word	0x000065c0


	//   ....[16]....
        /*080c*/ 	.word	0x00006da0


	//   ....[17]....
        /*0810*/ 	.word	0x00007350


	//   ....[18]....
        /*0814*/ 	.word	0x00008350


	//   ....[19]....
        /*0818*/ 	.word	0x000085b0


	//   ....[20]....
        /*081c*/ 	.word	0x00008cd0


	//   ....[21]....
        /*0820*/ 	.word	0x00008dd0


	//   ....[22]....
        /*0824*/ 	.word	0x00009180


	//   ....[23]....
        /*0828*/ 	.word	0x00009210


	//   ....[24]....
        /*082c*/ 	.word	0x0000a2c0


	//   ....[25]....
        /*0830*/ 	.word	0x0000a970


	//   ....[26]....
        /*0834*/ 	.word	0x0000ba60


	//   ....[27]....
        /*0838*/ 	.word	0x0000ba90


	//   ....[28]....
        /*083c*/ 	.word	0x0000bd90


	//   ....[29]....
        /*0840*/ 	.word	0x0000bf60


	//   ....[30]....
        /*0844*/ 	.word	0x0000ce40


	//   ....[31]....
        /*0848*/ 	.word	0x0000d2b0


	//   ....[32]....
        /*084c*/ 	.word	0x0000d3d0


	//   ....[33]....
        /*0850*/ 	.word	0x0000e4e0


	//   ....[34]....
        /*0854*/ 	.word	0x0000ebf0


	//   ....[35]....
        /*0858*/ 	.word	0x0000ecf0


	//   ....[36]....
        /*085c*/ 	.word	0x0000f0d0


	//   ....[37]....
        /*0860*/ 	.word	0x0000f140


	//   ....[38]....
        /*0864*/ 	.word	0x000101e0


	//   ....[39]....
        /*0868*/ 	.word	0x00010220


	//   ....[40]....
        /*086c*/ 	.word	0x00010250


	//   ....[41]....
        /*0870*/ 	.word	0x000102f0


	//   ....[42]....
        /*0874*/ 	.word	0x00010320


	//   ....[43]....
        /*0878*/ 	.word	0x00011ce0


	//   ....[44]....
        /*087c*/ 	.word	0x000121c0


	//   ....[45]....
        /*0880*/ 	.word	0x000121f0


	//   ....[46]....
        /*0884*/ 	.word	0x00012210


	//   ....[47]....
        /*0888*/ 	.word	0x00012240


	//   ....[48]....
        /*088c*/ 	.word	0x000128b0


	//   ....[49]....
        /*0890*/ 	.word	0x000128c0


	//   ....[50]....
        /*0894*/ 	.word	0x00012af0


	//   ....[51]....
        /*0898*/ 	.word	0x00012b10


	//   ....[52]....
        /*089c*/ 	.word	0x00013600


	//   ....[53]....
        /*08a0*/ 	.word	0x00013630


	//   ....[54]....
        /*08a4*/ 	.word	0x00013870


	//   ....[55]....
        /*08a8*/ 	.word	0x00013890


	//   ....[56]....
        /*08ac*/ 	.word	0x00013b40


	//   ....[57]....
        /*08b0*/ 	.word	0x00013d10


	//   ....[58]....
        /*08b4*/ 	.word	0x00013d40


	//   ....[59]....
        /*08b8*/ 	.word	0x00013d70


	//   ....[60]....
        /*08bc*/ 	.word	0x00013da0


	//   ....[61]....
        /*08c0*/ 	.word	0x00013dd0


	//   ....[62]....
        /*08c4*/ 	.word	0x00013e00


	//   ....[63]....
        /*08c8*/ 	.word	0x00013f70


	//   ....[64]....
        /*08cc*/ 	.word	0x00013fa0


	//   ....[65]....
        /*08d0*/ 	.word	0x00013fd0


	//   ....[66]....
        /*08d4*/ 	.word	0x00014000


	//   ....[67]....
        /*08d8*/ 	.word	0x00014030


	//   ....[68]....
        /*08dc*/ 	.word	0x00014060


	//   ....[69]....
        /*08e0*/ 	.word	0x00014100


	//   ....[70]....
        /*08e4*/ 	.word	0x00014160


	//   ....[71]....
        /*08e8*/ 	.word	0x000141f0


	//   ....[72]....
        /*08ec*/ 	.word	0x00015720


	//   ....[73]....
        /*08f0*/ 	.word	0x00016290


	//   ....[74]....
        /*08f4*/ 	.word	0x000162a0


	//   ....[75]....
        /*08f8*/ 	.word	0x000162d0


	//   ....[76]....
        /*08fc*/ 	.word	0x000163b0


	//   ....[77]....
        /*0900*/ 	.word	0x000163e0


	//   ....[78]....
        /*0904*/ 	.word	0x00016440


	//   ....[79]....
        /*0908*/ 	.word	0x00016450


	//   ....[80]....
        /*090c*/ 	.word	0x000164c0


	//   ....[81]....
        /*0910*/ 	.word	0x00016e80


	//   ....[82]....
        /*0914*/ 	.word	0x00016e90


	//   ....[83]....
        /*0918*/ 	.word	0x00016fb0


	//   ....[84]....
        /*091c*/ 	.word	0x00016fc0


	//   ....[85]....
        /*0920*/ 	.word	0x00017250


	//   ....[86]....
        /*0924*/ 	.word	0x00017260


	//   ....[87]....
        /*0928*/ 	.word	0x000173d0


	//   ....[88]....
        /*092c*/ 	.word	0x000173e0


	//   ....[89]....
        /*0930*/ 	.word	0x0001afe0


	//   ....[90]....
        /*0934*/ 	.word	0x0001b010


	//   ....[91]....
        /*0938*/ 	.word	0x0001b050


	//   ....[92]....
        /*093c*/ 	.word	0x0001b080


	//   ....[93]....
        /*0940*/ 	.word	0x0001b0b0


	//   ....[94]....
        /*0944*/ 	.word	0x0001b0e0


	//   ....[95]....
        /*0948*/ 	.word	0x0001b110


	//   ....[96]....
        /*094c*/ 	.word	0x0001b140


	//   ....[97]....
        /*0950*/ 	.word	0x0001b2c0


	//   ....[98]....
        /*0954*/ 	.word	0x0001b2f0


	//   ....[99]....
        /*0958*/ 	.word	0x0001b320


	//   ....[100]....
        /*095c*/ 	.word	0x0001b350


	//   ....[101]....
        /*0960*/ 	.word	0x0001b380


	//   ....[102]....
        /*0964*/ 	.word	0x0001b3b0


	//   ....[103]....
        /*0968*/ 	.word	0x0001b470


	//   ....[104]....
        /*096c*/ 	.word	0x0001b490


	//   ....[105]....
        /*0970*/ 	.word	0x0001b500


	//   ....[106]....
        /*0974*/ 	.word	0x0001bbd0


	//   ....[107]....
        /*0978*/ 	.word	0x0001c2b0


	//   ....[108]....
        /*097c*/ 	.word	0x0001c440


	//   ....[109]....
        /*0980*/ 	.word	0x0001c4a0


	//   ....[110]....
        /*0984*/ 	.word	0x0001c500


	//   ....[111]....
        /*0988*/ 	.word	0x0001c550


	//   ....[112]....
        /*098c*/ 	.word	0x0001c6b0


	//   ....[113]....
        /*0990*/ 	.word	0x0001c750


	//   ....[114]....
        /*0994*/ 	.word	0x0001c800


	//   ....[115]....
        /*0998*/ 	.word	0x0001c8e0


	//   ....[116]....
        /*099c*/ 	.word	0x0001cac0


	//   ....[117]....
        /*09a0*/ 	.word	0x0001cb90


	//   ....[118]....
        /*09a4*/ 	.word	0x0001ce40


	//   ....[119]....
        /*09a8*/ 	.word	0x0001cf50


	//   ....[120]....
        /*09ac*/ 	.word	0x0001d120


	//   ....[121]....
        /*09b0*/ 	.word	0x0001d1f0


	//   ....[122]....
        /*09b4*/ 	.word	0x0001d420


	//   ....[123]....
        /*09b8*/ 	.word	0x0001d470


	//   ....[124]....
        /*09bc*/ 	.word	0x0001d7a0


	//   ....[125]....
        /*09c0*/ 	.word	0x0001d840


	//   ....[126]....
        /*09c4*/ 	.word	0x0001d960


	//   ....[127]....
        /*09c8*/ 	.word	0x0001d9e0


	//   ....[128]....
        /*09cc*/ 	.word	0x0001da60


	//   ....[129]....
        /*09d0*/ 	.word	0x0001dae0


	//   ....[130]....
        /*09d4*/ 	.word	0x0001db60


	//   ....[131]....
        /*09d8*/ 	.word	0x0001dbf0


	//   ....[132]....
        /*09dc*/ 	.word	0x0001dc90


	//   ....[133]....
        /*09e0*/ 	.word	0x0001dd40


	//   ....[134]....
        /*09e4*/ 	.word	0x0001ddc0


	//   ....[135]....
        /*09e8*/ 	.word	0x0001de40


	//   ....[136]....
        /*09ec*/ 	.word	0x0001dec0


	//   ....[137]....
        /*09f0*/ 	.word	0x0001df50


	//   ....[138]....
        /*09f4*/ 	.word	0x0001dfd0


	//   ....[139]....
        /*09f8*/ 	.word	0x0001e070


	//   ....[140]....
        /*09fc*/ 	.word	0x0001e100


	//   ....[141]....
        /*0a00*/ 	.word	0x0001e230


	//----- nvinfo : EIATTR_REG_RECONFIG
	.align		4
.L_434:
        /*0a04*/ 	.byte	0x01, 0x54
	.zero		2


	//----- nvinfo : EIATTR_SYSCALL_OFFSETS
	.align		4
        /*0a08*/ 	.byte	0x04, 0x46
        /*0a0a*/ 	.short	(.L_436 - .L_435)


	//   ....[0]....
.L_435:
        /*0a0c*/ 	.word	0x00003e20


	//   ....[1]....
        /*0a10*/ 	.word	0x00015360


	//   ....[2]....
        /*0a14*/ 	.word	0x000154b0


	//   ....[3]....
        /*0a18*/ 	.word	0x000155a0


	//   ....[4]....
        /*0a1c*/ 	.word	0x00015e50


	//   ....[5]....
        /*0a20*/ 	.word	0x000167f0


	//----- nvinfo : EIATTR_MBARRIER_INSTR_OFFSETS
	.align		4
.L_436:
        /*0a24*/ 	.byte	0x04, 0x39
        /*0a26*/ 	.short	(.L_438 - .L_437)


	//   ....[0]....
.L_437:
        /*0a28*/ 	.word	0x00000270
        /*0a2c*/ 	.word	0x000000ff
        /*0a30*/ 	.word	0x00038800
        /*0a34*/ 	.short	0x0100
        /*0a36*/ 	.byte	0x08
	.zero		1


	//   ....[1]....
        /*0a38*/ 	.word	0x00000280
        /*0a3c*/ 	.word	0x000000ff
        /*0a40*/ 	.word	0x00038810
        /*0a44*/ 	.short	0x0100
        /*0a46*/ 	.byte	0x08
	.zero		1


	//   ....[2]....
        /*0a48*/ 	.word	0x00000290
        /*0a4c*/ 	.word	0x000000ff
        /*0a50*/ 	.word	0x00038820
        /*0a54*/ 	.short	0x0100
        /*0a56*/ 	.byte	0x08
	.zero		1


	//   ....[3]....
        /*0a58*/ 	.word	0x00000340
        /*0a5c*/ 	.word	0x000000ff
        /*0a60*/ 	.word	0x00038830
        /*0a64*/ 	.short	0x0100
        /*0a66*/ 	.byte	0x06
	.zero		1


	//   ....[4]....
        /*0a68*/ 	.word	0x00000350
        /*0a6c*/ 	.word	0x000000ff
        /*0a70*/ 	.word	0x00038840
        /*0a74*/ 	.short	0x0100
        /*0a76*/ 	.byte	0x06
	.zero		1


	//   ....[5]....
        /*0a78*/ 	.word	0x00000360
        /*0a7c*/ 	.word	0x000000ff
        /*0a80*/ 	.word	0x00038838
        /*0a84*/ 	.short	0x0100
        /*0a86*/ 	.byte	0x06
	.zero		1


	//   ....[6]....
        /*0a88*/ 	.word	0x00000370
        /*0a8c*/ 	.word	0x000000ff
        /*0a90*/ 	.word	0x00038848
        /*0a94*/ 	.short	0x0100
        /*0a96*/ 	.byte	0x06
	.zero		1


	//   ....[7]....
        /*0a98*/ 	.word	0x000004a0
        /*0a9c*/ 	.word	0x000000ff
        /*0aa0*/ 	.word	0x00038850
        /*0aa4*/ 	.short	0x0100
        /*0aa6*/ 	.byte	0x08
	.zero		1


	//   ....[8]....
        /*0aa8*/ 	.word	0x000004b0
        /*0aac*/ 	.word	0x000000ff
        /*0ab0*/ 	.word	0x00038860
        /*0ab4*/ 	.short	0x0100
        /*0ab6*/ 	.byte	0x08
	.zero		1


	//   ....[9]....
        /*0ab8*/ 	.word	0x000004c0
        /*0abc*/ 	.word	0x000000ff
        /*0ac0*/ 	.word	0x00038858
        /*0ac4*/ 	.short	0x0100
        /*0ac6*/ 	.byte	0x08
	.zero		1


	//   ....[10]....
        /*0ac8*/ 	.word	0x000004d0
        /*0acc*/ 	.word	0x000000ff
        /*0ad0*/ 	.word	0x00038868
        /*0ad4*/ 	.short	0x0100
        /*0ad6*/ 	.byte	0x08
	.zero		1


	//   ....[11]....
        /*0ad8*/ 	.word	0x000005c0
        /*0adc*/ 	.word	0x000000ff
        /*0ae0*/ 	.word	0x00038870
        /*0ae4*/ 	.short	0x0100
        /*0ae6*/ 	.byte	0x06
	.zero		1


	//   ....[12]....
        /*0ae8*/ 	.word	0x000005d0
        /*0aec*/ 	.word	0x000000ff
        /*0af0*/ 	.word	0x00038880
        /*0af4*/ 	.short	0x0100
        /*0af6*/ 	.byte	0x06
	.zero		1


	//   ....[13]....
        /*0af8*/ 	.word	0x000005e0
        /*0afc*/ 	.word	0x000000ff
        /*0b00*/ 	.word	0x00038878
        /*0b04*/ 	.short	0x0100
        /*0b06*/ 	.byte	0x06
	.zero		1


	//   ....[14]....
        /*0b08*/ 	.word	0x000005f0
        /*0b0c*/ 	.word	0x000000ff
        /*0b10*/ 	.word	0x00038888
        /*0b14*/ 	.short	0x0100
        /*0b16*/ 	.byte	0x06
	.zero		1


	//   ....[15]....
        /*0b18*/ 	.word	0x00000720
        /*0b1c*/ 	.word	0x000000ff
        /*0b20*/ 	.word	0x00038890
        /*0b24*/ 	.short	0x0100
        /*0b26*/ 	.byte	0x08
	.zero		1


	//   ....[16]....
        /*0b28*/ 	.word	0x00000730
        /*0b2c*/ 	.word	0x000000ff
        /*0b30*/ 	.word	0x000388a0
        /*0b34*/ 	.short	0x0100
        /*0b36*/ 	.byte	0x08
	.zero		1


	//   ....[17]....
        /*0b38*/ 	.word	0x00000740
        /*0b3c*/ 	.word	0x000000ff
        /*0b40*/ 	.word	0x00038898
        /*0b44*/ 	.short	0x0100
        /*0b46*/ 	.byte	0x08
	.zero		1


	//   ....[18]....
        /*0b48*/ 	.word	0x00000750
        /*0b4c*/ 	.word	0x000000ff
        /*0b50*/ 	.word	0x000388a8
        /*0b54*/ 	.short	0x0100
        /*0b56*/ 	.byte	0x08
	.zero		1


	//   ....[19]....
        /*0b58*/ 	.word	0x00000880
        /*0b5c*/ 	.word	0x000000ff
        /*0b60*/ 	.word	0x000388b0
        /*0b64*/ 	.short	0x0100
        /*0b66*/ 	.byte	0x08
	.zero		1


	//   ....[20]....
        /*0b68*/ 	.word	0x00000890
        /*0b6c*/ 	.word	0x000000ff
        /*0b70*/ 	.word	0x000388c0
        /*0b74*/ 	.short	0x0100
        /*0b76*/ 	.byte	0x08
	.zero		1


	//   ....[21]....
        /*0b78*/ 	.word	0x000008a0
        /*0b7c*/ 	.word	0x000000ff
        /*0b80*/ 	.word	0x000388b8
        /*0b84*/ 	.short	0x0100
        /*0b86*/ 	.byte	0x08
	.zero		1


	//   ....[22]....
        /*0b88*/ 	.word	0x000008b0
        /*0b8c*/ 	.word	0x000000ff
        /*0b90*/ 	.word	0x000388c8
        /*0b94*/ 	.short	0x0100
        /*0b96*/ 	.byte	0x08
	.zero		1


	//   ....[23]....
        /*0b98*/ 	.word	0x00002010
        /*0b9c*/ 	.word	0x00000000
        /*0ba0*/ 	.word	0x00000000
        /*0ba4*/ 	.short	0x0101
        /*0ba6*/ 	.byte	0x3f
	.zero		1


	//   ....[24]....
        /*0ba8*/ 	.word	0x00002ac0
        /*0bac*/ 	.word	0x00000000
        /*0bb0*/ 	.word	0x00000000
        /*0bb4*/ 	.short	0x0101
        /*0bb6*/ 	.byte	0x3f
	.zero		1


	//   ....[25]....
        /*0bb8*/ 	.word	0x00003e80
        /*0bbc*/ 	.word	0x000000ff
        /*0bc0*/ 	.word	0x00038800
        /*0bc4*/ 	.short	0x010a
        /*0bc6*/ 	.byte	0x25
	.zero		1


	//   ....[26]....
        /*0bc8*/ 	.word	0x00003ef0
        /*0bcc*/ 	.word	0x00000003
        /*0bd0*/ 	.word	0x00038830
        /*0bd4*/ 	.short	0x010a
        /*0bd6*/ 	.byte	0x3f
	.zero		1


	//   ....[27]....
        /*0bd8*/ 	.word	0x00003f30
        /*0bdc*/ 	.word	0x00000003
        /*0be0*/ 	.word	0x00038830
        /*0be4*/ 	.short	0x010a
        /*0be6*/ 	.byte	0x3f
	.zero		1


	//   ....[28]....
        /*0be8*/ 	.word	0x000041b0
        /*0bec*/ 	.word	0x000000ff
        /*0bf0*/ 	.word	0x00038810
        /*0bf4*/ 	.short	0x010a
        /*0bf6*/ 	.byte	0x25
	.zero		1


	//   ....[29]....
        /*0bf8*/ 	.word	0x000041f0
        /*0bfc*/ 	.word	0x00000003
        /*0c00*/ 	.word	0x00038850
        /*0c04*/ 	.short	0x010a
        /*0c06*/ 	.byte	0x3f
	.zero		1


	//   ....[30]....
        /*0c08*/ 	.word	0x00004230
        /*0c0c*/ 	.word	0x00000003
        /*0c10*/ 	.word	0x00038850
        /*0c14*/ 	.short	0x010a
        /*0c16*/ 	.byte	0x3f
	.zero		1


	//   ....[31]....
        /*0c18*/ 	.word	0x00005500
        /*0c1c*/ 	.word	0x00000004
        /*0c20*/ 	.word	0x00000000
        /*0c24*/ 	.short	0x0101
        /*0c26*/ 	.byte	0x3f
	.zero		1


	//   ....[32]....
        /*0c28*/ 	.word	0x00006dc0
        /*0c2c*/ 	.word	0x00000003
        /*0c30*/ 	.word	0x00000000
        /*0c34*/ 	.short	0x0101
        /*0c36*/ 	.byte	0x3f
	.zero		1


	//   ....[33]....
        /*0c38*/ 	.word	0x00007010
        /*0c3c*/ 	.word	0x000000ff
        /*0c40*/ 	.word	0x00038830
        /*0c44*/ 	.short	0x010a
        /*0c46*/ 	.byte	0x05
	.zero		1


	//   ....[34]....
        /*0c48*/ 	.word	0x00007050
        /*0c4c*/ 	.word	0x000000ff
        /*0c50*/ 	.word	0x00038830
        /*0c54*/ 	.short	0x010a
        /*0c56*/ 	.byte	0x05
	.zero		1


	//   ....[35]....
        /*0c58*/ 	.word	0x000071e0
        /*0c5c*/ 	.word	0x000000ff
        /*0c60*/ 	.word	0x00038850
        /*0c64*/ 	.short	0x010a
        /*0c66*/ 	.byte	0x05
	.zero		1


	//   ....[36]....
        /*0c68*/ 	.word	0x00007220
        /*0c6c*/ 	.word	0x000000ff
        /*0c70*/ 	.word	0x00038850
        /*0c74*/ 	.short	0x010a
        /*0c76*/ 	.byte	0x05
	.zero		1


	//   ....[37]....
        /*0c78*/ 	.word	0x000083b0
        /*0c7c*/ 	.word	0x00000008
        /*0c80*/ 	.word	0x00000000
        /*0c84*/ 	.short	0x0101
        /*0c86*/ 	.byte	0x3f
	.zero		1


	//   ....[38]....
        /*0c88*/ 	.word	0x0000a2e0
        /*0c8c*/ 	.word	0x0000000a
        /*0c90*/ 	.word	0x00000000
        /*0c94*/ 	.short	0x0101
        /*0c96*/ 	.byte	0x3f
	.zero		1


	//   ....[39]....
        /*0c98*/ 	.word	0x0000a670
        /*0c9c*/ 	.word	0x000000ff
        /*0ca0*/ 	.word	0x00038830
        /*0ca4*/ 	.short	0x010a
        /*0ca6*/ 	.byte	0x05
	.zero		1


	//   ....[40]....
        /*0ca8*/ 	.word	0x0000a6b0
        /*0cac*/ 	.word	0x000000ff
        /*0cb0*/ 	.word	0x00038830
        /*0cb4*/ 	.short	0x010a
        /*0cb6*/ 	.byte	0x05
	.zero		1


	//   ....[41]....
        /*0cb8*/ 	.word	0x0000a840
        /*0cbc*/ 	.word	0x000000ff
        /*0cc0*/ 	.word	0x00038850
        /*0cc4*/ 	.short	0x010a
        /*0cc6*/ 	.byte	0x05
	.zero		1


	//   ....[42]....
        /*0cc8*/ 	.word	0x0000a880
        /*0ccc*/ 	.word	0x000000ff
        /*0cd0*/ 	.word	0x00038850
        /*0cd4*/ 	.short	0x010a
        /*0cd6*/ 	.byte	0x05
	.zero		1


	//   ....[43]....
        /*0cd8*/ 	.word	0x0000c310
        /*0cdc*/ 	.word	0x00000099
        /*0ce0*/ 	.word	0x00000000
        /*0ce4*/ 	.short	0x0101
        /*0ce6*/ 	.byte	0x3f
	.zero		1


	//   ....[44]....
        /*0ce8*/ 	.word	0x0000ce60
        /*0cec*/ 	.word	0x000000b3
        /*0cf0*/ 	.word	0x00000000
        /*0cf4*/ 	.short	0x0101
        /*0cf6*/ 	.byte	0x3f
	.zero		1


	//   ....[45]....
        /*0cf8*/ 	.word	0x0000cf70
        /*0cfc*/ 	.word	0x000000ff
        /*0d00*/ 	.word	0x00038830
        /*0d04*/ 	.short	0x010a
        /*0d06*/ 	.byte	0x05
	.zero		1


	//   ....[46]....
        /*0d08*/ 	.word	0x0000cfb0
        /*0d0c*/ 	.word	0x000000ff
        /*0d10*/ 	.word	0x00038830
        /*0d14*/ 	.short	0x010a
        /*0d16*/ 	.byte	0x05
	.zero		1


	//   ....[47]....
        /*0d18*/ 	.word	0x0000d140
        /*0d1c*/ 	.word	0x000000ff
        /*0d20*/ 	.word	0x00038850
        /*0d24*/ 	.short	0x010a
        /*0d26*/ 	.byte	0x05
	.zero		1


	//   ....[48]....
        /*0d28*/ 	.word	0x0000d180
        /*0d2c*/ 	.word	0x000000ff
        /*0d30*/ 	.word	0x00038850
        /*0d34*/ 	.short	0x010a
        /*0d36*/ 	.byte	0x05
	.zero		1


	//   ....[49]....
        /*0d38*/ 	.word	0x0000e2e0
        /*0d3c*/ 	.word	0x00000007
        /*0d40*/ 	.word	0x00000000
        /*0d44*/ 	.short	0x0101
        /*0d46*/ 	.byte	0x3f
	.zero		1


	//   ....[50]....
        /*0d48*/ 	.word	0x00010200
        /*0d4c*/ 	.word	0x0000000a
        /*0d50*/ 	.word	0x00000000
        /*0d54*/ 	.short	0x0101
        /*0d56*/ 	.byte	0x3f
	.zero		1


	//   ....[51]....
        /*0d58*/ 	.word	0x00012860
        /*0d5c*/ 	.word	0x000000ff
        /*0d60*/ 	.word	0x00000000
        /*0d64*/ 	.short	0x0101
        /*0d66*/ 	.byte	0x05
	.zero		1


	//   ....[52]....
        /*0d68*/ 	.word	0x000159b0
        /*0d6c*/ 	.word	0x00000000
        /*0d70*/ 	.word	0x00038840
        /*0d74*/ 	.short	0x010a
        /*0d76*/ 	.byte	0x3f
	.zero		1


	//   ....[53]....
        /*0d78*/ 	.word	0x00016590
        /*0d7c*/ 	.word	0x00000008
        /*0d80*/ 	.word	0x00038800
        /*0d84*/ 	.short	0x0107
        /*0d86*/ 	.byte	0x3f
	.zero		1


	//   ....[54]....
        /*0d88*/ 	.word	0x00016640
        /*0d8c*/ 	.word	0x00000000
        /*0d90*/ 	.word	0x00038800
        /*0d94*/ 	.short	0x0101
        /*0d96*/ 	.byte	0x3f
	.zero		1


	//   ....[55]....
        /*0d98*/ 	.word	0x00017610
        /*0d9c*/ 	.word	0x00000000
        /*0da0*/ 	.word	0x00038810
        /*0da4*/ 	.short	0x0107
        /*0da6*/ 	.byte	0x3f
	.zero		1


	//   ....[56]....
        /*0da8*/ 	.word	0x00017710
        /*0dac*/ 	.word	0x00000002
        /*0db0*/ 	.word	0x00038810
        /*0db4*/ 	.short	0x0101
        /*0db6*/ 	.byte	0x3f
	.zero		1


	//   ....[57]....
        /*0db8*/ 	.word	0x00017730
        /*0dbc*/ 	.word	0x00000002
        /*0dc0*/ 	.word	0x00038820
        /*0dc4*/ 	.short	0x010a
        /*0dc6*/ 	.byte	0x3f
	.zero		1


	//   ....[58]....
        /*0dc8*/ 	.word	0x00017830
        /*0dcc*/ 	.word	0x00000000
        /*0dd0*/ 	.word	0x00038860
        /*0dd4*/ 	.short	0x010a
        /*0dd6*/ 	.byte	0x3f
	.zero		1


	//   ....[59]....
        /*0dd8*/ 	.word	0x000184b0
        /*0ddc*/ 	.word	0x00000003
        /*0de0*/ 	.word	0x00038840
        /*0de4*/ 	.short	0x010a
        /*0de6*/ 	.byte	0x3f
	.zero		1


	//   ....[60]....
        /*0de8*/ 	.word	0x00018700
        /*0dec*/ 	.word	0x00000003
        /*0df0*/ 	.word	0x00038860
        /*0df4*/ 	.short	0x010a
        /*0df6*/ 	.byte	0x3f
	.zero		1


	//   ....[61]....
        /*0df8*/ 	.word	0x00019320
        /*0dfc*/ 	.word	0x00000004
        /*0e00*/ 	.word	0x00038840
        /*0e04*/ 	.short	0x010a
        /*0e06*/ 	.byte	0x3f
	.zero		1


	//   ....[62]....
        /*0e08*/ 	.word	0x00019560
        /*0e0c*/ 	.word	0x00000004
        /*0e10*/ 	.word	0x00038860
        /*0e14*/ 	.short	0x010a
        /*0e16*/ 	.byte	0x3f
	.zero		1


	//   ....[63]....
        /*0e18*/ 	.word	0x0001a0f0
        /*0e1c*/ 	.word	0x00000002
        /*0e20*/ 	.word	0x00038840
        /*0e24*/ 	.short	0x010a
        /*0e26*/ 	.byte	0x3f
	.zero		1


	//   ....[64]....
        /*0e28*/ 	.word	0x0001a340
        /*0e2c*/ 	.word	0x00000002
        /*0e30*/ 	.word	0x00038860
        /*0e34*/ 	.short	0x010a
        /*0e36*/ 	.byte	0x3f
	.zero		1


	//   ....[65]....
        /*0e38*/ 	.word	0x0001bb50
        /*0e3c*/ 	.word	0x00000000
        /*0e40*/ 	.word	0x00038820
        /*0e44*/ 	.short	0x010a
        /*0e46*/ 	.byte	0x3f
	.zero		1


	//   ....[66]....
        /*0e48*/ 	.word	0x0001bd10
        /*0e4c*/ 	.word	0x00000006
        /*0e50*/ 	.word	0x00000000
        /*0e54*/ 	.short	0x010a
        /*0e56*/ 	.byte	0x3f
	.zero		1


	//   ....[67]....
        /*0e58*/ 	.word	0x0001bd80
        /*0e5c*/ 	.word	0x00000007
        /*0e60*/ 	.word	0x00000000
        /*0e64*/ 	.short	0x010a
        /*0e66*/ 	.byte	0x3f
	.zero		1


	//   ....[68]....
        /*0e68*/ 	.word	0x0001bdf0
        /*0e6c*/ 	.word	0x00000004
        /*0e70*/ 	.word	0x00000000
        /*0e74*/ 	.short	0x010a
        /*0e76*/ 	.byte	0x3f
	.zero		1


	//   ....[69]....
        /*0e78*/ 	.word	0x0001be20
        /*0e7c*/ 	.word	0x00000003
        /*0e80*/ 	.word	0x00000000
        /*0e84*/ 	.short	0x010a
        /*0e86*/ 	.byte	0x3f
	.zero		1


	//   ....[70]....
        /*0e88*/ 	.word	0x0001be90
        /*0e8c*/ 	.word	0x00000003
        /*0e90*/ 	.word	0x00038800
        /*0e94*/ 	.short	0x010a
        /*0e96*/ 	.byte	0x3f
	.zero		1


	//   ....[71]....
        /*0e98*/ 	.word	0x0001bee0
        /*0e9c*/ 	.word	0x00000003
        /*0ea0*/ 	.word	0x00038830
        /*0ea4*/ 	.short	0x010a
        /*0ea6*/ 	.byte	0x3f
	.zero		1


	//   ....[72]....
        /*0ea8*/ 	.word	0x0001bf40
        /*0eac*/ 	.word	0x00000005
        /*0eb0*/ 	.word	0x00038810
        /*0eb4*/ 	.short	0x010a
        /*0eb6*/ 	.byte	0x3f
	.zero		1


	//   ....[73]....
        /*0eb8*/ 	.word	0x0001bf90
        /*0ebc*/ 	.word	0x00000003
        /*0ec0*/ 	.word	0x00038850
        /*0ec4*/ 	.short	0x010a
        /*0ec6*/ 	.byte	0x3f
	.zero		1


	//   ....[74]....
        /*0ec8*/ 	.word	0x0001bff0
        /*0ecc*/ 	.word	0x00000009
        /*0ed0*/ 	.word	0x00038830
        /*0ed4*/ 	.short	0x010a
        /*0ed6*/ 	.byte	0x3f
	.zero		1


	//   ....[75]....
        /*0ed8*/ 	.word	0x0001c050
        /*0edc*/ 	.word	0x00000009
        /*0ee0*/ 	.word	0x00038850
        /*0ee4*/ 	.short	0x010a
        /*0ee6*/ 	.byte	0x3f
	.zero		1


	//   ....[76]....
        /*0ee8*/ 	.word	0x0001c0b0
        /*0eec*/ 	.word	0x00000006
        /*0ef0*/ 	.word	0x00038830
        /*0ef4*/ 	.short	0x010a
        /*0ef6*/ 	.byte	0x3f
	.zero		1


	//   ....[77]....
        /*0ef8*/ 	.word	0x0001c110
        /*0efc*/ 	.word	0x00000006
        /*0f00*/ 	.word	0x00038850
        /*0f04*/ 	.short	0x010a
        /*0f06*/ 	.byte	0x3f
	.zero		1


	//   ....[78]....
        /*0f08*/ 	.word	0x0001c170
        /*0f0c*/ 	.word	0x00000008
        /*0f10*/ 	.word	0x00038830
        /*0f14*/ 	.short	0x010a
        /*0f16*/ 	.byte	0x3f
	.zero		1


	//   ....[79]....
        /*0f18*/ 	.word	0x0001c1d0
        /*0f1c*/ 	.word	0x00000008
        /*0f20*/ 	.word	0x00038850
        /*0f24*/ 	.short	0x010a
        /*0f26*/ 	.byte	0x3f
	.zero		1


	//   ....[80]....
        /*0f28*/ 	.word	0x0001c370
        /*0f2c*/ 	.word	0x00000000
        /*0f30*/ 	.word	0x00038840
        /*0f34*/ 	.short	0x010a
        /*0f36*/ 	.byte	0x3f
	.zero		1


	//   ....[81]....
        /*0f38*/ 	.word	0x0001d4c0
        /*0f3c*/ 	.word	0x00000002
        /*0f40*/ 	.word	0x00038820
        /*0f44*/ 	.short	0x010a
        /*0f46*/ 	.byte	0x3f
	.zero		1


	//   ....[82]....
        /*0f48*/ 	.word	0x0001d510
        /*0f4c*/ 	.word	0x00000000
        /*0f50*/ 	.word	0x00038860
        /*0f54*/ 	.short	0x010a
        /*0f56*/ 	.byte	0x3f
	.zero		1


	//   ....[83]....
        /*0f58*/ 	.word	0x0001d560
        /*0f5c*/ 	.word	0x00000003
        /*0f60*/ 	.word	0x00038840
        /*0f64*/ 	.short	0x010a
        /*0f66*/ 	.byte	0x3f
	.zero		1


	//   ....[84]....
        /*0f68*/ 	.word	0x0001d5b0
        /*0f6c*/ 	.word	0x00000003
        /*0f70*/ 	.word	0x00038860
        /*0f74*/ 	.short	0x010a
        /*0f76*/ 	.byte	0x3f
	.zero		1


	//   ....[85]....
        /*0f78*/ 	.word	0x0001d600
        /*0f7c*/ 	.word	0x00000004
        /*0f80*/ 	.word	0x00038840
        /*0f84*/ 	.short	0x010a
        /*0f86*/ 	.byte	0x3f
	.zero		1


	//   ....[86]....
        /*0f88*/ 	.word	0x0001d650
        /*0f8c*/ 	.word	0x00000004
        /*0f90*/ 	.word	0x00038860
        /*0f94*/ 	.short	0x010a
        /*0f96*/ 	.byte	0x3f
	.zero		1


	//   ....[87]....
        /*0f98*/ 	.word	0x0001d6a0
        /*0f9c*/ 	.word	0x00000002
        /*0fa0*/ 	.word	0x00038840
        /*0fa4*/ 	.short	0x010a
        /*0fa6*/ 	.byte	0x3f
	.zero		1


	//   ....[88]....
        /*0fa8*/ 	.word	0x0001d6f0
        /*0fac*/ 	.word	0x00000002
        /*0fb0*/ 	.word	0x00038860
        /*0fb4*/ 	.short	0x010a
        /*0fb6*/ 	.byte	0x3f
	.zero		1


	//   ....[89]....
        /*0fb8*/ 	.word	0x0001e150
        /*0fbc*/ 	.word	0x00000000
        /*0fc0*/ 	.word	0x00038820
        /*0fc4*/ 	.short	0x010a
        /*0fc6*/ 	.byte	0x3f
	.zero		1


	//   ....[90]....
        /*0fc8*/ 	.word	0x0001e2f0
        /*0fcc*/ 	.word	0x00000006
        /*0fd0*/ 	.word	0x00000000
        /*0fd4*/ 	.short	0x010a
        /*0fd6*/ 	.byte	0x3f
	.zero		1


	//   ....[91]....
        /*0fd8*/ 	.word	0x0001e340
        /*0fdc*/ 	.word	0x00000007
        /*0fe0*/ 	.word	0x00000000
        /*0fe4*/ 	.short	0x010a
        /*0fe6*/ 	.byte	0x3f
	.zero		1


	//   ....[92]....
        /*0fe8*/ 	.word	0x0001e390
        /*0fec*/ 	.word	0x00000004
        /*0ff0*/ 	.word	0x00000000
        /*0ff4*/ 	.short	0x010a
        /*0ff6*/ 	.byte	0x3f
	.zero		1


	//----- nvinfo : EIATTR_NUM_MBARRIERS
	.align		4
.L_438:
        /*0ff8*/ 	.byte	0x03, 0x38
        /*0ffa*/ 	.short	0x0017


	//----- nvinfo : EIATTR_EXIT_INSTR_OFFSETS
	.align		4
        /*0ffc*/ 	.byte	0x04, 0x1c
        /*0ffe*/ 	.short	(.L_440 - .L_439)


	//   ....[0]....
.L_439:
        /*1000*/ 	.word	0x00000a60


	//   ....[1]....
        /*1004*/ 	.word	0x00013ae0


	//   ....[2]....
        /*1008*/ 	.word	0x0001be70


	//----- nvinfo : EIATTR_MAX_THREADS
	.align		4
.L_440:
        /*100c*/ 	.byte	0x04, 0x05
        /*100e*/ 	.short	(.L_442 - .L_441)
.L_441:
        /*1010*/ 	.word	0x00000180
        /*1014*/ 	.word	0x00000001
        /*1018*/ 	.word	0x00000001


	//----- nvinfo : EIATTR_CRS_STACK_SIZE
	.align		4
.L_442:
        /*101c*/ 	.byte	0x04, 0x1e
        /*101e*/ 	.short	(.L_444 - .L_443)
.L_443:
        /*1020*/ 	.word	0x00000000


	//----- nvinfo : EIATTR_CBANK_PARAM_SIZE
	.align		4
.L_444:
        /*1024*/ 	.byte	0x03, 0x19
        /*1026*/ 	.short	0x0bf0


	//----- nvinfo : EIATTR_PARAM_CBANK
	.align		4
        /*1028*/ 	.byte	0x04, 0x0a
        /*102a*/ 	.short	(.L_446 - .L_445)
	.align		4
.L_445:
        /*102c*/ 	.word	index@(.nv.constant0._ZN7cutlass13device_kernelIN5flash11enable_sm90INS1_16FlashAttnFwdSm90INS1_25CollectiveMainloopFwdSm90ILi2EN4cute5tupleIJNS5_1CILi1EEES8_S8_EEENS6_IJNS7_ILi64EEESA_SA_EEELi512ENS_6half_tEfNS_4arch4Sm90ELb0ELb1ELb0ELb1ELb0ELb0ELb1ELb0ELb0ELb1ELb0ELb0EEENS1_21CollectiveEpilogueFwdINS6_IJSA_NS7_ILi512EEESA_EEES9_SC_SE_Li256ELb1ELb1ELb0ELb0EEENS1_36VarlenDynamicPersistentTileSchedulerILi64ELi64ELi256ELi128ELb0ELb1ELb1ELb1ELb0ELb1EEEEEEEEEvNT_6ParamsE)
        /*1030*/ 	.short	0x0210
        /*1032*/ 	.short	0x0bf0


	//----- nvinfo : EIATTR_SW_WAR
	.align		4
.L_446:
        /*1034*/ 	.byte	0x04, 0x36
        /*1036*/ 	.short	(.L_448 - .L_447)
.L_447:
        /*1038*/ 	.word	0x00000008
.L_448:


//--------------------- .nv.info._ZN7cutlass13device_kernelIN5flash11enable_sm90INS1_16FlashAttnFwdSm90INS1_25CollectiveMainloopFwdSm90ILi2EN4cute5tupleIJNS5_1CILi1EEES8_S8_EEENS6_IJNS7_ILi64EEESA_SA_EEELi512ENS_6half_tEfNS_4arch4Sm90ELb0ELb1ELb0ELb1ELb0ELb1ELb1ELb0ELb0ELb1ELb0ELb0EEENS1_21CollectiveEpilogueFwdINS6_IJSA_NS7_ILi512EEESA_EEES9_SC_SE_Li256ELb1ELb1ELb0ELb0EEENS1_36VarlenDynamicPersistentTileSchedulerILi64ELi64ELi256ELi128ELb0ELb1ELb1ELb1ELb0ELb1EEEEEEEEEvNT_6ParamsE --------------------------
	.section	.nv.info._ZN7cutlass13device_kernelIN5flash11enable_sm90INS1_16FlashAttnFwdSm90INS1_25CollectiveMainloopFwdSm90ILi2EN4cute5tupleIJNS5_1CILi1EEES8_S8_EEENS6_IJNS7_ILi64EEESA_SA_EEELi512ENS_6half_tEfNS_4arch4Sm90ELb0ELb1ELb0ELb1ELb0ELb1ELb1ELb0ELb0ELb1ELb0ELb0EEENS1_21CollectiveEpilogueFwdINS6_IJSA_NS7_ILi512EEESA_EEES9_SC_SE_Li256ELb1ELb1ELb0ELb0EEENS1_36VarlenDynamicPersistentTileSchedulerILi64ELi64ELi256ELi128ELb0ELb1ELb1ELb1ELb0ELb1EEEEEEEEEvNT_6ParamsE,"",@"SHT_CUDA_INFO"
	.sectionflags	@""
	.align	4


	//----- nvinfo : EIATTR_CUDA_API_VERSION
	.align		4
        /*0000*/ 	.byte	0x04, 0x37
        /*0002*/ 	.short	(.L_450 - .L_449)
.L_449:
        /*0004*/ 	.word	0x00000082


	//----- nvinfo : EIATTR_KPARAM_INFO
	.align		4
.L_450:
        /*0008*/ 	.byte	0x04, 0x17
        /*000a*/ 	.short	(.L_452 - .L_451)
.L_451:
        /*000c*/ 	.word	0x00000000
        /*0010*/ 	.short	0x0000
        /*0012*/ 	.short	0x0070
        /*0014*/ 	.byte	0x00, 0xf0, 0x01, 0x2e


	//----- nvinfo : EIATTR_SPARSE_MMA_MASK
	.align		4
.L_452:
        /*0018*/ 	.byte	0x03, 0x50
        /*001a*/ 	.short	0x0000


	//----- nvinfo : EIATTR_MAXREG_COUNT
	.align		4
        /*001c*/ 	.byte	0x03, 0x1b
        /*001e*/ 	.short	0x00a8


	//----- nvinfo : EIATTR_NUM_BARRIERS
	.align		4
        /*0020*/ 	.byte	0x02, 0x4c
        /*0022*/ 	.byte	0x10
	.zero		1


	//----- nvinfo : EIATTR_EXTERNS
	.align		4
        /*0024*/ 	.byte	0x04, 0x0f
        /*0026*/ 	.short	(.L_454 - .L_453)


	//   ....[0]....
	.align		4
.L_453:
        /*0028*/ 	.word	index@(__assertfail)


	//----- nvinfo : EIATTR_ANNOTATIONS
	.align		4
.L_454:
        /*002c*/ 	.byte	0x04, 0x55
        /*002e*/ 	.short	(.L_456 - .L_455)


	//   ....[0]....
.L_455:
        /* <DEDUP_REMOVED lines=95> */


	//----- nvinfo : EIATTR_MERCURY_ISA_VERSION
	.align		4
.L_456:
        /*0608*/ 	.byte	0x03, 0x5f
        /*060a*/ 	.short	0x0101


	//----- nvinfo : EIATTR_UNUSED_LOAD_BYTE_OFFSET
	.align		4
        /*060c*/ 	.byte	0x04, 0x44
        /*060e*/ 	.short	(.L_458 - .L_457)


	//   ....[0]....
.L_457:
        /*0610*/ 	.word	0x00000ab0
        /*0614*/ 	.word	0x0000fff0


	//   ....[1]....
        /*0618*/ 	.word	0x00019300
        /*061c*/ 	.word	0x0000fff0


	//----- nvinfo : EIATTR_INT_WARP_WIDE_INSTR_OFFSETS
	.align		4
.L_458:
        /*0620*/ 	.byte	0x04, 0x31
        /*0622*/ 	.short	(.L_460 - .L_459)


	//   ....[0]....
.L_459:
        /*0624*/ 	.word	0x00000190


	//   ....[1]....
        /*0628*/ 	.word	0x000001d0


	//   ....[2]....
        /*062c*/ 	.word	0x00000240


	//   ....[3]....
        /*0630*/ 	.word	0x00000250


	//   ....[4]....
        /*0634*/ 	.word	0x0001f940


	//   ....[5]....
        /*0638*/ 	.word	0x0001f9a0


	//   ....[6]....
        /*063c*/ 	.word	0x00025530


	//   ....[7]....
        /*0640*/ 	.word	0x00025590


	//----- nvinfo : EIATTR_COOP_GROUP_MASK_REGIDS
	.align		4
.L_460:
        /*0644*/ 	.byte	0x04, 0x29
        /*0646*/ 	.short	(.L_462 - .L_461)


	//   ....[0]....
.L_461:
        /*0648*/ 	.word	0xffffffff


	//   ....[1]....
        /*064c*/ 	.word	0xffffffff


	//   ....[2]....
        /*0650*/ 	.word	0xffffffff


	//   ....[3]....
        /*0654*/ 	.word	0xffffffff


	//   ....[4]....
        /*0658*/ 	.word	0xffffffff


	//   ....[5]....
        /*065c*/ 	.word	0xffffffff


	//   ....[6]....
        /*0660*/ 	.word	0xffffffff


	//   ....[7]....
        /*0664*/ 	.word	0xffffffff


	//   ....[8]....
        /*0668*/ 	.word	0xffffffff


	//   ....[9]....
        /*066c*/ 	.word	0xffffffff


	//   ....[10]....
        /*0670*/ 	.word	0xffffffff


	//   ....[11]....
        /*0674*/ 	.word	0xffffffff


	//   ....[12]....
        /*0678*/ 	.word	0xffffffff


	//   ....[13]....
        /*067c*/ 	.word	0xffffffff


	//   ....[14]....
        /*0680*/ 	.word	0xffffffff


	//   ....[15]....
        /*0684*/ 	.word	0xffffffff


	//   ....[16]....
        /*0688*/ 	.word	0xffffffff


	//   ....[17]....
        /*068c*/ 	.word	0xffffffff


	//   ....[18]....
        /*0690*/ 	.word	0xffffffff


	//   ....[19]....
        /*0694*/ 	.word	0xffffffff


	//   ....[20]....
        /*0698*/ 	.word	0xffffffff


	//   ....[21]....
        /*069c*/ 	.word	0xffffffff


	//   ....[22]....
        /*06a0*/ 	.word	0xffffffff


	//   ....[23]....
        /*06a4*/ 	.word	0xffffffff


	//   ....[24]....
        /*06a8*/ 	.word	0xffffffff


	//   ....[25]....
        /*06ac*/ 	.word	0xffffffff


	//   ....[26]....
        /*06b0*/ 	.word	0xffffffff


	//   ....[27]....
        /*06b4*/ 	.word	0xffffffff


	//   ....[28]....
        /*06b8*/ 	.word	0xffffffff


	//   ....[29]....
        /*06bc*/ 	.word	0xffffffff


	//   ....[30]....
        /*06c0*/ 	.word	0xffffffff


	//   ....[31]....
        /*06c4*/ 	.word	0xffffffff


	//   ....[32]....
        /*06c8*/ 	.word	0xffffffff


	//   ....[33]....
        /*06cc*/ 	.word	0xffffffff


	//   ....[34]....
        /*06d0*/ 	.word	0xffffffff


	//   ....[35]....
        /*06d4*/ 	.word	0xffffffff


	//   ....[36]....
        /*06d8*/ 	.word	0xffffffff


	//   ....[37]....
        /*06dc*/ 	.word	0xffffffff


	//   ....[38]....
        /*06e0*/ 	.word	0xffffffff


	//   ....[39]....
        /*06e4*/ 	.word	0xffffffff


	//   ....[40]....
        /*06e8*/ 	.word	0xffffffff


	//   ....[41]....
        /*06ec*/ 	.word	0xffffffff


	//   ....[42]....
        /*06f0*/ 	.word	0xffffffff


	//   ....[43]....
        /*06f4*/ 	.word	0xffffffff


	//   ....[44]....
        /*06f8*/ 	.word	0xffffffff


	//   ....[45]....
        /*06fc*/ 	.word	0xffffffff


	//   ....[46]....
        /*0700*/ 	.word	0xffffffff


	//   ....[47]....
        /*0704*/ 	.word	0xffffffff


	//   ....[48]....
        /*0708*/ 	.word	0xffffffff


	//   ....[49]....
        /*070c*/ 	.word	0xffffffff


	//   ....[50]....
        /*0710*/ 	.word	0xffffffff


	//   ....[51]....
        /*0714*/ 	.word	0xffffffff


	//   ....[52]....
        /*0718*/ 	.word	0xffffffff


	//   ....[53]....
        /*071c*/ 	.word	0xffffffff


	//   ....[54]....
        /*0720*/ 	.word	0xffffffff


	//   ....[55]....
        /*0724*/ 	.word	0xffffffff


	//   ....[56]....
        /*0728*/ 	.word	0xffffffff


	//   ....[57]....
        /*072c*/ 	.word	0xffffffff


	//   ....[58]....
        /*0730*/ 	.word	0xffffffff


	//   ....[59]....
        /*0734*/ 	.word	0xffffffff


	//   ....[60]....
        /*0738*/ 	.word	0xffffffff


	//   ....[61]....
        /*073c*/ 	.word	0xffffffff


	//   ....[62]....
        /*0740*/ 	.word	0xffffffff


	//   ....[63]....
        /*0744*/ 	.word	0xffffffff


	//   ....[64]....
        /*0748*/ 	.word	0xffffffff


	//   ....[65]....
        /*074c*/ 	.word	0xffffffff


	//   ....[66]....
        /*0750*/ 	.word	0xffffffff


	//   ....[67]....
        /*0754*/ 	.word	0xffffffff


	//   ....[68]....
        /*0758*/ 	.word	0xffffffff


	//   ....[69]....
        /*075c*/ 	.word	0xffffffff


	//   ....[70]....
        /*0760*/ 	.word	0xffffffff


	//   ....[71]....
        /*0764*/ 	.word	0xffffffff


	//   ....[72]....
        /*0768*/ 	.word	0xffffffff


	//   ....[73]....
        /*076c*/ 	.word	0xffffffff


	//   ....[74]....
        /*0770*/ 	.word	0xffffffff


	//   ....[75]....
        /*0774*/ 	.word	0xffffffff


	//   ....[76]....
        /*0778*/ 	.word	0xffffffff


	//   ....[77]....
        /*077c*/ 	.word	0xffffffff


	//   ....[78]....
        /*0780*/ 	.word	0xffffffff


	//   ....[79]....
        /*0784*/ 	.word	0xffffffff


	//   ....[80]....
        /*0788*/ 	.word	0xffffffff


	//   ....[81]....
        /*078c*/ 	.word	0xffffffff


	//   ....[82]....
        /*0790*/ 	.word	0xffffffff


	//   ....[83]....
        /*0794*/ 	.word	0xffffffff


	//   ....[84]....
        /*0798*/ 	.word	0xffffffff


	//   ....[85]....
        /*079c*/ 	.word	0xffffffff


	//   ....[86]....
        /*07a0*/ 	.word	0xffffffff


	//   ....[87]....
        /*07a4*/ 	.word	0xffffffff


	//   ....[88]....
        /*07a8*/ 	.word	0xffffffff


	//   ....[89]....
        /*07ac*/ 	.word	0xffffffff


	//   ....[90]....
        /*07b0*/ 	.word	0xffffffff


	//   ....[91]....
        /*07b4*/ 	.word	0xffffffff


	//   ....[92]....
        /*07b8*/ 	.word	0xffffffff


	//   ....[93]....
        /*07bc*/ 	.word	0xffffffff


	//   ....[94]....
        /*07c0*/ 	.word	0xffffffff


	//   ....[95]....
        /*07c4*/ 	.word	0xffffffff


	//   ....[96]....
        /*07c8*/ 	.word	0xffffffff


	//   ....[97]....
        /*07cc*/ 	.word	0xffffffff


	//   ....[98]....
        /*07d0*/ 	.word	0xffffffff


	//   ....[99]....
        /*07d4*/ 	.word	0xffffffff


	//   ....[100]....
        /*07d8*/ 	.word	0xffffffff


	//   ....[101]....
        /*07dc*/ 	.word	0xffffffff


	//   ....[102]....
        /*07e0*/ 	.word	0xffffffff


	//   ....[103]....
        /*07e4*/ 	.word	0xffffffff


	//   ....[104]....
        /*07e8*/ 	.word	0xffffffff


	//   ....[105]....
        /*07ec*/ 	.word	0xffffffff


	//   ....[106]....
        /*07f0*/ 	.word	0xffffffff


	//   ....[107]....
        /*07f4*/ 	.word	0xffffffff


	//   ....[108]....
        /*07f8*/ 	.word	0xffffffff


	//   ....[109]....
        /*07fc*/ 	.word	0xffffffff


	//   ....[110]....
        /*0800*/ 	.word	0xffffffff


	//   ....[111]....
        /*0804*/ 	.word	0xffffffff


	//   ....[112]....
        /*0808*/ 	.word	0xffffffff


	//   ....[113]....
        /*080c*/ 	.word	0xffffffff


	//   ....[114]....
        /*0810*/ 	.word	0xffffffff


	//   ....[115]....
        /*0814*/ 	.word	0xffffffff


	//   ....[116]....
        /*0818*/ 	.word	0xffffffff


	//   ....[117]....
        /*081c*/ 	.word	0xffffffff


	//   ....[118]....
        /*0820*/ 	.word	0xffffffff


	//   ....[119]....
        /*0824*/ 	.word	0xffffffff


	//   ....[120]....
        /*0828*/ 	.word	0xffffffff


	//   ....[121]....
        /*082c*/ 	.word	0xffffffff


	//   ....[122]....
        /*0830*/ 	.word	0xffffffff


	//   ....[123]....
        /*0834*/ 	.word	0xffffffff


	//   ....[124]....
        /*0838*/ 	.word	0x0500000f


	//   ....[125]....
        /*083c*/ 	.word	0x0500000f


	//   ....[126]....
        /*0840*/ 	.word	0x0500000f


	//   ....[127]....
        /*0844*/ 	.word	0x0500000f


	//   ....[128]....
        /*0848*/ 	.word	0x0500000f


	//   ....[129]....
        /*084c*/ 	.word	0x0500000f


	//   ....[130]....
        /*0850*/ 	.word	0x0500000f


	//   ....[131]....
        /*0854*/ 	.word	0x0500000f


	//   ....[132]....
        /*0858*/ 	.word	0x0500000f


	//   ....[133]....
        /*085c*/ 	.word	0x0500000f


	//   ....[134]....
        /*0860*/ 	.word	0x0500000f


	//   ....[135]....
        /*0864*/ 	.word	0x0500000f


	//   ....[136]....
        /*0868*/ 	.word	0x0500000f


	//   ....[137]....
        /*086c*/ 	.word	0x0500000f


	//   ....[138]....
        /*0870*/ 	.word	0x0500000f


	//   ....[139]....
        /*0874*/ 	.word	0x0500000f


	//   ....[140]....
        /*0878*/ 	.word	0x0500000f


	//   ....[141]....
        /*087c*/ 	.word	0x0500000f


	//   ....[142]....
        /*0880*/ 	.word	0x0500000f


	//   ....[143]....
        /*0884*/ 	.word	0x0500000f


	//   ....[144]....
        /*0888*/ 	.word	0x0500000f


	//   ....[145]....
        /*088c*/ 	.word	0x0500000f


	//   ....[146]....
        /*0890*/ 	.word	0x0500000f


	//   ....[147]....
        /*0894*/ 	.word	0x0500000f


	//   ....[148]....
        /*0898*/ 	.word	0x0500000f


	//   ....[149]....
        /*089c*/ 	.word	0x0500000f


	//   ....[150]....
        /*08a0*/ 	.word	0x0500000f


	//   ....[151]....
        /*08a4*/ 	.word	0x0500000f


	//   ....[152]....
        /*08a8*/ 	.word	0x0500000f


	//   ....[153]....
        /*08ac*/ 	.word	0x0500000f


	//   ....[154]....
        /*08b0*/ 	.word	0x0500000f


	//   ....[155]....
        /*08b4*/ 	.word	0x0500000f


	//   ....[156]....
        /*08b8*/ 	.word	0x0500000f


	//   ....[157]....
        /*08bc*/ 	.word	0x0500000f


	//   ....[158]....
        /*08c0*/ 	.word	0x0500000f


	//   ....[159]....
        /*08c4*/ 	.word	0x0500000f


	//   ....[160]....
        /*08c8*/ 	.word	0x0500000f


	//   ....[161]....
        /*08cc*/ 	.word	0x0500000f


	//   ....[162]....
        /*08d0*/ 	.word	0x0500000f


	//   ....[163]....
        /*08d4*/ 	.word	0x0500000f


	//   ....[164]....
        /*08d8*/ 	.word	0x0500000f


	//   ....[165]....
        /*08dc*/ 	.word	0x0500000f


	//   ....[166]....
        /*08e0*/ 	.word	0x0500000f


	//   ....[167]....
        /*08e4*/ 	.word	0x0500000f


	//   ....[168]....
        /*08e8*/ 	.word	0x0500000f


	//   ....[169]....
        /*08ec*/ 	.word	0x0500000f


	//   ....[170]....
        /*08f0*/ 	.word	0x0500000f


	//   ....[171]....
        /*08f4*/ 	.word	0x0500000f


	//   ....[172]....
        /*08f8*/ 	.word	0x0500000f


	//   ....[173]....
        /*08fc*/ 	.word	0x0500000f


	//   ....[174]....
        /*0900*/ 	.word	0x0500000f


	//   ....[175]....
        /*0904*/ 	.word	0x0500000f


	//----- nvinfo : EIATTR_COOP_GROUP_INSTR_OFFSETS
	.align		4
.L_462:
        /*0908*/ 	.byte	0x04, 0x28
        /*090a*/ 	.short	(.L_464 - .L_463)


	//   ....[0]....
.L_463:
        /*090c*/ 	.word	0x00000070


	//   ....[1]....
        /*0910*/ 	.word	0x000001a0


	//   ....[2]....
        /*0914*/ 	.word	0x000001f0


	//   ....[3]....
        /*0918*/ 	.word	0x00000400


	//   ....[4]....
        /*091c*/ 	.word	0x00000560


	//   ....[5]....
        /*0920*/ 	.word	0x00000680


	//   ....[6]....
        /*0924*/ 	.word	0x000007e0


	//   ....[7]....
        /*0928*/ 	.word	0x00004e20


	//   ....[8]....
        /*092c*/ 	.word	0x00006f60


	//   ....[9]....
        /*0930*/ 	.word	0x00007690


	//   ....[10]....
        /*0934*/ 	.word	0x000076a0


	//   ....[11]....
        /*0938*/ 	.word	0x000076b0


	//   ....[12]....
        /*093c*/ 	.word	0x000076c0


	//   ....[13]....
        /*0940*/ 	.word	0x000079b0


	//   ....[14]....
        /*0944*/ 	.word	0x000079c0


	//   ....[15]....
        /*0948*/ 	.word	0x000079d0


	//   ....[16]....
        /*094c*/ 	.word	0x000079e0


	//   ....[17]....
        /*0950*/ 	.word	0x00008ba0


	//   ....[18]....
        /*0954*/ 	.word	0x00008bb0


	//   ....[19]....
        /*0958*/ 	.word	0x00008bc0


	//   ....[20]....
        /*095c*/ 	.word	0x00008bd0


	//   ....[21]....
        /*0960*/ 	.word	0x00008e00


	//   ....[22]....
        /*0964*/ 	.word	0x00008e10


	//   ....[23]....
        /*0968*/ 	.word	0x00008e20


	//   ....[24]....
        /*096c*/ 	.word	0x00008e30


	//   ....[25]....
        /*0970*/ 	.word	0x0000a4a0


	//   ....[26]....
        /*0974*/ 	.word	0x0000bbe0


	//   ....[27]....
        /*0978*/ 	.word	0x0000c370


	//   ....[28]....
        /*097c*/ 	.word	0x0000c9f0


	//   ....[29]....
        /*0980*/ 	.word	0x0000ca60


	//   ....[30]....
        /*0984*/ 	.word	0x0000cd40


	//   ....[31]....
        /*0988*/ 	.word	0x0000ce40


	//   ....[32]....
        /*098c*/ 	.word	0x0000d5e0


	//   ....[33]....
        /*0990*/ 	.word	0x0000de00


	//   ....[34]....
        /*0994*/ 	.word	0x0000f3b0


	//   ....[35]....
        /*0998*/ 	.word	0x0000f7b0


	//   ....[36]....
        /*099c*/ 	.word	0x0000fe90


	//   ....[37]....
        /*09a0*/ 	.word	0x0000ff80


	//   ....[38]....
        /*09a4*/ 	.word	0x00010550


	//   ....[39]....
        /*09a8*/ 	.word	0x00010720


	//   ....[40]....
        /*09ac*/ 	.word	0x00011550


	//   ....[41]....
        /*09b0*/ 	.word	0x00011e30


	//   ....[42]....
        /*09b4*/ 	.word	0x00013760


	//   ....[43]....
        /*09b8*/ 	.word	0x00013770


	//   ....[44]....
        /*09bc*/ 	.word	0x000137a0


	//   ....[45]....
        /*09c0*/ 	.word	0x00013830


	//   ....[46]....
        /*09c4*/ 	.word	0x00014aa0


	//   ....[47]....
        /*09c8*/ 	.word	0x000150f0


	//   ....[48]....
        /*09cc*/ 	.word	0x00016690


	//   ....[49]....
        /*09d0*/ 	.word	0x00016a50


	//   ....[50]....
        /*09d4*/ 	.word	0x00017010


	//   ....[51]....
        /*09d8*/ 	.word	0x00017030


	//   ....[52]....
        /*09dc*/ 	.word	0x00017940


	//   ....[53]....
        /*09e0*/ 	.word	0x00017b10


	//   ....[54]....
        /*09e4*/ 	.word	0x000187a0


	//   ....[55]....
        /*09e8*/ 	.word	0x00018810


	//   ....[56]....
        /*09ec*/ 	.word	0x00018830


	//   ....[57]....
        /*09f0*/ 	.word	0x00018880


	//   ....[58]....
        /*09f4*/ 	.word	0x000188a0


	//   ....[59]....
        /*09f8*/ 	.word	0x0001a290


	//   ....[60]....
        /*09fc*/ 	.word	0x0001a790


	//   ....[61]....
        /*0a00*/ 	.word	0x0001a7c0


	//   ....[62]....
        /*0a04*/ 	.word	0x0001a7f0


	//   ....[63]....
        /*0a08*/ 	.word	0x0001a800


	//   ....[64]....
        /*0a0c*/ 	.word	0x0001ae90


	//   ....[65]....
        /*0a10*/ 	.word	0x0001aec0


	//   ....[66]....
        /*0a14*/ 	.word	0x0001b110


	//   ....[67]....
        /*0a18*/ 	.word	0x0001b130


	//   ....[68]....
        /*0a1c*/ 	.word	0x0001bca0


	//   ....[69]....
        /*0a20*/ 	.word	0x0001bcd0


	//   ....[70]....
        /*0a24*/ 	.word	0x0001bf10


	//   ....[71]....
        /*0a28*/ 	.word	0x0001bf30


	//   ....[72]....
        /*0a2c*/ 	.word	0x0001c1e0


	//   ....[73]....
        /*0a30*/ 	.word	0x0001c3b0


	//   ....[74]....
        /*0a34*/ 	.word	0x0001c3e0


	//   ....[75]....
        /*0a38*/ 	.word	0x0001c410


	//   ....[76]....
        /*0a3c*/ 	.word	0x0001c440


	//   ....[77]....
        /*0a40*/ 	.word	0x0001c470


	//   ....[78]....
        /*0a44*/ 	.word	0x0001c4a0


	//   ....[79]....
        /*0a48*/ 	.word	0x0001c610


	//   ....[80]....
        /*0a4c*/ 	.word	0x0001c640


	//   ....[81]....
        /*0a50*/ 	.word	0x0001c670


	//   ....[82]....
        /*0a54*/ 	.word	0x0001c6a0


	//   ....[83]....
        /*0a58*/ 	.word	0x0001c6d0


	//   ....[84]....
        /*0a5c*/ 	.word	0x0001c700


	//   ....[85]....
        /*0a60*/ 	.word	0x0001c7a0


	//   ....[86]....
        /*0a64*/ 	.word	0x0001c800


	//   ....[87]....
        /*0a68*/ 	.word	0x0001c890


	//   ....[88]....
        /*0a6c*/ 	.word	0x0001d9c0


	//   ....[89]....
        /*0a70*/ 	.word	0x0001ff00


	//   ....[90]....
        /*0a74*/ 	.word	0x00020a70


	//   ....[91]....
        /*0a78*/ 	.word	0x00020a80


	//   ....[92]....
        /*0a7c*/ 	.word	0x00020ab0


	//   ....[93]....
        /*0a80*/ 	.word	0x00020b90


	//   ....[94]....
        /*0a84*/ 	.word	0x00020bc0


	//   ....[95]....
        /*0a88*/ 	.word	0x00020c20


	//   ....[96]....
        /*0a8c*/ 	.word	0x00020c30


	//   ....[97]....
        /*0a90*/ 	.word	0x00020ca0


	//   ....[98]....
        /*0a94*/ 	.word	0x00021660


	//   ....[99]....
        /*0a98*/ 	.word	0x00021670


	//   ....[100]....
        /*0a9c*/ 	.word	0x00021790


	//   ....[101]....
        /*0aa0*/ 	.word	0x000217a0


	//   ....[102]....
        /*0aa4*/ 	.word	0x00021a30


	//   ....[103]....
        /*0aa8*/ 	.word	0x00021a40


	//   ....[104]....
        /*0aac*/ 	.word	0x00021bb0


	//   ....[105]....
        /*0ab0*/ 	.word	0x00021bc0


	//   ....[106]....
        /*0ab4*/ 	.word	0x000257c0


	//   ....[107]....
        /*0ab8*/ 	.word	0x000257f0


	//   ....[108]....
        /*0abc*/ 	.word	0x00025830


	//   ....[109]....
        /*0ac0*/ 	.word	0x00025860


	//   ....[110]....
        /*0ac4*/ 	.word	0x00025890


	//   ....[111]....
        /*0ac8*/ 	.word	0x000258c0


	//   ....[112]....
        /*0acc*/ 	.word	0x000258f0


	//   ....[113]....
        /*0ad0*/ 	.word	0x00025920


	//   ....[114]....
        /*0ad4*/ 	.word	0x00025aa0


	//   ....[115]....
        /*0ad8*/ 	.word	0x00025ad0


	//   ....[116]....
        /*0adc*/ 	.word	0x00025b00


	//   ....[117]....
        /*0ae0*/ 	.word	0x00025b30


	//   ....[118]....
        /*0ae4*/ 	.word	0x00025b60


	//   ....[119]....
        /*0ae8*/ 	.word	0x00025b90


	//   ....[120]....
        /*0aec*/ 	.word	0x00025c50


	//   ....[121]....
        /*0af0*/ 	.word	0x00025c70


	//   ....[122]....
        /*0af4*/ 	.word	0x00025ce0


	//   ....[123]....
        /*0af8*/ 	.word	0x000263b0


	//   ....[124]....
        /*0afc*/ 	.word	0x000267f0


	//   ....[125]....
        /*0b00*/ 	.word	0x00026880


	//   ....[126]....
        /*0b04*/ 	.word	0x000268d0


	//   ....[127]....
        /*0b08*/ 	.word	0x00026920


	//   ....[128]....
        /*0b0c*/ 	.word	0x000269b0


	//   ....[129]....
        /*0b10*/ 	.word	0x00026a40


	//   ....[130]....
        /*0b14*/ 	.word	0x00026a90


	//   ....[131]....
        /*0b18*/ 	.word	0x00026ae0


	//   ....[132]....
        /*0b1c*/ 	.word	0x00026bc0


	//   ....[133]....
        /*0b20*/ 	.word	0x00026c50


	//   ....[134]....
        /*0b24*/ 	.word	0x00026ca0


	//   ....[135]....
        /*0b28*/ 	.word	0x00026cf0


	//   ....[136]....
        /*0b2c*/ 	.word	0x00026d80


	//   ....[137]....
        /*0b30*/ 	.word	0x00026e10


	//   ....[138]....
        /*0b34*/ 	.word	0x00026e60


	//   ....[139]....
        /*0b38*/ 	.word	0x00026eb0


	//   ....[140]....
        /*0b3c*/ 	.word	0x00027290


	//   ....[141]....
        /*0b40*/ 	.word	0x00027580


	//   ....[142]....
        /*0b44*/ 	.word	0x00027710


	//   ....[143]....
        /*0b48*/ 	.word	0x00027770


	//   ....[144]....
        /*0b4c*/ 	.word	0x000277d0


	//   ....[145]....
        /*0b50*/ 	.word	0x00027820


	//   ....[146]....
        /*0b54*/ 	.word	0x00027980


	//   ....[147]....
        /*0b58*/ 	.word	0x00027a20


	//   ....[148]....
        /*0b5c*/ 	.word	0x00027ad0


	//   ....[149]....
        /*0b60*/ 	.word	0x00027bb0


	//   ....[150]....
        /*0b64*/ 	.word	0x00027d90


	//   ....[151]....
        /*0b68*/ 	.word	0x00027e60


	//   ....[152]....
        /*0b6c*/ 	.word	0x00028110


	//   ....[153]....
        /*0b70*/ 	.word	0x00028220


	//   ....[154]....
        /*0b74*/ 	.word	0x000283f0


	//   ....[155]....
        /*0b78*/ 	.word	0x000284c0


	//   ....[156]....
        /*0b7c*/ 	.word	0x000286f0


	//   ....[157]....
        /*0b80*/ 	.word	0x00028740


	//   ....[158]....
        /*0b84*/ 	.word	0x00028a70


	//   ....[159]....
        /*0b88*/ 	.word	0x00028b10


	//   ....[160]....
        /*0b8c*/ 	.word	0x00028c30


	//   ....[161]....
        /*0b90*/ 	.word	0x00028cb0


	//   ....[162]....
        /*0b94*/ 	.word	0x00028d30


	//   ....[163]....
        /*0b98*/ 	.word	0x00028db0


	//   ....[164]....
        /*0b9c*/ 	.word	0x00028e30


	//   ....[165]....
        /*0ba0*/ 	.word	0x00028ec0


	//   ....[166]....
        /*0ba4*/ 	.word	0x00028f60


	//   ....[167]....
        /*0ba8*/ 	.word	0x00029010


	//   ....[168]....
        /*0bac*/ 	.word	0x00029090


	//   ....[169]....
        /*0bb0*/ 	.word	0x00029110


	//   ....[170]....
        /*0bb4*/ 	.word	0x00029190


	//   ....[171]....
        /*0bb8*/ 	.word	0x00029220


	//   ....[172]....
        /*0bbc*/ 	.word	0x000292a0


	//   ....[173]....
        /*0bc0*/ 	.word	0x00029340


	//   ....[174]....
        /*0bc4*/ 	.word	0x000293d0


	//   ....[175]....
        /*0bc8*/ 	.word	0x00029500


	//----- nvinfo : EIATTR_REG_RECONFIG
	.align		4
.L_464:
        /*0bcc*/ 	.byte	0x01, 0x54
	.zero		2


	//----- nvinfo : EIATTR_SYSCALL_OFFSETS
	.align		4
        /*0bd0*/ 	.byte	0x04, 0x46
        /*0bd2*/ 	.short	(.L_466 - .L_465)


	//   ....[0]....
.L_465:
        /*0bd4*/ 	.word	0x00001d40


	//   ....[1]....
        /*0bd8*/ 	.word	0x00001e90


	//   ....[2]....
        /*0bdc*/ 	.word	0x00007120


	//   ....[3]....
        /*0be0*/ 	.word	0x00007440


	//   ....[4]....
        /*0be4*/ 	.word	0x0001fb40


	//   ....[5]....
        /*0be8*/ 	.word	0x0001fc90


	//   ....[6]....
        /*0bec*/ 	.word	0x0001fd80


	//   ....[7]....
        /*0bf0*/ 	.word	0x00020630


	//   ....[8]....
        /*0bf4*/ 	.word	0x00020fd0


	//----- nvinfo : EIATTR_MBARRIER_INSTR_OFFSETS
	.align		4
.L_466:
        /*0bf8*/ 	.byte	0x04, 0x39
        /*0bfa*/ 	.short	(.L_468 - .L_467)


	//   ....[0]....
.L_467:
        /*0bfc*/ 	.word	0x000002e0
        /*0c00*/ 	.word	0x000000ff
        /*0c04*/ 	.word	0x00038800
        /*0c08*/ 	.short	0x0100
        /*0c0a*/ 	.byte	0x08
	.zero		1


	//   ....[1]....
        /*0c0c*/ 	.word	0x000002f0
        /*0c10*/ 	.word	0x000000ff
        /*0c14*/ 	.word	0x00038810
        /*0c18*/ 	.short	0x0100
        /*0c1a*/ 	.byte	0x08
	.zero		1


	//   ....[2]....
        /*0c1c*/ 	.word	0x00000300
        /*0c20*/ 	.word	0x000000ff
        /*0c24*/ 	.word	0x00038820
        /*0c28*/ 	.short	0x0100
        /*0c2a*/ 	.byte	0x08
	.zero		1


	//   ....[3]....
        /*0c2c*/ 	.word	0x000003b0
        /*0c30*/ 	.word	0x000000ff
        /*0c34*/ 	.word	0x00038830
        /*0c38*/ 	.short	0x0100
        /*0c3a*/ 	.byte	0x06
	.zero		1


	//   ....[4]....
        /*0c3c*/ 	.word	0x000003c0
        /*0c40*/ 	.word	0x000000ff
        /*0c44*/ 	.word	0x00038840
        /*0c48*/ 	.short	0x0100
        /*0c4a*/ 	.byte	0x06
	.zero		1


	//   ....[5]....
        /*0c4c*/ 	.word	0x000003d0
        /*0c50*/ 	.word	0x000000ff
        /*0c54*/ 	.word	0x00038838
        /*0c58*/ 	.short	0x0100
        /*0c5a*/ 	.byte	0x06
	.zero		1


	//   ....[6]....
        /*0c5c*/ 	.word	0x000003e0
        /*0c60*/ 	.word	0x000000ff
        /*0c64*/ 	.word	0x00038848
        /*0c68*/ 	.short	0x0100
        /*0c6a*/ 	.byte	0x06
	.zero		1


	//   ....[7]....
        /*0c6c*/ 	.word	0x00000510
        /*0c70*/ 	.word	0x000000ff
        /*0c74*/ 	.word	0x00038850
        /*0c78*/ 	.short	0x0100
        /*0c7a*/ 	.byte	0x08
	.zero		1


	//   ....[8]....
        /*0c7c*/ 	.word	0x00000520
        /*0c80*/ 	.word	0x000000ff
        /*0c84*/ 	.word	0x00038860
        /*0c88*/ 	.short	0x0100
        /*0c8a*/ 	.byte	0x08
	.zero		1


	//   ....[9]....
        /*0c8c*/ 	.word	0x00000530
        /*0c90*/ 	.word	0x000000ff
        /*0c94*/ 	.word	0x00038858
        /*0c98*/ 	.short	0x0100
        /*0c9a*/ 	.byte	0x08
	.zero		1


	//   ....[10]....
        /*0c9c*/ 	.word	0x00000540
        /*0ca0*/ 	.word	0x000000ff
        /*0ca4*/ 	.word	0x00038868
        /*0ca8*/ 	.short	0x0100
        /*0caa*/ 	.byte	0x08
	.zero		1


	//   ....[11]....
        /*0cac*/ 	.word	0x00000630
        /*0cb0*/ 	.word	0x000000ff
        /*0cb4*/ 	.word	0x00038870
        /*0cb8*/ 	.short	0x0100
        /*0cba*/ 	.byte	0x06
	.zero		1


	//   ....[12]....
        /*0cbc*/ 	.word	0x00000640
        /*0cc0*/ 	.word	0x000000ff
        /*0cc4*/ 	.word	0x00038880
        /*0cc8*/ 	.short	0x0100
        /*0cca*/ 	.byte	0x06
	.zero		1


	//   ....[13]....
        /*0ccc*/ 	.word	0x00000650
        /*0cd0*/ 	.word	0x000000ff
        /*0cd4*/ 	.word	0x00038878
        /*0cd8*/ 	.short	0x0100
        /*0cda*/ 	.byte	0x06
	.zero		1


	//   ....[14]....
        /*0cdc*/ 	.word	0x00000660
        /*0ce0*/ 	.word	0x000000ff
        /*0ce4*/ 	.word	0x00038888
        /*0ce8*/ 	.short	0x0100
        /*0cea*/ 	.byte	0x06
	.zero		1


	//   ....[15]....
        /*0cec*/ 	.word	0x00000790
        /*0cf0*/ 	.word	0x000000ff
        /*0cf4*/ 	.word	0x00038890
        /*0cf8*/ 	.short	0x0100
        /*0cfa*/ 	.byte	0x08
	.zero		1


	//   ....[16]....
        /*0cfc*/ 	.word	0x000007a0
        /*0d00*/ 	.word	0x000000ff
        /*0d04*/ 	.word	0x000388a0
        /*0d08*/ 	.short	0x0100
        /*0d0a*/ 	.byte	0x08
	.zero		1


	//   ....[17]....
        /*0d0c*/ 	.word	0x000007b0
        /*0d10*/ 	.word	0x000000ff
        /*0d14*/ 	.word	0x00038898
        /*0d18*/ 	.short	0x0100
        /*0d1a*/ 	.byte	0x08
	.zero		1


	//   ....[18]....
        /*0d1c*/ 	.word	0x000007c0
        /*0d20*/ 	.word	0x000000ff
        /*0d24*/ 	.word	0x000388a8
        /*0d28*/ 	.short	0x0100
        /*0d2a*/ 	.byte	0x08
	.zero		1


	//   ....[19]....
        /*0d2c*/ 	.word	0x000008f0
        /*0d30*/ 	.word	0x000000ff
        /*0d34*/ 	.word	0x000388b0
        /*0d38*/ 	.short	0x0100
        /*0d3a*/ 	.byte	0x08
	.zero		1


	//   ....[20]....
        /*0d3c*/ 	.word	0x00000900
        /*0d40*/ 	.word	0x000000ff
        /*0d44*/ 	.word	0x000388c0
        /*0d48*/ 	.short	0x0100
        /*0d4a*/ 	.byte	0x08
	.zero		1


	//   ....[21]....
        /*0d4c*/ 	.word	0x00000910
        /*0d50*/ 	.word	0x000000ff
        /*0d54*/ 	.word	0x000388b8
        /*0d58*/ 	.short	0x0100
        /*0d5a*/ 	.byte	0x08
	.zero		1


	//   ....[22]....
        /*0d5c*/ 	.word	0x00000920
        /*0d60*/ 	.word	0x000000ff
        /*0d64*/ 	.word	0x000388c8
        /*0d68*/ 	.short	0x0100
        /*0d6a*/ 	.byte	0x08
	.zero		1


	//   ....[23]....
        /*0d6c*/ 	.word	0x00002a50
        /*0d70*/ 	.word	0x00000040
        /*0d74*/ 	.word	0x00038890
        /*0d78*/ 	.short	0x010a
        /*0d7a*/ 	.byte	0x3f
	.zero		1


	//   ....[24]....
        /*0d7c*/ 	.word	0x000033d0
        /*0d80*/ 	.word	0x00000040
        /*0d84*/ 	.word	0x00038890
        /*0d88*/ 	.short	0x010a
        /*0d8a*/ 	.byte	0x3f
	.zero		1


	//   ....[25]....
        /*0d8c*/ 	.word	0x00003c50
        /*0d90*/ 	.word	0x00000040
        /*0d94*/ 	.word	0x00038890
        /*0d98*/ 	.short	0x010a
        /*0d9a*/ 	.byte	0x3f
	.zero		1


	//   ....[26]....
        /*0d9c*/ 	.word	0x00003e50
        /*0da0*/ 	.word	0x00000004
        /*0da4*/ 	.word	0x00000000
        /*0da8*/ 	.short	0x0101
        /*0daa*/ 	.byte	0x3f
	.zero		1


	//   ....[27]....
        /*0dac*/ 	.word	0x00003e90
        /*0db0*/ 	.word	0x00000040
        /*0db4*/ 	.word	0x000388b0
        /*0db8*/ 	.short	0x010a
        /*0dba*/ 	.byte	0x3f
	.zero		1


	//   ....[28]....
        /*0dbc*/ 	.word	0x000044c0
        /*0dc0*/ 	.word	0x00000040
        /*0dc4*/ 	.word	0x00000000
        /*0dc8*/ 	.short	0x0101
        /*0dca*/ 	.byte	0x3f
	.zero		1


	//   ....[29]....
        /*0dcc*/ 	.word	0x00005270
        /*0dd0*/ 	.word	0x00000000
        /*0dd4*/ 	.word	0x00000000
        /*0dd8*/ 	.short	0x0101
        /*0dda*/ 	.byte	0x3f
	.zero		1


	//   ....[30]....
        /*0ddc*/ 	.word	0x00005de0
        /*0de0*/ 	.word	0x00000000
        /*0de4*/ 	.word	0x00000000
        /*0de8*/ 	.short	0x0101
        /*0dea*/ 	.byte	0x3f
	.zero		1


	//   ....[31]....
        /*0dec*/ 	.word	0x000071b0
        /*0df0*/ 	.word	0x00000012
        /*0df4*/ 	.word	0x00038800
        /*0df8*/ 	.short	0x010a
        /*0dfa*/ 	.byte	0x3f
	.zero		1


	//   ....[32]....
        /*0dfc*/ 	.word	0x00007200
        /*0e00*/ 	.word	0x00000012
        /*0e04*/ 	.word	0x00038800
        /*0e08*/ 	.short	0x010a
        /*0e0a*/ 	.byte	0x3f
	.zero		1


	//   ....[33]....
        /*0e0c*/ 	.word	0x00007c00
        /*0e10*/ 	.word	0x00000012
        /*0e14*/ 	.word	0x00038800
        /*0e18*/ 	.short	0x010a
        /*0e1a*/ 	.byte	0x3f
	.zero		1


	//   ....[34]....
        /*0e1c*/ 	.word	0x00008fc0
        /*0e20*/ 	.word	0x00000012
        /*0e24*/ 	.word	0x00038800
        /*0e28*/ 	.short	0x010a
        /*0e2a*/ 	.byte	0x3f
	.zero		1


	//   ....[35]....
        /*0e2c*/ 	.word	0x00009dc0
        /*0e30*/ 	.word	0x00000000
        /*0e34*/ 	.word	0x00038830
        /*0e38*/ 	.short	0x010a
        /*0e3a*/ 	.byte	0x3f
	.zero		1


	//   ....[36]....
        /*0e3c*/ 	.word	0x00009e70
        /*0e40*/ 	.word	0x00000000
        /*0e44*/ 	.word	0x00038830
        /*0e48*/ 	.short	0x010a
        /*0e4a*/ 	.byte	0x3f
	.zero		1


	//   ....[37]....
        /*0e4c*/ 	.word	0x0000a180
        /*0e50*/ 	.word	0x00000012
        /*0e54*/ 	.word	0x00038810
        /*0e58*/ 	.short	0x010a
        /*0e5a*/ 	.byte	0x3f
	.zero		1


	//   ....[38]....
        /*0e5c*/ 	.word	0x0000a1d0
        /*0e60*/ 	.word	0x00000000
        /*0e64*/ 	.word	0x00038850
        /*0e68*/ 	.short	0x010a
        /*0e6a*/ 	.byte	0x3f
	.zero		1


	//   ....[39]....
        /*0e6c*/ 	.word	0x0000a260
        /*0e70*/ 	.word	0x00000000
        /*0e74*/ 	.word	0x00038850
        /*0e78*/ 	.short	0x010a
        /*0e7a*/ 	.byte	0x3f
	.zero		1


	//   ....[40]....
        /*0e7c*/ 	.word	0x0000bcd0
        /*0e80*/ 	.word	0x00000008
        /*0e84*/ 	.word	0x00000000
        /*0e88*/ 	.short	0x0101
        /*0e8a*/ 	.byte	0x3f
	.zero		1


	//   ....[41]....
        /*0e8c*/ 	.word	0x0000d600
        /*0e90*/ 	.word	0x00000000
        /*0e94*/ 	.word	0x00000000
        /*0e98*/ 	.short	0x0101
        /*0e9a*/ 	.byte	0x3f
	.zero		1


	//   ....[42]....
        /*0e9c*/ 	.word	0x0000d930
        /*0ea0*/ 	.word	0x000000c9
        /*0ea4*/ 	.word	0x00038830
        /*0ea8*/ 	.short	0x010a
        /*0eaa*/ 	.byte	0x3f
	.zero		1


	//   ....[43]....
        /*0eac*/ 	.word	0x0000d9a0
        /*0eb0*/ 	.word	0x000000c9
        /*0eb4*/ 	.word	0x00038830
        /*0eb8*/ 	.short	0x010a
        /*0eba*/ 	.byte	0x3f
	.zero		1


	//   ....[44]....
        /*0ebc*/ 	.word	0x0000dc10
        /*0ec0*/ 	.word	0x000000c9
        /*0ec4*/ 	.word	0x00038850
        /*0ec8*/ 	.short	0x010a
        /*0eca*/ 	.byte	0x3f
	.zero		1


	//   ....[45]....
        /*0ecc*/ 	.word	0x0000dc60
        /*0ed0*/ 	.word	0x000000c9
        /*0ed4*/ 	.word	0x00038850
        /*0ed8*/ 	.short	0x010a
        /*0eda*/ 	.byte	0x3f
	.zero		1


	//   ....[46]....
        /*0edc*/ 	.word	0x0000f5c0
        /*0ee0*/ 	.word	0x00000015
        /*0ee4*/ 	.word	0x00000000
        /*0ee8*/ 	.short	0x0101
        /*0eea*/ 	.byte	0x3f
	.zero		1


	//   ....[47]....
        /*0eec*/ 	.word	0x00011570
        /*0ef0*/ 	.word	0x000000c9
        /*0ef4*/ 	.word	0x00000000
        /*0ef8*/ 	.short	0x0101
        /*0efa*/ 	.byte	0x3f
	.zero		1


	//   ....[48]....
        /*0efc*/ 	.word	0x00011960
        /*0f00*/ 	.word	0x0000000f
        /*0f04*/ 	.word	0x00038830
        /*0f08*/ 	.short	0x010a
        /*0f0a*/ 	.byte	0x3f
	.zero		1


	//   ....[49]....
        /*0f0c*/ 	.word	0x000119d0
        /*0f10*/ 	.word	0x0000000f
        /*0f14*/ 	.word	0x00038830
        /*0f18*/ 	.short	0x010a
        /*0f1a*/ 	.byte	0x3f
	.zero		1


	//   ....[50]....
        /*0f1c*/ 	.word	0x00011c40
        /*0f20*/ 	.word	0x0000000f
        /*0f24*/ 	.word	0x00038850
        /*0f28*/ 	.short	0x010a
        /*0f2a*/ 	.byte	0x3f
	.zero		1


	//   ....[51]....
        /*0f2c*/ 	.word	0x00011c90
        /*0f30*/ 	.word	0x0000000f
        /*0f34*/ 	.word	0x00038850
        /*0f38*/ 	.short	0x010a
        /*0f3a*/ 	.byte	0x3f
	.zero		1


	//   ....[52]....
        /*0f3c*/ 	.word	0x00013ad0
        /*0f40*/ 	.word	0x000000a2
        /*0f44*/ 	.word	0x00000000
        /*0f48*/ 	.short	0x0101
        /*0f4a*/ 	.byte	0x3f
	.zero		1


	//   ....[53]....
        /*0f4c*/ 	.word	0x00014ac0
        /*0f50*/ 	.word	0x0000000f
        /*0f54*/ 	.word	0x00000000
        /*0f58*/ 	.short	0x0101
        /*0f5a*/ 	.byte	0x3f
	.zero		1


	//   ....[54]....
        /*0f5c*/ 	.word	0x00014c00
        /*0f60*/ 	.word	0x00000015
        /*0f64*/ 	.word	0x00038830
        /*0f68*/ 	.short	0x010a
        /*0f6a*/ 	.byte	0x3f
	.zero		1


	//   ....[55]....
        /*0f6c*/ 	.word	0x00014c70
        /*0f70*/ 	.word	0x00000015
        /*0f74*/ 	.word	0x00038830
        /*0f78*/ 	.short	0x010a
        /*0f7a*/ 	.byte	0x3f
	.zero		1


	//   ....[56]....
        /*0f7c*/ 	.word	0x00014ee0
        /*0f80*/ 	.word	0x00000015
        /*0f84*/ 	.word	0x00038850
        /*0f88*/ 	.short	0x010a
        /*0f8a*/ 	.byte	0x3f
	.zero		1


	//   ....[57]....
        /*0f8c*/ 	.word	0x00014f30
        /*0f90*/ 	.word	0x00000015
        /*0f94*/ 	.word	0x00038850
        /*0f98*/ 	.short	0x010a
        /*0f9a*/ 	.byte	0x3f
	.zero		1


	//   ....[58]....
        /*0f9c*/ 	.word	0x00016850
        /*0fa0*/ 	.word	0x0000000e
        /*0fa4*/ 	.word	0x00000000
        /*0fa8*/ 	.short	0x0101
        /*0faa*/ 	.byte	0x3f
	.zero		1


	//   ....[59]....
        /*0fac*/ 	.word	0x000187c0
        /*0fb0*/ 	.word	0x00000015
        /*0fb4*/ 	.word	0x00000000
        /*0fb8*/ 	.short	0x0101
        /*0fba*/ 	.byte	0x3f
	.zero		1


	//   ....[60]....
        /*0fbc*/ 	.word	0x0001ae30
        /*0fc0*/ 	.word	0x00000000
        /*0fc4*/ 	.word	0x00000000
        /*0fc8*/ 	.short	0x0101
        /*0fca*/ 	.byte	0x3f
	.zero		1


	//   ....[61]....
        /*0fcc*/ 	.word	0x0001dab0
        /*0fd0*/ 	.word	0x00000006
        /*0fd4*/ 	.word	0x00038820
        /*0fd8*/ 	.short	0x010a
        /*0fda*/ 	.byte	0x3f
	.zero		1


	//   ....[62]....
        /*0fdc*/ 	.word	0x0001db90
        /*0fe0*/ 	.word	0x00000005
        /*0fe4*/ 	.word	0x000388a0
        /*0fe8*/ 	.short	0x010a
        /*0fea*/ 	.byte	0x3f
	.zero		1


	//   ....[63]....
        /*0fec*/ 	.word	0x0001dde0
        /*0ff0*/ 	.word	0x00000005
        /*0ff4*/ 	.word	0x000388c0
        /*0ff8*/ 	.short	0x010a
        /*0ffa*/ 	.byte	0x3f
	.zero		1


	//   ....[64]....
        /*0ffc*/ 	.word	0x0001e860
        /*1000*/ 	.word	0x00000005
        /*1004*/ 	.word	0x000388a0
        /*1008*/ 	.short	0x010a
        /*100a*/ 	.byte	0x3f
	.zero		1


	//   ....[65]....
        /*100c*/ 	.word	0x0001eaa0
        /*1010*/ 	.word	0x00000005
        /*1014*/ 	.word	0x000388c0
        /*1018*/ 	.short	0x010a
        /*101a*/ 	.byte	0x3f
	.zero		1


	//   ....[66]....
        /*101c*/ 	.word	0x00020190
        /*1020*/ 	.word	0x00000000
        /*1024*/ 	.word	0x00038840
        /*1028*/ 	.short	0x010a
        /*102a*/ 	.byte	0x3f
	.zero		1


	//   ....[67]....
        /*102c*/ 	.word	0x00020d70
        /*1030*/ 	.word	0x00000008
        /*1034*/ 	.word	0x00038800
        /*1038*/ 	.short	0x0107
        /*103a*/ 	.byte	0x3f
	.zero		1


	//   ....[68]....
        /*103c*/ 	.word	0x00020e20
        /*1040*/ 	.word	0x00000000
        /*1044*/ 	.word	0x00038800
        /*1048*/ 	.short	0x0101
        /*104a*/ 	.byte	0x3f
	.zero		1


	//   ....[69]....
        /*104c*/ 	.word	0x00021df0
        /*1050*/ 	.word	0x00000000
        /*1054*/ 	.word	0x00038810
        /*1058*/ 	.short	0x0107
        /*105a*/ 	.byte	0x3f
	.zero		1


	//   ....[70]....
        /*105c*/ 	.word	0x00021ef0
        /*1060*/ 	.word	0x00000002
        /*1064*/ 	.word	0x00038810
        /*1068*/ 	.short	0x0101
        /*106a*/ 	.byte	0x3f
	.zero		1


	//   ....[71]....
        /*106c*/ 	.word	0x00021f10
        /*1070*/ 	.word	0x00000002
        /*1074*/ 	.word	0x00038820
        /*1078*/ 	.short	0x010a
        /*107a*/ 	.byte	0x3f
	.zero		1


	//   ....[72]....
        /*107c*/ 	.word	0x00022010
        /*1080*/ 	.word	0x00000000
        /*1084*/ 	.word	0x00038860
        /*1088*/ 	.short	0x010a
        /*108a*/ 	.byte	0x3f
	.zero		1


	//   ....[73]....
        /*108c*/ 	.word	0x00022c90
        /*1090*/ 	.word	0x00000002
        /*1094*/ 	.word	0x00038840
        /*1098*/ 	.short	0x010a
        /*109a*/ 	.byte	0x3f
	.zero		1


	//   ....[74]....
        /*109c*/ 	.word	0x00022ee0
        /*10a0*/ 	.word	0x00000002
        /*10a4*/ 	.word	0x00038860
        /*10a8*/ 	.short	0x010a
        /*10aa*/ 	.byte	0x3f
	.zero		1


	//   ....[75]....
        /*10ac*/ 	.word	0x00023b00
        /*10b0*/ 	.word	0x00000003
        /*10b4*/ 	.word	0x00038840
        /*10b8*/ 	.short	0x010a
        /*10ba*/ 	.byte	0x3f
	.zero		1


	//   ....[76]....
        /*10bc*/ 	.word	0x00023d40
        /*10c0*/ 	.word	0x00000003
        /*10c4*/ 	.word	0x00038860
        /*10c8*/ 	.short	0x010a
        /*10ca*/ 	.byte	0x3f
	.zero		1


	//   ....[77]....
        /*10cc*/ 	.word	0x000248d0
        /*10d0*/ 	.word	0x00000003
        /*10d4*/ 	.word	0x00038840
        /*10d8*/ 	.short	0x010a
        /*10da*/ 	.byte	0x3f
	.zero		1


	//   ....[78]....
        /*10dc*/ 	.word	0x00024b20
        /*10e0*/ 	.word	0x00000003
        /*10e4*/ 	.word	0x00038860
        /*10e8*/ 	.short	0x010a
        /*10ea*/ 	.byte	0x3f
	.zero		1


	//   ....[79]....
        /*10ec*/ 	.word	0x00026330
        /*10f0*/ 	.word	0x00000000
        /*10f4*/ 	.word	0x00038820
        /*10f8*/ 	.short	0x010a
        /*10fa*/ 	.byte	0x3f
	.zero		1


	//   ....[80]....
        /*10fc*/ 	.word	0x000264e0
        /*1100*/ 	.word	0x00000006
        /*1104*/ 	.word	0x00000000
        /*1108*/ 	.short	0x010a
        /*110a*/ 	.byte	0x3f
	.zero		1


	//   ....[81]....
        /*110c*/ 	.word	0x00026550
        /*1110*/ 	.word	0x00000007
        /*1114*/ 	.word	0x00000000
        /*1118*/ 	.short	0x010a
        /*111a*/ 	.byte	0x3f
	.zero		1


	//   ....[82]....
        /*111c*/ 	.word	0x000265c0
        /*1120*/ 	.word	0x00000004
        /*1124*/ 	.word	0x00000000
        /*1128*/ 	.short	0x010a
        /*112a*/ 	.byte	0x3f
	.zero		1


	//   ....[83]....
        /*112c*/ 	.word	0x000265f0
        /*1130*/ 	.word	0x00000003
        /*1134*/ 	.word	0x00000000
        /*1138*/ 	.short	0x010a
        /*113a*/ 	.byte	0x3f
	.zero		1


	//   ....[84]....
        /*113c*/ 	.word	0x00026650
        /*1140*/ 	.word	0x00000040
        /*1144*/ 	.word	0x00038890
        /*1148*/ 	.short	0x010a
        /*114a*/ 	.byte	0x3f
	.zero		1


	//   ....[85]....
        /*114c*/ 	.word	0x000266a0
        /*1150*/ 	.word	0x00000040
        /*1154*/ 	.word	0x00038890
        /*1158*/ 	.short	0x010a
        /*115a*/ 	.byte	0x3f
	.zero		1


	//   ....[86]....
        /*115c*/ 	.word	0x000266f0
        /*1160*/ 	.word	0x00000040
        /*1164*/ 	.word	0x00038890
        /*1168*/ 	.short	0x010a
        /*116a*/ 	.byte	0x3f
	.zero		1


	//   ....[87]....
        /*116c*/ 	.word	0x00026740
        /*1170*/ 	.word	0x00000040
        /*1174*/ 	.word	0x000388b0
        /*1178*/ 	.short	0x010a
        /*117a*/ 	.byte	0x3f
	.zero		1


	//   ....[88]....
        /*117c*/ 	.word	0x00026b10
        /*1180*/ 	.word	0x00000012
        /*1184*/ 	.word	0x00038800
        /*1188*/ 	.short	0x010a
        /*118a*/ 	.byte	0x3f
	.zero		1


	//   ....[89]....
        /*118c*/ 	.word	0x00026ee0
        /*1190*/ 	.word	0x00000012
        /*1194*/ 	.word	0x00038800
        /*1198*/ 	.short	0x010a
        /*119a*/ 	.byte	0x3f
	.zero		1


	//   ....[90]....
        /*119c*/ 	.word	0x00026f30
        /*11a0*/ 	.word	0x00000000
        /*11a4*/ 	.word	0x00038830
        /*11a8*/ 	.short	0x010a
        /*11aa*/ 	.byte	0x3f
	.zero		1


	//   ....[91]....
        /*11ac*/ 	.word	0x00026f80
        /*11b0*/ 	.word	0x00000012
        /*11b4*/ 	.word	0x00038810
        /*11b8*/ 	.short	0x010a
        /*11ba*/ 	.byte	0x3f
	.zero		1


	//   ....[92]....
        /*11bc*/ 	.word	0x00026fd0
        /*11c0*/ 	.word	0x00000000
        /*11c4*/ 	.word	0x00038850
        /*11c8*/ 	.short	0x010a
        /*11ca*/ 	.byte	0x3f
	.zero		1


	//   ....[93]....
        /*11cc*/ 	.word	0x00027020
        /*11d0*/ 	.word	0x000000c9
        /*11d4*/ 	.word	0x00038830
        /*11d8*/ 	.short	0x010a
        /*11da*/ 	.byte	0x3f
	.zero		1


	//   ....[94]....
        /*11dc*/ 	.word	0x00027070
        /*11e0*/ 	.word	0x000000c9
        /*11e4*/ 	.word	0x00038850
        /*11e8*/ 	.short	0x010a
        /*11ea*/ 	.byte	0x3f
	.zero		1


	//   ....[95]....
        /*11ec*/ 	.word	0x000270c0
        /*11f0*/ 	.word	0x0000000f
        /*11f4*/ 	.word	0x00038830
        /*11f8*/ 	.short	0x010a
        /*11fa*/ 	.byte	0x3f
	.zero		1


	//   ....[96]....
        /*11fc*/ 	.word	0x00027110
        /*1200*/ 	.word	0x0000000f
        /*1204*/ 	.word	0x00038850
        /*1208*/ 	.short	0x010a
        /*120a*/ 	.byte	0x3f
	.zero		1


	//   ....[97]....
        /*120c*/ 	.word	0x00027160
        /*1210*/ 	.word	0x00000015
        /*1214*/ 	.word	0x00038830
        /*1218*/ 	.short	0x010a
        /*121a*/ 	.byte	0x3f
	.zero		1


	//   ....[98]....
        /*121c*/ 	.word	0x000271b0
        /*1220*/ 	.word	0x00000015
        /*1224*/ 	.word	0x00038850
        /*1228*/ 	.short	0x010a
        /*122a*/ 	.byte	0x3f
	.zero		1


	//   ....[99]....
        /*122c*/ 	.word	0x00027360
        /*1230*/ 	.word	0x00000005
        /*1234*/ 	.word	0x00038820
        /*1238*/ 	.short	0x010a
        /*123a*/ 	.byte	0x3f
	.zero		1


	//   ....[100]....
        /*123c*/ 	.word	0x000273b0
        /*1240*/ 	.word	0x00000005
        /*1244*/ 	.word	0x000388a0
        /*1248*/ 	.short	0x010a
        /*124a*/ 	.byte	0x3f
	.zero		1


	//   ....[101]....
        /*124c*/ 	.word	0x00027400
        /*1250*/ 	.word	0x00000005
        /*1254*/ 	.word	0x000388c0
        /*1258*/ 	.short	0x010a
        /*125a*/ 	.byte	0x3f
	.zero		1


	//   ....[102]....
        /*125c*/ 	.word	0x00027450
        /*1260*/ 	.word	0x00000005
        /*1264*/ 	.word	0x000388a0
        /*1268*/ 	.short	0x010a
        /*126a*/ 	.byte	0x3f
	.zero		1


	//   ....[103]....
        /*126c*/ 	.word	0x000274a0
        /*1270*/ 	.word	0x00000005
        /*1274*/ 	.word	0x000388c0
        /*1278*/ 	.short	0x010a
        /*127a*/ 	.byte	0x3f
	.zero		1


	//   ....[104]....
        /*127c*/ 	.word	0x00027640
        /*1280*/ 	.word	0x00000000
        /*1284*/ 	.word	0x00038840
        /*1288*/ 	.short	0x010a
        /*128a*/ 	.byte	0x3f
	.zero		1


	//   ....[105]....
        /*128c*/ 	.word	0x00028790
        /*1290*/ 	.word	0x00000002
        /*1294*/ 	.word	0x00038820
        /*1298*/ 	.short	0x010a
        /*129a*/ 	.byte	0x3f
	.zero		1


	//   ....[106]....
        /*129c*/ 	.word	0x000287e0
        /*12a0*/ 	.word	0x00000000
        /*12a4*/ 	.word	0x00038860
        /*12a8*/ 	.short	0x010a
        /*12aa*/ 	.byte	0x3f
	.zero		1


	//   ....[107]....
        /*12ac*/ 	.word	0x00028830
        /*12b0*/ 	.word	0x00000002
        /*12b4*/ 	.word	0x00038840
        /*12b8*/ 	.short	0x010a
        /*12ba*/ 	.byte	0x3f
	.zero		1


	//   ....[108]....
        /*12bc*/ 	.word	0x00028880
        /*12c0*/ 	.word	0x00000002
        /*12c4*/ 	.word	0x00038860
        /*12c8*/ 	.short	0x010a
        /*12ca*/ 	.byte	0x3f
	.zero		1


	//   ....[109]....
        /*12cc*/ 	.word	0x000288d0
        /*12d0*/ 	.word	0x00000003
        /*12d4*/ 	.word	0x00038840
        /*12d8*/ 	.short	0x010a
        /*12da*/ 	.byte	0x3f
	.zero		1


	//   ....[110]....
        /*12dc*/ 	.word	0x00028920
        /*12e0*/ 	.word	0x00000003
        /*12e4*/ 	.word	0x00038860
        /*12e8*/ 	.short	0x010a
        /*12ea*/ 	.byte	0x3f
	.zero		1


	//   ....[111]....
        /*12ec*/ 	.word	0x00028970
        /*12f0*/ 	.word	0x00000003
        /*12f4*/ 	.word	0x00038840
        /*12f8*/ 	.short	0x010a
        /*12fa*/ 	.byte	0x3f
	.zero		1


	//   ....[112]....
        /*12fc*/ 	.word	0x000289c0
        /*1300*/ 	.word	0x00000003
        /*1304*/ 	.word	0x00038860
        /*1308*/ 	.short	0x010a
        /*130a*/ 	.byte	0x3f
	.zero		1


	//   ....[113]....
        /*130c*/ 	.word	0x00029420
        /*1310*/ 	.word	0x00000000
        /*1314*/ 	.word	0x00038820
        /*1318*/ 	.short	0x010a
        /*131a*/ 	.byte	0x3f
	.zero		1


	//   ....[114]....
        /*131c*/ 	.word	0x000295c0
        /*1320*/ 	.word	0x00000006
        /*1324*/ 	.word	0x00000000
        /*1328*/ 	.short	0x010a
        /*132a*/ 	.byte	0x3f
	.zero		1


	//   ....[115]....
        /*132c*/ 	.word	0x00029610
        /*1330*/ 	.word	0x00000007
        /*1334*/ 	.word	0x00000000
        /*1338*/ 	.short	0x010a
        /*133a*/ 	.byte	0x3f
	.zero		1


	//   ....[116]....
        /*133c*/ 	.word	0x00029660
        /*1340*/ 	.word	0x00000004
        /*1344*/ 	.word	0x00000000
        /*1348*/ 	.short	0x010a
        /*134a*/ 	.byte	0x3f
	.zero		1


	//----- nvinfo : EIATTR_NUM_MBARRIERS
	.align		4
.L_468:
        /*134c*/ 	.byte	0x03, 0x38
        /*134e*/ 	.short	0x0017


	//----- nvinfo : EIATTR_EXIT_INSTR_OFFSETS
	.align		4
        /*1350*/ 	.byte	0x04, 0x1c
        /*1352*/ 	.short	(.L_470 - .L_469)


	//   ....[0]....
.L_469:
        /*1354*/ 	.word	0x00026640


	//----- nvinfo : EIATTR_MAX_THREADS
	.align		4
.L_470:
        /*1358*/ 	.byte	0x04, 0x05
        /*135a*/ 	.short	(.L_472 - .L_471)
.L_471:
        /*135c*/ 	.word	0x00000180
        /*1360*/ 	.word	0x00000001
        /*1364*/ 	.word	0x00000001


	//----- nvinfo : EIATTR_CRS_STACK_SIZE
	.align		4
.L_472:
        /*1368*/ 	.byte	0x04, 0x1e
        /*136a*/ 	.short	(.L_474 - .L_473)
.L_473:
        /*136c*/ 	.word	0x00000000


	//----- nvinfo : EIATTR_CBANK_PARAM_SIZE
	.align		4
.L_474:
        /*1370*/ 	.byte	0x03, 0x19
        /*1372*/ 	.short	0x0bf0


	//----- nvinfo : EIATTR_PARAM_CBANK
	.align		4
        /*1374*/ 	.byte	0x04, 0x0a
        /*1376*/ 	.short	(.L_476 - .L_475)
	.align		4
.L_475:
        /*1378*/ 	.word	index@(.nv.constant0._ZN7cutlass13device_kernelIN5flash11enable_sm90INS1_16FlashAttnFwdSm90INS1_25CollectiveMainloopFwdSm90ILi2EN4cute5tupleIJNS5_1CILi1EEES8_S8_EEENS6_IJNS7_ILi64EEESA_SA_EEELi512ENS_6half_tEfNS_4arch4Sm90ELb0ELb1ELb0ELb1ELb0ELb1ELb1ELb0ELb0ELb1ELb0ELb0EEENS1_21CollectiveEpilogueFwdINS6_IJSA_NS7_ILi512EEESA_EEES9_SC_SE_Li256ELb1ELb1ELb0ELb0EEENS1_36VarlenDynamicPersistentTileSchedulerILi64ELi64ELi256ELi128ELb0ELb1ELb1ELb1ELb0ELb1EEEEEEEEEvNT_6ParamsE)
        /*137c*/ 	.short	0x0210
        /*137e*/ 	.short	0x0bf0


	//----- nvinfo : EIATTR_SW_WAR
	.align		4
.L_476:
        /*1380*/ 	.byte	0x04, 0x36
        /*1382*/ 	.short	(.L_478 - .L_477)
.L_477:
        /*1384*/ 	.word	0x00000008
.L_478:


//--------------------- .nv.info._ZN7cutlass13device_kernelIN5flash11enable_sm90INS1_16FlashAttnFwdSm90INS1_25CollectiveMainloopFwdSm90ILi2EN4cute5tupleIJNS5_1CILi1EEES8_S8_EEENS6_IJNS7_ILi64EEESA_SA_EEELi512ENS_6half_tEfNS_4arch4Sm90ELb1ELb0ELb0ELb0ELb0ELb0ELb0ELb0ELb0ELb1ELb0ELb0EEENS1_21CollectiveEpilogueFwdINS6_IJSA_NS7_ILi512EEESA_EEES9_SC_SE_Li256ELb0ELb1ELb0ELb0EEENS1_30DynamicPersistentTileSchedulerILi256ELi128ELb0ELb1ELb1EEEEEEEEEvNT_6ParamsE --------------------------
	.section	.nv.info._ZN7cutlass13device_kernelIN5flash11enable_sm90INS1_16FlashAttnFwdSm90INS1_25CollectiveMainloopFwdSm90ILi2EN4cute5tupleIJNS5_1CILi1EEES8_S8_EEENS6_IJNS7_ILi64EEESA_SA_EEELi512ENS_6half_tEfNS_4arch4Sm90ELb1ELb0ELb0ELb0ELb0ELb0ELb0ELb0ELb0ELb1ELb0ELb0EEENS1_21CollectiveEpilogueFwdINS6_IJSA_NS7_ILi512EEESA_EEES9_SC_SE_Li256ELb0ELb1ELb0ELb0EEENS1_30DynamicPersistentTileSchedulerILi256ELi128ELb0ELb1ELb1EEEEEEEEEvNT_6ParamsE,"",@"SHT_CUDA_INFO"
	.sectionflags	@""
	.align	4


	//----- nvinfo : EIATTR_CUDA_API_VERSION
	.align		4
        /*0000*/ 	.byte	0x04, 0x37
        /*0002*/ 	.short	(.L_480 - .L_479)
.L_479:
        /*0004*/ 	.word	0x00000082


	//----- nvinfo : EIATTR_KPARAM_INFO
	.align		4
.L_480:
        /*0008*/ 	.byte	0x04, 0x17
        /*000a*/ 	.short	(.L_482 - .L_481)
.L_481:
        /*000c*/ 	.word	0x00000000
        /*0010*/ 	.short	0x0000
        /*0012*/ 	.short	0x0070
        /*0014*/ 	.byte	0x00, 0xf0, 0x01, 0x2a


	//----- nvinfo : EIATTR_SPARSE_MMA_MASK
	.align		4
.L_482:
        /*0018*/ 	.byte	0x03, 0x50
        /*001a*/ 	.short	0x0000


	//----- nvinfo : EIATTR_MAXREG_COUNT
	.align		4
        /*001c*/ 	.byte	0x03, 0x1b
        /*001e*/ 	.short	0x00a8


	//----- nvinfo : EIATTR_NUM_BARRIERS
	.align		4
        /*0020*/ 	.byte	0x02, 0x4c
        /*0022*/ 	.byte	0x10
	.zero		1


	//----- nvinfo : EIATTR_EXTERNS
	.align		4
        /*0024*/ 	.byte	0x04, 0x0f
        /*0026*/ 	.short	(.L_484 - .L_483)


	//   ....[0]....
	.align		4
.L_483:
        /*0028*/ 	.word	index@(__assertfail)


	//----- nvinfo : EIATTR_ANNOTATIONS
	.align		4
.L_484:
        /*002c*/ 	.byte	0x04, 0x55
        /*002e*/ 	.short	(.L_486 - .L_485)


	//   ....[0]....
.L_485:
        /* <DEDUP_REMOVED lines=24> */


	//----- nvinfo : EIATTR_MERCURY_ISA_VERSION
	.align		4
.L_486:
        /*01a0*/ 	.byte	0x03, 0x5f
        /*01a2*/ 	.short	0x0101


	//----- nvinfo : EIATTR_INT_WARP_WIDE_INSTR_OFFSETS
	.align		4
        /*01a4*/ 	.byte	0x04, 0x31
        /*01a6*/ 	.short	(.L_488 - .L_487)


	//   ....[0]....
.L_487:
        /*01a8*/ 	.word	0x00000130


	//   ....[1]....
        /*01ac*/ 	.word	0x00000170


	//   ....[2]....
        /*01b0*/ 	.word	0x000001e0


	//   ....[3]....
        /*01b4*/ 	.word	0x0000c3e0


	//   ....[4]....
        /*01b8*/ 	.word	0x0000c470


	//   ....[5]....
        /*01bc*/ 	.word	0x00010a60


	//   ....[6]....
        /*01c0*/ 	.word	0x00010af0


	//----- nvinfo : EIATTR_COOP_GROUP_MASK_REGIDS
	.align		4
.L_488:
        /*01c4*/ 	.byte	0x04, 0x29
        /*01c6*/ 	.short	(.L_490 - .L_489)


	//   ....[0]....
.L_489:
        /*01c8*/ 	.word	0xffffffff


	//   ....[1]....
        /*01cc*/ 	.word	0xffffffff


	//   ....[2]....
        /*01d0*/ 	.word	0xffffffff


	//   ....[3]....
        /*01d4*/ 	.word	0xffffffff


	//   ....[4]....
        /*01d8*/ 	.word	0xffffffff


	//   ....[5]....
        /*01dc*/ 	.word	0xffffffff


	//   ....[6]....
        /*01e0*/ 	.word	0xffffffff


	//   ....[7]....
        /*01e4*/ 	.word	0xffffffff


	//   ....[8]....
        /*01e8*/ 	.word	0xffffffff


	//   ....[9]....
        /*01ec*/ 	.word	0xffffffff


	//   ....[10]....
        /*01f0*/ 	.word	0xffffffff


	//   ....[11]....
        /*01f4*/ 	.word	0xffffffff


	//   ....[12]....
        /*01f8*/ 	.word	0xffffffff


	//   ....[13]....
        /*01fc*/ 	.word	0xffffffff


	//   ....[14]....
        /*0200*/ 	.word	0xffffffff


	//   ....[15]....
        /*0204*/ 	.word	0xffffffff


	//   ....[16]....
        /*0208*/ 	.word	0xffffffff


	//   ....[17]....
        /*020c*/ 	.word	0xffffffff


	//   ....[18]....
        /*0210*/ 	.word	0xffffffff


	//   ....[19]....
        /*0214*/ 	.word	0xffffffff


	//   ....[20]....
        /*0218*/ 	.word	0xffffffff


	//   ....[21]....
        /*021c*/ 	.word	0xffffffff


	//   ....[22]....
        /*0220*/ 	.word	0xffffffff


	//   ....[23]....
        /*0224*/ 	.word	0xffffffff


	//   ....[24]....
        /*0228*/ 	.word	0xffffffff


	//   ....[25]....
        /*022c*/ 	.word	0xffffffff


	//   ....[26]....
        /*0230*/ 	.word	0xffffffff


	//   ....[27]....
        /*0234*/ 	.word	0xffffffff


	//   ....[28]....
        /*0238*/ 	.word	0xffffffff


	//   ....[29]....
        /*023c*/ 	.word	0xffffffff


	//   ....[30]....
        /*0240*/ 	.word	0xffffffff


	//   ....[31]....
        /*0244*/ 	.word	0xffffffff


	//   ....[32]....
        /*0248*/ 	.word	0xffffffff


	//   ....[33]....
        /*024c*/ 	.word	0xffffffff


	//   ....[34]....
        /*0250*/ 	.word	0xffffffff


	//   ....[35]....
        /*0254*/ 	.word	0xffffffff


	//   ....[36]....
        /*0258*/ 	.word	0xffffffff


	//   ....[37]....
        /*025c*/ 	.word	0xffffffff


	//   ....[38]....
        /*0260*/ 	.word	0xffffffff


	//   ....[39]....
        /*0264*/ 	.word	0xffffffff


	//   ....[40]....
        /*0268*/ 	.word	0xffffffff


	//   ....[41]....
        /*026c*/ 	.word	0xffffffff


	//   ....[42]....
        /*0270*/ 	.word	0xffffffff


	//   ....[43]....
        /*0274*/ 	.word	0xffffffff


	//   ....[44]....
        /*0278*/ 	.word	0xffffffff


	//   ....[45]....
        /*027c*/ 	.word	0xffffffff


	//   ....[46]....
        /*0280*/ 	.word	0xffffffff


	//   ....[47]....
        /*0284*/ 	.word	0xffffffff


	//   ....[48]....
        /*0288*/ 	.word	0xffffffff


	//   ....[49]....
        /*028c*/ 	.word	0xffffffff


	//   ....[50]....
        /*0290*/ 	.word	0xffffffff


	//   ....[51]....
        /*0294*/ 	.word	0xffffffff


	//   ....[52]....
        /*0298*/ 	.word	0xffffffff


	//   ....[53]....
        /*029c*/ 	.word	0xffffffff


	//   ....[54]....
        /*02a0*/ 	.word	0xffffffff


	//   ....[55]....
        /*02a4*/ 	.word	0xffffffff


	//   ....[56]....
        /*02a8*/ 	.word	0xffffffff


	//   ....[57]....
        /*02ac*/ 	.word	0x0500000f


	//   ....[58]....
        /*02b0*/ 	.word	0x0500000f


	//   ....[59]....
        /*02b4*/ 	.word	0x0500000f


	//   ....[60]....
        /*02b8*/ 	.word	0x0500000f


	//   ....[61]....
        /*02bc*/ 	.word	0x0500000f


	//   ....[62]....
        /*02c0*/ 	.word	0x0500000f


	//   ....[63]....
        /*02c4*/ 	.word	0x0500000f


	//   ....[64]....
        /*02c8*/ 	.word	0x0500000f


	//   ....[65]....
        /*02cc*/ 	.word	0x0500000f


	//   ....[66]....
        /*02d0*/ 	.word	0x0500000f


	//   ....[67]....
        /*02d4*/ 	.word	0x0500000f


	//----- nvinfo : EIATTR_COOP_GROUP_INSTR_OFFSETS
	.align		4
.L_490:
        /*02d8*/ 	.byte	0x04, 0x28
        /*02da*/ 	.short	(.L_492 - .L_491)


	//   ....[0]....
.L_491:
        /*02dc*/ 	.word	0x00000060


	//   ....[1]....
        /*02e0*/ 	.word	0x00000140


	//   ....[2]....
        /*02e4*/ 	.word	0x00000190


	//   ....[3]....
        /*02e8*/ 	.word	0x00000380


	//   ....[4]....
        /*02ec*/ 	.word	0x000004e0


	//   ....[5]....
        /*02f0*/ 	.word	0x00000600


	//   ....[6]....
        /*02f4*/ 	.word	0x00000760


	//   ....[7]....
        /*02f8*/ 	.word	0x00001900


	//   ....[8]....
        /*02fc*/ 	.word	0x000036c0


	//   ....[9]....
        /*0300*/ 	.word	0x00003cb0


	//   ....[10]....
        /*0304*/ 	.word	0x00003cd0


	//   ....[11]....
        /*0308*/ 	.word	0x00004110


	//   ....[12]....
        /*030c*/ 	.word	0x00004210


	//   ....[13]....
        /*0310*/ 	.word	0x00004440


	//   ....[14]....
        /*0314*/ 	.word	0x00004590


	//   ....[15]....
        /*0318*/ 	.word	0x00004f80


	//   ....[16]....
        /*031c*/ 	.word	0x00005270


	//   ....[17]....
        /*0320*/ 	.word	0x00005290


	//   ....[18]....
        /*0324*/ 	.word	0x00005690


	//   ....[19]....
        /*0328*/ 	.word	0x00005790


	//   ....[20]....
        /*032c*/ 	.word	0x000059e0


	//   ....[21]....
        /*0330*/ 	.word	0x00005b30


	//   ....[22]....
        /*0334*/ 	.word	0x00006d90


	//   ....[23]....
        /*0338*/ 	.word	0x000071a0


	//   ....[24]....
        /*033c*/ 	.word	0x000071d0


	//   ....[25]....
        /*0340*/ 	.word	0x00007490


	//   ....[26]....
        /*0344*/ 	.word	0x00007660


	//   ....[27]....
        /*0348*/ 	.word	0x00008660


	//   ....[28]....
        /*034c*/ 	.word	0x000086a0


	//   ....[29]....
        /*0350*/ 	.word	0x000086e0


	//   ....[30]....
        /*0354*/ 	.word	0x00008750


	//   ....[31]....
        /*0358*/ 	.word	0x00008780


	//   ....[32]....
        /*035c*/ 	.word	0x00009200


	//   ....[33]....
        /*0360*/ 	.word	0x0000a4c0


	//   ....[34]....
        /*0364*/ 	.word	0x0000a4f0


	//   ....[35]....
        /*0368*/ 	.word	0x0000a520


	//   ....[36]....
        /*036c*/ 	.word	0x0000a540


	//   ....[37]....
        /*0370*/ 	.word	0x0000ab90


	//   ....[38]....
        /*0374*/ 	.word	0x0000aba0


	//   ....[39]....
        /*0378*/ 	.word	0x0000add0


	//   ....[40]....
        /*037c*/ 	.word	0x0000adf0


	//   ....[41]....
        /*0380*/ 	.word	0x0000b780


	//   ....[42]....
        /*0384*/ 	.word	0x0000b7a0


	//   ....[43]....
        /*0388*/ 	.word	0x0000b9d0


	//   ....[44]....
        /*038c*/ 	.word	0x0000b9f0


	//   ....[45]....
        /*0390*/ 	.word	0x0000bcb0


	//   ....[46]....
        /*0394*/ 	.word	0x0000c9d0


	//   ....[47]....
        /*0398*/ 	.word	0x0000d310


	//   ....[48]....
        /*039c*/ 	.word	0x0000d340


	//   ....[49]....
        /*03a0*/ 	.word	0x0000d3f0


	//   ....[50]....
        /*03a4*/ 	.word	0x0000d400


	//   ....[51]....
        /*03a8*/ 	.word	0x0000d470


	//   ....[52]....
        /*03ac*/ 	.word	0x0000d480


	//   ....[53]....
        /*03b0*/ 	.word	0x0000d490


	//   ....[54]....
        /*03b4*/ 	.word	0x0000d4d0


	//   ....[55]....
        /*03b8*/ 	.word	0x00010c50


	//   ....[56]....
        /*03bc*/ 	.word	0x00010e40


	//   ....[57]....
        /*03c0*/ 	.word	0x00011440


	//   ....[58]....
        /*03c4*/ 	.word	0x000115a0


	//   ....[59]....
        /*03c8*/ 	.word	0x00011600


	//   ....[60]....
        /*03cc*/ 	.word	0x00011690


	//   ....[61]....
        /*03d0*/ 	.word	0x00011770


	//   ....[62]....
        /*03d4*/ 	.word	0x000117d0


	//   ....[63]....
        /*03d8*/ 	.word	0x000118b0


	//   ....[64]....
        /*03dc*/ 	.word	0x00011910


	//   ....[65]....
        /*03e0*/ 	.word	0x000119d0


	//   ....[66]....
        /*03e4*/ 	.word	0x00011cf0


	//   ....[67]....
        /*03e8*/ 	.word	0x00011e10


	//----- nvinfo : EIATTR_REG_RECONFIG
	.align		4
.L_492:
        /*03ec*/ 	.byte	0x01, 0x54
	.zero		2


	//----- nvinfo : EIATTR_SYSCALL_OFFSETS
	.align		4
        /*03f0*/ 	.byte	0x04, 0x46
        /*03f2*/ 	.short	(.L_494 - .L_493)


	//   ....[0]....
.L_493:
        /*03f4*/ 	.word	0x00003890


	//   ....[1]....
        /*03f8*/ 	.word	0x0000c5e0


	//   ....[2]....
        /*03fc*/ 	.word	0x0000c730


	//   ....[3]....
        /*0400*/ 	.word	0x0000c820


	//   ....[4]....
        /*0404*/ 	.word	0x0000cf50


	//----- nvinfo : EIATTR_MBARRIER_INSTR_OFFSETS
	.align		4
.L_494:
        /*0408*/ 	.byte	0x04, 0x39
        /*040a*/ 	.short	(.L_496 - .L_495)


	//   ....[0]....
.L_495:
        /*040c*/ 	.word	0x00000270
        /*0410*/ 	.word	0x000000ff
        /*0414*/ 	.word	0x00028c00
        /*0418*/ 	.short	0x0100
        /*041a*/ 	.byte	0x08
	.zero		1


	//   ....[1]....
        /*041c*/ 	.word	0x00000280
        /*0420*/ 	.word	0x000000ff
        /*0424*/ 	.word	0x00028c20
        /*0428*/ 	.short	0x0100
        /*042a*/ 	.byte	0x08
	.zero		1


	//   ....[2]....
        /*042c*/ 	.word	0x00000330
        /*0430*/ 	.word	0x000000ff
        /*0434*/ 	.word	0x00028c30
        /*0438*/ 	.short	0x0100
        /*043a*/ 	.byte	0x06
	.zero		1


	//   ....[3]....
        /*043c*/ 	.word	0x00000340
        /*0440*/ 	.word	0x000000ff
        /*0444*/ 	.word	0x00028c40
        /*0448*/ 	.short	0x0100
        /*044a*/ 	.byte	0x06
	.zero		1


	//   ....[4]....
        /*044c*/ 	.word	0x00000350
        /*0450*/ 	.word	0x000000ff
        /*0454*/ 	.word	0x00028c38
        /*0458*/ 	.short	0x0100
        /*045a*/ 	.byte	0x06
	.zero		1


	//   ....[5]....
        /*045c*/ 	.word	0x00000360
        /*0460*/ 	.word	0x000000ff
        /*0464*/ 	.word	0x00028c48
        /*0468*/ 	.short	0x0100
        /*046a*/ 	.byte	0x06
	.zero		1


	//   ....[6]....
        /*046c*/ 	.word	0x00000490
        /*0470*/ 	.word	0x000000ff
        /*0474*/ 	.word	0x00028c50
        /*0478*/ 	.short	0x0100
        /*047a*/ 	.byte	0x08
	.zero		1


	//   ....[7]....
        /*047c*/ 	.word	0x000004a0
        /*0480*/ 	.word	0x000000ff
        /*0484*/ 	.word	0x00028c60
        /*0488*/ 	.short	0x0100
        /*048a*/ 	.byte	0x08
	.zero		1


	//   ....[8]....
        /*048c*/ 	.word	0x000004b0
        /*0490*/ 	.word	0x000000ff
        /*0494*/ 	.word	0x00028c58
        /*0498*/ 	.short	0x0100
        /*049a*/ 	.byte	0x08
	.zero		1


	//   ....[9]....
        /*049c*/ 	.word	0x000004c0
        /*04a0*/ 	.word	0x000000ff
        /*04a4*/ 	.word	0x00028c68
        /*04a8*/ 	.short	0x0100
        /*04aa*/ 	.byte	0x08
	.zero		1


	//   ....[10]....
        /*04ac*/ 	.word	0x000005b0
        /*04b0*/ 	.word	0x000000ff
        /*04b4*/ 	.word	0x00028c70
        /*04b8*/ 	.short	0x0100
        /*04ba*/ 	.byte	0x06
	.zero		1


	//   ....[11]....
        /*04bc*/ 	.word	0x000005c0
        /*04c0*/ 	.word	0x000000ff
        /*04c4*/ 	.word	0x00028c80
        /*04c8*/ 	.short	0x0100
        /*04ca*/ 	.byte	0x06
	.zero		1


	//   ....[12]....
        /*04cc*/ 	.word	0x000005d0
        /*04d0*/ 	.word	0x000000ff
        /*04d4*/ 	.word	0x00028c78
        /*04d8*/ 	.short	0x0100
        /*04da*/ 	.byte	0x06
	.zero		1


	//   ....[13]....
        /*04dc*/ 	.word	0x000005e0
        /*04e0*/ 	.word	0x000000ff
        /*04e4*/ 	.word	0x00028c88
        /*04e8*/ 	.short	0x0100
        /*04ea*/ 	.byte	0x06
	.zero		1


	//   ....[14]....
        /*04ec*/ 	.word	0x00000710
        /*04f0*/ 	.word	0x000000ff
        /*04f4*/ 	.word	0x00028c90
        /*04f8*/ 	.short	0x0100
        /*04fa*/ 	.byte	0x08
	.zero		1


	//   ....[15]....
        /*04fc*/ 	.word	0x00000720
        /*0500*/ 	.word	0x000000ff
        /*0504*/ 	.word	0x00028ca0
        /*0508*/ 	.short	0x0100
        /*050a*/ 	.byte	0x08
	.zero		1


	//   ....[16]....
        /*050c*/ 	.word	0x00000730
        /*0510*/ 	.word	0x000000ff
        /*0514*/ 	.word	0x00028c98
        /*0518*/ 	.short	0x0100
        /*051a*/ 	.byte	0x08
	.zero		1


	//   ....[17]....
        /*051c*/ 	.word	0x00000740
        /*0520*/ 	.word	0x000000ff
        /*0524*/ 	.word	0x00028ca8
        /*0528*/ 	.short	0x0100
        /*052a*/ 	.byte	0x08
	.zero		1


	//   ....[18]....
        /*052c*/ 	.word	0x00000870
        /*0530*/ 	.word	0x000000ff
        /*0534*/ 	.word	0x00028cb0
        /*0538*/ 	.short	0x0100
        /*053a*/ 	.byte	0x08
	.zero		1


	//   ....[19]....
        /*053c*/ 	.word	0x00000880
        /*0540*/ 	.word	0x000000ff
        /*0544*/ 	.word	0x00028cc0
        /*0548*/ 	.short	0x0100
        /*054a*/ 	.byte	0x08
	.zero		1


	//   ....[20]....
        /*054c*/ 	.word	0x00000890
        /*0550*/ 	.word	0x000000ff
        /*0554*/ 	.word	0x00028cb8
        /*0558*/ 	.short	0x0100
        /*055a*/ 	.byte	0x08
	.zero		1


	//   ....[21]....
        /*055c*/ 	.word	0x000008a0
        /*0560*/ 	.word	0x000000ff
        /*0564*/ 	.word	0x00028cc8
        /*0568*/ 	.short	0x0100
        /*056a*/ 	.byte	0x08
	.zero		1


	//   ....[22]....
        /*056c*/ 	.word	0x00001a10
        /*0570*/ 	.word	0x000000ff
        /*0574*/ 	.word	0x00028c50
        /*0578*/ 	.short	0x010a
        /*057a*/ 	.byte	0x15
	.zero		1


	//   ....[23]....
        /*057c*/ 	.word	0x00001cd0
        /*0580*/ 	.word	0x00000000
        /*0584*/ 	.word	0x00000000
        /*0588*/ 	.short	0x0101
        /*058a*/ 	.byte	0x3f
	.zero		1


	//   ....[24]....
        /*058c*/ 	.word	0x00002620
        /*0590*/ 	.word	0x000000ff
        /*0594*/ 	.word	0x00028c50
        /*0598*/ 	.short	0x010a
        /*059a*/ 	.byte	0x15
	.zero		1


	//   ....[25]....
        /*059c*/ 	.word	0x00002660
        /*05a0*/ 	.word	0x000000ff
        /*05a4*/ 	.word	0x00028c50
        /*05a8*/ 	.short	0x010a
        /*05aa*/ 	.byte	0x15
	.zero		1


	//   ....[26]....
        /*05ac*/ 	.word	0x00002830
        /*05b0*/ 	.word	0x00000000
        /*05b4*/ 	.word	0x00000000
        /*05b8*/ 	.short	0x0101
        /*05ba*/ 	.byte	0x3f
	.zero		1


	//   ....[27]....
        /*05bc*/ 	.word	0x00003910
        /*05c0*/ 	.word	0x000000ff
        /*05c4*/ 	.word	0x00028c00
        /*05c8*/ 	.short	0x010a
        /*05ca*/ 	.byte	0x2b
	.zero		1


	//   ....[28]....
        /*05cc*/ 	.word	0x00003990
        /*05d0*/ 	.word	0x00000007
        /*05d4*/ 	.word	0x00028c30
        /*05d8*/ 	.short	0x010a
        /*05da*/ 	.byte	0x3f
	.zero		1


	//   ....[29]....
        /*05dc*/ 	.word	0x000039d0
        /*05e0*/ 	.word	0x00000007
        /*05e4*/ 	.word	0x00028c30
        /*05e8*/ 	.short	0x010a
        /*05ea*/ 	.byte	0x3f
	.zero		1


	//   ....[30]....
        /*05ec*/ 	.word	0x00004790
        /*05f0*/ 	.word	0x00000003
        /*05f4*/ 	.word	0x00000000
        /*05f8*/ 	.short	0x0101
        /*05fa*/ 	.byte	0x3f
	.zero		1


	//   ....[31]....
        /*05fc*/ 	.word	0x00004c30
        /*0600*/ 	.word	0x00000007
        /*0604*/ 	.word	0x00028c50
        /*0608*/ 	.short	0x010a
        /*060a*/ 	.byte	0x3f
	.zero		1


	//   ....[32]....
        /*060c*/ 	.word	0x00004c70
        /*0610*/ 	.word	0x00000007
        /*0614*/ 	.word	0x00028c50
        /*0618*/ 	.short	0x010a
        /*061a*/ 	.byte	0x3f
	.zero		1


	//   ....[33]....
        /*061c*/ 	.word	0x00004fa0
        /*0620*/ 	.word	0x00000007
        /*0624*/ 	.word	0x00000000
        /*0628*/ 	.short	0x0101
        /*062a*/ 	.byte	0x3f
	.zero		1


	//   ....[34]....
        /*062c*/ 	.word	0x000050b0
        /*0630*/ 	.word	0x000000ff
        /*0634*/ 	.word	0x00028c30
        /*0638*/ 	.short	0x010a
        /*063a*/ 	.byte	0x19
	.zero		1


	//   ....[35]....
        /*063c*/ 	.word	0x000050f0
        /*0640*/ 	.word	0x000000ff
        /*0644*/ 	.word	0x00028c30
        /*0648*/ 	.short	0x010a
        /*064a*/ 	.byte	0x19
	.zero		1


	//   ....[36]....
        /*064c*/ 	.word	0x00005e40
        /*0650*/ 	.word	0x000000a7
        /*0654*/ 	.word	0x00000000
        /*0658*/ 	.short	0x0101
        /*065a*/ 	.byte	0x3f
	.zero		1


	//   ....[37]....
        /*065c*/ 	.word	0x00006ad0
        /*0660*/ 	.word	0x000000ff
        /*0664*/ 	.word	0x00028c50
        /*0668*/ 	.short	0x010a
        /*066a*/ 	.byte	0x19
	.zero		1


	//   ....[38]....
        /*066c*/ 	.word	0x00006b10
        /*0670*/ 	.word	0x000000ff
        /*0674*/ 	.word	0x00028c50
        /*0678*/ 	.short	0x010a
        /*067a*/ 	.byte	0x19
	.zero		1


	//   ....[39]....
        /*067c*/ 	.word	0x00006db0
        /*0680*/ 	.word	0x000000aa
        /*0684*/ 	.word	0x00000000
        /*0688*/ 	.short	0x0101
        /*068a*/ 	.byte	0x3f
	.zero		1


	//   ....[40]....
        /*068c*/ 	.word	0x00006ed0
        /*0690*/ 	.word	0x000000ff
        /*0694*/ 	.word	0x00028c30
        /*0698*/ 	.short	0x010a
        /*069a*/ 	.byte	0x17
	.zero		1


	//   ....[41]....
        /*069c*/ 	.word	0x00006f10
        /*06a0*/ 	.word	0x000000ff
        /*06a4*/ 	.word	0x00028c30
        /*06a8*/ 	.short	0x010a
        /*06aa*/ 	.byte	0x17
	.zero		1


	//   ....[42]....
        /*06ac*/ 	.word	0x000079e0
        /*06b0*/ 	.word	0x0000009a
        /*06b4*/ 	.word	0x00000000
        /*06b8*/ 	.short	0x0101
        /*06ba*/ 	.byte	0x3f
	.zero		1


	//   ....[43]....
        /*06bc*/ 	.word	0x000083b0
        /*06c0*/ 	.word	0x000000ff
        /*06c4*/ 	.word	0x00028c50
        /*06c8*/ 	.short	0x010a
        /*06ca*/ 	.byte	0x17
	.zero		1


	//   ....[44]....
        /*06cc*/ 	.word	0x000083f0
        /*06d0*/ 	.word	0x000000ff
        /*06d4*/ 	.word	0x00028c50
        /*06d8*/ 	.short	0x010a
        /*06da*/ 	.byte	0x17
	.zero		1


	//   ....[45]....
        /*06dc*/ 	.word	0x00008680
        /*06e0*/ 	.word	0x000000aa
        /*06e4*/ 	.word	0x00000000
        /*06e8*/ 	.short	0x0101
        /*06ea*/ 	.byte	0x3f
	.zero		1


	//   ....[46]....
        /*06ec*/ 	.word	0x0000ab40
        /*06f0*/ 	.word	0x000000ff
        /*06f4*/ 	.word	0x00000000
        /*06f8*/ 	.short	0x0101
        /*06fa*/ 	.byte	0x05
	.zero		1


	//   ....[47]....
        /*06fc*/ 	.word	0x0000cc30
        /*0700*/ 	.word	0x00000003
        /*0704*/ 	.word	0x00028c40
        /*0708*/ 	.short	0x010a
        /*070a*/ 	.byte	0x3f
	.zero		1


	//   ....[48]....
        /*070c*/ 	.word	0x0000d580
        /*0710*/ 	.word	0x00000011
        /*0714*/ 	.word	0x00028c00
        /*0718*/ 	.short	0x0107
        /*071a*/ 	.byte	0x3f
	.zero		1


	//   ....[49]....
        /*071c*/ 	.word	0x0000d670
        /*0720*/ 	.word	0x00000011
        /*0724*/ 	.word	0x00028c00
        /*0728*/ 	.short	0x0101
        /*072a*/ 	.byte	0x3f
	.zero		1


	//   ....[50]....
        /*072c*/ 	.word	0x0000d690
        /*0730*/ 	.word	0x00000011
        /*0734*/ 	.word	0x00028c20
        /*0738*/ 	.short	0x010a
        /*073a*/ 	.byte	0x3f
	.zero		1


	//   ....[51]....
        /*073c*/ 	.word	0x0000d770
        /*0740*/ 	.word	0x00000000
        /*0744*/ 	.word	0x00028c60
        /*0748*/ 	.short	0x010a
        /*074a*/ 	.byte	0x3f
	.zero		1


	//   ....[52]....
        /*074c*/ 	.word	0x0000e350
        /*0750*/ 	.word	0x00000002
        /*0754*/ 	.word	0x00028c40
        /*0758*/ 	.short	0x010a
        /*075a*/ 	.byte	0x3f
	.zero		1


	//   ....[53]....
        /*075c*/ 	.word	0x0000e570
        /*0760*/ 	.word	0x00000002
        /*0764*/ 	.word	0x00028c60
        /*0768*/ 	.short	0x010a
        /*076a*/ 	.byte	0x3f
	.zero		1


	//   ....[54]....
        /*076c*/ 	.word	0x0000f110
        /*0770*/ 	.word	0x00000004
        /*0774*/ 	.word	0x00028c40
        /*0778*/ 	.short	0x010a
        /*077a*/ 	.byte	0x3f
	.zero		1


	//   ....[55]....
        /*077c*/ 	.word	0x0000f330
        /*0780*/ 	.word	0x00000004
        /*0784*/ 	.word	0x00028c60
        /*0788*/ 	.short	0x010a
        /*078a*/ 	.byte	0x3f
	.zero		1


	//   ....[56]....
        /*078c*/ 	.word	0x0000fe70
        /*0790*/ 	.word	0x00000004
        /*0794*/ 	.word	0x00028c40
        /*0798*/ 	.short	0x010a
        /*079a*/ 	.byte	0x3f
	.zero		1


	//   ....[57]....
        /*079c*/ 	.word	0x00010090
        /*07a0*/ 	.word	0x00000004
        /*07a4*/ 	.word	0x00028c60
        /*07a8*/ 	.short	0x010a
        /*07aa*/ 	.byte	0x3f
	.zero		1


	//   ....[58]....
        /*07ac*/ 	.word	0x00010dc0
        /*07b0*/ 	.word	0x00000000
        /*07b4*/ 	.word	0x00028c20
        /*07b8*/ 	.short	0x010a
        /*07ba*/ 	.byte	0x3f
	.zero		1


	//   ....[59]....
        /*07bc*/ 	.word	0x00010f90
        /*07c0*/ 	.word	0x00000006
        /*07c4*/ 	.word	0x00000000
        /*07c8*/ 	.short	0x010a
        /*07ca*/ 	.byte	0x3f
	.zero		1


	//   ....[60]....
        /*07cc*/ 	.word	0x00010fe0
        /*07d0*/ 	.word	0x00000003
        /*07d4*/ 	.word	0x00000000
        /*07d8*/ 	.short	0x010a
        /*07da*/ 	.byte	0x3f
	.zero		1


	//   ....[61]....
        /*07dc*/ 	.word	0x00011040
        /*07e0*/ 	.word	0x00000012
        /*07e4*/ 	.word	0x00000000
        /*07e8*/ 	.short	0x010a
        /*07ea*/ 	.byte	0x3f
	.zero		1


	//   ....[62]....
        /*07ec*/ 	.word	0x00011070
        /*07f0*/ 	.word	0x00000003
        /*07f4*/ 	.word	0x00000000
        /*07f8*/ 	.short	0x010a
        /*07fa*/ 	.byte	0x3f
	.zero		1


	//   ....[63]....
        /*07fc*/ 	.word	0x000110e0
        /*0800*/ 	.word	0x00000003
        /*0804*/ 	.word	0x00028c50
        /*0808*/ 	.short	0x010a
        /*080a*/ 	.byte	0x3f
	.zero		1


	//   ....[64]....
        /*080c*/ 	.word	0x00011140
        /*0810*/ 	.word	0x00000003
        /*0814*/ 	.word	0x00028c50
        /*0818*/ 	.short	0x010a
        /*081a*/ 	.byte	0x3f
	.zero		1


	//   ....[65]....
        /*081c*/ 	.word	0x000111a0
        /*0820*/ 	.word	0x00000003
        /*0824*/ 	.word	0x00028c00
        /*0828*/ 	.short	0x010a
        /*082a*/ 	.byte	0x3f
	.zero		1


	//   ....[66]....
        /*082c*/ 	.word	0x000111f0
        /*0830*/ 	.word	0x00000007
        /*0834*/ 	.word	0x00028c30
        /*0838*/ 	.short	0x010a
        /*083a*/ 	.byte	0x3f
	.zero		1


	//   ....[67]....
        /*083c*/ 	.word	0x00011240
        /*0840*/ 	.word	0x00000007
        /*0844*/ 	.word	0x00028c50
        /*0848*/ 	.short	0x010a
        /*084a*/ 	.byte	0x3f
	.zero		1


	//   ....[68]....
        /*084c*/ 	.word	0x000112a0
        /*0850*/ 	.word	0x00000006
        /*0854*/ 	.word	0x00028c30
        /*0858*/ 	.short	0x010a
        /*085a*/ 	.byte	0x3f
	.zero		1


	//   ....[69]....
        /*085c*/ 	.word	0x000112f0
        /*0860*/ 	.word	0x000000aa
        /*0864*/ 	.word	0x00028c50
        /*0868*/ 	.short	0x010a
        /*086a*/ 	.byte	0x3f
	.zero		1


	//   ....[70]....
        /*086c*/ 	.word	0x00011350
        /*0870*/ 	.word	0x00000006
        /*0874*/ 	.word	0x00028c30
        /*0878*/ 	.short	0x010a
        /*087a*/ 	.byte	0x3f
	.zero		1


	//   ....[71]....
        /*087c*/ 	.word	0x000113a0
        /*0880*/ 	.word	0x000000aa
        /*0884*/ 	.word	0x00028c50
        /*0888*/ 	.short	0x010a
        /*088a*/ 	.byte	0x3f
	.zero		1


	//   ....[72]....
        /*088c*/ 	.word	0x000114f0
        /*0890*/ 	.word	0x00000003
        /*0894*/ 	.word	0x00028c40
        /*0898*/ 	.short	0x010a
        /*089a*/ 	.byte	0x3f
	.zero		1


	//   ....[73]....
        /*089c*/ 	.word	0x00011a10
        /*08a0*/ 	.word	0x00000011
        /*08a4*/ 	.word	0x00028c20
        /*08a8*/ 	.short	0x010a
        /*08aa*/ 	.byte	0x3f
	.zero		1


	//   ....[74]....
        /*08ac*/ 	.word	0x00011a60
        /*08b0*/ 	.word	0x00000000
        /*08b4*/ 	.word	0x00028c60
        /*08b8*/ 	.short	0x010a
        /*08ba*/ 	.byte	0x3f
	.zero		1


	//   ....[75]....
        /*08bc*/ 	.word	0x00011ab0
        /*08c0*/ 	.word	0x00000002
        /*08c4*/ 	.word	0x00028c40
        /*08c8*/ 	.short	0x010a
        /*08ca*/ 	.byte	0x3f
	.zero		1


	//   ....[76]....
        /*08cc*/ 	.word	0x00011b00
        /*08d0*/ 	.word	0x00000002
        /*08d4*/ 	.word	0x00028c60
        /*08d8*/ 	.short	0x010a
        /*08da*/ 	.byte	0x3f
	.zero		1


	//   ....[77]....
        /*08dc*/ 	.word	0x00011b50
        /*08e0*/ 	.word	0x00000004
        /*08e4*/ 	.word	0x00028c40
        /*08e8*/ 	.short	0x010a
        /*08ea*/ 	.byte	0x3f
	.zero		1


	//   ....[78]....
        /*08ec*/ 	.word	0x00011ba0
        /*08f0*/ 	.word	0x00000004
        /*08f4*/ 	.word	0x00028c60
        /*08f8*/ 	.short	0x010a
        /*08fa*/ 	.byte	0x3f
	.zero		1


	//   ....[79]....
        /*08fc*/ 	.word	0x00011bf0
        /*0900*/ 	.word	0x00000004
        /*0904*/ 	.word	0x00028c40
        /*0908*/ 	.short	0x010a
        /*090a*/ 	.byte	0x3f
	.zero		1


	//   ....[80]....
        /*090c*/ 	.word	0x00011c40
        /*0910*/ 	.word	0x00000004
        /*0914*/ 	.word	0x00028c60
        /*0918*/ 	.short	0x010a
        /*091a*/ 	.byte	0x3f
	.zero		1


	//   ....[81]....
        /*091c*/ 	.word	0x00011d30
        /*0920*/ 	.word	0x00000000
        /*0924*/ 	.word	0x00028c20
        /*0928*/ 	.short	0x010a
        /*092a*/ 	.byte	0x3f
	.zero		1


	//   ....[82]....
        /*092c*/ 	.word	0x00011ed0
        /*0930*/ 	.word	0x00000006
        /*0934*/ 	.word	0x00000000
        /*0938*/ 	.short	0x010a
        /*093a*/ 	.byte	0x3f
	.zero		1


	//   ....[83]....
        /*093c*/ 	.word	0x00011f20
        /*0940*/ 	.word	0x00000003
        /*0944*/ 	.word	0x00000000
        /*0948*/ 	.short	0x010a
        /*094a*/ 	.byte	0x3f
	.zero		1


	//   ....[84]....
        /*094c*/ 	.word	0x00011f70
        /*0950*/ 	.word	0x00000012
        /*0954*/ 	.word	0x00000000
        /*0958*/ 	.short	0x010a
        /*095a*/ 	.byte	0x3f
	.zero		1


	//----- nvinfo : EIATTR_NUM_MBARRIERS
	.align		4
.L_496:
        /*095c*/ 	.byte	0x03, 0x38
        /*095e*/ 	.short	0x0016


	//----- nvinfo : EIATTR_EXIT_INSTR_OFFSETS
	.align		4
        /*0960*/ 	.byte	0x04, 0x1c
        /*0962*/ 	.short	(.L_498 - .L_497)


	//   ....[0]....
.L_497:
        /*0964*/ 	.word	0x00000a10


	//   ....[1]....
        /*0968*/ 	.word	0x0000bc50


	//   ....[2]....
        /*096c*/ 	.word	0x000110c0


	//----- nvinfo : EIATTR_MAX_THREADS
	.align		4
.L_498:
        /*0970*/ 	.byte	0x04, 0x05
        /*0972*/ 	.short	(.L_500 - .L_499)
.L_499:
        /*0974*/ 	.word	0x00000180
        /*0978*/ 	.word	0x00000001
        /*097c*/ 	.word	0x00000001


	//----- nvinfo : EIATTR_CRS_STACK_SIZE
	.align		4
.L_500:
        /*0980*/ 	.byte	0x04, 0x1e
        /*0982*/ 	.short	(.L_502 - .L_501)
.L_501:
        /*0984*/ 	.word	0x00000000


	//----- nvinfo : EIATTR_CBANK_PARAM_SIZE
	.align		4
.L_502:
        /*0988*/ 	.byte	0x03, 0x19
        /*098a*/ 	.short	0x0af0


	//----- nvinfo : EIATTR_PARAM_CBANK
	.align		4
        /*098c*/ 	.byte	0x04, 0x0a
        /*098e*/ 	.short	(.L_504 - .L_503)
	.align		4
.L_503:
        /*0990*/ 	.word	index@(.nv.constant0._ZN7cutlass13device_kernelIN5flash11enable_sm90INS1_16FlashAttnFwdSm90INS1_25CollectiveMainloopFwdSm90ILi2EN4cute5tupleIJNS5_1CILi1EEES8_S8_EEENS6_IJNS7_ILi64EEESA_SA_EEELi512ENS_6half_tEfNS_4arch4Sm90ELb1ELb0ELb0ELb0ELb0ELb0ELb0ELb0ELb0ELb1ELb0ELb0EEENS1_21CollectiveEpilogueFwdINS6_IJSA_NS7_ILi512EEESA_EEES9_SC_SE_Li256ELb0ELb1ELb0ELb0EEENS1_30DynamicPersistentTileSchedulerILi256ELi128ELb0ELb1ELb1EEEEEEEEEvNT_6ParamsE)
        /*0994*/ 	.short	0x0210
        /*0996*/ 	.short	0x0af0


	//----- nvinfo : EIATTR_SW_WAR
	.align		4
.L_504:
        /*0998*/ 	.byte	0x04, 0x36
        /*099a*/ 	.short	(.L_506 - .L_505)
.L_505:
        /*099c*/ 	.word	0x00000008
.L_506:


//--------------------- .nv.info._ZN7cutlass13device_kernelIN5flash11enable_sm90INS1_16FlashAttnFwdSm90INS1_25CollectiveMainloopFwdSm90ILi2EN4cute5tupleIJNS5_1CILi1EEES8_S8_EEENS6_IJNS7_ILi64EEESA_SA_EEELi512ENS_6half_tEfNS_4arch4Sm90ELb1ELb0ELb0ELb0ELb0ELb0ELb1ELb0ELb0ELb1ELb0ELb0EEENS1_21CollectiveEpilogueFwdINS6_IJSA_NS7_ILi512EEESA_EEES9_SC_SE_Li256ELb0ELb1ELb0ELb0EEENS1_30DynamicPersistentTileSchedulerILi256ELi128ELb0ELb1ELb1EEEEEEEEEvNT_6ParamsE --------------------------
	.section	.nv.info._ZN7cutlass13device_kernelIN5flash11enable_sm90INS1_16FlashAttnFwdSm90INS1_25CollectiveMainloopFwdSm90ILi2EN4cute5tupleIJNS5_1CILi1EEES8_S8_EEENS6_IJNS7_ILi64EEESA_SA_EEELi512ENS_6half_tEfNS_4arch4Sm90ELb1ELb0ELb0ELb0ELb0ELb0ELb1ELb0ELb0ELb1ELb0ELb0EEENS1_21CollectiveEpilogueFwdINS6_IJSA_NS7_ILi512EEESA_EEES9_SC_SE_Li256ELb0ELb1ELb0ELb0EEENS1_30DynamicPersistentTileSchedulerILi256ELi128ELb0ELb1ELb1EEEEEEEEEvNT_6ParamsE,"",@"SHT_CUDA_INFO"
	.sectionflags	@""
	.align	4


	//----- nvinfo : EIATTR_CUDA_API_VERSION
	.align		4
        /*0000*/ 	.byte	0x04, 0x37
        /*0002*/ 	.short	(.L_508 - .L_507)
.L_507:
        /*0004*/ 	.word	0x00000082


	//----- nvinfo : EIATTR_KPARAM_INFO
	.align		4
.L_508:
        /*0008*/ 	.byte	0x04, 0x17
        /*000a*/ 	.short	(.L_510 - .L_509)
.L_509:
        /*000c*/ 	.word	0x00000000
        /*0010*/ 	.short	0x0000
        /*0012*/ 	.short	0x0070
        /*0014*/ 	.byte	0x00, 0xf0, 0x01, 0x2e


	//----- nvinfo : EIATTR_SPARSE_MMA_MASK
	.align		4
.L_510:
        /*0018*/ 	.byte	0x03, 0x50
        /*001a*/ 	.short	0x0000


	//----- nvinfo : EIATTR_MAXREG_COUNT
	.align		4
        /*001c*/ 	.byte	0x03, 0x1b
        /*001e*/ 	.short	0x00a8


	//----- nvinfo : EIATTR_NUM_BARRIERS
	.align		4
        /*0020*/ 	.byte	0x02, 0x4c
        /*0022*/ 	.byte	0x10
	.zero		1


	//----- nvinfo : EIATTR_EXTERNS
	.align		4
        /*0024*/ 	.byte	0x04, 0x0f
        /*0026*/ 	.short	(.L_512 - .L_511)


	//   ....[0]....
	.align		4
.L_511:
        /*0028*/ 	.word	index@(__assertfail)


	//----- nvinfo : EIATTR_ANNOTATIONS
	.align		4
.L_512:
        /*002c*/ 	.byte	0x04, 0x55
        /*002e*/ 	.short	(.L_514 - .L_513)


	//   ....[0]....
.L_513:
        /* <DEDUP_REMOVED lines=33> */


	//----- nvinfo : EIATTR_MERCURY_ISA_VERSION
	.align		4
.L_514:
        /*0230*/ 	.byte	0x03, 0x5f
        /*0232*/ 	.short	0x0101


	//----- nvinfo : EIATTR_INT_WARP_WIDE_INSTR_OFFSETS
	.align		4
        /*0234*/ 	.byte	0x04, 0x31
        /*0236*/ 	.short	(.L_516 - .L_515)


	//   ....[0]....
.L_515:
        /*0238*/ 	.word	0x00000130


	//   ....[1]....
        /*023c*/ 	.word	0x00000170


	//   ....[2]....
        /*0240*/ 	.word	0x000001e0


	//   ....[3]....
        /*0244*/ 	.word	0x000001f0


	//   ....[4]....
        /*0248*/ 	.word	0x00010190


	//   ....[5]....
        /*024c*/ 	.word	0x00010220


	//   ....[6]....
        /*0250*/ 	.word	0x00015870


	//   ....[7]....
        /*0254*/ 	.word	0x00015900


	//----- nvinfo : EIATTR_COOP_GROUP_MASK_REGIDS
	.align		4
.L_516:
        /*0258*/ 	.byte	0x04, 0x29
        /*025a*/ 	.short	(.L_518 - .L_517)


	//   ....[0]....
.L_517:
        /*025c*/ 	.word	0xffffffff


	//   ....[1]....
        /*0260*/ 	.word	0xffffffff


	//   ....[2]....
        /*0264*/ 	.word	0xffffffff


	//   ....[3]....
        /*0268*/ 	.word	0xffffffff


	//   ....[4]....
        /*026c*/ 	.word	0xffffffff


	//   ....[5]....
        /*0270*/ 	.word	0xffffffff


	//   ....[6]....
        /*0274*/ 	.word	0xffffffff


	//   ....[7]....
        /*0278*/ 	.word	0xffffffff


	//   ....[8]....
        /*027c*/ 	.word	0xffffffff


	//   ....[9]....
        /*0280*/ 	.word	0xffffffff


	//   ....[10]....
        /*0284*/ 	.word	0xffffffff


	//   ....[11]....
        /*0288*/ 	.word	0xffffffff


	//   ....[12]....
        /*028c*/ 	.word	0xffffffff


	//   ....[13]....
        /*0290*/ 	.word	0xffffffff


	//   ....[14]....
        /*0294*/ 	.word	0xffffffff


	//   ....[15]....
        /*0298*/ 	.word	0xffffffff


	//   ....[16]....
        /*029c*/ 	.word	0xffffffff


	//   ....[17]....
        /*02a0*/ 	.word	0xffffffff


	//   ....[18]....
        /*02a4*/ 	.word	0xffffffff


	//   ....[19]....
        /*02a8*/ 	.word	0xffffffff


	//   ....[20]....
        /*02ac*/ 	.word	0xffffffff


	//   ....[21]....
        /*02b0*/ 	.word	0xffffffff


	//   ....[22]....
        /*02b4*/ 	.word	0xffffffff


	//   ....[23]....
        /*02b8*/ 	.word	0xffffffff


	//   ....[24]....
        /*02bc*/ 	.word	0xffffffff


	//   ....[25]....
        /*02c0*/ 	.word	0xffffffff


	//   ....[26]....
        /*02c4*/ 	.word	0xffffffff


	//   ....[27]....
        /*02c8*/ 	.word	0xffffffff


	//   ....[28]....
        /*02cc*/ 	.word	0xffffffff


	//   ....[29]....
        /*02d0*/ 	.word	0xffffffff


	//   ....[30]....
        /*02d4*/ 	.word	0xffffffff


	//   ....[31]....
        /*02d8*/ 	.word	0xffffffff


	//   ....[32]....
        /*02dc*/ 	.word	0xffffffff


	//   ....[33]....
        /*02e0*/ 	.word	0xffffffff


	//   ....[34]....
        /*02e4*/ 	.word	0xffffffff


	//   ....[35]....
        /*02e8*/ 	.word	0xffffffff


	//   ....[36]....
        /*02ec*/ 	.word	0xffffffff


	//   ....[37]....
        /*02f0*/ 	.word	0xffffffff


	//   ....[38]....
        /*02f4*/ 	.word	0xffffffff


	//   ....[39]....
        /*02f8*/ 	.word	0xffffffff


	//   ....[40]....
        /*02fc*/ 	.word	0xffffffff


	//   ....[41]....
        /*0300*/ 	.word	0xffffffff


	//   ....[42]....
        /*0304*/ 	.word	0xffffffff


	//   ....[43]....
        /*0308*/ 	.word	0xffffffff


	//   ....[44]....
        /*030c*/ 	.word	0xffffffff


	//   ....[45]....
        /*0310*/ 	.word	0xffffffff


	//   ....[46]....
        /*0314*/ 	.word	0xffffffff


	//   ....[47]....
        /*0318*/ 	.word	0xffffffff


	//   ....[48]....
        /*031c*/ 	.word	0xffffffff


	//   ....[49]....
        /*0320*/ 	.word	0xffffffff


	//   ....[50]....
        /*0324*/ 	.word	0xffffffff


	//   ....[51]....
        /*0328*/ 	.word	0xffffffff


	//   ....[52]....
        /*032c*/ 	.word	0xffffffff


	//   ....[53]....
        /*0330*/ 	.word	0xffffffff


	//   ....[54]....
        /*0334*/ 	.word	0xffffffff


	//   ....[55]....
        /*0338*/ 	.word	0xffffffff


	//   ....[56]....
        /*033c*/ 	.word	0xffffffff


	//   ....[57]....
        /*0340*/ 	.word	0xffffffff


	//   ....[58]....
        /*0344*/ 	.word	0xffffffff


	//   ....[59]....
        /*0348*/ 	.word	0xffffffff


	//   ....[60]....
        /*034c*/ 	.word	0xffffffff


	//   ....[61]....
        /*0350*/ 	.word	0xffffffff


	//   ....[62]....
        /*0354*/ 	.word	0xffffffff


	//   ....[63]....
        /*0358*/ 	.word	0xffffffff


	//   ....[64]....
        /*035c*/ 	.word	0xffffffff


	//   ....[65]....
        /*0360*/ 	.word	0xffffffff


	//   ....[66]....
        /*0364*/ 	.word	0xffffffff


	//   ....[67]....
        /*0368*/ 	.word	0xffffffff


	//   ....[68]....
        /*036c*/ 	.word	0x0500000f


	//   ....[69]....
        /*0370*/ 	.word	0x0500000f


	//   ....[70]....
        /*0374*/ 	.word	0x0500000f


	//   ....[71]....
        /*0378*/ 	.word	0x0500000f


	//   ....[72]....
        /*037c*/ 	.word	0x0500000f


	//   ....[73]....
        /*0380*/ 	.word	0x0500000f


	//   ....[74]....
        /*0384*/ 	.word	0x0500000f


	//   ....[75]....
        /*0388*/ 	.word	0x0500000f


	//   ....[76]....
        /*038c*/ 	.word	0x0500000f


	//   ....[77]....
        /*0390*/ 	.word	0x0500000f


	//   ....[78]....
        /*0394*/ 	.word	0x0500000f


	//   ....[79]....
        /*0398*/ 	.word	0x0500000f


	//   ....[80]....
        /*039c*/ 	.word	0x0500000f


	//   ....[81]....
        /*03a0*/ 	.word	0x0500000f


	//   ....[82]....
        /*03a4*/ 	.word	0x0500000f


	//   ....[83]....
        /*03a8*/ 	.word	0x0500000f


	//   ....[84]....
        /*03ac*/ 	.word	0x0500000f


	//   ....[85]....
        /*03b0*/ 	.word	0x0500000f


	//   ....[86]....
        /*03b4*/ 	.word	0x0500000f


	//----- nvinfo : EIATTR_COOP_GROUP_INSTR_OFFSETS
	.align		4
.L_518:
        /*03b8*/ 	.byte	0x04, 0x28
        /*03ba*/ 	.short	(.L_520 - .L_519)


	//   ....[0]....
.L_519:
        /*03bc*/ 	.word	0x00000070


	//   ....[1]....
        /*03c0*/ 	.word	0x00000140


	//   ....[2]....
        /*03c4*/ 	.word	0x00000190


	//   ....[3]....
        /*03c8*/ 	.word	0x000003a0


	//   ....[4]....
        /*03cc*/ 	.word	0x00000500


	//   ....[5]....
        /*03d0*/ 	.word	0x00000620


	//   ....[6]....
        /*03d4*/ 	.word	0x00000780


	//   ....[7]....
        /*03d8*/ 	.word	0x00001940


	//   ....[8]....
        /*03dc*/ 	.word	0x00003640


	//   ....[9]....
        /*03e0*/ 	.word	0x00004680


	//   ....[10]....
        /*03e4*/ 	.word	0x000051f0


	//   ....[11]....
        /*03e8*/ 	.word	0x00005210


	//   ....[12]....
        /*03ec*/ 	.word	0x00005680


	//   ....[13]....
        /*03f0*/ 	.word	0x000057b0


	//   ....[14]....
        /*03f4*/ 	.word	0x000059e0


	//   ....[15]....
        /*03f8*/ 	.word	0x00005b00


	//   ....[16]....
        /*03fc*/ 	.word	0x00006430


	//   ....[17]....
        /*0400*/ 	.word	0x000070d0


	//   ....[18]....
        /*0404*/ 	.word	0x00007c70


	//   ....[19]....
        /*0408*/ 	.word	0x00007fd0


	//   ....[20]....
        /*040c*/ 	.word	0x00008020


	//   ....[21]....
        /*0410*/ 	.word	0x000080c0


	//   ....[22]....
        /*0414*/ 	.word	0x000084a0


	//   ....[23]....
        /*0418*/ 	.word	0x00008510


	//   ....[24]....
        /*041c*/ 	.word	0x000096a0


	//   ....[25]....
        /*0420*/ 	.word	0x0000a310


	//   ....[26]....
        /*0424*/ 	.word	0x0000afa0


	//   ....[27]....
        /*0428*/ 	.word	0x0000afd0


	//   ....[28]....
        /*042c*/ 	.word	0x0000b210


	//   ....[29]....
        /*0430*/ 	.word	0x0000b3e0


	//   ....[30]....
        /*0434*/ 	.word	0x0000c3c0


	//   ....[31]....
        /*0438*/ 	.word	0x0000c400


	//   ....[32]....
        /*043c*/ 	.word	0x0000c430


	//   ....[33]....
        /*0440*/ 	.word	0x0000c490


	//   ....[34]....
        /*0444*/ 	.word	0x0000c4b0


	//   ....[35]....
        /*0448*/ 	.word	0x0000cfd0


	//   ....[36]....
        /*044c*/ 	.word	0x0000e1f0


	//   ....[37]....
        /*0450*/ 	.word	0x0000e220


	//   ....[38]....
        /*0454*/ 	.word	0x0000e250


	//   ....[39]....
        /*0458*/ 	.word	0x0000e270


	//   ....[40]....
        /*045c*/ 	.word	0x0000e8b0


	//   ....[41]....
        /*0460*/ 	.word	0x0000e8d0


	//   ....[42]....
        /*0464*/ 	.word	0x0000eb00


	//   ....[43]....
        /*0468*/ 	.word	0x0000eb20


	//   ....[44]....
        /*046c*/ 	.word	0x0000f4a0


	//   ....[45]....
        /*0470*/ 	.word	0x0000f4c0


	//   ....[46]....
        /*0474*/ 	.word	0x0000f700


	//   ....[47]....
        /*0478*/ 	.word	0x0000f720


	//   ....[48]....
        /*047c*/ 	.word	0x0000fa00


	//   ....[49]....
        /*0480*/ 	.word	0x00010790


	//   ....[50]....
        /*0484*/ 	.word	0x000110e0


	//   ....[51]....
        /*0488*/ 	.word	0x00011110


	//   ....[52]....
        /*048c*/ 	.word	0x00011220


	//   ....[53]....
        /*0490*/ 	.word	0x00011230


	//   ....[54]....
        /*0494*/ 	.word	0x000112b0


	//   ....[55]....
        /*0498*/ 	.word	0x000112c0


	//   ....[56]....
        /*049c*/ 	.word	0x000112d0


	//   ....[57]....
        /*04a0*/ 	.word	0x000112e0


	//   ....[58]....
        /*04a4*/ 	.word	0x00011cd0


	//   ....[59]....
        /*04a8*/ 	.word	0x00011d10


	//   ....[60]....
        /*04ac*/ 	.word	0x00011d90


	//   ....[61]....
        /*04b0*/ 	.word	0x00011e60


	//   ....[62]....
        /*04b4*/ 	.word	0x00012030


	//   ....[63]....
        /*04b8*/ 	.word	0x00012040


	//   ....[64]....
        /*04bc*/ 	.word	0x00012190


	//   ....[65]....
        /*04c0*/ 	.word	0x000121a0


	//   ....[66]....
        /*04c4*/ 	.word	0x00015a50


	//   ....[67]....
        /*04c8*/ 	.word	0x00015c40


	//   ....[68]....
        /*04cc*/ 	.word	0x000161a0


	//   ....[69]....
        /*04d0*/ 	.word	0x00016300


	//   ....[70]....
        /*04d4*/ 	.word	0x00016380


	//   ....[71]....
        /*04d8*/ 	.word	0x00016440


	//   ....[72]....
        /*04dc*/ 	.word	0x00016530


	//   ....[73]....
        /*04e0*/ 	.word	0x00016590


	//   ....[74]....
        /*04e4*/ 	.word	0x00016680


	//   ....[75]....
        /*04e8*/ 	.word	0x000166e0


	//   ....[76]....
        /*04ec*/ 	.word	0x00016780


	//   ....[77]....
        /*04f0*/ 	.word	0x00016860


	//   ....[78]....
        /*04f4*/ 	.word	0x00016910


	//   ....[79]....
        /*04f8*/ 	.word	0x00016bf0


	//   ....[80]....
        /*04fc*/ 	.word	0x00016c40


	//   ....[81]....
        /*0500*/ 	.word	0x00016da0


	//   ....[82]....
        /*0504*/ 	.word	0x00016ef0


	//   ....[83]....
        /*0508*/ 	.word	0x000170c0


	//   ....[84]....
        /*050c*/ 	.word	0x00017110


	//   ....[85]....
        /*0510*/ 	.word	0x00017430


	//   ....[86]....
        /*0514*/ 	.word	0x00017550


	//----- nvinfo : EIATTR_REG_RECONFIG
	.align		4
.L_520:
        /*0518*/ 	.byte	0x01, 0x54
	.zero		2


	//----- nvinfo : EIATTR_SYSCALL_OFFSETS
	.align		4
        /*051c*/ 	.byte	0x04, 0x46
        /*051e*/ 	.short	(.L_522 - .L_521)


	//   ....[0]....
.L_521:
        /*0520*/ 	.word	0x000037f0


	//   ....[1]....
        /*0524*/ 	.word	0x00010390


	//   ....[2]....
        /*0528*/ 	.word	0x000104e0


	//   ....[3]....
        /*052c*/ 	.word	0x000105d0


	//   ....[4]....
        /*0530*/ 	.word	0x00010d30


	//   ....[5]....
        /*0534*/ 	.word	0x00011630


	//----- nvinfo : EIATTR_MBARRIER_INSTR_OFFSETS
	.align		4
.L_522:
        /*0538*/ 	.byte	0x04, 0x39
        /*053a*/ 	.short	(.L_524 - .L_523)


	//   ....[0]....
.L_523:
        /*053c*/ 	.word	0x00000280
        /*0540*/ 	.word	0x000000ff
        /*0544*/ 	.word	0x00038800
        /*0548*/ 	.short	0x0100
        /*054a*/ 	.byte	0x08
	.zero		1


	//   ....[1]....
        /*054c*/ 	.word	0x00000290
        /*0550*/ 	.word	0x000000ff
        /*0554*/ 	.word	0x00038810
        /*0558*/ 	.short	0x0100
        /*055a*/ 	.byte	0x08
	.zero		1


	//   ....[2]....
        /*055c*/ 	.word	0x000002a0
        /*0560*/ 	.word	0x000000ff
        /*0564*/ 	.word	0x00038820
        /*0568*/ 	.short	0x0100
        /*056a*/ 	.byte	0x08
	.zero		1


	//   ....[3]....
        /*056c*/ 	.word	0x00000350
        /*0570*/ 	.word	0x000000ff
        /*0574*/ 	.word	0x00038830
        /*0578*/ 	.short	0x0100
        /*057a*/ 	.byte	0x06
	.zero		1


	//   ....[4]....
        /*057c*/ 	.word	0x00000360
        /*0580*/ 	.word	0x000000ff
        /*0584*/ 	.word	0x00038840
        /*0588*/ 	.short	0x0100
        /*058a*/ 	.byte	0x06
	.zero		1


	//   ....[5]....
        /*058c*/ 	.word	0x00000370
        /*0590*/ 	.word	0x000000ff
        /*0594*/ 	.word	0x00038838
        /*0598*/ 	.short	0x0100
        /*059a*/ 	.byte	0x06
	.zero		1


	//   ....[6]....
        /*059c*/ 	.word	0x00000380
        /*05a0*/ 	.word	0x000000ff
        /*05a4*/ 	.word	0x00038848
        /*05a8*/ 	.short	0x0100
        /*05aa*/ 	.byte	0x06
	.zero		1


	//   ....[7]....
        /*05ac*/ 	.word	0x000004b0
        /*05b0*/ 	.word	0x000000ff
        /*05b4*/ 	.word	0x00038850
        /*05b8*/ 	.short	0x0100
        /*05ba*/ 	.byte	0x08
	.zero		1


	//   ....[8]....
        /*05bc*/ 	.word	0x000004c0
        /*05c0*/ 	.word	0x000000ff
        /*05c4*/ 	.word	0x00038860
        /*05c8*/ 	.short	0x0100
        /*05ca*/ 	.byte	0x08
	.zero		1


	//   ....[9]....
        /*05cc*/ 	.word	0x000004d0
        /*05d0*/ 	.word	0x000000ff
        /*05d4*/ 	.word	0x00038858
        /*05d8*/ 	.short	0x0100
        /*05da*/ 	.byte	0x08
	.zero		1


	//   ....[10]....
        /*05dc*/ 	.word	0x000004e0
        /*05e0*/ 	.word	0x000000ff
        /*05e4*/ 	.word	0x00038868
        /*05e8*/ 	.short	0x0100
        /*05ea*/ 	.byte	0x08
	.zero		1


	//   ....[11]....
        /*05ec*/ 	.word	0x000005d0
        /*05f0*/ 	.word	0x000000ff
        /*05f4*/ 	.word	0x00038870
        /*05f8*/ 	.short	0x0100
        /*05fa*/ 	.byte	0x06
	.zero		1


	//   ....[12]....
        /*05fc*/ 	.word	0x000005e0
        /*0600*/ 	.word	0x000000ff
        /*0604*/ 	.word	0x00038880
        /*0608*/ 	.short	0x0100
        /*060a*/ 	.byte	0x06
	.zero		1


	//   ....[13]....
        /*060c*/ 	.word	0x000005f0
        /*0610*/ 	.word	0x000000ff
        /*0614*/ 	.word	0x00038878
        /*0618*/ 	.short	0x0100
        /*061a*/ 	.byte	0x06
	.zero		1


	//   ....[14]....
        /*061c*/ 	.word	0x00000600
        /*0620*/ 	.word	0x000000ff
        /*0624*/ 	.word	0x00038888
        /*0628*/ 	.short	0x0100
        /*062a*/ 	.byte	0x06
	.zero		1


	//   ....[15]....
        /*062c*/ 	.word	0x00000730
        /*0630*/ 	.word	0x000000ff
        /*0634*/ 	.word	0x00038890
        /*0638*/ 	.short	0x0100
        /*063a*/ 	.byte	0x08
	.zero		1


	//   ....[16]....
        /*063c*/ 	.word	0x00000740
        /*0640*/ 	.word	0x000000ff
        /*0644*/ 	.word	0x000388a0
        /*0648*/ 	.short	0x0100
        /*064a*/ 	.byte	0x08
	.zero		1


	//   ....[17]....
        /*064c*/ 	.word	0x00000750
        /*0650*/ 	.word	0x000000ff
        /*0654*/ 	.word	0x00038898
        /*0658*/ 	.short	0x0100
        /*065a*/ 	.byte	0x08
	.zero		1


	//   ....[18]....
        /*065c*/ 	.word	0x00000760
        /*0660*/ 	.word	0x000000ff
        /*0664*/ 	.word	0x000388a8
        /*0668*/ 	.short	0x0100
        /*066a*/ 	.byte	0x08
	.zero		1


	//   ....[19]....
        /*066c*/ 	.word	0x00000890
        /*0670*/ 	.word	0x000000ff
        /*0674*/ 	.word	0x000388b0
        /*0678*/ 	.short	0x0100
        /*067a*/ 	.byte	0x08
	.zero		1


	//   ....[20]....
        /*067c*/ 	.word	0x000008a0
        /*0680*/ 	.word	0x000000ff
        /*0684*/ 	.word	0x000388c0
        /*0688*/ 	.short	0x0100
        /*068a*/ 	.byte	0x08
	.zero		1


	//   ....[21]....
        /*068c*/ 	.word	0x000008b0
        /*0690*/ 	.word	0x000000ff
        /*0694*/ 	.word	0x000388b8
        /*0698*/ 	.short	0x0100
        /*069a*/ 	.byte	0x08
	.zero		1


	//   ....[22]....
        /*069c*/ 	.word	0x000008c0
        /*06a0*/ 	.word	0x000000ff
        /*06a4*/ 	.word	0x000388c8
        /*06a8*/ 	.short	0x0100
        /*06aa*/ 	.byte	0x08
	.zero		1


	//   ....[23]....
        /*06ac*/ 	.word	0x00001cf0
        /*06b0*/ 	.word	0x00000000
        /*06b4*/ 	.word	0x00000000
        /*06b8*/ 	.short	0x0101
        /*06ba*/ 	.byte	0x3f
	.zero		1


	//   ....[24]....
        /*06bc*/ 	.word	0x000027c0
        /*06c0*/ 	.word	0x00000000
        /*06c4*/ 	.word	0x00000000
        /*06c8*/ 	.short	0x0101
        /*06ca*/ 	.byte	0x3f
	.zero		1


	//   ....[25]....
        /*06cc*/ 	.word	0x00003870
        /*06d0*/ 	.word	0x00000011
        /*06d4*/ 	.word	0x00038800
        /*06d8*/ 	.short	0x010a
        /*06da*/ 	.byte	0x3f
	.zero		1


	//   ....[26]....
        /*06dc*/ 	.word	0x000038d0
        /*06e0*/ 	.word	0x00000006
        /*06e4*/ 	.word	0x00038830
        /*06e8*/ 	.short	0x010a
        /*06ea*/ 	.byte	0x3f
	.zero		1


	//   ....[27]....
        /*06ec*/ 	.word	0x00003940
        /*06f0*/ 	.word	0x00000006
        /*06f4*/ 	.word	0x00038830
        /*06f8*/ 	.short	0x010a
        /*06fa*/ 	.byte	0x3f
	.zero		1


	//   ....[28]....
        /*06fc*/ 	.word	0x00003bc0
        /*0700*/ 	.word	0x00000011
        /*0704*/ 	.word	0x00038810
        /*0708*/ 	.short	0x010a
        /*070a*/ 	.byte	0x3f
	.zero		1


	//   ....[29]....
        /*070c*/ 	.word	0x00003c00
        /*0710*/ 	.word	0x00000006
        /*0714*/ 	.word	0x00038850
        /*0718*/ 	.short	0x010a
        /*071a*/ 	.byte	0x3f
	.zero		1


	//   ....[30]....
        /*071c*/ 	.word	0x00003cd0
        /*0720*/ 	.word	0x00000006
        /*0724*/ 	.word	0x00038850
        /*0728*/ 	.short	0x010a
        /*072a*/ 	.byte	0x3f
	.zero		1


	//   ....[31]....
        /*072c*/ 	.word	0x00005d30
        /*0730*/ 	.word	0x00000018
        /*0734*/ 	.word	0x00000000
        /*0738*/ 	.short	0x0101
        /*073a*/ 	.byte	0x3f
	.zero		1


	//   ....[32]....
        /*073c*/ 	.word	0x00006450
        /*0740*/ 	.word	0x00000006
        /*0744*/ 	.word	0x00000000
        /*0748*/ 	.short	0x0101
        /*074a*/ 	.byte	0x3f
	.zero		1


	//   ....[33]....
        /*074c*/ 	.word	0x00006570
        /*0750*/ 	.word	0x00000009
        /*0754*/ 	.word	0x00038830
        /*0758*/ 	.short	0x010a
        /*075a*/ 	.byte	0x3f
	.zero		1


	//   ....[34]....
        /*075c*/ 	.word	0x000065c0
        /*0760*/ 	.word	0x00000009
        /*0764*/ 	.word	0x00038830
        /*0768*/ 	.short	0x010a
        /*076a*/ 	.byte	0x3f
	.zero		1


	//   ....[35]....
        /*076c*/ 	.word	0x00006760
        /*0770*/ 	.word	0x00000009
        /*0774*/ 	.word	0x00038850
        /*0778*/ 	.short	0x010a
        /*077a*/ 	.byte	0x3f
	.zero		1


	//   ....[36]....
        /*077c*/ 	.word	0x000067a0
        /*0780*/ 	.word	0x00000009
        /*0784*/ 	.word	0x00038850
        /*0788*/ 	.short	0x010a
        /*078a*/ 	.byte	0x3f
	.zero		1


	//   ....[37]....
        /*078c*/ 	.word	0x00008760
        /*0790*/ 	.word	0x00000098
        /*0794*/ 	.word	0x00000000
        /*0798*/ 	.short	0x0101
        /*079a*/ 	.byte	0x3f
	.zero		1


	//   ....[38]....
        /*079c*/ 	.word	0x000096c0
        /*07a0*/ 	.word	0x00000009
        /*07a4*/ 	.word	0x00000000
        /*07a8*/ 	.short	0x0101
        /*07aa*/ 	.byte	0x3f
	.zero		1


	//   ....[39]....
        /*07ac*/ 	.word	0x000097d0
        /*07b0*/ 	.word	0x00000009
        /*07b4*/ 	.word	0x00038830
        /*07b8*/ 	.short	0x010a
        /*07ba*/ 	.byte	0x3f
	.zero		1


	//   ....[40]....
        /*07bc*/ 	.word	0x00009820
        /*07c0*/ 	.word	0x00000009
        /*07c4*/ 	.word	0x00038830
        /*07c8*/ 	.short	0x010a
        /*07ca*/ 	.byte	0x3f
	.zero		1


	//   ....[41]....
        /*07cc*/ 	.word	0x000099a0
        /*07d0*/ 	.word	0x00000009
        /*07d4*/ 	.word	0x00038850
        /*07d8*/ 	.short	0x010a
        /*07da*/ 	.byte	0x3f
	.zero		1


	//   ....[42]....
        /*07dc*/ 	.word	0x000099e0
        /*07e0*/ 	.word	0x00000009
        /*07e4*/ 	.word	0x00038850
        /*07e8*/ 	.short	0x010a
        /*07ea*/ 	.byte	0x3f
	.zero		1


	//   ....[43]....
        /*07ec*/ 	.word	0x0000b780
        /*07f0*/ 	.word	0x00000099
        /*07f4*/ 	.word	0x00000000
        /*07f8*/ 	.short	0x0101
        /*07fa*/ 	.byte	0x3f
	.zero		1


	//   ....[44]....
        /*07fc*/ 	.word	0x0000c3e0
        /*0800*/ 	.word	0x00000009
        /*0804*/ 	.word	0x00000000
        /*0808*/ 	.short	0x0101
        /*080a*/ 	.byte	0x3f
	.zero		1


	//   ....[45]....
        /*080c*/ 	.word	0x0000e8a0
        /*0810*/ 	.word	0x00000000
        /*0814*/ 	.word	0x00000000
        /*0818*/ 	.short	0x0101
        /*081a*/ 	.byte	0x3f
	.zero		1


	//   ....[46]....
        /*081c*/ 	.word	0x000109c0
        /*0820*/ 	.word	0x00000000
        /*0824*/ 	.word	0x00038840
        /*0828*/ 	.short	0x010a
        /*082a*/ 	.byte	0x3f
	.zero		1


	//   ....[47]....
        /*082c*/ 	.word	0x00011400
        /*0830*/ 	.word	0x00000011
        /*0834*/ 	.word	0x00038800
        /*0838*/ 	.short	0x0107
        /*083a*/ 	.byte	0x3f
	.zero		1


	//   ....[48]....
        /*083c*/ 	.word	0x000114a0
        /*0840*/ 	.word	0x00000011
        /*0844*/ 	.word	0x00038800
        /*0848*/ 	.short	0x0101
        /*084a*/ 	.byte	0x3f
	.zero		1


	//   ....[49]....
        /*084c*/ 	.word	0x000123c0
        /*0850*/ 	.word	0x00000011
        /*0854*/ 	.word	0x00038810
        /*0858*/ 	.short	0x0107
        /*085a*/ 	.byte	0x3f
	.zero		1


	//   ....[50]....
        /*085c*/ 	.word	0x000124c0
        /*0860*/ 	.word	0x00000011
        /*0864*/ 	.word	0x00038810
        /*0868*/ 	.short	0x0101
        /*086a*/ 	.byte	0x3f
	.zero		1


	//   ....[51]....
        /*086c*/ 	.word	0x000124e0
        /*0870*/ 	.word	0x00000011
        /*0874*/ 	.word	0x00038820
        /*0878*/ 	.short	0x010a
        /*087a*/ 	.byte	0x3f
	.zero		1


	//   ....[52]....
        /*087c*/ 	.word	0x000125b0
        /*0880*/ 	.word	0x00000000
        /*0884*/ 	.word	0x00038860
        /*0888*/ 	.short	0x010a
        /*088a*/ 	.byte	0x3f
	.zero		1


	//   ....[53]....
        /*088c*/ 	.word	0x00013180
        /*0890*/ 	.word	0x00000003
        /*0894*/ 	.word	0x00038840
        /*0898*/ 	.short	0x010a
        /*089a*/ 	.byte	0x3f
	.zero		1


	//   ....[54]....
        /*089c*/ 	.word	0x000133a0
        /*08a0*/ 	.word	0x00000003
        /*08a4*/ 	.word	0x00038860
        /*08a8*/ 	.short	0x010a
        /*08aa*/ 	.byte	0x3f
	.zero		1


	//   ....[55]....
        /*08ac*/ 	.word	0x00013f30
        /*08b0*/ 	.word	0x00000004
        /*08b4*/ 	.word	0x00038840
        /*08b8*/ 	.short	0x010a
        /*08ba*/ 	.byte	0x3f
	.zero		1


	//   ....[56]....
        /*08bc*/ 	.word	0x00014150
        /*08c0*/ 	.word	0x00000004
        /*08c4*/ 	.word	0x00038860
        /*08c8*/ 	.short	0x010a
        /*08ca*/ 	.byte	0x3f
	.zero		1


	//   ....[57]....
        /*08cc*/ 	.word	0x00014c80
        /*08d0*/ 	.word	0x00000004
        /*08d4*/ 	.word	0x00038840
        /*08d8*/ 	.short	0x010a
        /*08da*/ 	.byte	0x3f
	.zero		1


	//   ....[58]....
        /*08dc*/ 	.word	0x00014ea0
        /*08e0*/ 	.word	0x00000004
        /*08e4*/ 	.word	0x00038860
        /*08e8*/ 	.short	0x010a
        /*08ea*/ 	.byte	0x3f
	.zero		1


	//   ....[59]....
        /*08ec*/ 	.word	0x00015bc0
        /*08f0*/ 	.word	0x00000000
        /*08f4*/ 	.word	0x00038820
        /*08f8*/ 	.short	0x010a
        /*08fa*/ 	.byte	0x3f
	.zero		1


	//   ....[60]....
        /*08fc*/ 	.word	0x00015db0
        /*0900*/ 	.word	0x00000006
        /*0904*/ 	.word	0x00000000
        /*0908*/ 	.short	0x010a
        /*090a*/ 	.byte	0x3f
	.zero		1


	//   ....[61]....
        /*090c*/ 	.word	0x00015de0
        /*0910*/ 	.word	0x00000007
        /*0914*/ 	.word	0x00000000
        /*0918*/ 	.short	0x010a
        /*091a*/ 	.byte	0x3f
	.zero		1


	//   ....[62]....
        /*091c*/ 	.word	0x00015e40
        /*0920*/ 	.word	0x00000004
        /*0924*/ 	.word	0x00000000
        /*0928*/ 	.short	0x010a
        /*092a*/ 	.byte	0x3f
	.zero		1


	//   ....[63]....
        /*092c*/ 	.word	0x00015e70
        /*0930*/ 	.word	0x00000003
        /*0934*/ 	.word	0x00000000
        /*0938*/ 	.short	0x010a
        /*093a*/ 	.byte	0x3f
	.zero		1


	//   ....[64]....
        /*093c*/ 	.word	0x00015ed0
        /*0940*/ 	.word	0x00000011
        /*0944*/ 	.word	0x00038800
        /*0948*/ 	.short	0x010a
        /*094a*/ 	.byte	0x3f
	.zero		1


	//   ....[65]....
        /*094c*/ 	.word	0x00015f20
        /*0950*/ 	.word	0x00000006
        /*0954*/ 	.word	0x00038830
        /*0958*/ 	.short	0x010a
        /*095a*/ 	.byte	0x3f
	.zero		1


	//   ....[66]....
        /*095c*/ 	.word	0x00015f70
        /*0960*/ 	.word	0x00000011
        /*0964*/ 	.word	0x00038810
        /*0968*/ 	.short	0x010a
        /*096a*/ 	.byte	0x3f
	.zero		1


	//   ....[67]....
        /*096c*/ 	.word	0x00015fc0
        /*0970*/ 	.word	0x00000006
        /*0974*/ 	.word	0x00038850
        /*0978*/ 	.short	0x010a
        /*097a*/ 	.byte	0x3f
	.zero		1


	//   ....[68]....
        /*097c*/ 	.word	0x00016010
        /*0980*/ 	.word	0x00000009
        /*0984*/ 	.word	0x00038830
        /*0988*/ 	.short	0x010a
        /*098a*/ 	.byte	0x3f
	.zero		1


	//   ....[69]....
        /*098c*/ 	.word	0x00016060
        /*0990*/ 	.word	0x00000009
        /*0994*/ 	.word	0x00038850
        /*0998*/ 	.short	0x010a
        /*099a*/ 	.byte	0x3f
	.zero		1


	//   ....[70]....
        /*099c*/ 	.word	0x000160b0
        /*09a0*/ 	.word	0x00000009
        /*09a4*/ 	.word	0x00038830
        /*09a8*/ 	.short	0x010a
        /*09aa*/ 	.byte	0x3f
	.zero		1


	//   ....[71]....
        /*09ac*/ 	.word	0x00016100
        /*09b0*/ 	.word	0x00000009
        /*09b4*/ 	.word	0x00038850
        /*09b8*/ 	.short	0x010a
        /*09ba*/ 	.byte	0x3f
	.zero		1


	//   ....[72]....
        /*09bc*/ 	.word	0x00016250
        /*09c0*/ 	.word	0x00000000
        /*09c4*/ 	.word	0x00038840
        /*09c8*/ 	.short	0x010a
        /*09ca*/ 	.byte	0x3f
	.zero		1


	//   ....[73]....
        /*09cc*/ 	.word	0x00017150
        /*09d0*/ 	.word	0x00000011
        /*09d4*/ 	.word	0x00038820
        /*09d8*/ 	.short	0x010a
        /*09da*/ 	.byte	0x3f
	.zero		1


	//   ....[74]....
        /*09dc*/ 	.word	0x000171a0
        /*09e0*/ 	.word	0x00000000
        /*09e4*/ 	.word	0x00038860
        /*09e8*/ 	.short	0x010a
        /*09ea*/ 	.byte	0x3f
	.zero		1


	//   ....[75]....
        /*09ec*/ 	.word	0x000171f0
        /*09f0*/ 	.word	0x00000003
        /*09f4*/ 	.word	0x00038840
        /*09f8*/ 	.short	0x010a
        /*09fa*/ 	.byte	0x3f
	.zero		1


	//   ....[76]....
        /*09fc*/ 	.word	0x00017240
        /*0a00*/ 	.word	0x00000003
        /*0a04*/ 	.word	0x00038860
        /*0a08*/ 	.short	0x010a
        /*0a0a*/ 	.byte	0x3f
	.zero		1


	//   ....[77]....
        /*0a0c*/ 	.word	0x00017290
        /*0a10*/ 	.word	0x00000004
        /*0a14*/ 	.word	0x00038840
        /*0a18*/ 	.short	0x010a
        /*0a1a*/ 	.byte	0x3f
	.zero		1


	//   ....[78]....
        /*0a1c*/ 	.word	0x000172e0
        /*0a20*/ 	.word	0x00000004
        /*0a24*/ 	.word	0x00038860
        /*0a28*/ 	.short	0x010a
        /*0a2a*/ 	.byte	0x3f
	.zero		1


	//   ....[79]....
        /*0a2c*/ 	.word	0x00017330
        /*0a30*/ 	.word	0x00000004
        /*0a34*/ 	.word	0x00038840
        /*0a38*/ 	.short	0x010a
        /*0a3a*/ 	.byte	0x3f
	.zero		1


	//   ....[80]....
        /*0a3c*/ 	.word	0x00017380
        /*0a40*/ 	.word	0x00000004
        /*0a44*/ 	.word	0x00038860
        /*0a48*/ 	.short	0x010a
        /*0a4a*/ 	.byte	0x3f
	.zero		1


	//   ....[81]....
        /*0a4c*/ 	.word	0x00017470
        /*0a50*/ 	.word	0x00000000
        /*0a54*/ 	.word	0x00038820
        /*0a58*/ 	.short	0x010a
        /*0a5a*/ 	.byte	0x3f
	.zero		1


	//   ....[82]....
        /*0a5c*/ 	.word	0x00017610
        /*0a60*/ 	.word	0x00000006
        /*0a64*/ 	.word	0x00000000
        /*0a68*/ 	.short	0x010a
        /*0a6a*/ 	.byte	0x3f
	.zero		1


	//   ....[83]....
        /*0a6c*/ 	.word	0x00017660
        /*0a70*/ 	.word	0x00000007
        /*0a74*/ 	.word	0x00000000
        /*0a78*/ 	.short	0x010a
        /*0a7a*/ 	.byte	0x3f
	.zero		1


	//   ....[84]....
        /*0a7c*/ 	.word	0x000176b0
        /*0a80*/ 	.word	0x00000004
        /*0a84*/ 	.word	0x00000000
        /*0a88*/ 	.short	0x010a
        /*0a8a*/ 	.byte	0x3f
	.zero		1


	//----- nvinfo : EIATTR_NUM_MBARRIERS
	.align		4
.L_524:
        /*0a8c*/ 	.byte	0x03, 0x38
        /*0a8e*/ 	.short	0x0017


	//----- nvinfo : EIATTR_EXIT_INSTR_OFFSETS
	.align		4
        /*0a90*/ 	.byte	0x04, 0x1c
        /*0a92*/ 	.short	(.L_526 - .L_525)


	//   ....[0]....
.L_525:
        /*0a94*/ 	.word	0x00000a30


	//   ....[1]....
        /*0a98*/ 	.word	0x0000f980


	//   ....[2]....
        /*0a9c*/ 	.word	0x00015ec0


	//----- nvinfo : EIATTR_MAX_THREADS
	.align		4
.L_526:
        /*0aa0*/ 	.byte	0x04, 0x05
        /*0aa2*/ 	.short	(.L_528 - .L_527)
.L_527:
        /*0aa4*/ 	.word	0x00000180
        /*0aa8*/ 	.word	0x00000001
        /*0aac*/ 	.word	0x00000001


	//----- nvinfo : EIATTR_CRS_STACK_SIZE
	.align		4
.L_528:
        /*0ab0*/ 	.byte	0x04, 0x1e
        /*0ab2*/ 	.short	(.L_530 - .L_529)
.L_529:
        /*0ab4*/ 	.word	0x00000000


	//----- nvinfo : EIATTR_CBANK_PARAM_SIZE
	.align		4
.L_530:
        /*0ab8*/ 	.byte	0x03, 0x19
        /*0aba*/ 	.short	0x0bf0


	//----- nvinfo : EIATTR_PARAM_CBANK
	.align		4
        /*0abc*/ 	.byte	0x04, 0x0a
        /*0abe*/ 	.short	(.L_532 - .L_531)
	.align		4
.L_531:
        /*0ac0*/ 	.word	index@(.nv.constant0._ZN7cutlass13device_kernelIN5flash11enable_sm90INS1_16FlashAttnFwdSm90INS1_25CollectiveMainloopFwdSm90ILi2EN4cute5tupleIJNS5_1CILi1EEES8_S8_EEENS6_IJNS7_ILi64EEESA_SA_EEELi512ENS_6half_tEfNS_4arch4Sm90ELb1ELb0ELb0ELb0ELb0ELb0ELb1ELb0ELb0ELb1ELb0ELb0EEENS1_21CollectiveEpilogueFwdINS6_IJSA_NS7_ILi512EEESA_EEES9_SC_SE_Li256ELb0ELb1ELb0ELb0EEENS1_30DynamicPersistentTileSchedulerILi256ELi128ELb0ELb1ELb1EEEEEEEEEvNT_6ParamsE)
        /*0ac4*/ 	.short	0x0210
        /*0ac6*/ 	.short	0x0bf0


	//----- nvinfo : EIATTR_SW_WAR
	.align		4
.L_532:
        /*0ac8*/ 	.byte	0x04, 0x36
        /*0aca*/ 	.short	(.L_534 - .L_533)
.L_533:
        /*0acc*/ 	.word	0x00000008
.L_534:


//--------------------- .nv.info._ZN7cutlass13device_kernelIN5flash11enable_sm90INS1_16FlashAttnFwdSm90INS1_25CollectiveMainloopFwdSm90ILi2EN4cute5tupleIJNS5_1CILi1EEES8_S8_EEENS6_IJNS7_ILi64EEESA_SA_EEELi512ENS_6half_tEfNS_4arch4Sm90ELb1ELb0ELb0ELb1ELb0ELb0ELb0ELb0ELb0ELb1ELb0ELb0EEENS1_21CollectiveEpilogueFwdINS6_IJSA_NS7_ILi512EEESA_EEES9_SC_SE_Li256ELb1ELb1ELb0ELb0EEENS1_36VarlenDynamicPersistentTileSchedulerILi64ELi64ELi256ELi128ELb0ELb1ELb1ELb1ELb1ELb1EEEEEEEEEvNT_6ParamsE --------------------------
	.section	.nv.info._ZN7cutlass13device_kernelIN5flash11enable_sm90INS1_16FlashAttnFwdSm90INS1_25CollectiveMainloopFwdSm90ILi2EN4cute5tupleIJNS5_1CILi1EEES8_S8_EEENS6_IJNS7_ILi64EEESA_SA_EEELi512ENS_6half_tEfNS_4arch4Sm90ELb1ELb0ELb0ELb1ELb0ELb0ELb0ELb0ELb0ELb1ELb0ELb0EEENS1_21CollectiveEpilogueFwdINS6_IJSA_NS7_ILi512EEESA_EEES9_SC_SE_Li256ELb1ELb1ELb0ELb0EEENS1_36VarlenDynamicPersistentTileSchedulerILi64ELi64ELi256ELi128ELb0ELb1ELb1ELb1ELb1ELb1EEEEEEEEEvNT_6ParamsE,"",@"SHT_CUDA_INFO"
	.sectionflags	@""
	.align	4


	//----- nvinfo : EIATTR_CUDA_API_VERSION
	.align		4
        /*0000*/ 	.byte	0x04, 0x37
        /*0002*/ 	.short	(.L_536 - .L_535)
.L_535:
        /*0004*/ 	.word	0x00000082


	//----- nvinfo : EIATTR_KPARAM_INFO
	.align		4
.L_536:
        /*0008*/ 	.byte	0x04, 0x17
        /*000a*/ 	.short	(.L_538 - .L_537)
.L_537:
        /*000c*/ 	.word	0x00000000
        /*0010*/ 	.short	0x0000
        /*0012*/ 	.short	0x0070
        /*0014*/ 	.byte	0x00, 0xf0, 0x01, 0x2a


	//----- nvinfo : EIATTR_SPARSE_MMA_MASK
	.align		4
.L_538:
        /*0018*/ 	.byte	0x03, 0x50
        /*001a*/ 	.short	0x0000


	//----- nvinfo : EIATTR_MAXREG_COUNT
	.align		4
        /*001c*/ 	.byte	0x03, 0x1b
        /*001e*/ 	.short	0x00a8


	//----- nvinfo : EIATTR_NUM_BARRIERS
	.align		4
        /*0020*/ 	.byte	0x02, 0x4c
        /*0022*/ 	.byte	0x10
	.zero		1


	//----- nvinfo : EIATTR_EXTERNS
	.align		4
        /*0024*/ 	.byte	0x04, 0x0f
        /*0026*/ 	.short	(.L_540 - .L_539)


	//   ....[0]....
	.align		4
.L_539:
        /*0028*/ 	.word	index@(__assertfail)


	//----- nvinfo : EIATTR_ANNOTATIONS
	.align		4
.L_540:
        /*002c*/ 	.byte	0x04, 0x55
        /*002e*/ 	.short	(.L_542 - .L_541)


	//   ....[0]....
.L_541:
        /* <DEDUP_REMOVED lines=79> */


	//----- nvinfo : EIATTR_MERCURY_ISA_VERSION
	.align		4
.L_542:
        /*0508*/ 	.byte	0x03, 0x5f
        /*050a*/ 	.short	0x0101


	//----- nvinfo : EIATTR_UNUSED_LOAD_BYTE_OFFSET
	.align		4
        /*050c*/ 	.byte	0x04, 0x44
        /*050e*/ 	.short	(.L_544 - .L_543)


	//   ....[0]....
.L_543:
        /*0510*/ 	.word	0x00000a20
        /*0514*/ 	.word	0x0000fff0


	//   ....[1]....
        /*0518*/ 	.word	0x00009300
        /*051c*/ 	.word	0x0000fff0


	//----- nvinfo : EIATTR_INT_WARP_WIDE_INSTR_OFFSETS
	.align		4
.L_544:
        /*0520*/ 	.byte	0x04, 0x31
        /*0522*/ 	.short	(.L_546 - .L_545)


	//   ....[0]....
.L_545:
        /*0524*/ 	.word	0x00000130


	//   ....[1]....
        /*0528*/ 	.word	0x00000170


	//   ....[2]....
        /*052c*/ 	.word	0x000001e0


	//   ....[3]....
        /*0530*/ 	.word	0x0000d5a0


	//   ....[4]....
        /*0534*/ 	.word	0x0000d630


	//   ....[5]....
        /*0538*/ 	.word	0x000122e0


	//   ....[6]....
        /*053c*/ 	.word	0x00012370


	//----- nvinfo : EIATTR_COOP_GROUP_MASK_REGIDS
	.align		4
.L_546:
        /*0540*/ 	.byte	0x04, 0x29
        /*0542*/ 	.short	(.L_548 - .L_547)


	//   ....[0]....
.L_547:
        /*0544*/ 	.word	0xffffffff


	//   ....[1]....
        /*0548*/ 	.word	0xffffffff


	//   ....[2]....
        /*054c*/ 	.word	0xffffffff


	//   ....[3]....
        /*0550*/ 	.word	0xffffffff


	//   ....[4]....
        /*0554*/ 	.word	0xffffffff


	//   ....[5]....
        /*0558*/ 	.word	0xffffffff


	//   ....[6]....
        /*055c*/ 	.word	0xffffffff


	//   ....[7]....
        /*0560*/ 	.word	0xffffffff


	//   ....[8]....
        /*0564*/ 	.word	0xffffffff


	//   ....[9]....
        /*0568*/ 	.word	0xffffffff


	//   ....[10]....
        /*056c*/ 	.word	0xffffffff


	//   ....[11]....
        /*0570*/ 	.word	0xffffffff


	//   ....[12]....
        /*0574*/ 	.word	0xffffffff


	//   ....[13]....
        /*0578*/ 	.word	0xffffffff


	//   ....[14]....
        /*057c*/ 	.word	0xffffffff


	//   ....[15]....
        /*0580*/ 	.word	0xffffffff


	//   ....[16]....
        /*0584*/ 	.word	0xffffffff


	//   ....[17]....
        /*0588*/ 	.word	0xffffffff


	//   ....[18]....
        /*058c*/ 	.word	0xffffffff


	//   ....[19]....
        /*0590*/ 	.word	0xffffffff


	//   ....[20]....
        /*0594*/ 	.word	0xffffffff


	//   ....[21]....
        /*0598*/ 	.word	0xffffffff


	//   ....[22]....
        /*059c*/ 	.word	0xffffffff


	//   ....[23]....
        /*05a0*/ 	.word	0xffffffff


	//   ....[24]....
        /*05a4*/ 	.word	0xffffffff


	//   ....[25]....
        /*05a8*/ 	.word	0xffffffff


	//   ....[26]....
        /*05ac*/ 	.word	0xffffffff


	//   ....[27]....
        /*05b0*/ 	.word	0xffffffff


	//   ....[28]....
        /*05b4*/ 	.word	0xffffffff


	//   ....[29]....
        /*05b8*/ 	.word	0xffffffff


	//   ....[30]....
        /*05bc*/ 	.word	0xffffffff


	//   ....[31]....
        /*05c0*/ 	.word	0xffffffff


	//   ....[32]....
        /*05c4*/ 	.word	0xffffffff


	//   ....[33]....
        /*05c8*/ 	.word	0xffffffff


	//   ....[34]....
        /*05cc*/ 	.word	0xffffffff


	//   ....[35]....
        /*05d0*/ 	.word	0xffffffff


	//   ....[36]....
        /*05d4*/ 	.word	0xffffffff


	//   ....[37]....
        /*05d8*/ 	.word	0xffffffff


	//   ....[38]....
        /*05dc*/ 	.word	0xffffffff


	//   ....[39]....
        /*05e0*/ 	.word	0xffffffff


	//   ....[40]....
        /*05e4*/ 	.word	0xffffffff


	//   ....[41]....
        /*05e8*/ 	.word	0xffffffff


	//   ....[42]....
        /*05ec*/ 	.word	0xffffffff


	//   ....[43]....
        /*05f0*/ 	.word	0xffffffff


	//   ....[44]....
        /*05f4*/ 	.word	0xffffffff


	//   ....[45]....
        /*05f8*/ 	.word	0xffffffff


	//   ....[46]....
        /*05fc*/ 	.word	0xffffffff


	//   ....[47]....
        /*0600*/ 	.word	0xffffffff


	//   ....[48]....
        /*0604*/ 	.word	0xffffffff


	//   ....[49]....
        /*0608*/ 	.word	0xffffffff


	//   ....[50]....
        /*060c*/ 	.word	0xffffffff


	//   ....[51]....
        /*0610*/ 	.word	0xffffffff


	//   ....[52]....
        /*0614*/ 	.word	0xffffffff


	//   ....[53]....
        /*0618*/ 	.word	0xffffffff


	//   ....[54]....
        /*061c*/ 	.word	0xffffffff


	//   ....[55]....
        /*0620*/ 	.word	0xffffffff


	//   ....[56]....
        /*0624*/ 	.word	0xffffffff


	//   ....[57]....
        /*0628*/ 	.word	0xffffffff


	//   ....[58]....
        /*062c*/ 	.word	0xffffffff


	//   ....[59]....
        /*0630*/ 	.word	0xffffffff


	//   ....[60]....
        /*0634*/ 	.word	0xffffffff


	//   ....[61]....
        /*0638*/ 	.word	0xffffffff


	//   ....[62]....
        /*063c*/ 	.word	0xffffffff


	//   ....[63]....
        /*0640*/ 	.word	0xffffffff


	//   ....[64]....
        /*0644*/ 	.word	0xffffffff


	//   ....[65]....
        /*0648*/ 	.word	0xffffffff


	//   ....[66]....
        /*064c*/ 	.word	0xffffffff


	//   ....[67]....
        /*0650*/ 	.word	0xffffffff


	//   ....[68]....
        /*0654*/ 	.word	0xffffffff


	//   ....[69]....
        /*0658*/ 	.word	0xffffffff


	//   ....[70]....
        /*065c*/ 	.word	0xffffffff


	//   ....[71]....
        /*0660*/ 	.word	0xffffffff


	//   ....[72]....
        /*0664*/ 	.word	0xffffffff


	//   ....[73]....
        /*0668*/ 	.word	0xffffffff


	//   ....[74]....
        /*066c*/ 	.word	0xffffffff


	//   ....[75]....
        /*0670*/ 	.word	0xffffffff


	//   ....[76]....
        /*0674*/ 	.word	0xffffffff


	//   ....[77]....
        /*0678*/ 	.word	0xffffffff


	//   ....[78]....
        /*067c*/ 	.word	0xffffffff


	//   ....[79]....
        /*0680*/ 	.word	0xffffffff


	//   ....[80]....
        /*0684*/ 	.word	0xffffffff


	//   ....[81]....
        /*0688*/ 	.word	0xffffffff


	//   ....[82]....
        /*068c*/ 	.word	0xffffffff


	//   ....[83]....
        /*0690*/ 	.word	0xffffffff


	//   ....[84]....
        /*0694*/ 	.word	0xffffffff


	//   ....[85]....
        /*0698*/ 	.word	0xffffffff


	//   ....[86]....
        /*069c*/ 	.word	0xffffffff


	//   ....[87]....
        /*06a0*/ 	.word	0xffffffff


	//   ....[88]....
        /*06a4*/ 	.word	0x0500000f


	//   ....[89]....
        /*06a8*/ 	.word	0x0500000f


	//   ....[90]....
        /*06ac*/ 	.word	0x0500000f


	//   ....[91]....
        /*06b0*/ 	.word	0x0500000f


	//   ....[92]....
        /*06b4*/ 	.word	0x0500000f


	//   ....[93]....
        /*06b8*/ 	.word	0x0500000f


	//   ....[94]....
        /*06bc*/ 	.word	0x0500000f


	//   ....[95]....
        /*06c0*/ 	.word	0x0500000f


	//   ....[96]....
        /*06c4*/ 	.word	0x0500000f


	//   ....[97]....
        /*06c8*/ 	.word	0x0500000f


	//   ....[98]....
        /*06cc*/ 	.word	0x0500000f


	//   ....[99]....
        /*06d0*/ 	.word	0x0500000f


	//   ....[100]....
        /*06d4*/ 	.word	0x0500000f


	//   ....[101]....
        /*06d8*/ 	.word	0x0500000f


	//   ....[102]....
        /*06dc*/ 	.word	0x0500000f


	//   ....[103]....
        /*06e0*/ 	.word	0x0500000f


	//   ....[104]....
        /*06e4*/ 	.word	0x0500000f


	//   ....[105]....
        /*06e8*/ 	.word	0x0500000f


	//   ....[106]....
        /*06ec*/ 	.word	0x0500000f


	//   ....[107]....
        /*06f0*/ 	.word	0x0500000f


	//   ....[108]....
        /*06f4*/ 	.word	0x0500000f


	//   ....[109]....
        /*06f8*/ 	.word	0x0500000f


	//   ....[110]....
        /*06fc*/ 	.word	0x0500000f


	//   ....[111]....
        /*0700*/ 	.word	0x0500000f


	//   ....[112]....
        /*0704*/ 	.word	0x0500000f


	//   ....[113]....
        /*0708*/ 	.word	0x0500000f


	//   ....[114]....
        /*070c*/ 	.word	0x0500000f


	//----- nvinfo : EIATTR_COOP_GROUP_INSTR_OFFSETS
	.align		4
.L_548:
        /*0710*/ 	.byte	0x04, 0x28
        /*0712*/ 	.short	(.L_550 - .L_549)


	//   ....[0]....
.L_549:
        /*0714*/ 	.word	0x00000060


	//   ....[1]....
        /*0718*/ 	.word	0x00000140


	//   ....[2]....
        /*071c*/ 	.word	0x00000190


	//   ....[3]....
        /*0720*/ 	.word	0x00000380


	//   ....[4]....
        /*0724*/ 	.word	0x000004e0


	//   ....[5]....
        /*0728*/ 	.word	0x00000600


	//   ....[6]....
        /*072c*/ 	.word	0x00000760


	//   ....[7]....
        /*0730*/ 	.word	0x00001ad0


	//   ....[8]....
        /*0734*/ 	.word	0x00003870


	//   ....[9]....
        /*0738*/ 	.word	0x00003e60


	//   ....[10]....
        /*073c*/ 	.word	0x00003e90


	//   ....[11]....
        /*0740*/ 	.word	0x00004290


	//   ....[12]....
        /*0744*/ 	.word	0x00004390


	//   ....[13]....
        /*0748*/ 	.word	0x000045c0


	//   ....[14]....
        /*074c*/ 	.word	0x00004710


	//   ....[15]....
        /*0750*/ 	.word	0x000050f0


	//   ....[16]....
        /*0754*/ 	.word	0x000053d0


	//   ....[17]....
        /*0758*/ 	.word	0x000053f0


	//   ....[18]....
        /*075c*/ 	.word	0x000057f0


	//   ....[19]....
        /*0760*/ 	.word	0x000058f0


	//   ....[20]....
        /*0764*/ 	.word	0x00005b40


	//   ....[21]....
        /*0768*/ 	.word	0x00005c90


	//   ....[22]....
        /*076c*/ 	.word	0x00006ef0


	//   ....[23]....
        /*0770*/ 	.word	0x00007300


	//   ....[24]....
        /*0774*/ 	.word	0x00007330


	//   ....[25]....
        /*0778*/ 	.word	0x000075f0


	//   ....[26]....
        /*077c*/ 	.word	0x000077c0


	//   ....[27]....
        /*0780*/ 	.word	0x000087c0


	//   ....[28]....
        /*0784*/ 	.word	0x00008800


	//   ....[29]....
        /*0788*/ 	.word	0x00008840


	//   ....[30]....
        /*078c*/ 	.word	0x000088b0


	//   ....[31]....
        /*0790*/ 	.word	0x000088e0


	//   ....[32]....
        /*0794*/ 	.word	0x0000a240


	//   ....[33]....
        /*0798*/ 	.word	0x0000a870


	//   ....[34]....
        /*079c*/ 	.word	0x0000a8a0


	//   ....[35]....
        /*07a0*/ 	.word	0x0000a8c0


	//   ....[36]....
        /*07a4*/ 	.word	0x0000a8e0


	//   ....[37]....
        /*07a8*/ 	.word	0x0000af60


	//   ....[38]....
        /*07ac*/ 	.word	0x0000af80


	//   ....[39]....
        /*07b0*/ 	.word	0x0000b1b0


	//   ....[40]....
        /*07b4*/ 	.word	0x0000b1d0


	//   ....[41]....
        /*07b8*/ 	.word	0x0000bd60


	//   ....[42]....
        /*07bc*/ 	.word	0x0000bd90


	//   ....[43]....
        /*07c0*/ 	.word	0x0000bfd0


	//   ....[44]....
        /*07c4*/ 	.word	0x0000bff0


	//   ....[45]....
        /*07c8*/ 	.word	0x0000c2a0


	//   ....[46]....
        /*07cc*/ 	.word	0x0000c470


	//   ....[47]....
        /*07d0*/ 	.word	0x0000c4a0


	//   ....[48]....
        /*07d4*/ 	.word	0x0000c4d0


	//   ....[49]....
        /*07d8*/ 	.word	0x0000c500


	//   ....[50]....
        /*07dc*/ 	.word	0x0000c530


	//   ....[51]....
        /*07e0*/ 	.word	0x0000c560


	//   ....[52]....
        /*07e4*/ 	.word	0x0000c6d0


	//   ....[53]....
        /*07e8*/ 	.word	0x0000c700


	//   ....[54]....
        /*07ec*/ 	.word	0x0000c730


	//   ....[55]....
        /*07f0*/ 	.word	0x0000c760


	//   ....[56]....
        /*07f4*/ 	.word	0x0000c790


	//   ....[57]....
        /*07f8*/ 	.word	0x0000c7c0


	//   ....[58]....
        /*07fc*/ 	.word	0x0000c860


	//   ....[59]....
        /*0800*/ 	.word	0x0000c8c0


	//   ....[60]....
        /*0804*/ 	.word	0x0000c950


	//   ....[61]....
        /*0808*/ 	.word	0x0000dba0


	//   ....[62]....
        /*080c*/ 	.word	0x0000e6f0


	//   ....[63]....
        /*0810*/ 	.word	0x0000e720


	//   ....[64]....
        /*0814*/ 	.word	0x0000e7c0


	//   ....[65]....
        /*0818*/ 	.word	0x0000e7e0


	//   ....[66]....
        /*081c*/ 	.word	0x0000e860


	//   ....[67]....
        /*0820*/ 	.word	0x0000e880


	//   ....[68]....
        /*0824*/ 	.word	0x0000e890


	//   ....[69]....
        /*0828*/ 	.word	0x0000e900


	//   ....[70]....
        /*082c*/ 	.word	0x00012570


	//   ....[71]....
        /*0830*/ 	.word	0x000125a0


	//   ....[72]....
        /*0834*/ 	.word	0x000125e0


	//   ....[73]....
        /*0838*/ 	.word	0x00012610


	//   ....[74]....
        /*083c*/ 	.word	0x00012640


	//   ....[75]....
        /*0840*/ 	.word	0x00012670


	//   ....[76]....
        /*0844*/ 	.word	0x000126a0


	//   ....[77]....
        /*0848*/ 	.word	0x000126d0


	//   ....[78]....
        /*084c*/ 	.word	0x00012850


	//   ....[79]....
        /*0850*/ 	.word	0x00012880


	//   ....[80]....
        /*0854*/ 	.word	0x000128b0


	//   ....[81]....
        /*0858*/ 	.word	0x000128e0


	//   ....[82]....
        /*085c*/ 	.word	0x00012910


	//   ....[83]....
        /*0860*/ 	.word	0x00012940


	//   ....[84]....
        /*0864*/ 	.word	0x00012a00


	//   ....[85]....
        /*0868*/ 	.word	0x00012a20


	//   ....[86]....
        /*086c*/ 	.word	0x00012a90


	//   ....[87]....
        /*0870*/ 	.word	0x00013150


	//   ....[88]....
        /*0874*/ 	.word	0x000137b0


	//   ....[89]....
        /*0878*/ 	.word	0x00013930


	//   ....[90]....
        /*087c*/ 	.word	0x000139a0


	//   ....[91]....
        /*0880*/ 	.word	0x00013a00


	//   ....[92]....
        /*0884*/ 	.word	0x00013af0


	//   ....[93]....
        /*0888*/ 	.word	0x00013b50


	//   ....[94]....
        /*088c*/ 	.word	0x00013c50


	//   ....[95]....
        /*0890*/ 	.word	0x00013cb0


	//   ....[96]....
        /*0894*/ 	.word	0x00013d90


	//   ....[97]....
        /*0898*/ 	.word	0x000140c0


	//   ....[98]....
        /*089c*/ 	.word	0x00014160


	//   ....[99]....
        /*08a0*/ 	.word	0x00014280


	//   ....[100]....
        /*08a4*/ 	.word	0x000142f0


	//   ....[101]....
        /*08a8*/ 	.word	0x00014360


	//   ....[102]....
        /*08ac*/ 	.word	0x000143d0


	//   ....[103]....
        /*08b0*/ 	.word	0x00014440


	//   ....[104]....
        /*08b4*/ 	.word	0x000144c0


	//   ....[105]....
        /*08b8*/ 	.word	0x00014550


	//   ....[106]....
        /*08bc*/ 	.word	0x000145e0


	//   ....[107]....
        /*08c0*/ 	.word	0x00014650


	//   ....[108]....
        /*08c4*/ 	.word	0x000146c0


	//   ....[109]....
        /*08c8*/ 	.word	0x00014730


	//   ....[110]....
        /*08cc*/ 	.word	0x000147b0


	//   ....[111]....
        /*08d0*/ 	.word	0x00014820


	//   ....[112]....
        /*08d4*/ 	.word	0x000148c0


	//   ....[113]....
        /*08d8*/ 	.word	0x00014950


	//   ....[114]....
        /*08dc*/ 	.word	0x00014a80


	//----- nvinfo : EIATTR_REG_RECONFIG
	.align		4
.L_550:
        /*08e0*/ 	.byte	0x01, 0x54
	.zero		2


	//----- nvinfo : EIATTR_SYSCALL_OFFSETS
	.align		4
        /*08e4*/ 	.byte	0x04, 0x46
        /*08e6*/ 	.short	(.L_552 - .L_551)


	//   ....[0]....
.L_551:
        /*08e8*/ 	.word	0x00003a40


	//   ....[1]....
        /*08ec*/ 	.word	0x0000d7a0


	//   ....[2]....
        /*08f0*/ 	.word	0x0000d900


	//   ....[3]....
        /*08f4*/ 	.word	0x0000da00


	//   ....[4]....
        /*08f8*/ 	.word	0x0000e330


	//----- nvinfo : EIATTR_MBARRIER_INSTR_OFFSETS
	.align		4
.L_552:
        /*08fc*/ 	.byte	0x04, 0x39
        /*08fe*/ 	.short	(.L_554 - .L_553)


	//   ....[0]....
.L_553:
        /*0900*/ 	.word	0x00000270
        /*0904*/ 	.word	0x000000ff
        /*0908*/ 	.word	0x00028c00
        /*090c*/ 	.short	0x0100
        /*090e*/ 	.byte	0x08
	.zero		1


	//   ....[1]....
        /*0910*/ 	.word	0x00000280
        /*0914*/ 	.word	0x000000ff
        /*0918*/ 	.word	0x00028c20
        /*091c*/ 	.short	0x0100
        /*091e*/ 	.byte	0x08
	.zero		1


	//   ....[2]....
        /*0920*/ 	.word	0x00000330
        /*0924*/ 	.word	0x000000ff
        /*0928*/ 	.word	0x00028c30
        /*092c*/ 	.short	0x0100
        /*092e*/ 	.byte	0x06
	.zero		1


	//   ....[3]....
        /*0930*/ 	.word	0x00000340
        /*0934*/ 	.word	0x000000ff
        /*0938*/ 	.word	0x00028c40
        /*093c*/ 	.short	0x0100
        /*093e*/ 	.byte	0x06
	.zero		1


	//   ....[4]....
        /*0940*/ 	.word	0x00000350
        /*0944*/ 	.word	0x000000ff
        /*0948*/ 	.word	0x00028c38
        /*094c*/ 	.short	0x0100
        /*094e*/ 	.byte	0x06
	.zero		1


	//   ....[5]....
        /*0950*/ 	.word	0x00000360
        /*0954*/ 	.word	0x000000ff
        /*0958*/ 	.word	0x00028c48
        /*095c*/ 	.short	0x0100
        /*095e*/ 	.byte	0x06
	.zero		1


	//   ....[6]....
        /*0960*/ 	.word	0x00000490
        /*0964*/ 	.word	0x000000ff
        /*0968*/ 	.word	0x00028c50
        /*096c*/ 	.short	0x0100
        /*096e*/ 	.byte	0x08
	.zero		1


	//   ....[7]....
        /*0970*/ 	.word	0x000004a0
        /*0974*/ 	.word	0x000000ff
        /*0978*/ 	.word	0x00028c60
        /*097c*/ 	.short	0x0100
        /*097e*/ 	.byte	0x08
	.zero		1


	//   ....[8]....
        /*0980*/ 	.word	0x000004b0
        /*0984*/ 	.word	0x000000ff
        /*0988*/ 	.word	0x00028c58
        /*098c*/ 	.short	0x0100
        /*098e*/ 	.byte	0x08
	.zero		1


	//   ....[9]....
        /*0990*/ 	.word	0x000004c0
        /*0994*/ 	.word	0x000000ff
        /*0998*/ 	.word	0x00028c68
        /*099c*/ 	.short	0x0100
        /*099e*/ 	.byte	0x08
	.zero		1


	//   ....[10]....
        /*09a0*/ 	.word	0x000005b0
        /*09a4*/ 	.word	0x000000ff
        /*09a8*/ 	.word	0x00028c70
        /*09ac*/ 	.short	0x0100
        /*09ae*/ 	.byte	0x06
	.zero		1


	//   ....[11]....
        /*09b0*/ 	.word	0x000005c0
        /*09b4*/ 	.word	0x000000ff
        /*09b8*/ 	.word	0x00028c80
        /*09bc*/ 	.short	0x0100
        /*09be*/ 	.byte	0x06
	.zero		1


	//   ....[12]....
        /*09c0*/ 	.word	0x000005d0
        /*09c4*/ 	.word	0x000000ff
        /*09c8*/ 	.word	0x00028c78
        /*09cc*/ 	.short	0x0100
        /*09ce*/ 	.byte	0x06
	.zero		1


	//   ....[13]....
        /*09d0*/ 	.word	0x000005e0
        /*09d4*/ 	.word	0x000000ff
        /*09d8*/ 	.word	0x00028c88
        /*09dc*/ 	.short	0x0100
        /*09de*/ 	.byte	0x06
	.zero		1


	//   ....[14]....
        /*09e0*/ 	.word	0x00000710
        /*09e4*/ 	.word	0x000000ff
        /*09e8*/ 	.word	0x00028c90
        /*09ec*/ 	.short	0x0100
        /*09ee*/ 	.byte	0x08
	.zero		1


	//   ....[15]....
        /*09f0*/ 	.word	0x00000720
        /*09f4*/ 	.word	0x000000ff
        /*09f8*/ 	.word	0x00028ca0
        /*09fc*/ 	.short	0x0100
        /*09fe*/ 	.byte	0x08
	.zero		1


	//   ....[16]....
        /*0a00*/ 	.word	0x00000730
        /*0a04*/ 	.word	0x000000ff
        /*0a08*/ 	.word	0x00028c98
        /*0a0c*/ 	.short	0x0100
        /*0a0e*/ 	.byte	0x08
	.zero		1


	//   ....[17]....
        /*0a10*/ 	.word	0x00000740
        /*0a14*/ 	.word	0x000000ff
        /*0a18*/ 	.word	0x00028ca8
        /*0a1c*/ 	.short	0x0100
        /*0a1e*/ 	.byte	0x08
	.zero		1


	//   ....[18]....
        /*0a20*/ 	.word	0x00000870
        /*0a24*/ 	.word	0x000000ff
        /*0a28*/ 	.word	0x00028cb0
        /*0a2c*/ 	.short	0x0100
        /*0a2e*/ 	.byte	0x08
	.zero		1


	//   ....[19]....
        /*0a30*/ 	.word	0x00000880
        /*0a34*/ 	.word	0x000000ff
        /*0a38*/ 	.word	0x00028cc0
        /*0a3c*/ 	.short	0x0100
        /*0a3e*/ 	.byte	0x08
	.zero		1


	//   ....[20]....
        /*0a40*/ 	.word	0x00000890
        /*0a44*/ 	.word	0x000000ff
        /*0a48*/ 	.word	0x00028cb8
        /*0a4c*/ 	.short	0x0100
        /*0a4e*/ 	.byte	0x08
	.zero		1


	//   ....[21]....
        /*0a50*/ 	.word	0x000008a0
        /*0a54*/ 	.word	0x000000ff
        /*0a58*/ 	.word	0x00028cc8
        /*0a5c*/ 	.short	0x0100
        /*0a5e*/ 	.byte	0x08
	.zero		1


	//   ....[22]....
        /*0a60*/ 	.word	0x00001be0
        /*0a64*/ 	.word	0x000000ff
        /*0a68*/ 	.word	0x00028c50
        /*0a6c*/ 	.short	0x010a
        /*0a6e*/ 	.byte	0x15
	.zero		1


	//   ....[23]....
        /*0a70*/ 	.word	0x00001ea0
        /*0a74*/ 	.word	0x00000000
        /*0a78*/ 	.word	0x00000000
        /*0a7c*/ 	.short	0x0101
        /*0a7e*/ 	.byte	0x3f
	.zero		1


	//   ....[24]....
        /*0a80*/ 	.word	0x000027f0
        /*0a84*/ 	.word	0x000000ff
        /*0a88*/ 	.word	0x00028c50
        /*0a8c*/ 	.short	0x010a
        /*0a8e*/ 	.byte	0x15
	.zero		1


	//   ....[25]....
        /*0a90*/ 	.word	0x00002830
        /*0a94*/ 	.word	0x000000ff
        /*0a98*/ 	.word	0x00028c50
        /*0a9c*/ 	.short	0x010a
        /*0a9e*/ 	.byte	0x15
	.zero		1


	//   ....[26]....
        /*0aa0*/ 	.word	0x00002a00
        /*0aa4*/ 	.word	0x00000000
        /*0aa8*/ 	.word	0x00000000
        /*0aac*/ 	.short	0x0101
        /*0aae*/ 	.byte	0x3f
	.zero		1


	//   ....[27]....
        /*0ab0*/ 	.word	0x00003ac0
        /*0ab4*/ 	.word	0x000000ff
        /*0ab8*/ 	.word	0x00028c00
        /*0abc*/ 	.short	0x010a
        /*0abe*/ 	.byte	0x2e
	.zero		1


	//   ....[28]....
        /*0ac0*/ 	.word	0x00003b40
        /*0ac4*/ 	.word	0x00000007
        /*0ac8*/ 	.word	0x00028c30
        /*0acc*/ 	.short	0x010a
        /*0ace*/ 	.byte	0x3f
	.zero		1


	//   ....[29]....
        /*0ad0*/ 	.word	0x00003b80
        /*0ad4*/ 	.word	0x00000007
        /*0ad8*/ 	.word	0x00028c30
        /*0adc*/ 	.short	0x010a
        /*0ade*/ 	.byte	0x3f
	.zero		1


	//   ....[30]....
        /*0ae0*/ 	.word	0x00004910
        /*0ae4*/ 	.word	0x00000003
        /*0ae8*/ 	.word	0x00000000
        /*0aec*/ 	.short	0x0101
        /*0aee*/ 	.byte	0x3f
	.zero		1


	//   ....[31]....
        /*0af0*/ 	.word	0x00004db0
        /*0af4*/ 	.word	0x00000007
        /*0af8*/ 	.word	0x00028c50
        /*0afc*/ 	.short	0x010a
        /*0afe*/ 	.byte	0x3f
	.zero		1


	//   ....[32]....
        /*0b00*/ 	.word	0x00004df0
        /*0b04*/ 	.word	0x00000007
        /*0b08*/ 	.word	0x00028c50
        /*0b0c*/ 	.short	0x010a
        /*0b0e*/ 	.byte	0x3f
	.zero		1


	//   ....[33]....
        /*0b10*/ 	.word	0x00005110
        /*0b14*/ 	.word	0x00000007
        /*0b18*/ 	.word	0x00000000
        /*0b1c*/ 	.short	0x0101
        /*0b1e*/ 	.byte	0x3f
	.zero		1


	//   ....[34]....
        /*0b20*/ 	.word	0x00005210
        /*0b24*/ 	.word	0x000000ff
        /*0b28*/ 	.word	0x00028c30
        /*0b2c*/ 	.short	0x010a
        /*0b2e*/ 	.byte	0x18
	.zero		1


	//   ....[35]....
        /*0b30*/ 	.word	0x00005250
        /*0b34*/ 	.word	0x000000ff
        /*0b38*/ 	.word	0x00028c30
        /*0b3c*/ 	.short	0x010a
        /*0b3e*/ 	.byte	0x18
	.zero		1


	//   ....[36]....
        /*0b40*/ 	.word	0x00005fa0
        /*0b44*/ 	.word	0x000000a7
        /*0b48*/ 	.word	0x00000000
        /*0b4c*/ 	.short	0x0101
        /*0b4e*/ 	.byte	0x3f
	.zero		1


	//   ....[37]....
        /*0b50*/ 	.word	0x00006c30
        /*0b54*/ 	.word	0x000000ff
        /*0b58*/ 	.word	0x00028c50
        /*0b5c*/ 	.short	0x010a
        /*0b5e*/ 	.byte	0x18
	.zero		1


	//   ....[38]....
        /*0b60*/ 	.word	0x00006c70
        /*0b64*/ 	.word	0x000000ff
        /*0b68*/ 	.word	0x00028c50
        /*0b6c*/ 	.short	0x010a
        /*0b6e*/ 	.byte	0x18
	.zero		1


	//   ....[39]....
        /*0b70*/ 	.word	0x00006f10
        /*0b74*/ 	.word	0x000000aa
        /*0b78*/ 	.word	0x00000000
        /*0b7c*/ 	.short	0x0101
        /*0b7e*/ 	.byte	0x3f
	.zero		1


	//   ....[40]....
        /*0b80*/ 	.word	0x00007030
        /*0b84*/ 	.word	0x000000ff
        /*0b88*/ 	.word	0x00028c30
        /*0b8c*/ 	.short	0x010a
        /*0b8e*/ 	.byte	0x17
	.zero		1


	//   ....[41]....
        /*0b90*/ 	.word	0x00007070
        /*0b94*/ 	.word	0x000000ff
        /*0b98*/ 	.word	0x00028c30
        /*0b9c*/ 	.short	0x010a
        /*0b9e*/ 	.byte	0x17
	.zero		1


	//   ....[42]....
        /*0ba0*/ 	.word	0x00007b40
        /*0ba4*/ 	.word	0x0000009a
        /*0ba8*/ 	.word	0x00000000
        /*0bac*/ 	.short	0x0101
        /*0bae*/ 	.byte	0x3f
	.zero		1


	//   ....[43]....
        /*0bb0*/ 	.word	0x00008510
        /*0bb4*/ 	.word	0x000000ff
        /*0bb8*/ 	.word	0x00028c50
        /*0bbc*/ 	.short	0x010a
        /*0bbe*/ 	.byte	0x17
	.zero		1


	//   ....[44]....
        /*0bc0*/ 	.word	0x00008550
        /*0bc4*/ 	.word	0x000000ff
        /*0bc8*/ 	.word	0x00028c50
        /*0bcc*/ 	.short	0x010a
        /*0bce*/ 	.byte	0x17
	.zero		1


	//   ....[45]....
        /*0bd0*/ 	.word	0x000087e0
        /*0bd4*/ 	.word	0x000000aa
        /*0bd8*/ 	.word	0x00000000
        /*0bdc*/ 	.short	0x0101
        /*0bde*/ 	.byte	0x3f
	.zero		1


	//   ....[46]....
        /*0be0*/ 	.word	0x0000af70
        /*0be4*/ 	.word	0x000000ff
        /*0be8*/ 	.word	0x00000000
        /*0bec*/ 	.short	0x0101
        /*0bee*/ 	.byte	0x04
	.zero		1


	//   ....[47]....
        /*0bf0*/ 	.word	0x0000de30
        /*0bf4*/ 	.word	0x00000000
        /*0bf8*/ 	.word	0x00028c40
        /*0bfc*/ 	.short	0x010a
        /*0bfe*/ 	.byte	0x3f
	.zero		1


	//   ....[48]....
        /*0c00*/ 	.word	0x0000e9b0
        /*0c04*/ 	.word	0x00000008
        /*0c08*/ 	.word	0x00028c00
        /*0c0c*/ 	.short	0x0107
        /*0c0e*/ 	.byte	0x3f
	.zero		1


	//   ....[49]....
        /*0c10*/ 	.word	0x0000eab0
        /*0c14*/ 	.word	0x00000002
        /*0c18*/ 	.word	0x00028c00
        /*0c1c*/ 	.short	0x0101
        /*0c1e*/ 	.byte	0x3f
	.zero		1


	//   ....[50]....
        /*0c20*/ 	.word	0x0000ead0
        /*0c24*/ 	.word	0x00000002
        /*0c28*/ 	.word	0x00028c20
        /*0c2c*/ 	.short	0x010a
        /*0c2e*/ 	.byte	0x3f
	.zero		1


	//   ....[51]....
        /*0c30*/ 	.word	0x0000ebe0
        /*0c34*/ 	.word	0x00000000
        /*0c38*/ 	.word	0x00028c60
        /*0c3c*/ 	.short	0x010a
        /*0c3e*/ 	.byte	0x3f
	.zero		1


	//   ....[52]....
        /*0c40*/ 	.word	0x0000f8c0
        /*0c44*/ 	.word	0x00000003
        /*0c48*/ 	.word	0x00028c40
        /*0c4c*/ 	.short	0x010a
        /*0c4e*/ 	.byte	0x3f
	.zero		1


	//   ....[53]....
        /*0c50*/ 	.word	0x0000fb20
        /*0c54*/ 	.word	0x00000003
        /*0c58*/ 	.word	0x00028c60
        /*0c5c*/ 	.short	0x010a
        /*0c5e*/ 	.byte	0x3f
	.zero		1


	//   ....[54]....
        /*0c60*/ 	.word	0x000107a0
        /*0c64*/ 	.word	0x00000004
        /*0c68*/ 	.word	0x00028c40
        /*0c6c*/ 	.short	0x010a
        /*0c6e*/ 	.byte	0x3f
	.zero		1


	//   ....[55]....
        /*0c70*/ 	.word	0x000109f0
        /*0c74*/ 	.word	0x00000004
        /*0c78*/ 	.word	0x00028c60
        /*0c7c*/ 	.short	0x010a
        /*0c7e*/ 	.byte	0x3f
	.zero		1


	//   ....[56]....
        /*0c80*/ 	.word	0x00011600
        /*0c84*/ 	.word	0x00000004
        /*0c88*/ 	.word	0x00028c40
        /*0c8c*/ 	.short	0x010a
        /*0c8e*/ 	.byte	0x3f
	.zero		1


	//   ....[57]....
        /*0c90*/ 	.word	0x00011860
        /*0c94*/ 	.word	0x00000004
        /*0c98*/ 	.word	0x00028c60
        /*0c9c*/ 	.short	0x010a
        /*0c9e*/ 	.byte	0x3f
	.zero		1


	//   ....[58]....
        /*0ca0*/ 	.word	0x000130d0
        /*0ca4*/ 	.word	0x00000000
        /*0ca8*/ 	.word	0x00028c20
        /*0cac*/ 	.short	0x010a
        /*0cae*/ 	.byte	0x3f
	.zero		1


	//   ....[59]....
        /*0cb0*/ 	.word	0x00013290
        /*0cb4*/ 	.word	0x00000006
        /*0cb8*/ 	.word	0x00000000
        /*0cbc*/ 	.short	0x010a
        /*0cbe*/ 	.byte	0x3f
	.zero		1


	//   ....[60]....
        /*0cc0*/ 	.word	0x00013300
        /*0cc4*/ 	.word	0x00000007
        /*0cc8*/ 	.word	0x00000000
        /*0ccc*/ 	.short	0x010a
        /*0cce*/ 	.byte	0x3f
	.zero		1


	//   ....[61]....
        /*0cd0*/ 	.word	0x00013370
        /*0cd4*/ 	.word	0x00000004
        /*0cd8*/ 	.word	0x00000000
        /*0cdc*/ 	.short	0x010a
        /*0cde*/ 	.byte	0x3f
	.zero		1


	//   ....[62]....
        /*0ce0*/ 	.word	0x000133a0
        /*0ce4*/ 	.word	0x00000003
        /*0ce8*/ 	.word	0x00000000
        /*0cec*/ 	.short	0x010a
        /*0cee*/ 	.byte	0x3f
	.zero		1


	//   ....[63]....
        /*0cf0*/ 	.word	0x00013410
        /*0cf4*/ 	.word	0x00000003
        /*0cf8*/ 	.word	0x00028c50
        /*0cfc*/ 	.short	0x010a
        /*0cfe*/ 	.byte	0x3f
	.zero		1


	//   ....[64]....
        /*0d00*/ 	.word	0x00013470
        /*0d04*/ 	.word	0x00000003
        /*0d08*/ 	.word	0x00028c50
        /*0d0c*/ 	.short	0x010a
        /*0d0e*/ 	.byte	0x3f
	.zero		1


	//   ....[65]....
        /*0d10*/ 	.word	0x000134d0
        /*0d14*/ 	.word	0x00000003
        /*0d18*/ 	.word	0x00028c00
        /*0d1c*/ 	.short	0x010a
        /*0d1e*/ 	.byte	0x3f
	.zero		1


	//   ....[66]....
        /*0d20*/ 	.word	0x00013520
        /*0d24*/ 	.word	0x00000007
        /*0d28*/ 	.word	0x00028c30
        /*0d2c*/ 	.short	0x010a
        /*0d2e*/ 	.byte	0x3f
	.zero		1


	//   ....[67]....
        /*0d30*/ 	.word	0x00013570
        /*0d34*/ 	.word	0x00000007
        /*0d38*/ 	.word	0x00028c50
        /*0d3c*/ 	.short	0x010a
        /*0d3e*/ 	.byte	0x3f
	.zero		1


	//   ....[68]....
        /*0d40*/ 	.word	0x000135d0
        /*0d44*/ 	.word	0x00000006
        /*0d48*/ 	.word	0x00028c30
        /*0d4c*/ 	.short	0x010a
        /*0d4e*/ 	.byte	0x3f
	.zero		1


	//   ....[69]....
        /*0d50*/ 	.word	0x00013620
        /*0d54*/ 	.word	0x000000aa
        /*0d58*/ 	.word	0x00028c50
        /*0d5c*/ 	.short	0x010a
        /*0d5e*/ 	.byte	0x3f
	.zero		1


	//   ....[70]....
        /*0d60*/ 	.word	0x00013680
        /*0d64*/ 	.word	0x00000006
        /*0d68*/ 	.word	0x00028c30
        /*0d6c*/ 	.short	0x010a
        /*0d6e*/ 	.byte	0x3f
	.zero		1


	//   ....[71]....
        /*0d70*/ 	.word	0x000136d0
        /*0d74*/ 	.word	0x000000aa
        /*0d78*/ 	.word	0x00028c50
        /*0d7c*/ 	.short	0x010a
        /*0d7e*/ 	.byte	0x3f
	.zero		1


	//   ....[72]....
        /*0d80*/ 	.word	0x00013870
        /*0d84*/ 	.word	0x00000000
        /*0d88*/ 	.word	0x00028c40
        /*0d8c*/ 	.short	0x010a
        /*0d8e*/ 	.byte	0x3f
	.zero		1


	//   ....[73]....
        /*0d90*/ 	.word	0x00013de0
        /*0d94*/ 	.word	0x00000002
        /*0d98*/ 	.word	0x00028c20
        /*0d9c*/ 	.short	0x010a
        /*0d9e*/ 	.byte	0x3f
	.zero		1


	//   ....[74]....
        /*0da0*/ 	.word	0x00013e30
        /*0da4*/ 	.word	0x00000000
        /*0da8*/ 	.word	0x00028c60
        /*0dac*/ 	.short	0x010a
        /*0dae*/ 	.byte	0x3f
	.zero		1


	//   ....[75]....
        /*0db0*/ 	.word	0x00013e80
        /*0db4*/ 	.word	0x00000003
        /*0db8*/ 	.word	0x00028c40
        /*0dbc*/ 	.short	0x010a
        /*0dbe*/ 	.byte	0x3f
	.zero		1


	//   ....[76]....
        /*0dc0*/ 	.word	0x00013ed0
        /*0dc4*/ 	.word	0x00000003
        /*0dc8*/ 	.word	0x00028c60
        /*0dcc*/ 	.short	0x010a
        /*0dce*/ 	.byte	0x3f
	.zero		1


	//   ....[77]....
        /*0dd0*/ 	.word	0x00013f20
        /*0dd4*/ 	.word	0x00000004
        /*0dd8*/ 	.word	0x00028c40
        /*0ddc*/ 	.short	0x010a
        /*0dde*/ 	.byte	0x3f
	.zero		1


	//   ....[78]....
        /*0de0*/ 	.word	0x00013f70
        /*0de4*/ 	.word	0x00000004
        /*0de8*/ 	.word	0x00028c60
        /*0dec*/ 	.short	0x010a
        /*0dee*/ 	.byte	0x3f
	.zero		1


	//   ....[79]....
        /*0df0*/ 	.word	0x00013fc0
        /*0df4*/ 	.word	0x00000004
        /*0df8*/ 	.word	0x00028c40
        /*0dfc*/ 	.short	0x010a
        /*0dfe*/ 	.byte	0x3f
	.zero		1


	//   ....[80]....
        /*0e00*/ 	.word	0x00014010
        /*0e04*/ 	.word	0x00000004
        /*0e08*/ 	.word	0x00028c60
        /*0e0c*/ 	.short	0x010a
        /*0e0e*/ 	.byte	0x3f
	.zero		1


	//   ....[81]....
        /*0e10*/ 	.word	0x000149a0
        /*0e14*/ 	.word	0x00000000
        /*0e18*/ 	.word	0x00028c20
        /*0e1c*/ 	.short	0x010a
        /*0e1e*/ 	.byte	0x3f
	.zero		1


	//   ....[82]....
        /*0e20*/ 	.word	0x00014b40
        /*0e24*/ 	.word	0x00000006
        /*0e28*/ 	.word	0x00000000
        /*0e2c*/ 	.short	0x010a
        /*0e2e*/ 	.byte	0x3f
	.zero		1


	//   ....[83]....
        /*0e30*/ 	.word	0x00014b90
        /*0e34*/ 	.word	0x00000007
        /*0e38*/ 	.word	0x00000000
        /*0e3c*/ 	.short	0x010a
        /*0e3e*/ 	.byte	0x3f
	.zero		1


	//   ....[84]....
        /*0e40*/ 	.word	0x00014be0
        /*0e44*/ 	.word	0x00000004
        /*0e48*/ 	.word	0x00000000
        /*0e4c*/ 	.short	0x010a
        /*0e4e*/ 	.byte	0x3f
	.zero		1


	//----- nvinfo : EIATTR_NUM_MBARRIERS
	.align		4
.L_554:
        /*0e50*/ 	.byte	0x03, 0x38
        /*0e52*/ 	.short	0x0016


	//----- nvinfo : EIATTR_EXIT_INSTR_OFFSETS
	.align		4
        /*0e54*/ 	.byte	0x04, 0x1c
        /*0e56*/ 	.short	(.L_556 - .L_555)


	//   ....[0]....
.L_555:
        /*0e58*/ 	.word	0x00000a50


	//   ....[1]....
        /*0e5c*/ 	.word	0x0000c250


	//   ....[2]....
        /*0e60*/ 	.word	0x000133f0


	//----- nvinfo : EIATTR_MAX_THREADS
	.align		4
.L_556:
        /*0e64*/ 	.byte	0x04, 0x05
        /*0e66*/ 	.short	(.L_558 - .L_557)
.L_557:
        /*0e68*/ 	.word	0x00000180
        /*0e6c*/ 	.word	0x00000001
        /*0e70*/ 	.word	0x00000001


	//----- nvinfo : EIATTR_CRS_STACK_SIZE
	.align		4
.L_558:
        /*0e74*/ 	.byte	0x04, 0x1e
        /*0e76*/ 	.short	(.L_560 - .L_559)
.L_559:
        /*0e78*/ 	.word	0x00000000


	//----- nvinfo : EIATTR_CBANK_PARAM_SIZE
	.align		4
.L_560:
        /*0e7c*/ 	.byte	0x03, 0x19
        /*0e7e*/ 	.short	0x0af0


	//----- nvinfo : EIATTR_PARAM_CBANK
	.align		4
        /*0e80*/ 	.byte	0x04, 0x0a
        /*0e82*/ 	.short	(.L_562 - .L_561)
	.align		4
.L_561:
        /*0e84*/ 	.word	index@(.nv.constant0._ZN7cutlass13device_kernelIN5flash11enable_sm90INS1_16FlashAttnFwdSm90INS1_25CollectiveMainloopFwdSm90ILi2EN4cute5tupleIJNS5_1CILi1EEES8_S8_EEENS6_IJNS7_ILi64EEESA_SA_EEELi512ENS_6half_tEfNS_4arch4Sm90ELb1ELb0ELb0ELb1ELb0ELb0ELb0ELb0ELb0ELb1ELb0ELb0EEENS1_21CollectiveEpilogueFwdINS6_IJSA_NS7_ILi512EEESA_EEES9_SC_SE_Li256ELb1ELb1ELb0ELb0EEENS1_36VarlenDynamicPersistentTileSchedulerILi64ELi64ELi256ELi128ELb0ELb1ELb1ELb1ELb1ELb1EEEEEEEEEvNT_6ParamsE)
        /*0e88*/ 	.short	0x0210
        /*0e8a*/ 	.short	0x0af0


	//----- nvinfo : EIATTR_SW_WAR
	.align		4
.L_562:
        /*0e8c*/ 	.byte	0x04, 0x36
        /*0e8e*/ 	.short	(.L_564 - .L_563)
.L_563:
        /*0e90*/ 	.word	0x00000008
.L_564:


//--------------------- .nv.info._ZN7cutlass13device_kernelIN5flash11enable_sm90INS1_16FlashAttnFwdSm90INS1_25CollectiveMainloopFwdSm90ILi2EN4cute5tupleIJNS5_1CILi1EEES8_S8_EEENS6_IJNS7_ILi64EEESA_SA_EEELi512ENS_6half_tEfNS_4arch4Sm90ELb1ELb0ELb0ELb1ELb0ELb1ELb0ELb0ELb0ELb1ELb0ELb0EEENS1_21CollectiveEpilogueFwdINS6_IJSA_NS7_ILi512EEESA_EEES9_SC_SE_Li256ELb1ELb1ELb0ELb0EEENS1_36VarlenDynamicPersistentTileSchedulerILi64ELi64ELi256ELi128ELb0ELb1ELb1ELb1ELb1ELb1EEEEEEEEEvNT_6ParamsE --------------------------
	.section	.nv.info._ZN7cutlass13device_kernelIN5flash11enable_sm90INS1_16FlashAttnFwdSm90INS1_25CollectiveMainloopFwdSm90ILi2EN4cute5tupleIJNS5_1CILi1EEES8_S8_EEENS6_IJNS7_ILi64EEESA_SA_EEELi512ENS_6half_tEfNS_4arch4Sm90ELb1ELb0ELb0ELb1ELb0ELb1ELb0ELb0ELb0ELb1ELb0ELb0EEENS1_21CollectiveEpilogueFwdINS6_IJSA_NS7_ILi512EEESA_EEES9_SC_SE_Li256ELb1ELb1ELb0ELb0EEENS1_36VarlenDynamicPersistentTileSchedulerILi64ELi64ELi256ELi128ELb0ELb1ELb1ELb1ELb1ELb1EEEEEEEEEvNT_6ParamsE,"",@"SHT_CUDA_INFO"
	.sectionflags	@""
	.align	4


	//----- nvinfo : EIATTR_CUDA_API_VERSION
	.align		4
        /*0000*/ 	.byte	0x04, 0x37
        /*0002*/ 	.short	(.L_566 - .L_565)
.L_565:
        /*0004*/ 	.word	0x00000082


	//----- nvinfo : EIATTR_KPARAM_INFO
	.align		4
.L_566:
        /*0008*/ 	.byte	0x04, 0x17
        /*000a*/ 	.short	(.L_568 - .L_567)
.L_567:
        /*000c*/ 	.word	0x00000000
        /*0010*/ 	.short	0x0000
        /*0012*/ 	.short	0x0070
        /*0014*/ 	.byte	0x00, 0xf0, 0x01, 0x2a


	//----- nvinfo : EIATTR_SPARSE_MMA_MASK
	.align		4
.L_568:
        /*0018*/ 	.byte	0x03, 0x50
        /*001a*/ 	.short	0x0000


	//----- nvinfo : EIATTR_MAXREG_COUNT
	.align		4
        /*001c*/ 	.byte	0x03, 0x1b
        /*001e*/ 	.short	0x00a8


	//----- nvinfo : EIATTR_NUM_BARRIERS
	.align		4
        /*0020*/ 	.byte	0x02, 0x4c
        /*0022*/ 	.byte	0x10
	.zero		1


	//----- nvinfo : EIATTR_EXTERNS
	.align		4
        /*0024*/ 	.byte	0x04, 0x0f
        /*0026*/ 	.short	(.L_570 - .L_569)


	//   ....[0]....
	.align		4
.L_569:
        /*0028*/ 	.word	index@(__assertfail)


	//----- nvinfo : EIATTR_ANNOTATIONS
	.align		4
.L_570:
        /*002c*/ 	.byte	0x04, 0x55
        /*002e*/ 	.short	(.L_572 - .L_571)


	//   ....[0]....
.L_571:
        /* <DEDUP_REMOVED lines=100> */


	//----- nvinfo : EIATTR_MERCURY_ISA_VERSION
	.align		4
.L_572:
        /*0658*/ 	.byte	0x03, 0x5f
        /*065a*/ 	.short	0x0101


	//----- nvinfo : EIATTR_UNUSED_LOAD_BYTE_OFFSET
	.align		4
        /*065c*/ 	.byte	0x04, 0x44
        /*065e*/ 	.short	(.L_574 - .L_573)


	//   ....[0]....
.L_573:
        /*0660*/ 	.word	0x00000a90
        /*0664*/ 	.word	0x0000fff0


	//   ....[1]....
        /*0668*/ 	.word	0x0000f340
        /*066c*/ 	.word	0x0000fff0


	//----- nvinfo : EIATTR_INT_WARP_WIDE_INSTR_OFFSETS
	.align		4
.L_574:
        /*0670*/ 	.byte	0x04, 0x31
        /*0672*/ 	.short	(.L_576 - .L_575)


	//   ....[0]....
.L_575:
        /*0674*/ 	.word	0x00000190


	//   ....[1]....
        /*0678*/ 	.word	0x000001d0


	//   ....[2]....
        /*067c*/ 	.word	0x000002a0


	//   ....[3]....
        /*0680*/ 	.word	0x00015280


	//   ....[4]....
        /*0684*/ 	.word	0x00015310


	//   ....[5]....
        /*0688*/ 	.word	0x00019ff0


	//   ....[6]....
        /*068c*/ 	.word	0x0001a080


	//----- nvinfo : EIATTR_COOP_GROUP_MASK_REGIDS
	.align		4
.L_576:
        /*0690*/ 	.byte	0x04, 0x29
        /*0692*/ 	.short	(.L_578 - .L_577)


	//   ....[0]....
.L_577:
        /*0694*/ 	.word	0xffffffff


	//   ....[1]....
        /*0698*/ 	.word	0xffffffff


	//   ....[2]....
        /*069c*/ 	.word	0xffffffff


	//   ....[3]....
        /*06a0*/ 	.word	0xffffffff


	//   ....[4]....
        /*06a4*/ 	.word	0xffffffff


	//   ....[5]....
        /*06a8*/ 	.word	0xffffffff


	//   ....[6]....
        /*06ac*/ 	.word	0xffffffff


	//   ....[7]....
        /*06b0*/ 	.word	0xffffffff


	//   ....[8]....
        /*06b4*/ 	.word	0xffffffff


	//   ....[9]....
        /*06b8*/ 	.word	0xffffffff


	//   ....[10]....
        /*06bc*/ 	.word	0xffffffff


	//   ....[11]....
        /*06c0*/ 	.word	0xffffffff


	//   ....[12]....
        /*06c4*/ 	.word	0xffffffff


	//   ....[13]....
        /*06c8*/ 	.word	0xffffffff


	//   ....[14]....
        /*06cc*/ 	.word	0xffffffff


	//   ....[15]....
        /*06d0*/ 	.word	0xffffffff


	//   ....[16]....
        /*06d4*/ 	.word	0xffffffff


	//   ....[17]....
        /*06d8*/ 	.word	0xffffffff


	//   ....[18]....
        /*06dc*/ 	.word	0xffffffff


	//   ....[19]....
        /*06e0*/ 	.word	0xffffffff


	//   ....[20]....
        /*06e4*/ 	.word	0xffffffff


	//   ....[21]....
        /*06e8*/ 	.word	0xffffffff


	//   ....[22]....
        /*06ec*/ 	.word	0xffffffff


	//   ....[23]....
        /*06f0*/ 	.word	0xffffffff


	//   ....[24]....
        /*06f4*/ 	.word	0xffffffff


	//   ....[25]....
        /*06f8*/ 	.word	0xffffffff


	//   ....[26]....
        /*06fc*/ 	.word	0xffffffff


	//   ....[27]....
        /*0700*/ 	.word	0xffffffff


	//   ....[28]....
        /*0704*/ 	.word	0xffffffff


	//   ....[29]....
        /*0708*/ 	.word	0xffffffff


	//   ....[30]....
        /*070c*/ 	.word	0xffffffff


	//   ....[31]....
        /*0710*/ 	.word	0xffffffff


	//   ....[32]....
        /*0714*/ 	.word	0xffffffff


	//   ....[33]....
        /*0718*/ 	.word	0xffffffff


	//   ....[34]....
        /*071c*/ 	.word	0xffffffff


	//   ....[35]....
        /*0720*/ 	.word	0xffffffff


	//   ....[36]....
        /*0724*/ 	.word	0xffffffff


	//   ....[37]....
        /*0728*/ 	.word	0xffffffff


	//   ....[38]....
        /*072c*/ 	.word	0xffffffff


	//   ....[39]....
        /*0730*/ 	.word	0xffffffff


	//   ....[40]....
        /*0734*/ 	.word	0xffffffff


	//   ....[41]....
        /*0738*/ 	.word	0xffffffff


	//   ....[42]....
        /*073c*/ 	.word	0xffffffff


	//   ....[43]....
        /*0740*/ 	.word	0xffffffff


	//   ....[44]....
        /*0744*/ 	.word	0xffffffff


	//   ....[45]....
        /*0748*/ 	.word	0xffffffff


	//   ....[46]....
        /*074c*/ 	.word	0xffffffff


	//   ....[47]....
        /*0750*/ 	.word	0xffffffff


	//   ....[48]....
        /*0754*/ 	.word	0xffffffff


	//   ....[49]....
        /*0758*/ 	.word	0xffffffff


	//   ....[50]....
        /*075c*/ 	.word	0xffffffff


	//   ....[51]....
        /*0760*/ 	.word	0xffffffff


	//   ....[52]....
        /*0764*/ 	.word	0xffffffff


	//   ....[53]....
        /*0768*/ 	.word	0xffffffff


	//   ....[54]....
        /*076c*/ 	.word	0xffffffff


	//   ....[55]....
        /*0770*/ 	.word	0xffffffff


	//   ....[56]....
        /*0774*/ 	.word	0xffffffff


	//   ....[57]....
        /*0778*/ 	.word	0xffffffff


	//   ....[58]....
        /*077c*/ 	.word	0xffffffff


	//   ....[59]....
        /*0780*/ 	.word	0xffffffff


	//   ....[60]....
        /*0784*/ 	.word	0xffffffff


	//   ....[61]....
        /*0788*/ 	.word	0xffffffff


	//   ....[62]....
        /*078c*/ 	.word	0xffffffff


	//   ....[63]....
        /*0790*/ 	.word	0xffffffff


	//   ....[64]....
        /*0794*/ 	.word	0xffffffff


	//   ....[65]....
        /*0798*/ 	.word	0xffffffff


	//   ....[66]....
        /*079c*/ 	.word	0xffffffff


	//   ....[67]....
        /*07a0*/ 	.word	0xffffffff


	//   ....[68]....
        /*07a4*/ 	.word	0xffffffff


	//   ....[69]....
        /*07a8*/ 	.word	0xffffffff


	//   ....[70]....
        /*07ac*/ 	.word	0xffffffff


	//   ....[71]....
        /*07b0*/ 	.word	0xffffffff


	//   ....[72]....
        /*07b4*/ 	.word	0xffffffff


	//   ....[73]....
        /*07b8*/ 	.word	0xffffffff


	//   ....[74]....
        /*07bc*/ 	.word	0xffffffff


	//   ....[75]....
        /*07c0*/ 	.word	0xffffffff


	//   ....[76]....
        /*07c4*/ 	.word	0xffffffff


	//   ....[77]....
        /*07c8*/ 	.word	0xffffffff


	//   ....[78]....
        /*07cc*/ 	.word	0xffffffff


	//   ....[79]....
        /*07d0*/ 	.word	0xffffffff


	//   ....[80]....
        /*07d4*/ 	.word	0xffffffff


	//   ....[81]....
        /*07d8*/ 	.word	0xffffffff


	//   ....[82]....
        /*07dc*/ 	.word	0xffffffff


	//   ....[83]....
        /*07e0*/ 	.word	0xffffffff


	//   ....[84]....
        /*07e4*/ 	.word	0xffffffff


	//   ....[85]....
        /*07e8*/ 	.word	0xffffffff


	//   ....[86]....
        /*07ec*/ 	.word	0xffffffff


	//   ....[87]....
        /*07f0*/ 	.word	0xffffffff


	//   ....[88]....
        /*07f4*/ 	.word	0xffffffff


	//   ....[89]....
        /*07f8*/ 	.word	0xffffffff


	//   ....[90]....
        /*07fc*/ 	.word	0xffffffff


	//   ....[91]....
        /*0800*/ 	.word	0xffffffff


	//   ....[92]....
        /*0804*/ 	.word	0xffffffff


	//   ....[93]....
        /*0808*/ 	.word	0xffffffff


	//   ....[94]....
        /*080c*/ 	.word	0xffffffff


	//   ....[95]....
        /*0810*/ 	.word	0xffffffff


	//   ....[96]....
        /*0814*/ 	.word	0xffffffff


	//   ....[97]....
        /*0818*/ 	.word	0xffffffff


	//   ....[98]....
        /*081c*/ 	.word	0xffffffff


	//   ....[99]....
        /*0820*/ 	.word	0xffffffff


	//   ....[100]....
        /*0824*/ 	.word	0xffffffff


	//   ....[101]....
        /*0828*/ 	.word	0xffffffff


	//   ....[102]....
        /*082c*/ 	.word	0xffffffff


	//   ....[103]....
        /*0830*/ 	.word	0xffffffff


	//   ....[104]....
        /*0834*/ 	.word	0xffffffff


	//   ....[105]....
        /*0838*/ 	.word	0x0500000f


	//   ....[106]....
        /*083c*/ 	.word	0x0500000f


	//   ....[107]....
        /*0840*/ 	.word	0x0500000f


	//   ....[108]....
        /*0844*/ 	.word	0x0500000f


	//   ....[109]....
        /*0848*/ 	.word	0x0500000f


	//   ....[110]....
        /*084c*/ 	.word	0x0500000f


	//   ....[111]....
        /*0850*/ 	.word	0x0500000f


	//   ....[112]....
        /*0854*/ 	.word	0x0500000f


	//   ....[113]....
        /*0858*/ 	.word	0x0500000f


	//   ....[114]....
        /*085c*/ 	.word	0x0500000f


	//   ....[115]....
        /*0860*/ 	.word	0x0500000f


	//   ....[116]....
        /*0864*/ 	.word	0x0500000f


	//   ....[117]....
        /*0868*/ 	.word	0x0500000f


	//   ....[118]....
        /*086c*/ 	.word	0x0500000f


	//   ....[119]....
        /*0870*/ 	.word	0x0500000f


	//   ....[120]....
        /*0874*/ 	.word	0x0500000f


	//   ....[121]....
        /*0878*/ 	.word	0x0500000f


	//   ....[122]....
        /*087c*/ 	.word	0x0500000f


	//   ....[123]....
        /*0880*/ 	.word	0x0500000f


	//   ....[124]....
        /*0884*/ 	.word	0x0500000f


	//   ....[125]....
        /*0888*/ 	.word	0x0500000f


	//   ....[126]....
        /*088c*/ 	.word	0x0500000f


	//   ....[127]....
        /*0890*/ 	.word	0x0500000f


	//   ....[128]....
        /*0894*/ 	.word	0x0500000f


	//   ....[129]....
        /*0898*/ 	.word	0x0500000f


	//   ....[130]....
        /*089c*/ 	.word	0x0500000f


	//   ....[131]....
        /*08a0*/ 	.word	0x0500000f


	//   ....[132]....
        /*08a4*/ 	.word	0x0500000f


	//   ....[133]....
        /*08a8*/ 	.word	0x0500000f


	//   ....[134]....
        /*08ac*/ 	.word	0x0500000f


	//   ....[135]....
        /*08b0*/ 	.word	0x0500000f


	//   ....[136]....
        /*08b4*/ 	.word	0x0500000f


	//   ....[137]....
        /*08b8*/ 	.word	0x0500000f


	//   ....[138]....
        /*08bc*/ 	.word	0x0500000f


	//   ....[139]....
        /*08c0*/ 	.word	0x0500000f


	//   ....[140]....
        /*08c4*/ 	.word	0x0500000f


	//   ....[141]....
        /*08c8*/ 	.word	0x0500000f


	//   ....[142]....
        /*08cc*/ 	.word	0x0500000f


	//   ....[143]....
        /*08d0*/ 	.word	0x0500000f


	//   ....[144]....
        /*08d4*/ 	.word	0x0500000f


	//   ....[145]....
        /*08d8*/ 	.word	0x0500000f


	//   ....[146]....
        /*08dc*/ 	.word	0x0500000f


	//   ....[147]....
        /*08e0*/ 	.word	0x0500000f


	//   ....[148]....
        /*08e4*/ 	.word	0x0500000f


	//----- nvinfo : EIATTR_COOP_GROUP_INSTR_OFFSETS
	.align		4
.L_578:
        /*08e8*/ 	.byte	0x04, 0x28
        /*08ea*/ 	.short	(.L_580 - .L_579)


	//   ....[0]....
.L_579:
        /*08ec*/ 	.word	0x00000060


	//   ....[1]....
        /*08f0*/ 	.word	0x000001a0


	//   ....[2]....
        /*08f4*/ 	.word	0x000001e0


	//   ....[3]....
        /*08f8*/ 	.word	0x000003d0


	//   ....[4]....
        /*08fc*/ 	.word	0x00000530


	//   ....[5]....
        /*0900*/ 	.word	0x00000650


	//   ....[6]....
        /*0904*/ 	.word	0x000007b0


	//   ....[7]....
        /*0908*/ 	.word	0x000047c0


	//   ....[8]....
        /*090c*/ 	.word	0x00006730


	//   ....[9]....
        /*0910*/ 	.word	0x00006e50


	//   ....[10]....
        /*0914*/ 	.word	0x00006e60


	//   ....[11]....
        /*0918*/ 	.word	0x00006e70


	//   ....[12]....
        /*091c*/ 	.word	0x00006e80


	//   ....[13]....
        /*0920*/ 	.word	0x00007190


	//   ....[14]....
        /*0924*/ 	.word	0x000071a0


	//   ....[15]....
        /*0928*/ 	.word	0x000071b0


	//   ....[16]....
        /*092c*/ 	.word	0x000071c0


	//   ....[17]....
        /*0930*/ 	.word	0x00008390


	//   ....[18]....
        /*0934*/ 	.word	0x000083a0


	//   ....[19]....
        /*0938*/ 	.word	0x000083b0


	//   ....[20]....
        /*093c*/ 	.word	0x000083c0


	//   ....[21]....
        /*0940*/ 	.word	0x00008610


	//   ....[22]....
        /*0944*/ 	.word	0x00008620


	//   ....[23]....
        /*0948*/ 	.word	0x00008630


	//   ....[24]....
        /*094c*/ 	.word	0x00008640


	//   ....[25]....
        /*0950*/ 	.word	0x00009a60


	//   ....[26]....
        /*0954*/ 	.word	0x00009a80


	//   ....[27]....
        /*0958*/ 	.word	0x00009e10


	//   ....[28]....
        /*095c*/ 	.word	0x00009ed0


	//   ....[29]....
        /*0960*/ 	.word	0x0000a210


	//   ....[30]....
        /*0964*/ 	.word	0x0000a2c0


	//   ....[31]....
        /*0968*/ 	.word	0x0000acf0


	//   ....[32]....
        /*096c*/ 	.word	0x0000af10


	//   ....[33]....
        /*0970*/ 	.word	0x0000afc0


	//   ....[34]....
        /*0974*/ 	.word	0x0000b710


	//   ....[35]....
        /*0978*/ 	.word	0x0000b800


	//   ....[36]....
        /*097c*/ 	.word	0x0000bdb0


	//   ....[37]....
        /*0980*/ 	.word	0x0000bf80


	//   ....[38]....
        /*0984*/ 	.word	0x0000cdb0


	//   ....[39]....
        /*0988*/ 	.word	0x0000d2c0


	//   ....[40]....
        /*098c*/ 	.word	0x0000d2f0


	//   ....[41]....
        /*0990*/ 	.word	0x0000da30


	//   ....[42]....
        /*0994*/ 	.word	0x0000daa0


	//   ....[43]....
        /*0998*/ 	.word	0x0000e800


	//   ....[44]....
        /*099c*/ 	.word	0x0000e850


	//   ....[45]....
        /*09a0*/ 	.word	0x0000e880


	//   ....[46]....
        /*09a4*/ 	.word	0x0000e8f0


	//   ....[47]....
        /*09a8*/ 	.word	0x0000e910


	//   ....[48]....
        /*09ac*/ 	.word	0x000102f0


	//   ....[49]....
        /*09b0*/ 	.word	0x000107c0


	//   ....[50]....
        /*09b4*/ 	.word	0x000107f0


	//   ....[51]....
        /*09b8*/ 	.word	0x00010820


	//   ....[52]....
        /*09bc*/ 	.word	0x00010830


	//   ....[53]....
        /*09c0*/ 	.word	0x00010e40


	//   ....[54]....
        /*09c4*/ 	.word	0x00010ea0


	//   ....[55]....
        /*09c8*/ 	.word	0x00011120


	//   ....[56]....
        /*09cc*/ 	.word	0x00011140


	//   ....[57]....
        /*09d0*/ 	.word	0x00011ca0


	//   ....[58]....
        /*09d4*/ 	.word	0x00011cc0


	//   ....[59]....
        /*09d8*/ 	.word	0x00011ef0


	//   ....[60]....
        /*09dc*/ 	.word	0x00011f10


	//   ....[61]....
        /*09e0*/ 	.word	0x000121c0


	//   ....[62]....
        /*09e4*/ 	.word	0x00012390


	//   ....[63]....
        /*09e8*/ 	.word	0x000123c0


	//   ....[64]....
        /*09ec*/ 	.word	0x000123f0


	//   ....[65]....
        /*09f0*/ 	.word	0x00012420


	//   ....[66]....
        /*09f4*/ 	.word	0x00012450


	//   ....[67]....
        /*09f8*/ 	.word	0x00012480


	//   ....[68]....
        /*09fc*/ 	.word	0x000125f0


	//   ....[69]....
        /*0a00*/ 	.word	0x00012620


	//   ....[70]....
        /*0a04*/ 	.word	0x00012650


	//   ....[71]....
        /*0a08*/ 	.word	0x00012680


	//   ....[72]....
        /*0a0c*/ 	.word	0x000126b0


	//   ....[73]....
        /*0a10*/ 	.word	0x000126e0


	//   ....[74]....
        /*0a14*/ 	.word	0x00012780


	//   ....[75]....
        /*0a18*/ 	.word	0x000127e0


	//   ....[76]....
        /*0a1c*/ 	.word	0x00012870


	//   ....[77]....
        /*0a20*/ 	.word	0x00013670


	//   ....[78]....
        /*0a24*/ 	.word	0x00015880


	//   ....[79]....
        /*0a28*/ 	.word	0x00016430


	//   ....[80]....
        /*0a2c*/ 	.word	0x00016440


	//   ....[81]....
        /*0a30*/ 	.word	0x00016460


	//   ....[82]....
        /*0a34*/ 	.word	0x00016500


	//   ....[83]....
        /*0a38*/ 	.word	0x00016530


	//   ....[84]....
        /*0a3c*/ 	.word	0x000165a0


	//   ....[85]....
        /*0a40*/ 	.word	0x000165b0


	//   ....[86]....
        /*0a44*/ 	.word	0x00016620


	//   ....[87]....
        /*0a48*/ 	.word	0x0001a280


	//   ....[88]....
        /*0a4c*/ 	.word	0x0001a2e0


	//   ....[89]....
        /*0a50*/ 	.word	0x0001a310


	//   ....[90]....
        /*0a54*/ 	.word	0x0001a340


	//   ....[91]....
        /*0a58*/ 	.word	0x0001a370


	//   ....[92]....
        /*0a5c*/ 	.word	0x0001a3a0


	//   ....[93]....
        /*0a60*/ 	.word	0x0001a3d0


	//   ....[94]....
        /*0a64*/ 	.word	0x0001a3e0


	//   ....[95]....
        /*0a68*/ 	.word	0x0001a560


	//   ....[96]....
        /*0a6c*/ 	.word	0x0001a590


	//   ....[97]....
        /*0a70*/ 	.word	0x0001a5c0


	//   ....[98]....
        /*0a74*/ 	.word	0x0001a5f0


	//   ....[99]....
        /*0a78*/ 	.word	0x0001a620


	//   ....[100]....
        /*0a7c*/ 	.word	0x0001a650


	//   ....[101]....
        /*0a80*/ 	.word	0x0001a710


	//   ....[102]....
        /*0a84*/ 	.word	0x0001a730


	//   ....[103]....
        /*0a88*/ 	.word	0x0001a7a0


	//   ....[104]....
        /*0a8c*/ 	.word	0x0001ae70


	//   ....[105]....
        /*0a90*/ 	.word	0x0001b350


	//   ....[106]....
        /*0a94*/ 	.word	0x0001b3e0


	//   ....[107]....
        /*0a98*/ 	.word	0x0001b430


	//   ....[108]....
        /*0a9c*/ 	.word	0x0001b480


	//   ....[109]....
        /*0aa0*/ 	.word	0x0001b510


	//   ....[110]....
        /*0aa4*/ 	.word	0x0001b5a0


	//   ....[111]....
        /*0aa8*/ 	.word	0x0001b5f0


	//   ....[112]....
        /*0aac*/ 	.word	0x0001b640


	//   ....[113]....
        /*0ab0*/ 	.word	0x0001b720


	//   ....[114]....
        /*0ab4*/ 	.word	0x0001b7b0


	//   ....[115]....
        /*0ab8*/ 	.word	0x0001b800


	//   ....[116]....
        /*0abc*/ 	.word	0x0001b860


	//   ....[117]....
        /*0ac0*/ 	.word	0x0001b900


	//   ....[118]....
        /*0ac4*/ 	.word	0x0001b990


	//   ....[119]....
        /*0ac8*/ 	.word	0x0001b9e0


	//   ....[120]....
        /*0acc*/ 	.word	0x0001ba30


	//   ....[121]....
        /*0ad0*/ 	.word	0x0001bd40


	//   ....[122]....
        /*0ad4*/ 	.word	0x0001c030


	//   ....[123]....
        /*0ad8*/ 	.word	0x0001c1e0


	//   ....[124]....
        /*0adc*/ 	.word	0x0001c230


	//   ....[125]....
        /*0ae0*/ 	.word	0x0001c290


	//   ....[126]....
        /*0ae4*/ 	.word	0x0001c330


	//   ....[127]....
        /*0ae8*/ 	.word	0x0001c3e0


	//   ....[128]....
        /*0aec*/ 	.word	0x0001c480


	//   ....[129]....
        /*0af0*/ 	.word	0x0001c540


	//   ....[130]....
        /*0af4*/ 	.word	0x0001c620


	//   ....[131]....
        /*0af8*/ 	.word	0x0001c950


	//   ....[132]....
        /*0afc*/ 	.word	0x0001c9f0


	//   ....[133]....
        /*0b00*/ 	.word	0x0001cb10


	//   ....[134]....
        /*0b04*/ 	.word	0x0001cb80


	//   ....[135]....
        /*0b08*/ 	.word	0x0001cc00


	//   ....[136]....
        /*0b0c*/ 	.word	0x0001cc80


	//   ....[137]....
        /*0b10*/ 	.word	0x0001cd00


	//   ....[138]....
        /*0b14*/ 	.word	0x0001cd90


	//   ....[139]....
        /*0b18*/ 	.word	0x0001ce30


	//   ....[140]....
        /*0b1c*/ 	.word	0x0001ced0


	//   ....[141]....
        /*0b20*/ 	.word	0x0001cf40


	//   ....[142]....
        /*0b24*/ 	.word	0x0001cfb0


	//   ....[143]....
        /*0b28*/ 	.word	0x0001d020


	//   ....[144]....
        /*0b2c*/ 	.word	0x0001d0a0


	//   ....[145]....
        /*0b30*/ 	.word	0x0001d120


	//   ....[146]....
        /*0b34*/ 	.word	0x0001d1c0


	//   ....[147]....
        /*0b38*/ 	.word	0x0001d250


	//   ....[148]....
        /*0b3c*/ 	.word	0x0001d380


	//----- nvinfo : EIATTR_REG_RECONFIG
	.align		4
.L_580:
        /*0b40*/ 	.byte	0x01, 0x54
	.zero		2


	//----- nvinfo : EIATTR_SYSCALL_OFFSETS
	.align		4
        /*0b44*/ 	.byte	0x04, 0x46
        /*0b46*/ 	.short	(.L_582 - .L_581)


	//   ....[0]....
.L_581:
        /*0b48*/ 	.word	0x00001a10


	//   ....[1]....
        /*0b4c*/ 	.word	0x00001b60


	//   ....[2]....
        /*0b50*/ 	.word	0x000068e0


	//   ....[3]....
        /*0b54*/ 	.word	0x00006c00


	//   ....[4]....
        /*0b58*/ 	.word	0x00015480


	//   ....[5]....
        /*0b5c*/ 	.word	0x000155e0


	//   ....[6]....
        /*0b60*/ 	.word	0x000156e0


	//   ....[7]....
        /*0b64*/ 	.word	0x00016050


	//----- nvinfo : EIATTR_MBARRIER_INSTR_OFFSETS
	.align		4
.L_582:
        /*0b68*/ 	.byte	0x04, 0x39
        /*0b6a*/ 	.short	(.L_584 - .L_583)


	//   ....[0]....
.L_583:
        /*0b6c*/ 	.word	0x000002c0
        /*0b70*/ 	.word	0x000000ff
        /*0b74*/ 	.word	0x00028c00
        /*0b78*/ 	.short	0x0100
        /*0b7a*/ 	.byte	0x08
	.zero		1


	//   ....[1]....
        /*0b7c*/ 	.word	0x000002d0
        /*0b80*/ 	.word	0x000000ff
        /*0b84*/ 	.word	0x00028c20
        /*0b88*/ 	.short	0x0100
        /*0b8a*/ 	.byte	0x08
	.zero		1


	//   ....[2]....
        /*0b8c*/ 	.word	0x00000380
        /*0b90*/ 	.word	0x000000ff
        /*0b94*/ 	.word	0x00028c30
        /*0b98*/ 	.short	0x0100
        /*0b9a*/ 	.byte	0x06
	.zero		1


	//   ....[3]....
        /*0b9c*/ 	.word	0x00000390
        /*0ba0*/ 	.word	0x000000ff
        /*0ba4*/ 	.word	0x00028c40
        /*0ba8*/ 	.short	0x0100
        /*0baa*/ 	.byte	0x06
	.zero		1


	//   ....[4]....
        /*0bac*/ 	.word	0x000003a0
        /*0bb0*/ 	.word	0x000000ff
        /*0bb4*/ 	.word	0x00028c38
        /*0bb8*/ 	.short	0x0100
        /*0bba*/ 	.byte	0x06
	.zero		1


	//   ....[5]....
        /*0bbc*/ 	.word	0x000003b0
        /*0bc0*/ 	.word	0x000000ff
        /*0bc4*/ 	.word	0x00028c48
        /*0bc8*/ 	.short	0x0100
        /*0bca*/ 	.byte	0x06
	.zero		1


	//   ....[6]....
        /*0bcc*/ 	.word	0x000004e0
        /*0bd0*/ 	.word	0x000000ff
        /*0bd4*/ 	.word	0x00028c50
        /*0bd8*/ 	.short	0x0100
        /*0bda*/ 	.byte	0x08
	.zero		1


	//   ....[7]....
        /*0bdc*/ 	.word	0x000004f0
        /*0be0*/ 	.word	0x000000ff
        /*0be4*/ 	.word	0x00028c60
        /*0be8*/ 	.short	0x0100
        /*0bea*/ 	.byte	0x08
	.zero		1


	//   ....[8]....
        /*0bec*/ 	.word	0x00000500
        /*0bf0*/ 	.word	0x000000ff
        /*0bf4*/ 	.word	0x00028c58
        /*0bf8*/ 	.short	0x0100
        /*0bfa*/ 	.byte	0x08
	.zero		1


	//   ....[9]....
        /*0bfc*/ 	.word	0x00000510
        /*0c00*/ 	.word	0x000000ff
        /*0c04*/ 	.word	0x00028c68
        /*0c08*/ 	.short	0x0100
        /*0c0a*/ 	.byte	0x08
	.zero		1


	//   ....[10]....
        /*0c0c*/ 	.word	0x00000600
        /*0c10*/ 	.word	0x000000ff
        /*0c14*/ 	.word	0x00028c70
        /*0c18*/ 	.short	0x0100
        /*0c1a*/ 	.byte	0x06
	.zero		1


	//   ....[11]....
        /*0c1c*/ 	.word	0x00000610
        /*0c20*/ 	.word	0x000000ff
        /*0c24*/ 	.word	0x00028c80
        /*0c28*/ 	.short	0x0100
        /*0c2a*/ 	.byte	0x06
	.zero		1


	//   ....[12]....
        /*0c2c*/ 	.word	0x00000620
        /*0c30*/ 	.word	0x000000ff
        /*0c34*/ 	.word	0x00028c78
        /*0c38*/ 	.short	0x0100
        /*0c3a*/ 	.byte	0x06
	.zero		1


	//   ....[13]....
        /*0c3c*/ 	.word	0x00000630
        /*0c40*/ 	.word	0x000000ff
        /*0c44*/ 	.word	0x00028c88
        /*0c48*/ 	.short	0x0100
        /*0c4a*/ 	.byte	0x06
	.zero		1


	//   ....[14]....
        /*0c4c*/ 	.word	0x00000760
        /*0c50*/ 	.word	0x000000ff
        /*0c54*/ 	.word	0x00028c90
        /*0c58*/ 	.short	0x0100
        /*0c5a*/ 	.byte	0x08
	.zero		1


	//   ....[15]....
        /*0c5c*/ 	.word	0x00000770
        /*0c60*/ 	.word	0x000000ff
        /*0c64*/ 	.word	0x00028ca0
        /*0c68*/ 	.short	0x0100
        /*0c6a*/ 	.byte	0x08
	.zero		1


	//   ....[16]....
        /*0c6c*/ 	.word	0x00000780
        /*0c70*/ 	.word	0x000000ff
        /*0c74*/ 	.word	0x00028c98
        /*0c78*/ 	.short	0x0100
        /*0c7a*/ 	.byte	0x08
	.zero		1


	//   ....[17]....
        /*0c7c*/ 	.word	0x00000790
        /*0c80*/ 	.word	0x000000ff
        /*0c84*/ 	.word	0x00028ca8
        /*0c88*/ 	.short	0x0100
        /*0c8a*/ 	.byte	0x08
	.zero		1


	//   ....[18]....
        /*0c8c*/ 	.word	0x000008c0
        /*0c90*/ 	.word	0x000000ff
        /*0c94*/ 	.word	0x00028cb0
        /*0c98*/ 	.short	0x0100
        /*0c9a*/ 	.byte	0x08
	.zero		1


	//   ....[19]....
        /*0c9c*/ 	.word	0x000008d0
        /*0ca0*/ 	.word	0x000000ff
        /*0ca4*/ 	.word	0x00028cc0
        /*0ca8*/ 	.short	0x0100
        /*0caa*/ 	.byte	0x08
	.zero		1


	//   ....[20]....
        /*0cac*/ 	.word	0x000008e0
        /*0cb0*/ 	.word	0x000000ff
        /*0cb4*/ 	.word	0x00028cb8
        /*0cb8*/ 	.short	0x0100
        /*0cba*/ 	.byte	0x08
	.zero		1


	//   ....[21]....
        /*0cbc*/ 	.word	0x000008f0
        /*0cc0*/ 	.word	0x000000ff
        /*0cc4*/ 	.word	0x00028cc8
        /*0cc8*/ 	.short	0x0100
        /*0cca*/ 	.byte	0x08
	.zero		1


	//   ....[22]....
        /*0ccc*/ 	.word	0x00002720
        /*0cd0*/ 	.word	0x00000044
        /*0cd4*/ 	.word	0x00028c90
        /*0cd8*/ 	.short	0x010a
        /*0cda*/ 	.byte	0x3f
	.zero		1


	//   ....[23]....
        /*0cdc*/ 	.word	0x000030a0
        /*0ce0*/ 	.word	0x00000044
        /*0ce4*/ 	.word	0x00028c90
        /*0ce8*/ 	.short	0x010a
        /*0cea*/ 	.byte	0x3f
	.zero		1


	//   ....[24]....
        /*0cec*/ 	.word	0x00003910
        /*0cf0*/ 	.word	0x00000044
        /*0cf4*/ 	.word	0x00028c90
        /*0cf8*/ 	.short	0x010a
        /*0cfa*/ 	.byte	0x3f
	.zero		1


	//   ....[25]....
        /*0cfc*/ 	.word	0x00003b10
        /*0d00*/ 	.word	0x00000004
        /*0d04*/ 	.word	0x00000000
        /*0d08*/ 	.short	0x0101
        /*0d0a*/ 	.byte	0x3f
	.zero		1


	//   ....[26]....
        /*0d0c*/ 	.word	0x00003b50
        /*0d10*/ 	.word	0x00000044
        /*0d14*/ 	.word	0x00028cb0
        /*0d18*/ 	.short	0x010a
        /*0d1a*/ 	.byte	0x3f
	.zero		1


	//   ....[27]....
        /*0d1c*/ 	.word	0x00004180
        /*0d20*/ 	.word	0x00000044
        /*0d24*/ 	.word	0x00000000
        /*0d28*/ 	.short	0x0101
        /*0d2a*/ 	.byte	0x3f
	.zero		1


	//   ....[28]....
        /*0d2c*/ 	.word	0x000048d0
        /*0d30*/ 	.word	0x00000014
        /*0d34*/ 	.word	0x00028c50
        /*0d38*/ 	.short	0x010a
        /*0d3a*/ 	.byte	0x3f
	.zero		1


	//   ....[29]....
        /*0d3c*/ 	.word	0x00004c80
        /*0d40*/ 	.word	0x00000000
        /*0d44*/ 	.word	0x00000000
        /*0d48*/ 	.short	0x0101
        /*0d4a*/ 	.byte	0x3f
	.zero		1


	//   ....[30]....
        /*0d4c*/ 	.word	0x000055b0
        /*0d50*/ 	.word	0x00000003
        /*0d54*/ 	.word	0x00028c50
        /*0d58*/ 	.short	0x010a
        /*0d5a*/ 	.byte	0x3f
	.zero		1


	//   ....[31]....
        /*0d5c*/ 	.word	0x00005600
        /*0d60*/ 	.word	0x00000003
        /*0d64*/ 	.word	0x00028c50
        /*0d68*/ 	.short	0x010a
        /*0d6a*/ 	.byte	0x3f
	.zero		1


	//   ....[32]....
        /*0d6c*/ 	.word	0x000058c0
        /*0d70*/ 	.word	0x00000003
        /*0d74*/ 	.word	0x00000000
        /*0d78*/ 	.short	0x0101
        /*0d7a*/ 	.byte	0x3f
	.zero		1


	//   ....[33]....
        /*0d7c*/ 	.word	0x00006970
        /*0d80*/ 	.word	0x00000002
        /*0d84*/ 	.word	0x00028c00
        /*0d88*/ 	.short	0x010a
        /*0d8a*/ 	.byte	0x3f
	.zero		1


	//   ....[34]....
        /*0d8c*/ 	.word	0x000069c0
        /*0d90*/ 	.word	0x00000002
        /*0d94*/ 	.word	0x00028c00
        /*0d98*/ 	.short	0x010a
        /*0d9a*/ 	.byte	0x3f
	.zero		1


	//   ....[35]....
        /*0d9c*/ 	.word	0x00007400
        /*0da0*/ 	.word	0x00000002
        /*0da4*/ 	.word	0x00028c00
        /*0da8*/ 	.short	0x010a
        /*0daa*/ 	.byte	0x3f
	.zero		1


	//   ....[36]....
        /*0dac*/ 	.word	0x000087f0
        /*0db0*/ 	.word	0x00000002
        /*0db4*/ 	.word	0x00028c00
        /*0db8*/ 	.short	0x010a
        /*0dba*/ 	.byte	0x3f
	.zero		1


	//   ....[37]....
        /*0dbc*/ 	.word	0x000095d0
        /*0dc0*/ 	.word	0x00000015
        /*0dc4*/ 	.word	0x00028c30
        /*0dc8*/ 	.short	0x010a
        /*0dca*/ 	.byte	0x3f
	.zero		1


	//   ....[38]....
        /*0dcc*/ 	.word	0x00009670
        /*0dd0*/ 	.word	0x00000015
        /*0dd4*/ 	.word	0x00028c30
        /*0dd8*/ 	.short	0x010a
        /*0dda*/ 	.byte	0x3f
	.zero		1


	//   ....[39]....
        /*0ddc*/ 	.word	0x0000a520
        /*0de0*/ 	.word	0x00000000
        /*0de4*/ 	.word	0x00000000
        /*0de8*/ 	.short	0x0101
        /*0dea*/ 	.byte	0x3f
	.zero		1


	//   ....[40]....
        /*0dec*/ 	.word	0x0000a940
        /*0df0*/ 	.word	0x00000015
        /*0df4*/ 	.word	0x00028c50
        /*0df8*/ 	.short	0x010a
        /*0dfa*/ 	.byte	0x3f
	.zero		1


	//   ....[41]....
        /*0dfc*/ 	.word	0x0000a9e0
        /*0e00*/ 	.word	0x00000015
        /*0e04*/ 	.word	0x00028c50
        /*0e08*/ 	.short	0x010a
        /*0e0a*/ 	.byte	0x3f
	.zero		1


	//   ....[42]....
        /*0e0c*/ 	.word	0x0000ad10
        /*0e10*/ 	.word	0x00000015
        /*0e14*/ 	.word	0x00000000
        /*0e18*/ 	.short	0x0101
        /*0e1a*/ 	.byte	0x3f
	.zero		1


	//   ....[43]....
        /*0e1c*/ 	.word	0x0000ae30
        /*0e20*/ 	.word	0x000000d6
        /*0e24*/ 	.word	0x00028c30
        /*0e28*/ 	.short	0x010a
        /*0e2a*/ 	.byte	0x3f
	.zero		1


	//   ....[44]....
        /*0e2c*/ 	.word	0x0000aee0
        /*0e30*/ 	.word	0x000000d6
        /*0e34*/ 	.word	0x00028c30
        /*0e38*/ 	.short	0x010a
        /*0e3a*/ 	.byte	0x3f
	.zero		1


	//   ....[45]....
        /*0e3c*/ 	.word	0x0000b9c0
        /*0e40*/ 	.word	0x0000000f
        /*0e44*/ 	.word	0x00000000
        /*0e48*/ 	.short	0x0101
        /*0e4a*/ 	.byte	0x3f
	.zero		1


	//   ....[46]....
        /*0e4c*/ 	.word	0x0000ca80
        /*0e50*/ 	.word	0x000000d6
        /*0e54*/ 	.word	0x00028c50
        /*0e58*/ 	.short	0x010a
        /*0e5a*/ 	.byte	0x3f
	.zero		1


	//   ....[47]....
        /*0e5c*/ 	.word	0x0000cad0
        /*0e60*/ 	.word	0x000000d6
        /*0e64*/ 	.word	0x00028c50
        /*0e68*/ 	.short	0x010a
        /*0e6a*/ 	.byte	0x3f
	.zero		1


	//   ....[48]....
        /*0e6c*/ 	.word	0x0000cdd0
        /*0e70*/ 	.word	0x000000d6
        /*0e74*/ 	.word	0x00000000
        /*0e78*/ 	.short	0x0101
        /*0e7a*/ 	.byte	0x3f
	.zero		1


	//   ....[49]....
        /*0e7c*/ 	.word	0x0000cf00
        /*0e80*/ 	.word	0x00000015
        /*0e84*/ 	.word	0x00028c30
        /*0e88*/ 	.short	0x010a
        /*0e8a*/ 	.byte	0x3f
	.zero		1


	//   ....[50]....
        /*0e8c*/ 	.word	0x0000cf70
        /*0e90*/ 	.word	0x00000015
        /*0e94*/ 	.word	0x00028c30
        /*0e98*/ 	.short	0x010a
        /*0e9a*/ 	.byte	0x3f
	.zero		1


	//   ....[51]....
        /*0e9c*/ 	.word	0x0000d470
        /*0ea0*/ 	.word	0x0000000e
        /*0ea4*/ 	.word	0x00000000
        /*0ea8*/ 	.short	0x0101
        /*0eaa*/ 	.byte	0x3f
	.zero		1


	//   ....[52]....
        /*0eac*/ 	.word	0x0000e4d0
        /*0eb0*/ 	.word	0x00000015
        /*0eb4*/ 	.word	0x00028c50
        /*0eb8*/ 	.short	0x010a
        /*0eba*/ 	.byte	0x3f
	.zero		1


	//   ....[53]....
        /*0ebc*/ 	.word	0x0000e520
        /*0ec0*/ 	.word	0x00000015
        /*0ec4*/ 	.word	0x00028c50
        /*0ec8*/ 	.short	0x010a
        /*0eca*/ 	.byte	0x3f
	.zero		1


	//   ....[54]....
        /*0ecc*/ 	.word	0x0000e820
        /*0ed0*/ 	.word	0x00000015
        /*0ed4*/ 	.word	0x00000000
        /*0ed8*/ 	.short	0x0101
        /*0eda*/ 	.byte	0x3f
	.zero		1


	//   ....[55]....
        /*0edc*/ 	.word	0x00010e10
        /*0ee0*/ 	.word	0x00000000
        /*0ee4*/ 	.word	0x00000000
        /*0ee8*/ 	.short	0x0101
        /*0eea*/ 	.byte	0x3f
	.zero		1


	//   ....[56]....
        /*0eec*/ 	.word	0x00013760
        /*0ef0*/ 	.word	0x00000006
        /*0ef4*/ 	.word	0x00028c20
        /*0ef8*/ 	.short	0x010a
        /*0efa*/ 	.byte	0x3f
	.zero		1


	//   ....[57]....
        /*0efc*/ 	.word	0x00013840
        /*0f00*/ 	.word	0x00000005
        /*0f04*/ 	.word	0x00028ca0
        /*0f08*/ 	.short	0x010a
        /*0f0a*/ 	.byte	0x3f
	.zero		1


	//   ....[58]....
        /*0f0c*/ 	.word	0x00013a90
        /*0f10*/ 	.word	0x00000005
        /*0f14*/ 	.word	0x00028cc0
        /*0f18*/ 	.short	0x010a
        /*0f1a*/ 	.byte	0x3f
	.zero		1


	//   ....[59]....
        /*0f1c*/ 	.word	0x00014510
        /*0f20*/ 	.word	0x00000005
        /*0f24*/ 	.word	0x00028ca0
        /*0f28*/ 	.short	0x010a
        /*0f2a*/ 	.byte	0x3f
	.zero		1


	//   ....[60]....
        /*0f2c*/ 	.word	0x00014750
        /*0f30*/ 	.word	0x00000005
        /*0f34*/ 	.word	0x00028cc0
        /*0f38*/ 	.short	0x010a
        /*0f3a*/ 	.byte	0x3f
	.zero		1


	//   ....[61]....
        /*0f3c*/ 	.word	0x00015b30
        /*0f40*/ 	.word	0x00000000
        /*0f44*/ 	.word	0x00028c40
        /*0f48*/ 	.short	0x010a
        /*0f4a*/ 	.byte	0x3f
	.zero		1


	//   ....[62]....
        /*0f4c*/ 	.word	0x000166d0
        /*0f50*/ 	.word	0x00000008
        /*0f54*/ 	.word	0x00028c00
        /*0f58*/ 	.short	0x0107
        /*0f5a*/ 	.byte	0x3f
	.zero		1


	//   ....[63]....
        /*0f5c*/ 	.word	0x000167d0
        /*0f60*/ 	.word	0x00000002
        /*0f64*/ 	.word	0x00028c00
        /*0f68*/ 	.short	0x0101
        /*0f6a*/ 	.byte	0x3f
	.zero		1


	//   ....[64]....
        /*0f6c*/ 	.word	0x000167f0
        /*0f70*/ 	.word	0x00000002
        /*0f74*/ 	.word	0x00028c20
        /*0f78*/ 	.short	0x010a
        /*0f7a*/ 	.byte	0x3f
	.zero		1


	//   ....[65]....
        /*0f7c*/ 	.word	0x000168f0
        /*0f80*/ 	.word	0x00000000
        /*0f84*/ 	.word	0x00028c60
        /*0f88*/ 	.short	0x010a
        /*0f8a*/ 	.byte	0x3f
	.zero		1


	//   ....[66]....
        /*0f8c*/ 	.word	0x000175d0
        /*0f90*/ 	.word	0x00000003
        /*0f94*/ 	.word	0x00028c40
        /*0f98*/ 	.short	0x010a
        /*0f9a*/ 	.byte	0x3f
	.zero		1


	//   ....[67]....
        /*0f9c*/ 	.word	0x00017830
        /*0fa0*/ 	.word	0x00000003
        /*0fa4*/ 	.word	0x00028c60
        /*0fa8*/ 	.short	0x010a
        /*0faa*/ 	.byte	0x3f
	.zero		1


	//   ....[68]....
        /*0fac*/ 	.word	0x000184b0
        /*0fb0*/ 	.word	0x00000004
        /*0fb4*/ 	.word	0x00028c40
        /*0fb8*/ 	.short	0x010a
        /*0fba*/ 	.byte	0x3f
	.zero		1


	//   ....[69]....
        /*0fbc*/ 	.word	0x00018700
        /*0fc0*/ 	.word	0x00000004
        /*0fc4*/ 	.word	0x00028c60
        /*0fc8*/ 	.short	0x010a
        /*0fca*/ 	.byte	0x3f
	.zero		1


	//   ....[70]....
        /*0fcc*/ 	.word	0x00019310
        /*0fd0*/ 	.word	0x00000004
        /*0fd4*/ 	.word	0x00028c40
        /*0fd8*/ 	.short	0x010a
        /*0fda*/ 	.byte	0x3f
	.zero		1


	//   ....[71]....
        /*0fdc*/ 	.word	0x00019570
        /*0fe0*/ 	.word	0x00000004
        /*0fe4*/ 	.word	0x00028c60
        /*0fe8*/ 	.short	0x010a
        /*0fea*/ 	.byte	0x3f
	.zero		1


	//   ....[72]....
        /*0fec*/ 	.word	0x0001adf0
        /*0ff0*/ 	.word	0x00000000
        /*0ff4*/ 	.word	0x00028c20
        /*0ff8*/ 	.short	0x010a
        /*0ffa*/ 	.byte	0x3f
	.zero		1


	//   ....[73]....
        /*0ffc*/ 	.word	0x0001afa0
        /*1000*/ 	.word	0x00000006
        /*1004*/ 	.word	0x00000000
        /*1008*/ 	.short	0x010a
        /*100a*/ 	.byte	0x3f
	.zero		1


	//   ....[74]....
        /*100c*/ 	.word	0x0001b010
        /*1010*/ 	.word	0x00000007
        /*1014*/ 	.word	0x00000000
        /*1018*/ 	.short	0x010a
        /*101a*/ 	.byte	0x3f
	.zero		1


	//   ....[75]....
        /*101c*/ 	.word	0x0001b080
        /*1020*/ 	.word	0x00000004
        /*1024*/ 	.word	0x00000000
        /*1028*/ 	.short	0x010a
        /*102a*/ 	.byte	0x3f
	.zero		1


	//   ....[76]....
        /*102c*/ 	.word	0x0001b0b0
        /*1030*/ 	.word	0x00000003
        /*1034*/ 	.word	0x00000000
        /*1038*/ 	.short	0x010a
        /*103a*/ 	.byte	0x3f
	.zero		1


	//   ....[77]....
        /*103c*/ 	.word	0x0001b110
        /*1040*/ 	.word	0x00000044
        /*1044*/ 	.word	0x00028c90
        /*1048*/ 	.short	0x010a
        /*104a*/ 	.byte	0x3f
	.zero		1


	//   ....[78]....
        /*104c*/ 	.word	0x0001b160
        /*1050*/ 	.word	0x00000044
        /*1054*/ 	.word	0x00028c90
        /*1058*/ 	.short	0x010a
        /*105a*/ 	.byte	0x3f
	.zero		1


	//   ....[79]....
        /*105c*/ 	.word	0x0001b1b0
        /*1060*/ 	.word	0x00000044
        /*1064*/ 	.word	0x00028c90
        /*1068*/ 	.short	0x010a
        /*106a*/ 	.byte	0x3f
	.zero		1


	//   ....[80]....
        /*106c*/ 	.word	0x0001b200
        /*1070*/ 	.word	0x00000044
        /*1074*/ 	.word	0x00028cb0
        /*1078*/ 	.short	0x010a
        /*107a*/ 	.byte	0x3f
	.zero		1


	//   ....[81]....
        /*107c*/ 	.word	0x0001b250
        /*1080*/ 	.word	0x00000014
        /*1084*/ 	.word	0x00028c50
        /*1088*/ 	.short	0x010a
        /*108a*/ 	.byte	0x3f
	.zero		1


	//   ....[82]....
        /*108c*/ 	.word	0x0001b2a0
        /*1090*/ 	.word	0x00000003
        /*1094*/ 	.word	0x00028c50
        /*1098*/ 	.short	0x010a
        /*109a*/ 	.byte	0x3f
	.zero		1


	//   ....[83]....
        /*109c*/ 	.word	0x0001b670
        /*10a0*/ 	.word	0x00000002
        /*10a4*/ 	.word	0x00028c00
        /*10a8*/ 	.short	0x010a
        /*10aa*/ 	.byte	0x3f
	.zero		1


	//   ....[84]....
        /*10ac*/ 	.word	0x0001ba80
        /*10b0*/ 	.word	0x00000002
        /*10b4*/ 	.word	0x00028c00
        /*10b8*/ 	.short	0x010a
        /*10ba*/ 	.byte	0x3f
	.zero		1


	//   ....[85]....
        /*10bc*/ 	.word	0x0001bad0
        /*10c0*/ 	.word	0x00000015
        /*10c4*/ 	.word	0x00028c30
        /*10c8*/ 	.short	0x010a
        /*10ca*/ 	.byte	0x3f
	.zero		1


	//   ....[86]....
        /*10cc*/ 	.word	0x0001bb20
        /*10d0*/ 	.word	0x00000015
        /*10d4*/ 	.word	0x00028c50
        /*10d8*/ 	.short	0x010a
        /*10da*/ 	.byte	0x3f
	.zero		1


	//   ....[87]....
        /*10dc*/ 	.word	0x0001bb70
        /*10e0*/ 	.word	0x000000d6
        /*10e4*/ 	.word	0x00028c30
        /*10e8*/ 	.short	0x010a
        /*10ea*/ 	.byte	0x3f
	.zero		1


	//   ....[88]....
        /*10ec*/ 	.word	0x0001bbc0
        /*10f0*/ 	.word	0x000000d6
        /*10f4*/ 	.word	0x00028c50
        /*10f8*/ 	.short	0x010a
        /*10fa*/ 	.byte	0x3f
	.zero		1


	//   ....[89]....
        /*10fc*/ 	.word	0x0001bc10
        /*1100*/ 	.word	0x00000015
        /*1104*/ 	.word	0x00028c30
        /*1108*/ 	.short	0x010a
        /*110a*/ 	.byte	0x3f
	.zero		1


	//   ....[90]....
        /*110c*/ 	.word	0x0001bc60
        /*1110*/ 	.word	0x00000015
        /*1114*/ 	.word	0x00028c50
        /*1118*/ 	.short	0x010a
        /*111a*/ 	.byte	0x3f
	.zero		1


	//   ....[91]....
        /*111c*/ 	.word	0x0001be10
        /*1120*/ 	.word	0x00000005
        /*1124*/ 	.word	0x00028c20
        /*1128*/ 	.short	0x010a
        /*112a*/ 	.byte	0x3f
	.zero		1


	//   ....[92]....
        /*112c*/ 	.word	0x0001be60
        /*1130*/ 	.word	0x00000005
        /*1134*/ 	.word	0x00028ca0
        /*1138*/ 	.short	0x010a
        /*113a*/ 	.byte	0x3f
	.zero		1


	//   ....[93]....
        /*113c*/ 	.word	0x0001beb0
        /*1140*/ 	.word	0x00000005
        /*1144*/ 	.word	0x00028cc0
        /*1148*/ 	.short	0x010a
        /*114a*/ 	.byte	0x3f
	.zero		1


	//   ....[94]....
        /*114c*/ 	.word	0x0001bf00
        /*1150*/ 	.word	0x00000005
        /*1154*/ 	.word	0x00028ca0
        /*1158*/ 	.short	0x010a
        /*115a*/ 	.byte	0x3f
	.zero		1


	//   ....[95]....
        /*115c*/ 	.word	0x0001bf50
        /*1160*/ 	.word	0x00000005
        /*1164*/ 	.word	0x00028cc0
        /*1168*/ 	.short	0x010a
        /*116a*/ 	.byte	0x3f
	.zero		1


	//   ....[96]....
        /*116c*/ 	.word	0x0001c0f0
        /*1170*/ 	.word	0x00000000
        /*1174*/ 	.word	0x00028c40
        /*1178*/ 	.short	0x010a
        /*117a*/ 	.byte	0x3f
	.zero		1


	//   ....[97]....
        /*117c*/ 	.word	0x0001c670
        /*1180*/ 	.word	0x00000002
        /*1184*/ 	.word	0x00028c20
        /*1188*/ 	.short	0x010a
        /*118a*/ 	.byte	0x3f
	.zero		1


	//   ....[98]....
        /*118c*/ 	.word	0x0001c6c0
        /*1190*/ 	.word	0x00000000
        /*1194*/ 	.word	0x00028c60
        /*1198*/ 	.short	0x010a
        /*119a*/ 	.byte	0x3f
	.zero		1


	//   ....[99]....
        /*119c*/ 	.word	0x0001c710
        /*11a0*/ 	.word	0x00000003
        /*11a4*/ 	.word	0x00028c40
        /*11a8*/ 	.short	0x010a
        /*11aa*/ 	.byte	0x3f
	.zero		1


	//   ....[100]....
        /*11ac*/ 	.word	0x0001c760
        /*11b0*/ 	.word	0x00000003
        /*11b4*/ 	.word	0x00028c60
        /*11b8*/ 	.short	0x010a
        /*11ba*/ 	.byte	0x3f
	.zero		1


	//   ....[101]....
        /*11bc*/ 	.word	0x0001c7b0
        /*11c0*/ 	.word	0x00000004
        /*11c4*/ 	.word	0x00028c40
        /*11c8*/ 	.short	0x010a
        /*11ca*/ 	.byte	0x3f
	.zero		1


	//   ....[102]....
        /*11cc*/ 	.word	0x0001c800
        /*11d0*/ 	.word	0x00000004
        /*11d4*/ 	.word	0x00028c60
        /*11d8*/ 	.short	0x010a
        /*11da*/ 	.byte	0x3f
	.zero		1


	//   ....[103]....
        /*11dc*/ 	.word	0x0001c850
        /*11e0*/ 	.word	0x00000004
        /*11e4*/ 	.word	0x00028c40
        /*11e8*/ 	.short	0x010a
        /*11ea*/ 	.byte	0x3f
	.zero		1


	//   ....[104]....
        /*11ec*/ 	.word	0x0001c8a0
        /*11f0*/ 	.word	0x00000004
        /*11f4*/ 	.word	0x00028c60
        /*11f8*/ 	.short	0x010a
        /*11fa*/ 	.byte	0x3f
	.zero		1


	//   ....[105]....
        /*11fc*/ 	.word	0x0001d2a0
        /*1200*/ 	.word	0x00000000
        /*1204*/ 	.word	0x00028c20
        /*1208*/ 	.short	0x010a
        /*120a*/ 	.byte	0x3f
	.zero		1


	//   ....[106]....
        /*120c*/ 	.word	0x0001d440
        /*1210*/ 	.word	0x00000006
        /*1214*/ 	.word	0x00000000
        /*1218*/ 	.short	0x010a
        /*121a*/ 	.byte	0x3f
	.zero		1


	//   ....[107]....
        /*121c*/ 	.word	0x0001d490
        /*1220*/ 	.word	0x00000007
        /*1224*/ 	.word	0x00000000
        /*1228*/ 	.short	0x010a
        /*122a*/ 	.byte	0x3f
	.zero		1


	//   ....[108]....
        /*122c*/ 	.word	0x0001d4e0
        /*1230*/ 	.word	0x00000004
        /*1234*/ 	.word	0x00000000
        /*1238*/ 	.short	0x010a
        /*123a*/ 	.byte	0x3f
	.zero		1


	//----- nvinfo : EIATTR_NUM_MBARRIERS
	.align		4
.L_584:
        /*123c*/ 	.byte	0x03, 0x38
        /*123e*/ 	.short	0x0016


	//----- nvinfo : EIATTR_EXIT_INSTR_OFFSETS
	.align		4
        /*1240*/ 	.byte	0x04, 0x1c
        /*1242*/ 	.short	(.L_586 - .L_585)


	//   ....[0]....
.L_585:
        /*1244*/ 	.word	0x0001b100


	//----- nvinfo : EIATTR_MAX_THREADS
	.align		4
.L_586:
        /*1248*/ 	.byte	0x04, 0x05
        /*124a*/ 	.short	(.L_588 - .L_587)
.L_587:
        /*124c*/ 	.word	0x00000180
        /*1250*/ 	.word	0x00000001
        /*1254*/ 	.word	0x00000001


	//----- nvinfo : EIATTR_CRS_STACK_SIZE
	.align		4
.L_588:
        /*1258*/ 	.byte	0x04, 0x1e
        /*125a*/ 	.short	(.L_590 - .L_589)
.L_589:
        /*125c*/ 	.word	0x00000000


	//----- nvinfo : EIATTR_CBANK_PARAM_SIZE
	.align		4
.L_590:
        /*1260*/ 	.byte	0x03, 0x19
        /*1262*/ 	.short	0x0af0


	//----- nvinfo : EIATTR_PARAM_CBANK
	.align		4
        /*1264*/ 	.byte	0x04, 0x0a
        /*1266*/ 	.short	(.L_592 - .L_591)
	.align		4
.L_591:
        /*1268*/ 	.word	index@(.nv.constant0._ZN7cutlass13device_kernelIN5flash11enable_sm90INS1_16FlashAttnFwdSm90INS1_25CollectiveMainloopFwdSm90ILi2EN4cute5tupleIJNS5_1CILi1EEES8_S8_EEENS6_IJNS7_ILi64EEESA_SA_EEELi512ENS_6half_tEfNS_4arch4Sm90ELb1ELb0ELb0ELb1ELb0ELb1ELb0ELb0ELb0ELb1ELb0ELb0EEENS1_21CollectiveEpilogueFwdINS6_IJSA_NS7_ILi512EEESA_EEES9_SC_SE_Li256ELb1ELb1ELb0ELb0EEENS1_36VarlenDynamicPersistentTileSchedulerILi64ELi64ELi256ELi128ELb0ELb1ELb1ELb1ELb1ELb1EEEEEEEEEvNT_6ParamsE)
        /*126c*/ 	.short	0x0210
        /*126e*/ 	.short	0x0af0


	//----- nvinfo : EIATTR_SW_WAR
	.align		4
.L_592:
        /*1270*/ 	.byte	0x04, 0x36
        /*1272*/ 	.short	(.L_594 - .L_593)
.L_593:
        /*1274*/ 	.word	0x00000008
.L_594:


//--------------------- .nv.info._ZN7cutlass13device_kernelIN5flash11enable_sm90INS1_16FlashAttnFwdSm90INS1_25CollectiveMainloopFwdSm90ILi2EN4cute5tupleIJNS5_1CILi1EEES8_S8_EEENS6_IJNS7_ILi64EEESA_SA_EEELi512ENS_6half_tEfNS_4arch4Sm90ELb1ELb0ELb0ELb1ELb0ELb0ELb1ELb0ELb0ELb1ELb0ELb0EEENS1_21CollectiveEpilogueFwdINS6_IJSA_NS7_ILi512EEESA_EEES9_SC_SE_Li256ELb1ELb1ELb0ELb0EEENS1_36VarlenDynamicPersistentTileSchedulerILi64ELi64ELi256ELi128ELb0ELb1ELb1ELb1ELb1ELb1EEEEEEEEEvNT_6ParamsE --------------------------
	.section	.nv.info._ZN7cutlass13device_kernelIN5flash11enable_sm90INS1_16FlashAttnFwdSm90INS1_25CollectiveMainloopFwdSm90ILi2EN4cute5tupleIJNS5_1CILi1EEES8_S8_EEENS6_IJNS7_ILi64EEESA_SA_EEELi512ENS_6half_tEfNS_4arch4Sm90ELb1ELb0ELb0ELb1ELb0ELb0ELb1ELb0ELb0ELb1ELb0ELb0EEENS1_21CollectiveEpilogueFwdINS6_IJSA_NS7_ILi512EEESA_EEES9_SC_SE_Li256ELb1ELb1ELb0ELb0EEENS1_36VarlenDynamicPersistentTileSchedulerILi64ELi64ELi256ELi128ELb0ELb1ELb1ELb1ELb1ELb1EEEEEEEEEvNT_6ParamsE,"",@"SHT_CUDA_INFO"
	.sectionflags	@""
	.align	4


	//----- nvinfo : EIATTR_CUDA_API_VERSION
	.align		4
        /*0000*/ 	.byte	0x04, 0x37
        /*0002*/ 	.short	(.L_596 - .L_595)
.L_595:
        /*0004*/ 	.word	0x00000082


	//----- nvinfo : EIATTR_KPARAM_INFO
	.align		4
.L_596:
        /*0008*/ 	.byte	0x04, 0x17
        /*000a*/ 	.short	(.L_598 - .L_597)
.L_597:
        /*000c*/ 	.word	0x00000000
        /*0010*/ 	.short	0x0000
        /*0012*/ 	.short	0x0070
        /*0014*/ 	.byte	0x00, 0xf0, 0x01, 0x2e


	//----- nvinfo : EIATTR_SPARSE_MMA_MASK
	.align		4
.L_598:
        /*0018*/ 	.byte	0x03, 0x50
        /*001a*/ 	.short	0x0000


	//----- nvinfo : EIATTR_MAXREG_COUNT
	.align		4
        /*001c*/ 	.byte	0x03, 0x1b
        /*001e*/ 	.short	0x00a8


	//----- nvinfo : EIATTR_NUM_BARRIERS
	.align		4
        /*0020*/ 	.byte	0x02, 0x4c
        /*0022*/ 	.byte	0x10
	.zero		1


	//----- nvinfo : EIATTR_EXTERNS
	.align		4
        /*0024*/ 	.byte	0x04, 0x0f
        /*0026*/ 	.short	(.L_600 - .L_599)


	//   ....[0]....
	.align		4
.L_599:
        /*0028*/ 	.word	index@(__assertfail)


	//----- nvinfo : EIATTR_ANNOTATIONS
	.align		4
.L_600:
        /*002c*/ 	.byte	0x04, 0x55
        /*002e*/ 	.short	(.L_602 - .L_601)


	//   ....[0]....
.L_601:
        /* <DEDUP_REMOVED lines=100> */


	//----- nvinfo : EIATTR_MERCURY_ISA_VERSION
	.align		4
.L_602:
        /*0658*/ 	.byte	0x03, 0x5f
        /*065a*/ 	.short	0x0101


	//----- nvinfo : EIATTR_UNUSED_LOAD_BYTE_OFFSET
	.align		4
        /*065c*/ 	.byte	0x04, 0x44
        /*065e*/ 	.short	(.L_604 - .L_603)


	//   ....[0]....
.L_603:
        /*0660*/ 	.word	0x00000a50
        /*0664*/ 	.word	0x0000fff0


	//   ....[1]....
        /*0668*/ 	.word	0x0000cf60
        /*066c*/ 	.word	0x0000fff0


	//----- nvinfo : EIATTR_INT_WARP_WIDE_INSTR_OFFSETS
	.align		4
.L_604:
        /*0670*/ 	.byte	0x04, 0x31
        /*0672*/ 	.short	(.L_606 - .L_605)


	//   ....[0]....
.L_605:
        /*0674*/ 	.word	0x00000130


	//   ....[1]....
        /*0678*/ 	.word	0x00000170


	//   ....[2]....
        /*067c*/ 	.word	0x000001e0


	//   ....[3]....
        /*0680*/ 	.word	0x000001f0


	//   ....[4]....
        /*0684*/ 	.word	0x00011270


	//   ....[5]....
        /*0688*/ 	.word	0x000112d0


	//   ....[6]....
        /*068c*/ 	.word	0x00017060


	//   ....[7]....
        /*0690*/ 	.word	0x000170f0


	//----- nvinfo : EIATTR_COOP_GROUP_MASK_REGIDS
	.align		4
.L_606:
        /*0694*/ 	.byte	0x04, 0x29
        /*0696*/ 	.short	(.L_608 - .L_607)


	//   ....[0]....
.L_607:
        /*0698*/ 	.word	0xffffffff


	//   ....[1]....
        /*069c*/ 	.word	0xffffffff


	//   ....[2]....
        /*06a0*/ 	.word	0xffffffff


	//   ....[3]....
        /*06a4*/ 	.word	0xffffffff


	//   ....[4]....
        /*06a8*/ 	.word	0xffffffff


	//   ....[5]....
        /*06ac*/ 	.word	0xffffffff


	//   ....[6]....
        /*06b0*/ 	.word	0xffffffff


	//   ....[7]....
        /*06b4*/ 	.word	0xffffffff


	//   ....[8]....
        /*06b8*/ 	.word	0xffffffff


	//   ....[9]....
        /*06bc*/ 	.word	0xffffffff


	//   ....[10]....
        /*06c0*/ 	.word	0xffffffff


	//   ....[11]....
        /*06c4*/ 	.word	0xffffffff


	//   ....[12]....
        /*06c8*/ 	.word	0xffffffff


	//   ....[13]....
        /*06cc*/ 	.word	0xffffffff


	//   ....[14]....
        /*06d0*/ 	.word	0xffffffff


	//   ....[15]....
        /*06d4*/ 	.word	0xffffffff


	//   ....[16]....
        /*06d8*/ 	.word	0xffffffff


	//   ....[17]....
        /*06dc*/ 	.word	0xffffffff


	//   ....[18]....
        /*06e0*/ 	.word	0xffffffff


	//   ....[19]....
        /*06e4*/ 	.word	0xffffffff


	//   ....[20]....
        /*06e8*/ 	.word	0xffffffff


	//   ....[21]....
        /*06ec*/ 	.word	0xffffffff


	//   ....[22]....
        /*06f0*/ 	.word	0xffffffff


	//   ....[23]....
        /*06f4*/ 	.word	0xffffffff


	//   ....[24]....
        /*06f8*/ 	.word	0xffffffff


	//   ....[25]....
        /*06fc*/ 	.word	0xffffffff


	//   ....[26]....
        /*0700*/ 	.word	0xffffffff


	//   ....[27]....
        /*0704*/ 	.word	0xffffffff


	//   ....[28]....
        /*0708*/ 	.word	0xffffffff


	//   ....[29]....
        /*070c*/ 	.word	0xffffffff


	//   ....[30]....
        /*0710*/ 	.word	0xffffffff


	//   ....[31]....
        /*0714*/ 	.word	0xffffffff


	//   ....[32]....
        /*0718*/ 	.word	0xffffffff


	//   ....[33]....
        /*071c*/ 	.word	0xffffffff


	//   ....[34]....
        /*0720*/ 	.word	0xffffffff


	//   ....[35]....
        /*0724*/ 	.word	0xffffffff


	//   ....[36]....
        /*0728*/ 	.word	0xffffffff


	//   ....[37]....
        /*072c*/ 	.word	0xffffffff


	//   ....[38]....
        /*0730*/ 	.word	0xffffffff


	//   ....[39]....
        /*0734*/ 	.word	0xffffffff


	//   ....[40]....
        /*0738*/ 	.word	0xffffffff


	//   ....[41]....
        /*073c*/ 	.word	0xffffffff


	//   ....[42]....
        /*0740*/ 	.word	0xffffffff


	//   ....[43]....
        /*0744*/ 	.word	0xffffffff


	//   ....[44]....
        /*0748*/ 	.word	0xffffffff


	//   ....[45]....
        /*074c*/ 	.word	0xffffffff


	//   ....[46]....
        /*0750*/ 	.word	0xffffffff


	//   ....[47]....
        /*0754*/ 	.word	0xffffffff


	//   ....[48]....
        /*0758*/ 	.word	0xffffffff


	//   ....[49]....
        /*075c*/ 	.word	0xffffffff


	//   ....[50]....
        /*0760*/ 	.word	0xffffffff


	//   ....[51]....
        /*0764*/ 	.word	0xffffffff


	//   ....[52]....
        /*0768*/ 	.word	0xffffffff


	//   ....[53]....
        /*076c*/ 	.word	0xffffffff


	//   ....[54]....
        /*0770*/ 	.word	0xffffffff


	//   ....[55]....
        /*0774*/ 	.word	0xffffffff


	//   ....[56]....
        /*0778*/ 	.word	0xffffffff


	//   ....[57]....
        /*077c*/ 	.word	0xffffffff


	//   ....[58]....
        /*0780*/ 	.word	0xffffffff


	//   ....[59]....
        /*0784*/ 	.word	0xffffffff


	//   ....[60]....
        /*0788*/ 	.word	0xffffffff


	//   ....[61]....
        /*078c*/ 	.word	0xffffffff


	//   ....[62]....
        /*0790*/ 	.word	0xffffffff


	//   ....[63]....
        /*0794*/ 	.word	0xffffffff


	//   ....[64]....
        /*0798*/ 	.word	0xffffffff


	//   ....[65]....
        /*079c*/ 	.word	0xffffffff


	//   ....[66]....
        /*07a0*/ 	.word	0xffffffff


	//   ....[67]....
        /*07a4*/ 	.word	0xffffffff


	//   ....[68]....
        /*07a8*/ 	.word	0xffffffff


	//   ....[69]....
        /*07ac*/ 	.word	0xffffffff


	//   ....[70]....
        /*07b0*/ 	.word	0xffffffff


	//   ....[71]....
        /*07b4*/ 	.word	0xffffffff


	//   ....[72]....
        /*07b8*/ 	.word	0xffffffff


	//   ....[73]....
        /*07bc*/ 	.word	0xffffffff


	//   ....[74]....
        /*07c0*/ 	.word	0xffffffff


	//   ....[75]....
        /*07c4*/ 	.word	0xffffffff


	//   ....[76]....
        /*07c8*/ 	.word	0xffffffff


	//   ....[77]....
        /*07cc*/ 	.word	0xffffffff


	//   ....[78]....
        /*07d0*/ 	.word	0xffffffff


	//   ....[79]....
        /*07d4*/ 	.word	0xffffffff


	//   ....[80]....
        /*07d8*/ 	.word	0xffffffff


	//   ....[81]....
        /*07dc*/ 	.word	0xffffffff


	//   ....[82]....
        /*07e0*/ 	.word	0xffffffff


	//   ....[83]....
        /*07e4*/ 	.word	0xffffffff


	//   ....[84]....
        /*07e8*/ 	.word	0xffffffff


	//   ....[85]....
        /*07ec*/ 	.word	0xffffffff


	//   ....[86]....
        /*07f0*/ 	.word	0xffffffff


	//   ....[87]....
        /*07f4*/ 	.word	0xffffffff


	//   ....[88]....
        /*07f8*/ 	.word	0xffffffff


	//   ....[89]....
        /*07fc*/ 	.word	0xffffffff


	//   ....[90]....
        /*0800*/ 	.word	0xffffffff


	//   ....[91]....
        /*0804*/ 	.word	0xffffffff


	//   ....[92]....
        /*0808*/ 	.word	0xffffffff


	//   ....[93]....
        /*080c*/ 	.word	0xffffffff


	//   ....[94]....
        /*0810*/ 	.word	0xffffffff


	//   ....[95]....
        /*0814*/ 	.word	0xffffffff


	//   ....[96]....
        /*0818*/ 	.word	0xffffffff


	//   ....[97]....
        /*081c*/ 	.word	0xffffffff


	//   ....[98]....
        /*0820*/ 	.word	0xffffffff


	//   ....[99]....
        /*0824*/ 	.word	0x0500000f


	//   ....[100]....
        /*0828*/ 	.word	0x0500000f


	//   ....[101]....
        /*082c*/ 	.word	0x0500000f


	//   ....[102]....
        /*0830*/ 	.word	0x0500000f


	//   ....[103]....
        /*0834*/ 	.word	0x0500000f


	//   ....[104]....
        /*0838*/ 	.word	0x0500000f


	//   ....[105]....
        /*083c*/ 	.word	0x0500000f


	//   ....[106]....
        /*0840*/ 	.word	0x0500000f


	//   ....[107]....
        /*0844*/ 	.word	0x0500000f


	//   ....[108]....
        /*0848*/ 	.word	0x0500000f


	//   ....[109]....
        /*084c*/ 	.word	0x0500000f


	//   ....[110]....
        /*0850*/ 	.word	0x0500000f


	//   ....[111]....
        /*0854*/ 	.word	0x0500000f


	//   ....[112]....
        /*0858*/ 	.word	0x0500000f


	//   ....[113]....
        /*085c*/ 	.word	0x0500000f


	//   ....[114]....
        /*0860*/ 	.word	0x0500000f


	//   ....[115]....
        /*0864*/ 	.word	0x0500000f


	//   ....[116]....
        /*0868*/ 	.word	0x0500000f


	//   ....[117]....
        /*086c*/ 	.word	0x0500000f


	//   ....[118]....
        /*0870*/ 	.word	0x0500000f


	//   ....[119]....
        /*0874*/ 	.word	0x0500000f


	//   ....[120]....
        /*0878*/ 	.word	0x0500000f


	//   ....[121]....
        /*087c*/ 	.word	0x0500000f


	//   ....[122]....
        /*0880*/ 	.word	0x0500000f


	//   ....[123]....
        /*0884*/ 	.word	0x0500000f


	//   ....[124]....
        /*0888*/ 	.word	0x0500000f


	//   ....[125]....
        /*088c*/ 	.word	0x0500000f


	//   ....[126]....
        /*0890*/ 	.word	0x0500000f


	//   ....[127]....
        /*0894*/ 	.word	0x0500000f


	//   ....[128]....
        /*0898*/ 	.word	0x0500000f


	//   ....[129]....
        /*089c*/ 	.word	0x0500000f


	//   ....[130]....
        /*08a0*/ 	.word	0x0500000f


	//   ....[131]....
        /*08a4*/ 	.word	0x0500000f


	//   ....[132]....
        /*08a8*/ 	.word	0x0500000f


	//   ....[133]....
        /*08ac*/ 	.word	0x0500000f


	//----- nvinfo : EIATTR_COOP_GROUP_INSTR_OFFSETS
	.align		4
.L_608:
        /*08b0*/ 	.byte	0x04, 0x28
        /*08b2*/ 	.short	(.L_610 - .L_609)


	//   ....[0]....
.L_609:
        /*08b4*/ 	.word	0x00000070


	//   ....[1]....
        /*08b8*/ 	.word	0x00000140


	//   ....[2]....
        /*08bc*/ 	.word	0x00000190


	//   ....[3]....
        /*08c0*/ 	.word	0x000003a0


	//   ....[4]....
        /*08c4*/ 	.word	0x00000500


	//   ....[5]....
        /*08c8*/ 	.word	0x00000620


	//   ....[6]....
        /*08cc*/ 	.word	0x00000780


	//   ....[7]....
        /*08d0*/ 	.word	0x00001a90


	//   ....[8]....
        /*08d4*/ 	.word	0x00003780


	//   ....[9]....
        /*08d8*/ 	.word	0x00004770


	//   ....[10]....
        /*08dc*/ 	.word	0x00005350


	//   ....[11]....
        /*08e0*/ 	.word	0x00005380


	//   ....[12]....
        /*08e4*/ 	.word	0x00005730


	//   ....[13]....
        /*08e8*/ 	.word	0x00005830


	//   ....[14]....
        /*08ec*/ 	.word	0x00005b30


	//   ....[15]....
        /*08f0*/ 	.word	0x00005c00


	//   ....[16]....
        /*08f4*/ 	.word	0x000064e0


	//   ....[17]....
        /*08f8*/ 	.word	0x00007170


	//   ....[18]....
        /*08fc*/ 	.word	0x00007d30


	//   ....[19]....
        /*0900*/ 	.word	0x00007d40


	//   ....[20]....
        /*0904*/ 	.word	0x000080b0


	//   ....[21]....
        /*0908*/ 	.word	0x000081b0


	//   ....[22]....
        /*090c*/ 	.word	0x000084f0


	//   ....[23]....
        /*0910*/ 	.word	0x000085a0


	//   ....[24]....
        /*0914*/ 	.word	0x00009720


	//   ....[25]....
        /*0918*/ 	.word	0x0000a380


	//   ....[26]....
        /*091c*/ 	.word	0x0000b010


	//   ....[27]....
        /*0920*/ 	.word	0x0000b040


	//   ....[28]....
        /*0924*/ 	.word	0x0000b280


	//   ....[29]....
        /*0928*/ 	.word	0x0000b450


	//   ....[30]....
        /*092c*/ 	.word	0x0000c430


	//   ....[31]....
        /*0930*/ 	.word	0x0000c470


	//   ....[32]....
        /*0934*/ 	.word	0x0000c4a0


	//   ....[33]....
        /*0938*/ 	.word	0x0000c510


	//   ....[34]....
        /*093c*/ 	.word	0x0000c550


	//   ....[35]....
        /*0940*/ 	.word	0x0000de70


	//   ....[36]....
        /*0944*/ 	.word	0x0000e490


	//   ....[37]....
        /*0948*/ 	.word	0x0000e4c0


	//   ....[38]....
        /*094c*/ 	.word	0x0000e4e0


	//   ....[39]....
        /*0950*/ 	.word	0x0000e510


	//   ....[40]....
        /*0954*/ 	.word	0x0000eb90


	//   ....[41]....
        /*0958*/ 	.word	0x0000ebb0


	//   ....[42]....
        /*095c*/ 	.word	0x0000edf0


	//   ....[43]....
        /*0960*/ 	.word	0x0000ee10


	//   ....[44]....
        /*0964*/ 	.word	0x0000f9a0


	//   ....[45]....
        /*0968*/ 	.word	0x0000f9d0


	//   ....[46]....
        /*096c*/ 	.word	0x0000fc10


	//   ....[47]....
        /*0970*/ 	.word	0x0000fc30


	//   ....[48]....
        /*0974*/ 	.word	0x0000fee0


	//   ....[49]....
        /*0978*/ 	.word	0x000100c0


	//   ....[50]....
        /*097c*/ 	.word	0x000100f0


	//   ....[51]....
        /*0980*/ 	.word	0x00010120


	//   ....[52]....
        /*0984*/ 	.word	0x00010150


	//   ....[53]....
        /*0988*/ 	.word	0x00010180


	//   ....[54]....
        /*098c*/ 	.word	0x000101b0


	//   ....[55]....
        /*0990*/ 	.word	0x00010320


	//   ....[56]....
        /*0994*/ 	.word	0x00010350


	//   ....[57]....
        /*0998*/ 	.word	0x00010380


	//   ....[58]....
        /*099c*/ 	.word	0x000103b0


	//   ....[59]....
        /*09a0*/ 	.word	0x000103e0


	//   ....[60]....
        /*09a4*/ 	.word	0x00010410


	//   ....[61]....
        /*09a8*/ 	.word	0x000104b0


	//   ....[62]....
        /*09ac*/ 	.word	0x00010510


	//   ....[63]....
        /*09b0*/ 	.word	0x000105a0


	//   ....[64]....
        /*09b4*/ 	.word	0x00011870


	//   ....[65]....
        /*09b8*/ 	.word	0x00012400


	//   ....[66]....
        /*09bc*/ 	.word	0x00012410


	//   ....[67]....
        /*09c0*/ 	.word	0x00012430


	//   ....[68]....
        /*09c4*/ 	.word	0x00012500


	//   ....[69]....
        /*09c8*/ 	.word	0x00012530


	//   ....[70]....
        /*09cc*/ 	.word	0x00012590


	//   ....[71]....
        /*09d0*/ 	.word	0x000125a0


	//   ....[72]....
        /*09d4*/ 	.word	0x00012610


	//   ....[73]....
        /*09d8*/ 	.word	0x00012f60


	//   ....[74]....
        /*09dc*/ 	.word	0x00012f70


	//   ....[75]....
        /*09e0*/ 	.word	0x000130a0


	//   ....[76]....
        /*09e4*/ 	.word	0x000130d0


	//   ....[77]....
        /*09e8*/ 	.word	0x00013350


	//   ....[78]....
        /*09ec*/ 	.word	0x00013380


	//   ....[79]....
        /*09f0*/ 	.word	0x000134f0


	//   ....[80]....
        /*09f4*/ 	.word	0x00013500


	//   ....[81]....
        /*09f8*/ 	.word	0x000172f0


	//   ....[82]....
        /*09fc*/ 	.word	0x00017320


	//   ....[83]....
        /*0a00*/ 	.word	0x00017360


	//   ....[84]....
        /*0a04*/ 	.word	0x00017390


	//   ....[85]....
        /*0a08*/ 	.word	0x000173c0


	//   ....[86]....
        /*0a0c*/ 	.word	0x000173f0


	//   ....[87]....
        /*0a10*/ 	.word	0x00017420


	//   ....[88]....
        /*0a14*/ 	.word	0x00017450


	//   ....[89]....
        /*0a18*/ 	.word	0x000175d0


	//   ....[90]....
        /*0a1c*/ 	.word	0x00017600


	//   ....[91]....
        /*0a20*/ 	.word	0x00017630


	//   ....[92]....
        /*0a24*/ 	.word	0x00017660


	//   ....[93]....
        /*0a28*/ 	.word	0x00017690


	//   ....[94]....
        /*0a2c*/ 	.word	0x000176c0


	//   ....[95]....
        /*0a30*/ 	.word	0x00017780


	//   ....[96]....
        /*0a34*/ 	.word	0x000177a0


	//   ....[97]....
        /*0a38*/ 	.word	0x00017810


	//   ....[98]....
        /*0a3c*/ 	.word	0x00017ee0


	//   ....[99]....
        /*0a40*/ 	.word	0x000184a0


	//   ....[100]....
        /*0a44*/ 	.word	0x00018620


	//   ....[101]....
        /*0a48*/ 	.word	0x00018670


	//   ....[102]....
        /*0a4c*/ 	.word	0x000186d0


	//   ....[103]....
        /*0a50*/ 	.word	0x00018730


	//   ....[104]....
        /*0a54*/ 	.word	0x00018880


	//   ....[105]....
        /*0a58*/ 	.word	0x00018920


	//   ....[106]....
        /*0a5c*/ 	.word	0x000189d0


	//   ....[107]....
        /*0a60*/ 	.word	0x00018ab0


	//   ....[108]....
        /*0a64*/ 	.word	0x00018c80


	//   ....[109]....
        /*0a68*/ 	.word	0x00018d40


	//   ....[110]....
        /*0a6c*/ 	.word	0x00018ff0


	//   ....[111]....
        /*0a70*/ 	.word	0x00019110


	//   ....[112]....
        /*0a74*/ 	.word	0x000192e0


	//   ....[113]....
        /*0a78*/ 	.word	0x000193b0


	//   ....[114]....
        /*0a7c*/ 	.word	0x000195b0


	//   ....[115]....
        /*0a80*/ 	.word	0x00019640


	//   ....[116]....
        /*0a84*/ 	.word	0x00019970


	//   ....[117]....
        /*0a88*/ 	.word	0x00019a10


	//   ....[118]....
        /*0a8c*/ 	.word	0x00019b30


	//   ....[119]....
        /*0a90*/ 	.word	0x00019bb0


	//   ....[120]....
        /*0a94*/ 	.word	0x00019c30


	//   ....[121]....
        /*0a98*/ 	.word	0x00019cb0


	//   ....[122]....
        /*0a9c*/ 	.word	0x00019d30


	//   ....[123]....
        /*0aa0*/ 	.word	0x00019dc0


	//   ....[124]....
        /*0aa4*/ 	.word	0x00019e60


	//   ....[125]....
        /*0aa8*/ 	.word	0x00019f10


	//   ....[126]....
        /*0aac*/ 	.word	0x00019f90


	//   ....[127]....
        /*0ab0*/ 	.word	0x0001a010


	//   ....[128]....
        /*0ab4*/ 	.word	0x0001a090


	//   ....[129]....
        /*0ab8*/ 	.word	0x0001a120


	//   ....[130]....
        /*0abc*/ 	.word	0x0001a1a0


	//   ....[131]....
        /*0ac0*/ 	.word	0x0001a240


	//   ....[132]....
        /*0ac4*/ 	.word	0x0001a2d0


	//   ....[133]....
        /*0ac8*/ 	.word	0x0001a400


	//----- nvinfo : EIATTR_REG_RECONFIG
	.align		4
.L_610:
        /*0acc*/ 	.byte	0x01, 0x54
	.zero		2


	//----- nvinfo : EIATTR_SYSCALL_OFFSETS
	.align		4
        /*0ad0*/ 	.byte	0x04, 0x46
        /*0ad2*/ 	.short	(.L_612 - .L_611)


	//   ....[0]....
.L_611:
        /*0ad4*/ 	.word	0x00003930


	//   ....[1]....
        /*0ad8*/ 	.word	0x00011470


	//   ....[2]....
        /*0adc*/ 	.word	0x000115d0


	//   ....[3]....
        /*0ae0*/ 	.word	0x000116d0


	//   ....[4]....
        /*0ae4*/ 	.word	0x00011fe0


	//   ....[5]....
        /*0ae8*/ 	.word	0x00012930


	//----- nvinfo : EIATTR_MBARRIER_INSTR_OFFSETS
	.align		4
.L_612:
        /*0aec*/ 	.byte	0x04, 0x39
        /*0aee*/ 	.short	(.L_614 - .L_613)


	//   ....[0]....
.L_613:
        /*0af0*/ 	.word	0x00000280
        /*0af4*/ 	.word	0x000000ff
        /*0af8*/ 	.word	0x00038800
        /*0afc*/ 	.short	0x0100
        /*0afe*/ 	.byte	0x08
	.zero		1


	//   ....[1]....
        /*0b00*/ 	.word	0x00000290
        /*0b04*/ 	.word	0x000000ff
        /*0b08*/ 	.word	0x00038810
        /*0b0c*/ 	.short	0x0100
        /*0b0e*/ 	.byte	0x08
	.zero		1


	//   ....[2]....
        /*0b10*/ 	.word	0x000002a0
        /*0b14*/ 	.word	0x000000ff
        /*0b18*/ 	.word	0x00038820
        /*0b1c*/ 	.short	0x0100
        /*0b1e*/ 	.byte	0x08
	.zero		1


	//   ....[3]....
        /*0b20*/ 	.word	0x00000350
        /*0b24*/ 	.word	0x000000ff
        /*0b28*/ 	.word	0x00038830
        /*0b2c*/ 	.short	0x0100
        /*0b2e*/ 	.byte	0x06
	.zero		1


	//   ....[4]....
        /*0b30*/ 	.word	0x00000360
        /*0b34*/ 	.word	0x000000ff
        /*0b38*/ 	.word	0x00038840
        /*0b3c*/ 	.short	0x0100
        /*0b3e*/ 	.byte	0x06
	.zero		1


	//   ....[5]....
        /*0b40*/ 	.word	0x00000370
        /*0b44*/ 	.word	0x000000ff
        /*0b48*/ 	.word	0x00038838
        /*0b4c*/ 	.short	0x0100
        /*0b4e*/ 	.byte	0x06
	.zero		1


	//   ....[6]....
        /*0b50*/ 	.word	0x00000380
        /*0b54*/ 	.word	0x000000ff
        /*0b58*/ 	.word	0x00038848
        /*0b5c*/ 	.short	0x0100
        /*0b5e*/ 	.byte	0x06
	.zero		1


	//   ....[7]....
        /*0b60*/ 	.word	0x000004b0
        /*0b64*/ 	.word	0x000000ff
        /*0b68*/ 	.word	0x00038850
        /*0b6c*/ 	.short	0x0100
        /*0b6e*/ 	.byte	0x08
	.zero		1


	//   ....[8]....
        /*0b70*/ 	.word	0x000004c0
        /*0b74*/ 	.word	0x000000ff
        /*0b78*/ 	.word	0x00038860
        /*0b7c*/ 	.short	0x0100
        /*0b7e*/ 	.byte	0x08
	.zero		1


	//   ....[9]....
        /*0b80*/ 	.word	0x000004d0
        /*0b84*/ 	.word	0x000000ff
        /*0b88*/ 	.word	0x00038858
        /*0b8c*/ 	.short	0x0100
        /*0b8e*/ 	.byte	0x08
	.zero		1


	//   ....[10]....
        /*0b90*/ 	.word	0x000004e0
        /*0b94*/ 	.word	0x000000ff
        /*0b98*/ 	.word	0x00038868
        /*0b9c*/ 	.short	0x0100
        /*0b9e*/ 	.byte	0x08
	.zero		1


	//   ....[11]....
        /*0ba0*/ 	.word	0x000005d0
        /*0ba4*/ 	.word	0x000000ff
        /*0ba8*/ 	.word	0x00038870
        /*0bac*/ 	.short	0x0100
        /*0bae*/ 	.byte	0x06
	.zero		1


	//   ....[12]....
        /*0bb0*/ 	.word	0x000005e0
        /*0bb4*/ 	.word	0x000000ff
        /*0bb8*/ 	.word	0x00038880
        /*0bbc*/ 	.short	0x0100
        /*0bbe*/ 	.byte	0x06
	.zero		1


	//   ....[13]....
        /*0bc0*/ 	.word	0x000005f0
        /*0bc4*/ 	.word	0x000000ff
        /*0bc8*/ 	.word	0x00038878
        /*0bcc*/ 	.short	0x0100
        /*0bce*/ 	.byte	0x06
	.zero		1


	//   ....[14]....
        /*0bd0*/ 	.word	0x00000600
        /*0bd4*/ 	.word	0x000000ff
        /*0bd8*/ 	.word	0x00038888
        /*0bdc*/ 	.short	0x0100
        /*0bde*/ 	.byte	0x06
	.zero		1


	//   ....[15]....
        /*0be0*/ 	.word	0x00000730
        /*0be4*/ 	.word	0x000000ff
        /*0be8*/ 	.word	0x00038890
        /*0bec*/ 	.short	0x0100
        /*0bee*/ 	.byte	0x08
	.zero		1


	//   ....[16]....
        /*0bf0*/ 	.word	0x00000740
        /*0bf4*/ 	.word	0x000000ff
        /*0bf8*/ 	.word	0x000388a0
        /*0bfc*/ 	.short	0x0100
        /*0bfe*/ 	.byte	0x08
	.zero		1


	//   ....[17]....
        /*0c00*/ 	.word	0x00000750
        /*0c04*/ 	.word	0x000000ff
        /*0c08*/ 	.word	0x00038898
        /*0c0c*/ 	.short	0x0100
        /*0c0e*/ 	.byte	0x08
	.zero		1


	//   ....[18]....
        /*0c10*/ 	.word	0x00000760
        /*0c14*/ 	.word	0x000000ff
        /*0c18*/ 	.word	0x000388a8
        /*0c1c*/ 	.short	0x0100
        /*0c1e*/ 	.byte	0x08
	.zero		1


	//   ....[19]....
        /*0c20*/ 	.word	0x00000890
        /*0c24*/ 	.word	0x000000ff
        /*0c28*/ 	.word	0x000388b0
        /*0c2c*/ 	.short	0x0100
        /*0c2e*/ 	.byte	0x08
	.zero		1


	//   ....[20]....
        /*0c30*/ 	.word	0x000008a0
        /*0c34*/ 	.word	0x000000ff
        /*0c38*/ 	.word	0x000388c0
        /*0c3c*/ 	.short	0x0100
        /*0c3e*/ 	.byte	0x08
	.zero		1


	//   ....[21]....
        /*0c40*/ 	.word	0x000008b0
        /*0c44*/ 	.word	0x000000ff
        /*0c48*/ 	.word	0x000388b8
        /*0c4c*/ 	.short	0x0100
        /*0c4e*/ 	.byte	0x08
	.zero		1


	//   ....[22]....
        /*0c50*/ 	.word	0x000008c0
        /*0c54*/ 	.word	0x000000ff
        /*0c58*/ 	.word	0x000388c8
        /*0c5c*/ 	.short	0x0100
        /*0c5e*/ 	.byte	0x08
	.zero		1


	//   ....[23]....
        /*0c60*/ 	.word	0x00001e40
        /*0c64*/ 	.word	0x00000000
        /*0c68*/ 	.word	0x00000000
        /*0c6c*/ 	.short	0x0101
        /*0c6e*/ 	.byte	0x3f
	.zero		1


	//   ....[24]....
        /*0c70*/ 	.word	0x00002910
        /*0c74*/ 	.word	0x00000000
        /*0c78*/ 	.word	0x00000000
        /*0c7c*/ 	.short	0x0101
        /*0c7e*/ 	.byte	0x3f
	.zero		1


	//   ....[25]....
        /*0c80*/ 	.word	0x000039b0
        /*0c84*/ 	.word	0x00000011
        /*0c88*/ 	.word	0x00038800
        /*0c8c*/ 	.short	0x010a
        /*0c8e*/ 	.byte	0x3f
	.zero		1


	//   ....[26]....
        /*0c90*/ 	.word	0x00003a10
        /*0c94*/ 	.word	0x00000005
        /*0c98*/ 	.word	0x00038830
        /*0c9c*/ 	.short	0x010a
        /*0c9e*/ 	.byte	0x3f
	.zero		1


	//   ....[27]....
        /*0ca0*/ 	.word	0x00003a80
        /*0ca4*/ 	.word	0x00000005
        /*0ca8*/ 	.word	0x00038830
        /*0cac*/ 	.short	0x010a
        /*0cae*/ 	.byte	0x3f
	.zero		1


	//   ....[28]....
        /*0cb0*/ 	.word	0x00003d00
        /*0cb4*/ 	.word	0x00000011
        /*0cb8*/ 	.word	0x00038810
        /*0cbc*/ 	.short	0x010a
        /*0cbe*/ 	.byte	0x3f
	.zero		1


	//   ....[29]....
        /*0cc0*/ 	.word	0x00003d40
        /*0cc4*/ 	.word	0x00000005
        /*0cc8*/ 	.word	0x00038850
        /*0ccc*/ 	.short	0x010a
        /*0cce*/ 	.byte	0x3f
	.zero		1


	//   ....[30]....
        /*0cd0*/ 	.word	0x00003e10
        /*0cd4*/ 	.word	0x00000005
        /*0cd8*/ 	.word	0x00038850
        /*0cdc*/ 	.short	0x010a
        /*0cde*/ 	.byte	0x3f
	.zero		1


	//   ....[31]....
        /*0ce0*/ 	.word	0x00005e30
        /*0ce4*/ 	.word	0x00000018
        /*0ce8*/ 	.word	0x00000000
        /*0cec*/ 	.short	0x0101
        /*0cee*/ 	.byte	0x3f
	.zero		1


	//   ....[32]....
        /*0cf0*/ 	.word	0x00006500
        /*0cf4*/ 	.word	0x00000005
        /*0cf8*/ 	.word	0x00000000
        /*0cfc*/ 	.short	0x0101
        /*0cfe*/ 	.byte	0x3f
	.zero		1


	//   ....[33]....
        /*0d00*/ 	.word	0x00006610
        /*0d04*/ 	.word	0x00000009
        /*0d08*/ 	.word	0x00038830
        /*0d0c*/ 	.short	0x010a
        /*0d0e*/ 	.byte	0x3f
	.zero		1


	//   ....[34]....
        /*0d10*/ 	.word	0x00006660
        /*0d14*/ 	.word	0x00000009
        /*0d18*/ 	.word	0x00038830
        /*0d1c*/ 	.short	0x010a
        /*0d1e*/ 	.byte	0x3f
	.zero		1


	//   ....[35]....
        /*0d20*/ 	.word	0x000067e0
        /*0d24*/ 	.word	0x00000009
        /*0d28*/ 	.word	0x00038850
        /*0d2c*/ 	.short	0x010a
        /*0d2e*/ 	.byte	0x3f
	.zero		1


	//   ....[36]....
        /*0d30*/ 	.word	0x00006820
        /*0d34*/ 	.word	0x00000009
        /*0d38*/ 	.word	0x00038850
        /*0d3c*/ 	.short	0x010a
        /*0d3e*/ 	.byte	0x3f
	.zero		1


	//   ....[37]....
        /*0d40*/ 	.word	0x000087f0
        /*0d44*/ 	.word	0x00000098
        /*0d48*/ 	.word	0x00000000
        /*0d4c*/ 	.short	0x0101
        /*0d4e*/ 	.byte	0x3f
	.zero		1


	//   ....[38]....
        /*0d50*/ 	.word	0x00009740
        /*0d54*/ 	.word	0x00000009
        /*0d58*/ 	.word	0x00000000
        /*0d5c*/ 	.short	0x0101
        /*0d5e*/ 	.byte	0x3f
	.zero		1


	//   ....[39]....
        /*0d60*/ 	.word	0x00009850
        /*0d64*/ 	.word	0x00000009
        /*0d68*/ 	.word	0x00038830
        /*0d6c*/ 	.short	0x010a
        /*0d6e*/ 	.byte	0x3f
	.zero		1


	//   ....[40]....
        /*0d70*/ 	.word	0x000098a0
        /*0d74*/ 	.word	0x00000009
        /*0d78*/ 	.word	0x00038830
        /*0d7c*/ 	.short	0x010a
        /*0d7e*/ 	.byte	0x3f
	.zero		1


	//   ....[41]....
        /*0d80*/ 	.word	0x00009a20
        /*0d84*/ 	.word	0x00000009
        /*0d88*/ 	.word	0x00038850
        /*0d8c*/ 	.short	0x010a
        /*0d8e*/ 	.byte	0x3f
	.zero		1


	//   ....[42]....
        /*0d90*/ 	.word	0x00009a60
        /*0d94*/ 	.word	0x00000009
        /*0d98*/ 	.word	0x00038850
        /*0d9c*/ 	.short	0x010a
        /*0d9e*/ 	.byte	0x3f
	.zero		1


	//   ....[43]....
        /*0da0*/ 	.word	0x0000b7f0
        /*0da4*/ 	.word	0x00000099
        /*0da8*/ 	.word	0x00000000
        /*0dac*/ 	.short	0x0101
        /*0dae*/ 	.byte	0x3f
	.zero		1


	//   ....[44]....
        /*0db0*/ 	.word	0x0000c450
        /*0db4*/ 	.word	0x00000009
        /*0db8*/ 	.word	0x00000000
        /*0dbc*/ 	.short	0x0101
        /*0dbe*/ 	.byte	0x3f
	.zero		1


	//   ....[45]....
        /*0dc0*/ 	.word	0x0000ebc0
        /*0dc4*/ 	.word	0x00000000
        /*0dc8*/ 	.word	0x00000000
        /*0dcc*/ 	.short	0x0101
        /*0dce*/ 	.byte	0x3f
	.zero		1


	//   ....[46]....
        /*0dd0*/ 	.word	0x00011b20
        /*0dd4*/ 	.word	0x00000000
        /*0dd8*/ 	.word	0x00038840
        /*0ddc*/ 	.short	0x010a
        /*0dde*/ 	.byte	0x3f
	.zero		1


	//   ....[47]....
        /*0de0*/ 	.word	0x000126d0
        /*0de4*/ 	.word	0x00000008
        /*0de8*/ 	.word	0x00038800
        /*0dec*/ 	.short	0x0107
        /*0dee*/ 	.byte	0x3f
	.zero		1


	//   ....[48]....
        /*0df0*/ 	.word	0x00012780
        /*0df4*/ 	.word	0x00000000
        /*0df8*/ 	.word	0x00038800
        /*0dfc*/ 	.short	0x0101
        /*0dfe*/ 	.byte	0x3f
	.zero		1


	//   ....[49]....
        /*0e00*/ 	.word	0x00013730
        /*0e04*/ 	.word	0x00000000
        /*0e08*/ 	.word	0x00038810
        /*0e0c*/ 	.short	0x0107
        /*0e0e*/ 	.byte	0x3f
	.zero		1


	//   ....[50]....
        /*0e10*/ 	.word	0x00013830
        /*0e14*/ 	.word	0x00000002
        /*0e18*/ 	.word	0x00038810
        /*0e1c*/ 	.short	0x0101
        /*0e1e*/ 	.byte	0x3f
	.zero		1


	//   ....[51]....
        /*0e20*/ 	.word	0x00013850
        /*0e24*/ 	.word	0x00000002
        /*0e28*/ 	.word	0x00038820
        /*0e2c*/ 	.short	0x010a
        /*0e2e*/ 	.byte	0x3f
	.zero		1


	//   ....[52]....
        /*0e30*/ 	.word	0x00013960
        /*0e34*/ 	.word	0x00000000
        /*0e38*/ 	.word	0x00038860
        /*0e3c*/ 	.short	0x010a
        /*0e3e*/ 	.byte	0x3f
	.zero		1


	//   ....[53]....
        /*0e40*/ 	.word	0x00014640
        /*0e44*/ 	.word	0x00000003
        /*0e48*/ 	.word	0x00038840
        /*0e4c*/ 	.short	0x010a
        /*0e4e*/ 	.byte	0x3f
	.zero		1


	//   ....[54]....
        /*0e50*/ 	.word	0x000148a0
        /*0e54*/ 	.word	0x00000003
        /*0e58*/ 	.word	0x00038860
        /*0e5c*/ 	.short	0x010a
        /*0e5e*/ 	.byte	0x3f
	.zero		1


	//   ....[55]....
        /*0e60*/ 	.word	0x00015520
        /*0e64*/ 	.word	0x00000004
        /*0e68*/ 	.word	0x00038840
        /*0e6c*/ 	.short	0x010a
        /*0e6e*/ 	.byte	0x3f
	.zero		1


	//   ....[56]....
        /*0e70*/ 	.word	0x00015770
        /*0e74*/ 	.word	0x00000004
        /*0e78*/ 	.word	0x00038860
        /*0e7c*/ 	.short	0x010a
        /*0e7e*/ 	.byte	0x3f
	.zero		1


	//   ....[57]....
        /*0e80*/ 	.word	0x00016380
        /*0e84*/ 	.word	0x00000004
        /*0e88*/ 	.word	0x00038840
        /*0e8c*/ 	.short	0x010a
        /*0e8e*/ 	.byte	0x3f
	.zero		1


	//   ....[58]....
        /*0e90*/ 	.word	0x000165e0
        /*0e94*/ 	.word	0x00000004
        /*0e98*/ 	.word	0x00038860
        /*0e9c*/ 	.short	0x010a
        /*0e9e*/ 	.byte	0x3f
	.zero		1


	//   ....[59]....
        /*0ea0*/ 	.word	0x00017e60
        /*0ea4*/ 	.word	0x00000000
        /*0ea8*/ 	.word	0x00038820
        /*0eac*/ 	.short	0x010a
        /*0eae*/ 	.byte	0x3f
	.zero		1


	//   ....[60]....
        /*0eb0*/ 	.word	0x00018020
        /*0eb4*/ 	.word	0x00000006
        /*0eb8*/ 	.word	0x00000000
        /*0ebc*/ 	.short	0x010a
        /*0ebe*/ 	.byte	0x3f
	.zero		1


	//   ....[61]....
        /*0ec0*/ 	.word	0x00018090
        /*0ec4*/ 	.word	0x00000007
        /*0ec8*/ 	.word	0x00000000
        /*0ecc*/ 	.short	0x010a
        /*0ece*/ 	.byte	0x3f
	.zero		1


	//   ....[62]....
        /*0ed0*/ 	.word	0x00018100
        /*0ed4*/ 	.word	0x00000004
        /*0ed8*/ 	.word	0x00000000
        /*0edc*/ 	.short	0x010a
        /*0ede*/ 	.byte	0x3f
	.zero		1


	//   ....[63]....
        /*0ee0*/ 	.word	0x00018130
        /*0ee4*/ 	.word	0x00000003
        /*0ee8*/ 	.word	0x00000000
        /*0eec*/ 	.short	0x010a
        /*0eee*/ 	.byte	0x3f
	.zero		1


	//   ....[64]....
        /*0ef0*/ 	.word	0x00018190
        /*0ef4*/ 	.word	0x00000011
        /*0ef8*/ 	.word	0x00038800
        /*0efc*/ 	.short	0x010a
        /*0efe*/ 	.byte	0x3f
	.zero		1


	//   ....[65]....
        /*0f00*/ 	.word	0x000181e0
        /*0f04*/ 	.word	0x00000005
        /*0f08*/ 	.word	0x00038830
        /*0f0c*/ 	.short	0x010a
        /*0f0e*/ 	.byte	0x3f
	.zero		1


	//   ....[66]....
        /*0f10*/ 	.word	0x00018230
        /*0f14*/ 	.word	0x00000011
        /*0f18*/ 	.word	0x00038810
        /*0f1c*/ 	.short	0x010a
        /*0f1e*/ 	.byte	0x3f
	.zero		1


	//   ....[67]....
        /*0f20*/ 	.word	0x00018280
        /*0f24*/ 	.word	0x00000005
        /*0f28*/ 	.word	0x00038850
        /*0f2c*/ 	.short	0x010a
        /*0f2e*/ 	.byte	0x3f
	.zero		1


	//   ....[68]....
        /*0f30*/ 	.word	0x000182d0
        /*0f34*/ 	.word	0x00000009
        /*0f38*/ 	.word	0x00038830
        /*0f3c*/ 	.short	0x010a
        /*0f3e*/ 	.byte	0x3f
	.zero		1


	//   ....[69]....
        /*0f40*/ 	.word	0x00018320
        /*0f44*/ 	.word	0x00000009
        /*0f48*/ 	.word	0x00038850
        /*0f4c*/ 	.short	0x010a
        /*0f4e*/ 	.byte	0x3f
	.zero		1


	//   ....[70]....
        /*0f50*/ 	.word	0x00018370
        /*0f54*/ 	.word	0x00000009
        /*0f58*/ 	.word	0x00038830
        /*0f5c*/ 	.short	0x010a
        /*0f5e*/ 	.byte	0x3f
	.zero		1


	//   ....[71]....
        /*0f60*/ 	.word	0x000183c0
        /*0f64*/ 	.word	0x00000009
        /*0f68*/ 	.word	0x00038850
        /*0f6c*/ 	.short	0x010a
        /*0f6e*/ 	.byte	0x3f
	.zero		1


	//   ....[72]....
        /*0f70*/ 	.word	0x00018560
        /*0f74*/ 	.word	0x00000000
        /*0f78*/ 	.word	0x00038840
        /*0f7c*/ 	.short	0x010a
        /*0f7e*/ 	.byte	0x3f
	.zero		1


	//   ....[73]....
        /*0f80*/ 	.word	0x00019690
        /*0f84*/ 	.word	0x00000002
        /*0f88*/ 	.word	0x00038820
        /*0f8c*/ 	.short	0x010a
        /*0f8e*/ 	.byte	0x3f
	.zero		1


	//   ....[74]....
        /*0f90*/ 	.word	0x000196e0
        /*0f94*/ 	.word	0x00000000
        /*0f98*/ 	.word	0x00038860
        /*0f9c*/ 	.short	0x010a
        /*0f9e*/ 	.byte	0x3f
	.zero		1


	//   ....[75]....
        /*0fa0*/ 	.word	0x00019730
        /*0fa4*/ 	.word	0x00000003
        /*0fa8*/ 	.word	0x00038840
        /*0fac*/ 	.short	0x010a
        /*0fae*/ 	.byte	0x3f
	.zero		1


	//   ....[76]....
        /*0fb0*/ 	.word	0x00019780
        /*0fb4*/ 	.word	0x00000003
        /*0fb8*/ 	.word	0x00038860
        /*0fbc*/ 	.short	0x010a
        /*0fbe*/ 	.byte	0x3f
	.zero		1


	//   ....[77]....
        /*0fc0*/ 	.word	0x000197d0
        /*0fc4*/ 	.word	0x00000004
        /*0fc8*/ 	.word	0x00038840
        /*0fcc*/ 	.short	0x010a
        /*0fce*/ 	.byte	0x3f
	.zero		1


	//   ....[78]....
        /*0fd0*/ 	.word	0x00019820
        /*0fd4*/ 	.word	0x00000004
        /*0fd8*/ 	.word	0x00038860
        /*0fdc*/ 	.short	0x010a
        /*0fde*/ 	.byte	0x3f
	.zero		1


	//   ....[79]....
        /*0fe0*/ 	.word	0x00019870
        /*0fe4*/ 	.word	0x00000004
        /*0fe8*/ 	.word	0x00038840
        /*0fec*/ 	.short	0x010a
        /*0fee*/ 	.byte	0x3f
	.zero		1


	//   ....[80]....
        /*0ff0*/ 	.word	0x000198c0
        /*0ff4*/ 	.word	0x00000004
        /*0ff8*/ 	.word	0x00038860
        /*0ffc*/ 	.short	0x010a
        /*0ffe*/ 	.byte	0x3f
	.zero		1


	//   ....[81]....
        /*1000*/ 	.word	0x0001a320
        /*1004*/ 	.word	0x00000000
        /*1008*/ 	.word	0x00038820
        /*100c*/ 	.short	0x010a
        /*100e*/ 	.byte	0x3f
	.zero		1


	//   ....[82]....
        /*1010*/ 	.word	0x0001a4c0
        /*1014*/ 	.word	0x00000006
        /*1018*/ 	.word	0x00000000
        /*101c*/ 	.short	0x010a
        /*101e*/ 	.byte	0x3f
	.zero		1


	//   ....[83]....
        /*1020*/ 	.word	0x0001a510
        /*1024*/ 	.word	0x00000007
        /*1028*/ 	.word	0x00000000
        /*102c*/ 	.short	0x010a
        /*102e*/ 	.byte	0x3f
	.zero		1


	//   ....[84]....
        /*1030*/ 	.word	0x0001a560
        /*1034*/ 	.word	0x00000004
        /*1038*/ 	.word	0x00000000
        /*103c*/ 	.short	0x010a
        /*103e*/ 	.byte	0x3f
	.zero		1


	//----- nvinfo : EIATTR_NUM_MBARRIERS
	.align		4
.L_614:
        /*1040*/ 	.byte	0x03, 0x38
        /*1042*/ 	.short	0x0017


	//----- nvinfo : EIATTR_EXIT_INSTR_OFFSETS
	.align		4
        /*1044*/ 	.byte	0x04, 0x1c
        /*1046*/ 	.short	(.L_616 - .L_615)


	//   ....[0]....
.L_615:
        /*1048*/ 	.word	0x00000a80


	//   ....[1]....
        /*104c*/ 	.word	0x0000fe80


	//   ....[2]....
        /*1050*/ 	.word	0x00018180


	//----- nvinfo : EIATTR_MAX_THREADS
	.align		4
.L_616:
        /*1054*/ 	.byte	0x04, 0x05
        /*1056*/ 	.short	(.L_618 - .L_617)
.L_617:
        /*1058*/ 	.word	0x00000180
        /*105c*/ 	.word	0x00000001
        /*1060*/ 	.word	0x00000001


	//----- nvinfo : EIATTR_CRS_STACK_SIZE
	.align		4
.L_618:
        /*1064*/ 	.byte	0x04, 0x1e
        /*1066*/ 	.short	(.L_620 - .L_619)
.L_619:
        /*1068*/ 	.word	0x00000000


	//----- nvinfo : EIATTR_CBANK_PARAM_SIZE
	.align		4
.L_620:
        /*106c*/ 	.byte	0x03, 0x19
        /*106e*/ 	.short	0x0bf0


	//----- nvinfo : EIATTR_PARAM_CBANK
	.align		4
        /*1070*/ 	.byte	0x04, 0x0a
        /*1072*/ 	.short	(.L_622 - .L_621)
	.align		4
.L_621:
        /*1074*/ 	.word	index@(.nv.constant0._ZN7cutlass13device_kernelIN5flash11enable_sm90INS1_16FlashAttnFwdSm90INS1_25CollectiveMainloopFwdSm90ILi2EN4cute5tupleIJNS5_1CILi1EEES8_S8_EEENS6_IJNS7_ILi64EEESA_SA_EEELi512ENS_6half_tEfNS_4arch4Sm90ELb1ELb0ELb0ELb1ELb0ELb0ELb1ELb0ELb0ELb1ELb0ELb0EEENS1_21CollectiveEpilogueFwdINS6_IJSA_NS7_ILi512EEESA_EEES9_SC_SE_Li256ELb1ELb1ELb0ELb0EEENS1_36VarlenDynamicPersistentTileSchedulerILi64ELi64ELi256ELi128ELb0ELb1ELb1ELb1ELb1ELb1EEEEEEEEEvNT_6ParamsE)
        /*1078*/ 	.short	0x0210
        /*107a*/ 	.short	0x0bf0


	//----- nvinfo : EIATTR_SW_WAR
	.align		4
.L_622:
        /*107c*/ 	.byte	0x04, 0x36
        /*107e*/ 	.short	(.L_624 - .L_623)
.L_623:
        /*1080*/ 	.word	0x00000008
.L_624:


//--------------------- .nv.info._ZN7cutlass13device_kernelIN5flash11enable_sm90INS1_16FlashAttnFwdSm90INS1_25CollectiveMainloopFwdSm90ILi2EN4cute5tupleIJNS5_1CILi1EEES8_S8_EEENS6_IJNS7_ILi64EEESA_SA_EEELi512ENS_6half_tEfNS_4arch4Sm90ELb1ELb0ELb0ELb1ELb0ELb1ELb1ELb0ELb0ELb1ELb0ELb0EEENS1_21CollectiveEpilogueFwdINS6_IJSA_NS7_ILi512EEESA_EEES9_SC_SE_Li256ELb1ELb1ELb0ELb0EEENS1_36VarlenDynamicPersistentTileSchedulerILi64ELi64ELi256ELi128ELb0ELb1ELb1ELb1ELb1ELb1EEEEEEEEEvNT_6ParamsE --------------------------
	.section	.nv.info._ZN7cutlass13device_kernelIN5flash11enable_sm90INS1_16FlashAttnFwdSm90INS1_25CollectiveMainloopFwdSm90ILi2EN4cute5tupleIJNS5_1CILi1EEES8_S8_EEENS6_IJNS7_ILi64EEESA_SA_EEELi512ENS_6half_tEfNS_4arch4Sm90ELb1ELb0ELb0ELb1ELb0ELb1ELb1ELb0ELb0ELb1ELb0ELb0EEENS1_21CollectiveEpilogueFwdINS6_IJSA_NS7_ILi512EEESA_EEES9_SC_SE_Li256ELb1ELb1ELb0ELb0EEENS1_36VarlenDynamicPersistentTileSchedulerILi64ELi64ELi256ELi128ELb0ELb1ELb1ELb1ELb1ELb1EEEEEEEEEvNT_6ParamsE,"",@"SHT_CUDA_INFO"
	.sectionflags	@""
	.align	4


	//----- nvinfo : EIATTR_CUDA_API_VERSION
	.align		4
        /*0000*/ 	.byte	0x04, 0x37
        /*0002*/ 	.short	(.L_626 - .L_625)
.L_625:
        /*0004*/ 	.word	0x00000082


	//----- nvinfo : EIATTR_KPARAM_INFO
	.align		4
.L_626:
        /*0008*/ 	.byte	0x04, 0x17
        /*000a*/ 	.short	(.L_628 - .L_627)
.L_627:
        /*000c*/ 	.word	0x00000000
        /*0010*/ 	.short	0x0000
        /*0012*/ 	.short	0x0070
        /*0014*/ 	.byte	0x00, 0xf0, 0x01, 0x2e


	//----- nvinfo : EIATTR_SPARSE_MMA_MASK
	.align		4
.L_628:
        /*0018*/ 	.byte	0x03, 0x50
        /*001a*/ 	.short	0x0000


	//----- nvinfo : EIATTR_MAXREG_COUNT
	.align		4
        /*001c*/ 	.byte	0x03, 0x1b
        /*001e*/ 	.short	0x00a8


	//----- nvinfo : EIATTR_NUM_BARRIERS
	.align		4
        /*0020*/ 	.byte	0x02, 0x4c
        /*0022*/ 	.byte	0x10
	.zero		1


	//----- nvinfo : EIATTR_EXTERNS
	.align		4
        /*0024*/ 	.byte	0x04, 0x0f
        /*0026*/ 	.short	(.L_630 - .L_629)


	//   ....[0]....
	.align		4
.L_629:
        /*0028*/ 	.word	index@(__assertfail)


	//----- nvinfo : EIATTR_ANNOTATIONS
	.align		4
.L_630:
        /*002c*/ 	.byte	0x04, 0x55
        /*002e*/ 	.short	(.L_632 - .L_631)


	//   ....[0]....
.L_631:
        /* <DEDUP_REMOVED lines=119> */


	//----- nvinfo : EIATTR_MERCURY_ISA_VERSION
	.align		4
.L_632:
        /*0788*/ 	.byte	0x03, 0x5f
        /*078a*/ 	.short	0x0101


	//----- nvinfo : EIATTR_UNUSED_LOAD_BYTE_OFFSET
	.align		4
        /*078c*/ 	.byte	0x04, 0x44
        /*078e*/ 	.short	(.L_634 - .L_633)


	//   ....[0]....
.L_633:
        /*0790*/ 	.word	0x00000ad0
        /*0794*/ 	.word	0x0000fff0


	//   ....[1]....
        /*0798*/ 	.word	0x00013ad0
        /*079c*/ 	.word	0x0000fff0


	//----- nvinfo : EIATTR_INT_WARP_WIDE_INSTR_OFFSETS
	.align		4
.L_634:
        /*07a0*/ 	.byte	0x04, 0x31
        /*07a2*/ 	.short	(.L_636 - .L_635)


	//   ....[0]....
.L_635:
        /*07a4*/ 	.word	0x00000190


	//   ....[1]....
        /*07a8*/ 	.word	0x000001d0


	//   ....[2]....
        /*07ac*/ 	.word	0x00000240


	//   ....[3]....
        /*07b0*/ 	.word	0x000002b0


	//   ....[4]....
        /*07b4*/ 	.word	0x00019b50


	//   ....[5]....
        /*07b8*/ 	.word	0x00019bb0


	//   ....[6]....
        /*07bc*/ 	.word	0x0001f950


	//   ....[7]....
        /*07c0*/ 	.word	0x0001f9b0


	//----- nvinfo : EIATTR_COOP_GROUP_MASK_REGIDS
	.align		4
.L_636:
        /*07c4*/ 	.byte	0x04, 0x29
        /*07c6*/ 	.short	(.L_638 - .L_637)


	//   ....[0]....
.L_637:
        /*07c8*/ 	.word	0xffffffff


	//   ....[1]....
        /*07cc*/ 	.word	0xffffffff


	//   ....[2]....
        /*07d0*/ 	.word	0xffffffff


	//   ....[3]....
        /*07d4*/ 	.word	0xffffffff


	//   ....[4]....
        /*07d8*/ 	.word	0xffffffff


	//   ....[5]....
        /*07dc*/ 	.word	0xffffffff


	//   ....[6]....
        /*07e0*/ 	.word	0xffffffff


	//   ....[7]....
        /*07e4*/ 	.word	0xffffffff


	//   ....[8]....
        /*07e8*/ 	.word	0xffffffff


	//   ....[9]....
        /*07ec*/ 	.word	0xffffffff


	//   ....[10]....
        /*07f0*/ 	.word	0xffffffff


	//   ....[11]....
        /*07f4*/ 	.word	0xffffffff


	//   ....[12]....
        /*07f8*/ 	.word	0xffffffff


	//   ....[13]....
        /*07fc*/ 	.word	0xffffffff


	//   ....[14]....
        /*0800*/ 	.word	0xffffffff


	//   ....[15]....
        /*0804*/ 	.word	0xffffffff


	//   ....[16]....
        /*0808*/ 	.word	0xffffffff


	//   ....[17]....
        /*080c*/ 	.word	0xffffffff


	//   ....[18]....
        /*0810*/ 	.word	0xffffffff


	//   ....[19]....
        /*0814*/ 	.word	0xffffffff


	//   ....[20]....
        /*0818*/ 	.word	0xffffffff


	//   ....[21]....
        /*081c*/ 	.word	0xffffffff


	//   ....[22]....
        /*0820*/ 	.word	0xffffffff


	//   ....[23]....
        /*0824*/ 	.word	0xffffffff


	//   ....[24]....
        /*0828*/ 	.word	0xffffffff


	//   ....[25]....
        /*082c*/ 	.word	0xffffffff


	//   ....[26]....
        /*0830*/ 	.word	0xffffffff


	//   ....[27]....
        /*0834*/ 	.word	0xffffffff


	//   ....[28]....
        /*0838*/ 	.word	0xffffffff


	//   ....[29]....
        /*083c*/ 	.word	0xffffffff


	//   ....[30]....
        /*0840*/ 	.word	0xffffffff


	//   ....[31]....
        /*0844*/ 	.word	0xffffffff


	//   ....[32]....
        /*0848*/ 	.word	0xffffffff


	//   ....[33]....
        /*084c*/ 	.word	0xffffffff


	//   ....[34]....
        /*0850*/ 	.word	0xffffffff


	//   ....[35]....
        /*0854*/ 	.word	0xffffffff


	//   ....[36]....
        /*0858*/ 	.word	0xffffffff


	//   ....[37]....
        /*085c*/ 	.word	0xffffffff


	//   ....[38]....
        /*0860*/ 	.word	0xffffffff


	//   ....[39]....
        /*0864*/ 	.word	0xffffffff


	//   ....[40]....
        /*0868*/ 	.word	0xffffffff


	//   ....[41]....
        /*086c*/ 	.word	0xffffffff


	//   ....[42]....
        /*0870*/ 	.word	0xffffffff


	//   ....[43]....
        /*0874*/ 	.word	0xffffffff


	//   ....[44]....
        /*0878*/ 	.word	0xffffffff


	//   ....[45]....
        /*087c*/ 	.word	0xffffffff


	//   ....[46]....
        /*0880*/ 	.word	0xffffffff


	//   ....[47]....
        /*0884*/ 	.word	0xffffffff


	//   ....[48]....
        /*0888*/ 	.word	0xffffffff


	//   ....[49]....
        /*088c*/ 	.word	0xffffffff


	//   ....[50]....
        /*0890*/ 	.word	0xffffffff


	//   ....[51]....
        /*0894*/ 	.word	0xffffffff


	//   ....[52]....
        /*0898*/ 	.word	0xffffffff


	//   ....[53]....
        /*089c*/ 	.word	0xffffffff


	//   ....[54]....
        /*08a0*/ 	.word	0xffffffff


	//   ....[55]....
        /*08a4*/ 	.word	0xffffffff


	//   ....[56]....
        /*08a8*/ 	.word	0xffffffff


	//   ....[57]....
        /*08ac*/ 	.word	0xffffffff


	//   ....[58]....
        /*08b0*/ 	.word	0xffffffff


	//   ....[59]....
        /*08b4*/ 	.word	0xffffffff


	//   ....[60]....
        /*08b8*/ 	.word	0xffffffff


	//   ....[61]....
        /*08bc*/ 	.word	0xffffffff


	//   ....[62]....
        /*08c0*/ 	.word	0xffffffff


	//   ....[63]....
        /*08c4*/ 	.word	0xffffffff


	//   ....[64]....
        /*08c8*/ 	.word	0xffffffff


	//   ....[65]....
        /*08cc*/ 	.word	0xffffffff


	//   ....[66]....
        /*08d0*/ 	.word	0xffffffff


	//   ....[67]....
        /*08d4*/ 	.word	0xffffffff


	//   ....[68]....
        /*08d8*/ 	.word	0xffffffff


	//   ....[69]....
        /*08dc*/ 	.word	0xffffffff


	//   ....[70]....
        /*08e0*/ 	.word	0xffffffff


	//   ....[71]....
        /*08e4*/ 	.word	0xffffffff


	//   ....[72]....
        /*08e8*/ 	.word	0xffffffff


	//   ....[73]....
        /*08ec*/ 	.word	0xffffffff


	//   ....[74]....
        /*08f0*/ 	.word	0xffffffff


	//   ....[75]....
        /*08f4*/ 	.word	0xffffffff


	//   ....[76]....
        /*08f8*/ 	.word	0xffffffff


	//   ....[77]....
        /*08fc*/ 	.word	0xffffffff


	//   ....[78]....
        /*0900*/ 	.word	0xffffffff


	//   ....[79]....
        /*0904*/ 	.word	0xffffffff


	//   ....[80]....
        /*0908*/ 	.word	0xffffffff


	//   ....[81]....
        /*090c*/ 	.word	0xffffffff


	//   ....[82]....
        /*0910*/ 	.word	0xffffffff


	//   ....[83]....
        /*0914*/ 	.word	0xffffffff


	//   ....[84]....
        /*0918*/ 	.word	0xffffffff


	//   ....[85]....
        /*091c*/ 	.word	0xffffffff


	//   ....[86]....
        /*0920*/ 	.word	0xffffffff


	//   ....[87]....
        /*0924*/ 	.word	0xffffffff


	//   ....[88]....
        /*0928*/ 	.word	0xffffffff


	//   ....[89]....
        /*092c*/ 	.word	0xffffffff


	//   ....[90]....
        /*0930*/ 	.word	0xffffffff


	//   ....[91]....
        /*0934*/ 	.word	0xffffffff


	//   ....[92]....
        /*0938*/ 	.word	0xffffffff


	//   ....[93]....
        /*093c*/ 	.word	0xffffffff


	//   ....[94]....
        /*0940*/ 	.word	0xffffffff


	//   ....[95]....
        /*0944*/ 	.word	0xffffffff


	//   ....[96]....
        /*0948*/ 	.word	0xffffffff


	//   ....[97]....
        /*094c*/ 	.word	0xffffffff


	//   ....[98]....
        /*0950*/ 	.word	0xffffffff


	//   ....[99]....
        /*0954*/ 	.word	0xffffffff


	//   ....[100]....
        /*0958*/ 	.word	0xffffffff


	//   ....[101]....
        /*095c*/ 	.word	0xffffffff


	//   ....[102]....
        /*0960*/ 	.word	0xffffffff


	//   ....[103]....
        /*0964*/ 	.word	0xffffffff


	//   ....[104]....
        /*0968*/ 	.word	0xffffffff


	//   ....[105]....
        /*096c*/ 	.word	0xffffffff


	//   ....[106]....
        /*0970*/ 	.word	0xffffffff


	//   ....[107]....
        /*0974*/ 	.word	0xffffffff


	//   ....[108]....
        /*0978*/ 	.word	0xffffffff


	//   ....[109]....
        /*097c*/ 	.word	0xffffffff


	//   ....[110]....
        /*0980*/ 	.word	0xffffffff


	//   ....[111]....
        /*0984*/ 	.word	0xffffffff


	//   ....[112]....
        /*0988*/ 	.word	0xffffffff


	//   ....[113]....
        /*098c*/ 	.word	0xffffffff


	//   ....[114]....
        /*0990*/ 	.word	0xffffffff


	//   ....[115]....
        /*0994*/ 	.word	0xffffffff


	//   ....[116]....
        /*0998*/ 	.word	0x0500000f


	//   ....[117]....
        /*099c*/ 	.word	0x0500000f


	//   ....[118]....
        /*09a0*/ 	.word	0x0500000f


	//   ....[119]....
        /*09a4*/ 	.word	0x0500000f


	//   ....[120]....
        /*09a8*/ 	.word	0x0500000f


	//   ....[121]....
        /*09ac*/ 	.word	0x0500000f


	//   ....[122]....
        /*09b0*/ 	.word	0x0500000f


	//   ....[123]....
        /*09b4*/ 	.word	0x0500000f


	//   ....[124]....
        /*09b8*/ 	.word	0x0500000f


	//   ....[125]....
        /*09bc*/ 	.word	0x0500000f


	//   ....[126]....
        /*09c0*/ 	.word	0x0500000f


	//   ....[127]....
        /*09c4*/ 	.word	0x0500000f


	//   ....[128]....
        /*09c8*/ 	.word	0x0500000f


	//   ....[129]....
        /*09cc*/ 	.word	0x0500000f


	//   ....[130]....
        /*09d0*/ 	.word	0x0500000f


	//   ....[131]....
        /*09d4*/ 	.word	0x0500000f


	//   ....[132]....
        /*09d8*/ 	.word	0x0500000f


	//   ....[133]....
        /*09dc*/ 	.word	0x0500000f


	//   ....[134]....
        /*09e0*/ 	.word	0x0500000f


	//   ....[135]....
        /*09e4*/ 	.word	0x0500000f


	//   ....[136]....
        /*09e8*/ 	.word	0x0500000f


	//   ....[137]....
        /*09ec*/ 	.word	0x0500000f


	//   ....[138]....
        /*09f0*/ 	.word	0x0500000f


	//   ....[139]....
        /*09f4*/ 	.word	0x0500000f


	//   ....[140]....
        /*09f8*/ 	.word	0x0500000f


	//   ....[141]....
        /*09fc*/ 	.word	0x0500000f


	//   ....[142]....
        /*0a00*/ 	.word	0x0500000f


	//   ....[143]....
        /*0a04*/ 	.word	0x0500000f


	//   ....[144]....
        /*0a08*/ 	.word	0x0500000f


	//   ....[145]....
        /*0a0c*/ 	.word	0x0500000f


	//   ....[146]....
        /*0a10*/ 	.word	0x0500000f


	//   ....[147]....
        /*0a14*/ 	.word	0x0500000f


	//   ....[148]....
        /*0a18*/ 	.word	0x0500000f


	//   ....[149]....
        /*0a1c*/ 	.word	0x0500000f


	//   ....[150]....
        /*0a20*/ 	.word	0x0500000f


	//   ....[151]....
        /*0a24*/ 	.word	0x0500000f


	//   ....[152]....
        /*0a28*/ 	.word	0x0500000f


	//   ....[153]....
        /*0a2c*/ 	.word	0x0500000f


	//   ....[154]....
        /*0a30*/ 	.word	0x0500000f


	//   ....[155]....
        /*0a34*/ 	.word	0x0500000f


	//   ....[156]....
        /*0a38*/ 	.word	0x0500000f


	//   ....[157]....
        /*0a3c*/ 	.word	0x0500000f


	//   ....[158]....
        /*0a40*/ 	.word	0x0500000f


	//   ....[159]....
        /*0a44*/ 	.word	0x0500000f


	//   ....[160]....
        /*0a48*/ 	.word	0x0500000f


	//   ....[161]....
        /*0a4c*/ 	.word	0x0500000f


	//   ....[162]....
        /*0a50*/ 	.word	0x0500000f


	//   ....[163]....
        /*0a54*/ 	.word	0x0500000f


	//   ....[164]....
        /*0a58*/ 	.word	0x0500000f


	//   ....[165]....
        /*0a5c*/ 	.word	0x0500000f


	//   ....[166]....
        /*0a60*/ 	.word	0x0500000f


	//   ....[167]....
        /*0a64*/ 	.word	0x0500000f


	//----- nvinfo : EIATTR_COOP_GROUP_INSTR_OFFSETS
	.align		4
.L_638:
        /*0a68*/ 	.byte	0x04, 0x28
        /*0a6a*/ 	.short	(.L_640 - .L_639)


	//   ....[0]....
.L_639:
        /*0a6c*/ 	.word	0x00000060


	//   ....[1]....
        /*0a70*/ 	.word	0x000001a0


	//   ....[2]....
        /*0a74*/ 	.word	0x000001e0


	//   ....[3]....
        /*0a78*/ 	.word	0x000003f0


	//   ....[4]....
        /*0a7c*/ 	.word	0x00000550


	//   ....[5]....
        /*0a80*/ 	.word	0x00000670


	//   ....[6]....
        /*0a84*/ 	.word	0x000007d0


	//   ....[7]....
        /*0a88*/ 	.word	0x00004800


	//   ....[8]....
        /*0a8c*/ 	.word	0x00006600


	//   ....[9]....
        /*0a90*/ 	.word	0x00006d20


	//   ....[10]....
        /*0a94*/ 	.word	0x00006d30


	//   ....[11]....
        /*0a98*/ 	.word	0x00006d40


	//   ....[12]....
        /*0a9c*/ 	.word	0x00006d50


	//   ....[13]....
        /*0aa0*/ 	.word	0x00007040


	//   ....[14]....
        /*0aa4*/ 	.word	0x00007050


	//   ....[15]....
        /*0aa8*/ 	.word	0x00007060


	//   ....[16]....
        /*0aac*/ 	.word	0x00007070


	//   ....[17]....
        /*0ab0*/ 	.word	0x00008250


	//   ....[18]....
        /*0ab4*/ 	.word	0x00008260


	//   ....[19]....
        /*0ab8*/ 	.word	0x00008270


	//   ....[20]....
        /*0abc*/ 	.word	0x00008280


	//   ....[21]....
        /*0ac0*/ 	.word	0x000084d0


	//   ....[22]....
        /*0ac4*/ 	.word	0x000084e0


	//   ....[23]....
        /*0ac8*/ 	.word	0x000084f0


	//   ....[24]....
        /*0acc*/ 	.word	0x00008500


	//   ....[25]....
        /*0ad0*/ 	.word	0x00009bf0


	//   ....[26]....
        /*0ad4*/ 	.word	0x0000b320


	//   ....[27]....
        /*0ad8*/ 	.word	0x0000b340


	//   ....[28]....
        /*0adc*/ 	.word	0x0000b6f0


	//   ....[29]....
        /*0ae0*/ 	.word	0x0000b7f0


	//   ....[30]....
        /*0ae4*/ 	.word	0x0000ba30


	//   ....[31]....
        /*0ae8*/ 	.word	0x0000bb80


	//   ....[32]....
        /*0aec*/ 	.word	0x0000c4f0


	//   ....[33]....
        /*0af0*/ 	.word	0x0000caf0


	//   ....[34]....
        /*0af4*/ 	.word	0x0000e240


	//   ....[35]....
        /*0af8*/ 	.word	0x0000e4e0


	//   ....[36]....
        /*0afc*/ 	.word	0x0000e5f0


	//   ....[37]....
        /*0b00*/ 	.word	0x0000e7f0


	//   ....[38]....
        /*0b04*/ 	.word	0x0000e970


	//   ....[39]....
        /*0b08*/ 	.word	0x0000eab0


	//   ....[40]....
        /*0b0c*/ 	.word	0x0000fcb0


	//   ....[41]....
        /*0b10*/ 	.word	0x00010310


	//   ....[42]....
        /*0b14*/ 	.word	0x00011c20


	//   ....[43]....
        /*0b18*/ 	.word	0x00011c30


	//   ....[44]....
        /*0b1c*/ 	.word	0x00011c50


	//   ....[45]....
        /*0b20*/ 	.word	0x00011dd0


	//   ....[46]....
        /*0b24*/ 	.word	0x00012f90


	//   ....[47]....
        /*0b28*/ 	.word	0x00012fe0


	//   ....[48]....
        /*0b2c*/ 	.word	0x00013010


	//   ....[49]....
        /*0b30*/ 	.word	0x000130b0


	//   ....[50]....
        /*0b34*/ 	.word	0x000130c0


	//   ....[51]....
        /*0b38*/ 	.word	0x00014a90


	//   ....[52]....
        /*0b3c*/ 	.word	0x00014f70


	//   ....[53]....
        /*0b40*/ 	.word	0x00014fb0


	//   ....[54]....
        /*0b44*/ 	.word	0x00014fd0


	//   ....[55]....
        /*0b48*/ 	.word	0x00014ff0


	//   ....[56]....
        /*0b4c*/ 	.word	0x00015600


	//   ....[57]....
        /*0b50*/ 	.word	0x00015660


	//   ....[58]....
        /*0b54*/ 	.word	0x00015900


	//   ....[59]....
        /*0b58*/ 	.word	0x00015920


	//   ....[60]....
        /*0b5c*/ 	.word	0x000164a0


	//   ....[61]....
        /*0b60*/ 	.word	0x000164c0


	//   ....[62]....
        /*0b64*/ 	.word	0x000166f0


	//   ....[63]....
        /*0b68*/ 	.word	0x00016710


	//   ....[64]....
        /*0b6c*/ 	.word	0x000169c0


	//   ....[65]....
        /*0b70*/ 	.word	0x00016ba0


	//   ....[66]....
        /*0b74*/ 	.word	0x00016bd0


	//   ....[67]....
        /*0b78*/ 	.word	0x00016c00


	//   ....[68]....
        /*0b7c*/ 	.word	0x00016c30


	//   ....[69]....
        /*0b80*/ 	.word	0x00016c60


	//   ....[70]....
        /*0b84*/ 	.word	0x00016c90


	//   ....[71]....
        /*0b88*/ 	.word	0x00016e00


	//   ....[72]....
        /*0b8c*/ 	.word	0x00016e30


	//   ....[73]....
        /*0b90*/ 	.word	0x00016e60


	//   ....[74]....
        /*0b94*/ 	.word	0x00016e90


	//   ....[75]....
        /*0b98*/ 	.word	0x00016ec0


	//   ....[76]....
        /*0b9c*/ 	.word	0x00016ef0


	//   ....[77]....
        /*0ba0*/ 	.word	0x00016f90


	//   ....[78]....
        /*0ba4*/ 	.word	0x00016ff0


	//   ....[79]....
        /*0ba8*/ 	.word	0x00017080


	//   ....[80]....
        /*0bac*/ 	.word	0x00017f30


	//   ....[81]....
        /*0bb0*/ 	.word	0x0001a150


	//   ....[82]....
        /*0bb4*/ 	.word	0x0001ace0


	//   ....[83]....
        /*0bb8*/ 	.word	0x0001acf0


	//   ....[84]....
        /*0bbc*/ 	.word	0x0001ad10


	//   ....[85]....
        /*0bc0*/ 	.word	0x0001ade0


	//   ....[86]....
        /*0bc4*/ 	.word	0x0001ae10


	//   ....[87]....
        /*0bc8*/ 	.word	0x0001ae70


	//   ....[88]....
        /*0bcc*/ 	.word	0x0001ae80


	//   ....[89]....
        /*0bd0*/ 	.word	0x0001aef0


	//   ....[90]....
        /*0bd4*/ 	.word	0x0001b840


	//   ....[91]....
        /*0bd8*/ 	.word	0x0001b850


	//   ....[92]....
        /*0bdc*/ 	.word	0x0001b990


	//   ....[93]....
        /*0be0*/ 	.word	0x0001b9a0


	//   ....[94]....
        /*0be4*/ 	.word	0x0001bc50


	//   ....[95]....
        /*0be8*/ 	.word	0x0001bc60


	//   ....[96]....
        /*0bec*/ 	.word	0x0001bdd0


	//   ....[97]....
        /*0bf0*/ 	.word	0x0001bde0


	//   ....[98]....
        /*0bf4*/ 	.word	0x0001fbe0


	//   ....[99]....
        /*0bf8*/ 	.word	0x0001fc10


	//   ....[100]....
        /*0bfc*/ 	.word	0x0001fc50


	//   ....[101]....
        /*0c00*/ 	.word	0x0001fc80


	//   ....[102]....
        /*0c04*/ 	.word	0x0001fcb0


	//   ....[103]....
        /*0c08*/ 	.word	0x0001fce0


	//   ....[104]....
        /*0c0c*/ 	.word	0x0001fd10


	//   ....[105]....
        /*0c10*/ 	.word	0x0001fd40


	//   ....[106]....
        /*0c14*/ 	.word	0x0001fec0


	//   ....[107]....
        /*0c18*/ 	.word	0x0001fef0


	//   ....[108]....
        /*0c1c*/ 	.word	0x0001ff20


	//   ....[109]....
        /*0c20*/ 	.word	0x0001ff50


	//   ....[110]....
        /*0c24*/ 	.word	0x0001ff80


	//   ....[111]....
        /*0c28*/ 	.word	0x0001ffb0


	//   ....[112]....
        /*0c2c*/ 	.word	0x00020070


	//   ....[113]....
        /*0c30*/ 	.word	0x00020090


	//   ....[114]....
        /*0c34*/ 	.word	0x00020100


	//   ....[115]....
        /*0c38*/ 	.word	0x000207d0


	//   ....[116]....
        /*0c3c*/ 	.word	0x00020c10


	//   ....[117]....
        /*0c40*/ 	.word	0x00020ca0


	//   ....[118]....
        /*0c44*/ 	.word	0x00020cf0


	//   ....[119]....
        /*0c48*/ 	.word	0x00020d40


	//   ....[120]....
        /*0c4c*/ 	.word	0x00020dd0


	//   ....[121]....
        /*0c50*/ 	.word	0x00020e60


	//   ....[122]....
        /*0c54*/ 	.word	0x00020eb0


	//   ....[123]....
        /*0c58*/ 	.word	0x00020f00


	//   ....[124]....
        /*0c5c*/ 	.word	0x00020fe0


	//   ....[125]....
        /*0c60*/ 	.word	0x00021070


	//   ....[126]....
        /*0c64*/ 	.word	0x000210c0


	//   ....[127]....
        /*0c68*/ 	.word	0x00021120


	//   ....[128]....
        /*0c6c*/ 	.word	0x000211c0


	//   ....[129]....
        /*0c70*/ 	.word	0x00021250


	//   ....[130]....
        /*0c74*/ 	.word	0x000212a0


	//   ....[131]....
        /*0c78*/ 	.word	0x000212f0


	//   ....[132]....
        /*0c7c*/ 	.word	0x00021650


	//   ....[133]....
        /*0c80*/ 	.word	0x00021940


	//   ....[134]....
        /*0c84*/ 	.word	0x00021ac0


	//   ....[135]....
        /*0c88*/ 	.word	0x00021b10


	//   ....[136]....
        /*0c8c*/ 	.word	0x00021b70


	//   ....[137]....
        /*0c90*/ 	.word	0x00021bd0


	//   ....[138]....
        /*0c94*/ 	.word	0x00021d20


	//   ....[139]....
        /*0c98*/ 	.word	0x00021dc0


	//   ....[140]....
        /*0c9c*/ 	.word	0x00021e70


	//   ....[141]....
        /*0ca0*/ 	.word	0x00021f50


	//   ....[142]....
        /*0ca4*/ 	.word	0x00022120


	//   ....[143]....
        /*0ca8*/ 	.word	0x000221e0


	//   ....[144]....
        /*0cac*/ 	.word	0x00022490


	//   ....[145]....
        /*0cb0*/ 	.word	0x000225b0


	//   ....[146]....
        /*0cb4*/ 	.word	0x00022780


	//   ....[147]....
        /*0cb8*/ 	.word	0x00022850


	//   ....[148]....
        /*0cbc*/ 	.word	0x00022a50


	//   ....[149]....
        /*0cc0*/ 	.word	0x00022ae0


	//   ....[150]....
        /*0cc4*/ 	.word	0x00022e10


	//   ....[151]....
        /*0cc8*/ 	.word	0x00022eb0


	//   ....[152]....
        /*0ccc*/ 	.word	0x00022fd0


	//   ....[153]....
        /*0cd0*/ 	.word	0x00023050


	//   ....[154]....
        /*0cd4*/ 	.word	0x000230d0


	//   ....[155]....
        /*0cd8*/ 	.word	0x00023150


	//   ....[156]....
        /*0cdc*/ 	.word	0x000231d0


	//   ....[157]....
        /*0ce0*/ 	.word	0x00023260


	//   ....[158]....
        /*0ce4*/ 	.word	0x00023300


	//   ....[159]....
        /*0ce8*/ 	.word	0x000233b0


	//   ....[160]....
        /*0cec*/ 	.word	0x00023430


	//   ....[161]....
        /*0cf0*/ 	.word	0x000234b0


	//   ....[162]....
        /*0cf4*/ 	.word	0x00023530


	//   ....[163]....
        /*0cf8*/ 	.word	0x000235c0


	//   ....[164]....
        /*0cfc*/ 	.word	0x00023640


	//   ....[165]....
        /*0d00*/ 	.word	0x000236e0


	//   ....[166]....
        /*0d04*/ 	.word	0x00023770


	//   ....[167]....
        /*0d08*/ 	.word	0x000238a0


	//----- nvinfo : EIATTR_REG_RECONFIG
	.align		4
.L_640:
        /*0d0c*/ 	.byte	0x01, 0x54
	.zero		2


	//----- nvinfo : EIATTR_SYSCALL_OFFSETS
	.align		4
        /*0d10*/ 	.byte	0x04, 0x46
        /*0d12*/ 	.short	(.L_642 - .L_641)


	//   ....[0]....
.L_641:
        /*0d14*/ 	.word	0x00001a70


	//   ....[1]....
        /*0d18*/ 	.word	0x00001bc0


	//   ....[2]....
        /*0d1c*/ 	.word	0x000067b0


	//   ....[3]....
        /*0d20*/ 	.word	0x00006ad0


	//   ....[4]....
        /*0d24*/ 	.word	0x00019d50


	//   ....[5]....
        /*0d28*/ 	.word	0x00019eb0


	//   ....[6]....
        /*0d2c*/ 	.word	0x00019fb0


	//   ....[7]....
        /*0d30*/ 	.word	0x0001a8c0


	//   ....[8]....
        /*0d34*/ 	.word	0x0001b210


	//----- nvinfo : EIATTR_MBARRIER_INSTR_OFFSETS
	.align		4
.L_642:
        /*0d38*/ 	.byte	0x04, 0x39
        /*0d3a*/ 	.short	(.L_644 - .L_643)


	//   ....[0]....
.L_643:
        /*0d3c*/ 	.word	0x000002d0
        /*0d40*/ 	.word	0x000000ff
        /*0d44*/ 	.word	0x00038800
        /*0d48*/ 	.short	0x0100
        /*0d4a*/ 	.byte	0x08
	.zero		1


	//   ....[1]....
        /*0d4c*/ 	.word	0x000002e0
        /*0d50*/ 	.word	0x000000ff
        /*0d54*/ 	.word	0x00038810
        /*0d58*/ 	.short	0x0100
        /*0d5a*/ 	.byte	0x08
	.zero		1


	//   ....[2]....
        /*0d5c*/ 	.word	0x000002f0
        /*0d60*/ 	.word	0x000000ff
        /*0d64*/ 	.word	0x00038820
        /*0d68*/ 	.short	0x0100
        /*0d6a*/ 	.byte	0x08
	.zero		1


	//   ....[3]....
        /*0d6c*/ 	.word	0x000003a0
        /*0d70*/ 	.word	0x000000ff
        /*0d74*/ 	.word	0x00038830
        /*0d78*/ 	.short	0x0100
        /*0d7a*/ 	.byte	0x06
	.zero		1


	//   ....[4]....
        /*0d7c*/ 	.word	0x000003b0
        /*0d80*/ 	.word	0x000000ff
        /*0d84*/ 	.word	0x00038840
        /*0d88*/ 	.short	0x0100
        /*0d8a*/ 	.byte	0x06
	.zero		1


	//   ....[5]....
        /*0d8c*/ 	.word	0x000003c0
        /*0d90*/ 	.word	0x000000ff
        /*0d94*/ 	.word	0x00038838
        /*0d98*/ 	.short	0x0100
        /*0d9a*/ 	.byte	0x06
	.zero		1


	//   ....[6]....
        /*0d9c*/ 	.word	0x000003d0
        /*0da0*/ 	.word	0x000000ff
        /*0da4*/ 	.word	0x00038848
        /*0da8*/ 	.short	0x0100
        /*0daa*/ 	.byte	0x06
	.zero		1


	//   ....[7]....
        /*0dac*/ 	.word	0x00000500
        /*0db0*/ 	.word	0x000000ff
        /*0db4*/ 	.word	0x00038850
        /*0db8*/ 	.short	0x0100
        /*0dba*/ 	.byte	0x08
	.zero		1


	//   ....[8]....
        /*0dbc*/ 	.word	0x00000510
        /*0dc0*/ 	.word	0x000000ff
        /*0dc4*/ 	.word	0x00038860
        /*0dc8*/ 	.short	0x0100
        /*0dca*/ 	.byte	0x08
	.zero		1


	//   ....[9]....
        /*0dcc*/ 	.word	0x00000520
        /*0dd0*/ 	.word	0x000000ff
        /*0dd4*/ 	.word	0x00038858
        /*0dd8*/ 	.short	0x0100
        /*0dda*/ 	.byte	0x08
	.zero		1


	//   ....[10]....
        /*0ddc*/ 	.word	0x00000530
        /*0de0*/ 	.word	0x000000ff
        /*0de4*/ 	.word	0x00038868
        /*0de8*/ 	.short	0x0100
        /*0dea*/ 	.byte	0x08
	.zero		1


	//   ....[11]....
        /*0dec*/ 	.word	0x00000620
        /*0df0*/ 	.word	0x000000ff
        /*0df4*/ 	.word	0x00038870
        /*0df8*/ 	.short	0x0100
        /*0dfa*/ 	.byte	0x06
	.zero		1


	//   ....[12]....
        /*0dfc*/ 	.word	0x00000630
        /*0e00*/ 	.word	0x000000ff
        /*0e04*/ 	.word	0x00038880
        /*0e08*/ 	.short	0x0100
        /*0e0a*/ 	.byte	0x06
	.zero		1


	//   ....[13]....
        /*0e0c*/ 	.word	0x00000640
        /*0e10*/ 	.word	0x000000ff
        /*0e14*/ 	.word	0x00038878
        /*0e18*/ 	.short	0x0100
        /*0e1a*/ 	.byte	0x06
	.zero		1


	//   ....[14]....
        /*0e1c*/ 	.word	0x00000650
        /*0e20*/ 	.word	0x000000ff
        /*0e24*/ 	.word	0x00038888
        /*0e28*/ 	.short	0x0100
        /*0e2a*/ 	.byte	0x06
	.zero		1


	//   ....[15]....
        /*0e2c*/ 	.word	0x00000780
        /*0e30*/ 	.word	0x000000ff
        /*0e34*/ 	.word	0x00038890
        /*0e38*/ 	.short	0x0100
        /*0e3a*/ 	.byte	0x08
	.zero		1


	//   ....[16]....
        /*0e3c*/ 	.word	0x00000790
        /*0e40*/ 	.word	0x000000ff
        /*0e44*/ 	.word	0x000388a0
        /*0e48*/ 	.short	0x0100
        /*0e4a*/ 	.byte	0x08
	.zero		1


	//   ....[17]....
        /*0e4c*/ 	.word	0x000007a0
        /*0e50*/ 	.word	0x000000ff
        /*0e54*/ 	.word	0x00038898
        /*0e58*/ 	.short	0x0100
        /*0e5a*/ 	.byte	0x08
	.zero		1


	//   ....[18]....
        /*0e5c*/ 	.word	0x000007b0
        /*0e60*/ 	.word	0x000000ff
        /*0e64*/ 	.word	0x000388a8
        /*0e68*/ 	.short	0x0100
        /*0e6a*/ 	.byte	0x08
	.zero		1


	//   ....[19]....
        /*0e6c*/ 	.word	0x000008e0
        /*0e70*/ 	.word	0x000000ff
        /*0e74*/ 	.word	0x000388b0
        /*0e78*/ 	.short	0x0100
        /*0e7a*/ 	.byte	0x08
	.zero		1


	//   ....[20]....
        /*0e7c*/ 	.word	0x000008f0
        /*0e80*/ 	.word	0x000000ff
        /*0e84*/ 	.word	0x000388c0
        /*0e88*/ 	.short	0x0100
        /*0e8a*/ 	.byte	0x08
	.zero		1


	//   ....[21]....
        /*0e8c*/ 	.word	0x00000900
        /*0e90*/ 	.word	0x000000ff
        /*0e94*/ 	.word	0x000388b8
        /*0e98*/ 	.short	0x0100
        /*0e9a*/ 	.byte	0x08
	.zero		1


	//   ....[22]....
        /*0e9c*/ 	.word	0x00000910
        /*0ea0*/ 	.word	0x000000ff
        /*0ea4*/ 	.word	0x000388c8
        /*0ea8*/ 	.short	0x0100
        /*0eaa*/ 	.byte	0x08
	.zero		1


	//   ....[23]....
        /*0eac*/ 	.word	0x00002780
        /*0eb0*/ 	.word	0x00000044
        /*0eb4*/ 	.word	0x00038890
        /*0eb8*/ 	.short	0x010a
        /*0eba*/ 	.byte	0x3f
	.zero		1


	//   ....[24]....
        /*0ebc*/ 	.word	0x00003100
        /*0ec0*/ 	.word	0x00000044
        /*0ec4*/ 	.word	0x00038890
        /*0ec8*/ 	.short	0x010a
        /*0eca*/ 	.byte	0x3f
	.zero		1


	//   ....[25]....
        /*0ecc*/ 	.word	0x00003970
        /*0ed0*/ 	.word	0x00000044
        /*0ed4*/ 	.word	0x00038890
        /*0ed8*/ 	.short	0x010a
        /*0eda*/ 	.byte	0x3f
	.zero		1


	//   ....[26]....
        /*0edc*/ 	.word	0x00003b70
        /*0ee0*/ 	.word	0x00000004
        /*0ee4*/ 	.word	0x00000000
        /*0ee8*/ 	.short	0x0101
        /*0eea*/ 	.byte	0x3f
	.zero		1


	//   ....[27]....
        /*0eec*/ 	.word	0x00003bb0
        /*0ef0*/ 	.word	0x00000044
        /*0ef4*/ 	.word	0x000388b0
        /*0ef8*/ 	.short	0x010a
        /*0efa*/ 	.byte	0x3f
	.zero		1


	//   ....[28]....
        /*0efc*/ 	.word	0x000041e0
        /*0f00*/ 	.word	0x00000044
        /*0f04*/ 	.word	0x00000000
        /*0f08*/ 	.short	0x0101
        /*0f0a*/ 	.byte	0x3f
	.zero		1


	//   ....[29]....
        /*0f0c*/ 	.word	0x00004c40
        /*0f10*/ 	.word	0x00000003
        /*0f14*/ 	.word	0x00000000
        /*0f18*/ 	.short	0x0101
        /*0f1a*/ 	.byte	0x3f
	.zero		1


	//   ....[30]....
        /*0f1c*/ 	.word	0x000057c0
        /*0f20*/ 	.word	0x00000003
        /*0f24*/ 	.word	0x00000000
        /*0f28*/ 	.short	0x0101
        /*0f2a*/ 	.byte	0x3f
	.zero		1


	//   ....[31]....
        /*0f2c*/ 	.word	0x00006840
        /*0f30*/ 	.word	0x00000002
        /*0f34*/ 	.word	0x00038800
        /*0f38*/ 	.short	0x010a
        /*0f3a*/ 	.byte	0x3f
	.zero		1


	//   ....[32]....
        /*0f3c*/ 	.word	0x00006890
        /*0f40*/ 	.word	0x00000002
        /*0f44*/ 	.word	0x00038800
        /*0f48*/ 	.short	0x010a
        /*0f4a*/ 	.byte	0x3f
	.zero		1


	//   ....[33]....
        /*0f4c*/ 	.word	0x000072b0
        /*0f50*/ 	.word	0x00000002
        /*0f54*/ 	.word	0x00038800
        /*0f58*/ 	.short	0x010a
        /*0f5a*/ 	.byte	0x3f
	.zero		1


	//   ....[34]....
        /*0f5c*/ 	.word	0x000086b0
        /*0f60*/ 	.word	0x00000002
        /*0f64*/ 	.word	0x00038800
        /*0f68*/ 	.short	0x010a
        /*0f6a*/ 	.byte	0x3f
	.zero		1


	//   ....[35]....
        /*0f6c*/ 	.word	0x000094b0
        /*0f70*/ 	.word	0x00000015
        /*0f74*/ 	.word	0x00038830
        /*0f78*/ 	.short	0x010a
        /*0f7a*/ 	.byte	0x3f
	.zero		1


	//   ....[36]....
        /*0f7c*/ 	.word	0x00009560
        /*0f80*/ 	.word	0x00000015
        /*0f84*/ 	.word	0x00038830
        /*0f88*/ 	.short	0x010a
        /*0f8a*/ 	.byte	0x3f
	.zero		1


	//   ....[37]....
        /*0f8c*/ 	.word	0x00009870
        /*0f90*/ 	.word	0x00000002
        /*0f94*/ 	.word	0x00038810
        /*0f98*/ 	.short	0x010a
        /*0f9a*/ 	.byte	0x3f
	.zero		1


	//   ....[38]....
        /*0f9c*/ 	.word	0x000098c0
        /*0fa0*/ 	.word	0x00000015
        /*0fa4*/ 	.word	0x00038850
        /*0fa8*/ 	.short	0x010a
        /*0faa*/ 	.byte	0x3f
	.zero		1


	//   ....[39]....
        /*0fac*/ 	.word	0x00009970
        /*0fb0*/ 	.word	0x00000015
        /*0fb4*/ 	.word	0x00038850
        /*0fb8*/ 	.short	0x010a
        /*0fba*/ 	.byte	0x3f
	.zero		1


	//   ....[40]....
        /*0fbc*/ 	.word	0x0000bde0
        /*0fc0*/ 	.word	0x00000018
        /*0fc4*/ 	.word	0x00000000
        /*0fc8*/ 	.short	0x0101
        /*0fca*/ 	.byte	0x3f
	.zero		1


	//   ....[41]....
        /*0fcc*/ 	.word	0x0000c510
        /*0fd0*/ 	.word	0x00000015
        /*0fd4*/ 	.word	0x00000000
        /*0fd8*/ 	.short	0x0101
        /*0fda*/ 	.byte	0x3f
	.zero		1


	//   ....[42]....
        /*0fdc*/ 	.word	0x0000c620
        /*0fe0*/ 	.word	0x000000c5
        /*0fe4*/ 	.word	0x00038830
        /*0fe8*/ 	.short	0x010a
        /*0fea*/ 	.byte	0x3f
	.zero		1


	//   ....[43]....
        /*0fec*/ 	.word	0x0000c690
        /*0ff0*/ 	.word	0x000000c5
        /*0ff4*/ 	.word	0x00038830
        /*0ff8*/ 	.short	0x010a
        /*0ffa*/ 	.byte	0x3f
	.zero		1


	//   ....[44]....
        /*0ffc*/ 	.word	0x0000c900
        /*1000*/ 	.word	0x000000c5
        /*1004*/ 	.word	0x00038850
        /*1008*/ 	.short	0x010a
        /*100a*/ 	.byte	0x3f
	.zero		1


	//   ....[45]....
        /*100c*/ 	.word	0x0000c950
        /*1010*/ 	.word	0x000000c5
        /*1014*/ 	.word	0x00038850
        /*1018*/ 	.short	0x010a
        /*101a*/ 	.byte	0x3f
	.zero		1


	//   ....[46]....
        /*101c*/ 	.word	0x0000ecf0
        /*1020*/ 	.word	0x000000a7
        /*1024*/ 	.word	0x00000000
        /*1028*/ 	.short	0x0101
        /*102a*/ 	.byte	0x3f
	.zero		1


	//   ....[47]....
        /*102c*/ 	.word	0x0000fcd0
        /*1030*/ 	.word	0x000000c5
        /*1034*/ 	.word	0x00000000
        /*1038*/ 	.short	0x0101
        /*103a*/ 	.byte	0x3f
	.zero		1


	//   ....[48]....
        /*103c*/ 	.word	0x0000fe20
        /*1040*/ 	.word	0x000000c1
        /*1044*/ 	.word	0x00038830
        /*1048*/ 	.short	0x010a
        /*104a*/ 	.byte	0x3f
	.zero		1


	//   ....[49]....
        /*104c*/ 	.word	0x0000fe90
        /*1050*/ 	.word	0x000000c1
        /*1054*/ 	.word	0x00038830
        /*1058*/ 	.short	0x010a
        /*105a*/ 	.byte	0x3f
	.zero		1


	//   ....[50]....
        /*105c*/ 	.word	0x00010100
        /*1060*/ 	.word	0x000000c1
        /*1064*/ 	.word	0x00038850
        /*1068*/ 	.short	0x010a
        /*106a*/ 	.byte	0x3f
	.zero		1


	//   ....[51]....
        /*106c*/ 	.word	0x00010150
        /*1070*/ 	.word	0x000000c1
        /*1074*/ 	.word	0x00038850
        /*1078*/ 	.short	0x010a
        /*107a*/ 	.byte	0x3f
	.zero		1


	//   ....[52]....
        /*107c*/ 	.word	0x00012120
        /*1080*/ 	.word	0x000000a2
        /*1084*/ 	.word	0x00000000
        /*1088*/ 	.short	0x0101
        /*108a*/ 	.byte	0x3f
	.zero		1


	//   ....[53]....
        /*108c*/ 	.word	0x00012fb0
        /*1090*/ 	.word	0x000000c1
        /*1094*/ 	.word	0x00000000
        /*1098*/ 	.short	0x0101
        /*109a*/ 	.byte	0x3f
	.zero		1


	//   ....[54]....
        /*109c*/ 	.word	0x00015680
        /*10a0*/ 	.word	0x00000000
        /*10a4*/ 	.word	0x00000000
        /*10a8*/ 	.short	0x0101
        /*10aa*/ 	.byte	0x3f
	.zero		1


	//   ....[55]....
        /*10ac*/ 	.word	0x00018020
        /*10b0*/ 	.word	0x00000005
        /*10b4*/ 	.word	0x00038820
        /*10b8*/ 	.short	0x010a
        /*10ba*/ 	.byte	0x3f
	.zero		1


	//   ....[56]....
        /*10bc*/ 	.word	0x00018110
        /*10c0*/ 	.word	0x00000004
        /*10c4*/ 	.word	0x000388a0
        /*10c8*/ 	.short	0x010a
        /*10ca*/ 	.byte	0x3f
	.zero		1


	//   ....[57]....
        /*10cc*/ 	.word	0x00018360
        /*10d0*/ 	.word	0x00000004
        /*10d4*/ 	.word	0x000388c0
        /*10d8*/ 	.short	0x010a
        /*10da*/ 	.byte	0x3f
	.zero		1


	//   ....[58]....
        /*10dc*/ 	.word	0x00018de0
        /*10e0*/ 	.word	0x00000004
        /*10e4*/ 	.word	0x000388a0
        /*10e8*/ 	.short	0x010a
        /*10ea*/ 	.byte	0x3f
	.zero		1


	//   ....[59]....
        /*10ec*/ 	.word	0x00019020
        /*10f0*/ 	.word	0x00000004
        /*10f4*/ 	.word	0x000388c0
        /*10f8*/ 	.short	0x010a
        /*10fa*/ 	.byte	0x3f
	.zero		1


	//   ....[60]....
        /*10fc*/ 	.word	0x0001a400
        /*1100*/ 	.word	0x00000000
        /*1104*/ 	.word	0x00038840
        /*1108*/ 	.short	0x010a
        /*110a*/ 	.byte	0x3f
	.zero		1


	//   ....[61]....
        /*110c*/ 	.word	0x0001afb0
        /*1110*/ 	.word	0x00000008
        /*1114*/ 	.word	0x00038800
        /*1118*/ 	.short	0x0107
        /*111a*/ 	.byte	0x3f
	.zero		1


	//   ....[62]....
        /*111c*/ 	.word	0x0001b060
        /*1120*/ 	.word	0x00000000
        /*1124*/ 	.word	0x00038800
        /*1128*/ 	.short	0x0101
        /*112a*/ 	.byte	0x3f
	.zero		1


	//   ....[63]....
        /*112c*/ 	.word	0x0001c010
        /*1130*/ 	.word	0x00000000
        /*1134*/ 	.word	0x00038810
        /*1138*/ 	.short	0x0107
        /*113a*/ 	.byte	0x3f
	.zero		1


	//   ....[64]....
        /*113c*/ 	.word	0x0001c110
        /*1140*/ 	.word	0x00000002
        /*1144*/ 	.word	0x00038810
        /*1148*/ 	.short	0x0101
        /*114a*/ 	.byte	0x3f
	.zero		1


	//   ....[65]....
        /*114c*/ 	.word	0x0001c130
        /*1150*/ 	.word	0x00000002
        /*1154*/ 	.word	0x00038820
        /*1158*/ 	.short	0x010a
        /*115a*/ 	.byte	0x3f
	.zero		1


	//   ....[66]....
        /*115c*/ 	.word	0x0001c240
        /*1160*/ 	.word	0x00000000
        /*1164*/ 	.word	0x00038860
        /*1168*/ 	.short	0x010a
        /*116a*/ 	.byte	0x3f
	.zero		1


	//   ....[67]....
        /*116c*/ 	.word	0x0001cf30
        /*1170*/ 	.word	0x00000000
        /*1174*/ 	.word	0x00038840
        /*1178*/ 	.short	0x010a
        /*117a*/ 	.byte	0x3f
	.zero		1


	//   ....[68]....
        /*117c*/ 	.word	0x0001d190
        /*1180*/ 	.word	0x00000000
        /*1184*/ 	.word	0x00038860
        /*1188*/ 	.short	0x010a
        /*118a*/ 	.byte	0x3f
	.zero		1


	//   ....[69]....
        /*118c*/ 	.word	0x0001de10
        /*1190*/ 	.word	0x00000002
        /*1194*/ 	.word	0x00038840
        /*1198*/ 	.short	0x010a
        /*119a*/ 	.byte	0x3f
	.zero		1


	//   ....[70]....
        /*119c*/ 	.word	0x0001e060
        /*11a0*/ 	.word	0x00000002
        /*11a4*/ 	.word	0x00038860
        /*11a8*/ 	.short	0x010a
        /*11aa*/ 	.byte	0x3f
	.zero		1


	//   ....[71]....
        /*11ac*/ 	.word	0x0001ec70
        /*11b0*/ 	.word	0x00000002
        /*11b4*/ 	.word	0x00038840
        /*11b8*/ 	.short	0x010a
        /*11ba*/ 	.byte	0x3f
	.zero		1


	//   ....[72]....
        /*11bc*/ 	.word	0x0001eed0
        /*11c0*/ 	.word	0x00000002
        /*11c4*/ 	.word	0x00038860
        /*11c8*/ 	.short	0x010a
        /*11ca*/ 	.byte	0x3f
	.zero		1


	//   ....[73]....
        /*11cc*/ 	.word	0x00020750
        /*11d0*/ 	.word	0x00000000
        /*11d4*/ 	.word	0x00038820
        /*11d8*/ 	.short	0x010a
        /*11da*/ 	.byte	0x3f
	.zero		1


	//   ....[74]....
        /*11dc*/ 	.word	0x00020900
        /*11e0*/ 	.word	0x00000006
        /*11e4*/ 	.word	0x00000000
        /*11e8*/ 	.short	0x010a
        /*11ea*/ 	.byte	0x3f
	.zero		1


	//   ....[75]....
        /*11ec*/ 	.word	0x00020970
        /*11f0*/ 	.word	0x00000007
        /*11f4*/ 	.word	0x00000000
        /*11f8*/ 	.short	0x010a
        /*11fa*/ 	.byte	0x3f
	.zero		1


	//   ....[76]....
        /*11fc*/ 	.word	0x000209e0
        /*1200*/ 	.word	0x00000004
        /*1204*/ 	.word	0x00000000
        /*1208*/ 	.short	0x010a
        /*120a*/ 	.byte	0x3f
	.zero		1


	//   ....[77]....
        /*120c*/ 	.word	0x00020a10
        /*1210*/ 	.word	0x00000003
        /*1214*/ 	.word	0x00000000
        /*1218*/ 	.short	0x010a
        /*121a*/ 	.byte	0x3f
	.zero		1


	//   ....[78]....
        /*121c*/ 	.word	0x00020a70
        /*1220*/ 	.word	0x00000044
        /*1224*/ 	.word	0x00038890
        /*1228*/ 	.short	0x010a
        /*122a*/ 	.byte	0x3f
	.zero		1


	//   ....[79]....
        /*122c*/ 	.word	0x00020ac0
        /*1230*/ 	.word	0x00000044
        /*1234*/ 	.word	0x00038890
        /*1238*/ 	.short	0x010a
        /*123a*/ 	.byte	0x3f
	.zero		1


	//   ....[80]....
        /*123c*/ 	.word	0x00020b10
        /*1240*/ 	.word	0x00000044
        /*1244*/ 	.word	0x00038890
        /*1248*/ 	.short	0x010a
        /*124a*/ 	.byte	0x3f
	.zero		1


	//   ....[81]....
        /*124c*/ 	.word	0x00020b60
        /*1250*/ 	.word	0x00000044
        /*1254*/ 	.word	0x000388b0
        /*1258*/ 	.short	0x010a
        /*125a*/ 	.byte	0x3f
	.zero		1


	//   ....[82]....
        /*125c*/ 	.word	0x00020f30
        /*1260*/ 	.word	0x00000002
        /*1264*/ 	.word	0x00038800
        /*1268*/ 	.short	0x010a
        /*126a*/ 	.byte	0x3f
	.zero		1


	//   ....[83]....
        /*126c*/ 	.word	0x00021340
        /*1270*/ 	.word	0x00000002
        /*1274*/ 	.word	0x00038800
        /*1278*/ 	.short	0x010a
        /*127a*/ 	.byte	0x3f
	.zero		1


	//   ....[84]....
        /*127c*/ 	.word	0x00021390
        /*1280*/ 	.word	0x00000015
        /*1284*/ 	.word	0x00038830
        /*1288*/ 	.short	0x010a
        /*128a*/ 	.byte	0x3f
	.zero		1


	//   ....[85]....
        /*128c*/ 	.word	0x000213e0
        /*1290*/ 	.word	0x00000002
        /*1294*/ 	.word	0x00038810
        /*1298*/ 	.short	0x010a
        /*129a*/ 	.byte	0x3f
	.zero		1


	//   ....[86]....
        /*129c*/ 	.word	0x00021430
        /*12a0*/ 	.word	0x00000015
        /*12a4*/ 	.word	0x00038850
        /*12a8*/ 	.short	0x010a
        /*12aa*/ 	.byte	0x3f
	.zero		1


	//   ....[87]....
        /*12ac*/ 	.word	0x00021480
        /*12b0*/ 	.word	0x000000c5
        /*12b4*/ 	.word	0x00038830
        /*12b8*/ 	.short	0x010a
        /*12ba*/ 	.byte	0x3f
	.zero		1


	//   ....[88]....
        /*12bc*/ 	.word	0x000214d0
        /*12c0*/ 	.word	0x000000c5
        /*12c4*/ 	.word	0x00038850
        /*12c8*/ 	.short	0x010a
        /*12ca*/ 	.byte	0x3f
	.zero		1


	//   ....[89]....
        /*12cc*/ 	.word	0x00021520
        /*12d0*/ 	.word	0x000000c1
        /*12d4*/ 	.word	0x00038830
        /*12d8*/ 	.short	0x010a
        /*12da*/ 	.byte	0x3f
	.zero		1


	//   ....[90]....
        /*12dc*/ 	.word	0x00021570
        /*12e0*/ 	.word	0x000000c1
        /*12e4*/ 	.word	0x00038850
        /*12e8*/ 	.short	0x010a
        /*12ea*/ 	.byte	0x3f
	.zero		1


	//   ....[91]....
        /*12ec*/ 	.word	0x00021720
        /*12f0*/ 	.word	0x00000004
        /*12f4*/ 	.word	0x00038820
        /*12f8*/ 	.short	0x010a
        /*12fa*/ 	.byte	0x3f
	.zero		1


	//   ....[92]....
        /*12fc*/ 	.word	0x00021770
        /*1300*/ 	.word	0x00000004
        /*1304*/ 	.word	0x000388a0
        /*1308*/ 	.short	0x010a
        /*130a*/ 	.byte	0x3f
	.zero		1


	//   ....[93]....
        /*130c*/ 	.word	0x000217c0
        /*1310*/ 	.word	0x00000004
        /*1314*/ 	.word	0x000388c0
        /*1318*/ 	.short	0x010a
        /*131a*/ 	.byte	0x3f
	.zero		1


	//   ....[94]....
        /*131c*/ 	.word	0x00021810
        /*1320*/ 	.word	0x00000004
        /*1324*/ 	.word	0x000388a0
        /*1328*/ 	.short	0x010a
        /*132a*/ 	.byte	0x3f
	.zero		1


	//   ....[95]....
        /*132c*/ 	.word	0x00021860
        /*1330*/ 	.word	0x00000004
        /*1334*/ 	.word	0x000388c0
        /*1338*/ 	.short	0x010a
        /*133a*/ 	.byte	0x3f
	.zero		1


	//   ....[96]....
        /*133c*/ 	.word	0x00021a00
        /*1340*/ 	.word	0x00000000
        /*1344*/ 	.word	0x00038840
        /*1348*/ 	.short	0x010a
        /*134a*/ 	.byte	0x3f
	.zero		1


	//   ....[97]....
        /*134c*/ 	.word	0x00022b30
        /*1350*/ 	.word	0x00000002
        /*1354*/ 	.word	0x00038820
        /*1358*/ 	.short	0x010a
        /*135a*/ 	.byte	0x3f
	.zero		1


	//   ....[98]....
        /*135c*/ 	.word	0x00022b80
        /*1360*/ 	.word	0x00000000
        /*1364*/ 	.word	0x00038860
        /*1368*/ 	.short	0x010a
        /*136a*/ 	.byte	0x3f
	.zero		1


	//   ....[99]....
        /*136c*/ 	.word	0x00022bd0
        /*1370*/ 	.word	0x00000000
        /*1374*/ 	.word	0x00038840
        /*1378*/ 	.short	0x010a
        /*137a*/ 	.byte	0x3f
	.zero		1


	//   ....[100]....
        /*137c*/ 	.word	0x00022c20
        /*1380*/ 	.word	0x00000000
        /*1384*/ 	.word	0x00038860
        /*1388*/ 	.short	0x010a
        /*138a*/ 	.byte	0x3f
	.zero		1


	//   ....[101]....
        /*138c*/ 	.word	0x00022c70
        /*1390*/ 	.word	0x00000002
        /*1394*/ 	.word	0x00038840
        /*1398*/ 	.short	0x010a
        /*139a*/ 	.byte	0x3f
	.zero		1


	//   ....[102]....
        /*139c*/ 	.word	0x00022cc0
        /*13a0*/ 	.word	0x00000002
        /*13a4*/ 	.word	0x00038860
        /*13a8*/ 	.short	0x010a
        /*13aa*/ 	.byte	0x3f
	.zero		1


	//   ....[103]....
        /*13ac*/ 	.word	0x00022d10
        /*13b0*/ 	.word	0x00000002
        /*13b4*/ 	.word	0x00038840
        /*13b8*/ 	.short	0x010a
        /*13ba*/ 	.byte	0x3f
	.zero		1


	//   ....[104]....
        /*13bc*/ 	.word	0x00022d60
        /*13c0*/ 	.word	0x00000002
        /*13c4*/ 	.word	0x00038860
        /*13c8*/ 	.short	0x010a
        /*13ca*/ 	.byte	0x3f
	.zero		1


	//   ....[105]....
        /*13cc*/ 	.word	0x000237c0
        /*13d0*/ 	.word	0x00000000
        /*13d4*/ 	.word	0x00038820
        /*13d8*/ 	.short	0x010a
        /*13da*/ 	.byte	0x3f
	.zero		1


	//   ....[106]....
        /*13dc*/ 	.word	0x00023960
        /*13e0*/ 	.word	0x00000006
        /*13e4*/ 	.word	0x00000000
        /*13e8*/ 	.short	0x010a
        /*13ea*/ 	.byte	0x3f
	.zero		1


	//   ....[107]....
        /*13ec*/ 	.word	0x000239b0
        /*13f0*/ 	.word	0x00000007
        /*13f4*/ 	.word	0x00000000
        /*13f8*/ 	.short	0x010a
        /*13fa*/ 	.byte	0x3f
	.zero		1


	//   ....[108]....
        /*13fc*/ 	.word	0x00023a00
        /*1400*/ 	.word	0x00000004
        /*1404*/ 	.word	0x00000000
        /*1408*/ 	.short	0x010a
        /*140a*/ 	.byte	0x3f
	.zero		1


	//----- nvinfo : EIATTR_NUM_MBARRIERS
	.align		4
.L_644:
        /*140c*/ 	.byte	0x03, 0x38
        /*140e*/ 	.short	0x0017


	//----- nvinfo : EIATTR_EXIT_INSTR_OFFSETS
	.align		4
        /*1410*/ 	.byte	0x04, 0x1c
        /*1412*/ 	.short	(.L_646 - .L_645)


	//   ....[0]....
.L_645:
        /*1414*/ 	.word	0x00020a60


	//----- nvinfo : EIATTR_MAX_THREADS
	.align		4
.L_646:
        /*1418*/ 	.byte	0x04, 0x05
        /*141a*/ 	.short	(.L_648 - .L_647)
.L_647:
        /*141c*/ 	.word	0x00000180
        /*1420*/ 	.word	0x00000001
        /*1424*/ 	.word	0x00000001


	//----- nvinfo : EIATTR_CRS_STACK_SIZE
	.align		4
.L_648:
        /*1428*/ 	.byte	0x04, 0x1e
        /*142a*/ 	.short	(.L_650 - .L_649)
.L_649:
        /*142c*/ 	.word	0x00000000


	//----- nvinfo : EIATTR_CBANK_PARAM_SIZE
	.align		4
.L_650:
        /*1430*/ 	.byte	0x03, 0x19
        /*1432*/ 	.short	0x0bf0


	//----- nvinfo : EIATTR_PARAM_CBANK
	.align		4
        /*1434*/ 	.byte	0x04, 0x0a
        /*1436*/ 	.short	(.L_652 - .L_651)
	.align		4
.L_651:
        /*1438*/ 	.word	index@(.nv.constant0._ZN7cutlass13device_kernelIN5flash11enable_sm90INS1_16FlashAttnFwdSm90INS1_25CollectiveMainloopFwdSm90ILi2EN4cute5tupleIJNS5_1CILi1EEES8_S8_EEENS6_IJNS7_ILi64EEESA_SA_EEELi512ENS_6half_tEfNS_4arch4Sm90ELb1ELb0ELb0ELb1ELb0ELb1ELb1ELb0ELb0ELb1ELb0ELb0EEENS1_21CollectiveEpilogueFwdINS6_IJSA_NS7_ILi512EEESA_EEES9_SC_SE_Li256ELb1ELb1ELb0ELb0EEENS1_36VarlenDynamicPersistentTileSchedulerILi64ELi64ELi256ELi128ELb0ELb1ELb1ELb1ELb1ELb1EEEEEEEEEvNT_6ParamsE)
        /*143c*/ 	.short	0x0210
        /*143e*/ 	.short	0x0bf0


	//----- nvinfo : EIATTR_SW_WAR
	.align		4
.L_652:
        /*1440*/ 	.byte	0x04, 0x36
        /*1442*/ 	.short	(.L_654 - .L_653)
.L_653:
        /*1444*/ 	.word	0x00000008
.L_654:


//--------------------- .nv.callgraph             --------------------------
	.section	.nv.callgraph,"",@"SHT_CUDA_CALLGRAPH"
	.align	4
	.sectionentsize	8
	.align		4
        /*0000*/ 	.word	0x00000000
	.align		4
        /*0004*/ 	.word	0xffffffff
	.align		4
        /*0008*/ 	.word	index@(_ZN7cutlass13device_kernelIN5flash11enable_sm90INS1_16FlashAttnFwdSm90INS1_25CollectiveMainloopFwdSm90ILi2EN4cute5tupleIJNS5_1CILi1EEES8_S8_EEENS6_IJNS7_ILi64EEESA_SA_EEELi512ENS_6half_tEfNS_4arch4Sm90ELb0ELb0ELb0ELb0ELb0ELb0ELb0ELb0ELb0ELb1ELb0ELb0EEENS1_21CollectiveEpilogueFwdINS6_IJSA_NS7_ILi512EEESA_EEES9_SC_SE_Li256ELb0ELb1ELb0ELb0EEENS1_29StaticPersistentTileSchedulerILb0EEEEEEEEEvNT_6ParamsE)
	.align		4
        /*000c*/ 	.word	index@(__assertfail)
	.align		4
        /*0010*/ 	.word	index@(_ZN7cutlass13device_kernelIN5flash11enable_sm90INS1_16FlashAttnFwdSm90INS1_25CollectiveMainloopFwdSm90ILi2EN4cute5tupleIJNS5_1CILi1EEES8_S8_EEENS6_IJNS7_ILi64EEESA_SA_EEELi512ENS_6half_tEfNS_4arch4Sm90ELb0ELb0ELb0ELb0ELb0ELb0ELb1ELb0ELb0ELb1ELb0ELb0EEENS1_21CollectiveEpilogueFwdINS6_IJSA_NS7_ILi512EEESA_EEES9_SC_SE_Li256ELb0ELb1ELb0ELb0EEENS1_29StaticPersistentTileSchedulerILb0EEEEEEEEEvNT_6ParamsE)
	.align		4
        /*0014*/ 	.word	index@(__assertfail)
	.align		4
        /*0018*/ 	.word	index@(_ZN7cutlass13device_kernelIN5flash11enable_sm90INS1_16FlashAttnFwdSm90INS1_25CollectiveMainloopFwdSm90ILi2EN4cute5tupleIJNS5_1CILi1EEES8_S8_EEENS6_IJNS7_ILi64EEESA_SA_EEELi512ENS_6half_tEfNS_4arch4Sm90ELb0ELb0ELb0ELb1ELb0ELb0ELb0ELb0ELb0ELb1ELb0ELb0EEENS1_21CollectiveEpilogueFwdINS6_IJSA_NS7_ILi512EEESA_EEES9_SC_SE_Li256ELb1ELb1ELb0ELb0EEENS1_36VarlenDynamicPersistentTileSchedulerILi64ELi64ELi256ELi128ELb0ELb1ELb1ELb0ELb1ELb1EEEEEEEEEvNT_6ParamsE)
	.align		4
        /*001c*/ 	.word	index@(__assertfail)
	.align		4
        /*0020*/ 	.word	index@(_ZN7cutlass13device_kernelIN5flash11enable_sm90INS1_16FlashAttnFwdSm90INS1_25CollectiveMainloopFwdSm90ILi2EN4cute5tupleIJNS5_1CILi1EEES8_S8_EEENS6_IJNS7_ILi64EEESA_SA_EEELi512ENS_6half_tEfNS_4arch4Sm90ELb0ELb0ELb0ELb1ELb0ELb1ELb0ELb0ELb0ELb1ELb0ELb0EEENS1_21CollectiveEpilogueFwdINS6_IJSA_NS7_ILi512EEESA_EEES9_SC_SE_Li256ELb1ELb1ELb0ELb0EEENS1_36VarlenDynamicPersistentTileSchedulerILi64ELi64ELi256ELi128ELb0ELb1ELb1ELb0ELb1ELb1EEEEEEEEEvNT_6ParamsE)
	.align		4
        /*0024*/ 	.word	index@(__assertfail)
	.align		4
        /*0028*/ 	.word	index@(_ZN7cutlass13device_kernelIN5flash11enable_sm90INS1_16FlashAttnFwdSm90INS1_25CollectiveMainloopFwdSm90ILi2EN4cute5tupleIJNS5_1CILi1EEES8_S8_EEENS6_IJNS7_ILi64EEESA_SA_EEELi512ENS_6half_tEfNS_4arch4Sm90ELb0ELb0ELb0ELb1ELb0ELb0ELb1ELb0ELb0ELb1ELb0ELb0EEENS1_21CollectiveEpilogueFwdINS6_IJSA_NS7_ILi512EEESA_EEES9_SC_SE_Li256ELb1ELb1ELb0ELb0EEENS1_36VarlenDynamicPersistentTileSchedulerILi64ELi64ELi256ELi128ELb0ELb1ELb1ELb0ELb1ELb1EEEEEEEEEvNT_6ParamsE)
	.align		4
        /*002c*/ 	.word	index@(__assertfail)
	.align		4
        /*0030*/ 	.word	index@(_ZN7cutlass13device_kernelIN5flash11enable_sm90INS1_16FlashAttnFwdSm90INS1_25CollectiveMainloopFwdSm90ILi2EN4cute5tupleIJNS5_1CILi1EEES8_S8_EEENS6_IJNS7_ILi64EEESA_SA_EEELi512ENS_6half_tEfNS_4arch4Sm90ELb0ELb0ELb0ELb1ELb0ELb1ELb1ELb0ELb0ELb1ELb0ELb0EEENS1_21CollectiveEpilogueFwdINS6_IJSA_NS7_ILi512EEESA_EEES9_SC_SE_Li256ELb1ELb1ELb0ELb0EEENS1_36VarlenDynamicPersistentTileSchedulerILi64ELi64ELi256ELi128ELb0ELb1ELb1ELb0ELb1ELb1EEEEEEEEEvNT_6ParamsE)
	.align		4
        /*0034*/ 	.word	index@(__assertfail)
	.align		4
        /*0038*/ 	.word	index@(_ZN7cutlass13device_kernelIN5flash11enable_sm90INS1_16FlashAttnFwdSm90INS1_25CollectiveMainloopFwdSm90ILi2EN4cute5tupleIJNS5_1CILi1EEES8_S8_EEENS6_IJNS7_ILi64EEESA_SA_EEELi512ENS_6half_tEfNS_4arch4Sm90ELb0ELb1ELb0ELb0ELb0ELb0ELb0ELb0ELb0ELb1ELb0ELb0EEENS1_21CollectiveEpilogueFwdINS6_IJSA_NS7_ILi512EEESA_EEES9_SC_SE_Li256ELb0ELb1ELb0ELb0EEENS1_30DynamicPersistentTileSchedulerILi256ELi128ELb0ELb1ELb1EEEEEEEEEvNT_6ParamsE)
	.align		4
        /*003c*/ 	.word	index@(__assertfail)
	.align		4
        /*0040*/ 	.word	index@(_ZN7cutlass13device_kernelIN5flash11enable_sm90INS1_16FlashAttnFwdSm90INS1_25CollectiveMainloopFwdSm90ILi2EN4cute5tupleIJNS5_1CILi1EEES8_S8_EEENS6_IJNS7_ILi64EEESA_SA_EEELi512ENS_6half_tEfNS_4arch4Sm90ELb0ELb1ELb0ELb0ELb0ELb0ELb1ELb0ELb0ELb1ELb0ELb0EEENS1_21CollectiveEpilogueFwdINS6_IJSA_NS7_ILi512EEESA_EEES9_SC_SE_Li256ELb0ELb1ELb0ELb0EEENS1_30DynamicPersistentTileSchedulerILi256ELi128ELb0ELb1ELb1EEEEEEEEEvNT_6ParamsE)
	.align		4
        /*0044*/ 	.word	index@(__assertfail)
	.align		4
        /*0048*/ 	.word	index@(_ZN7cutlass13device_kernelIN5flash11enable_sm90INS1_16FlashAttnFwdSm90INS1_25CollectiveMainloopFwdSm90ILi2EN4cute5tupleIJNS5_1CILi1EEES8_S8_EEENS6_IJNS7_ILi64EEESA_SA_EEELi512ENS_6half_tEfNS_4arch4Sm90ELb0ELb1ELb0ELb1ELb0ELb0ELb0ELb0ELb0ELb1ELb0ELb0EEENS1_21CollectiveEpilogueFwdINS6_IJSA_NS7_ILi512EEESA_EEES9_SC_SE_Li256ELb1ELb1ELb0ELb0EEENS1_36VarlenDynamicPersistentTileSchedulerILi64ELi64ELi256ELi128ELb0ELb1ELb1ELb1ELb0ELb1EEEEEEEEEvNT_6ParamsE)
	.align		4
        /*004c*/ 	.word	index@(__assertfail)
	.align		4
        /*0050*/ 	.word	index@(_ZN7cutlass13device_kernelIN5flash11enable_sm90INS1_16FlashAttnFwdSm90INS1_25CollectiveMainloopFwdSm90ILi2EN4cute5tupleIJNS5_1CILi1EEES8_S8_EEENS6_IJNS7_ILi64EEESA_SA_EEELi512ENS_6half_tEfNS_4arch4Sm90ELb0ELb1ELb0ELb1ELb0ELb1ELb0ELb0ELb0ELb1ELb0ELb0EEENS1_21CollectiveEpilogueFwdINS6_IJSA_NS7_ILi512EEESA_EEES9_SC_SE_Li256ELb1ELb1ELb0ELb0EEENS1_36VarlenDynamicPersistentTileSchedulerILi64ELi64ELi256ELi128ELb0ELb1ELb1ELb1ELb0ELb1EEEEEEEEEvNT_6ParamsE)
	.align		4
        /*0054*/ 	.word	index@(__assertfail)
	.align		4
        /*0058*/ 	.word	index@(_ZN7cutlass13device_kernelIN5flash11enable_sm90INS1_16FlashAttnFwdSm90INS1_25CollectiveMainloopFwdSm90ILi2EN4cute5tupleIJNS5_1CILi1EEES8_S8_EEENS6_IJNS7_ILi64EEESA_SA_EEELi512ENS_6half_tEfNS_4arch4Sm90ELb0ELb1ELb0ELb1ELb0ELb0ELb1ELb0ELb0ELb1ELb0ELb0EEENS1_21CollectiveEpilogueFwdINS6_IJSA_NS7_ILi512EEESA_EEES9_SC_SE_Li256ELb1ELb1ELb0ELb0EEENS1_36VarlenDynamicPersistentTileSchedulerILi64ELi64ELi256ELi128ELb0ELb1ELb1ELb1ELb0ELb1EEEEEEEEEvNT_6ParamsE)
	.align		4
        /*005c*/ 	.word	index@(__assertfail)
	.align		4
        /*0060*/ 	.word	index@(_ZN7cutlass13device_kernelIN5flash11enable_sm90INS1_16FlashAttnFwdSm90INS1_25CollectiveMainloopFwdSm90ILi2EN4cute5tupleIJNS5_1CILi1EEES8_S8_EEENS6_IJNS7_ILi64EEESA_SA_EEELi512ENS_6half_tEfNS_4arch4Sm90ELb0ELb1ELb0ELb1ELb0ELb1ELb1ELb0ELb0ELb1ELb0ELb0EEENS1_21CollectiveEpilogueFwdINS6_IJSA_NS7_ILi512EEESA_EEES9_SC_SE_Li256ELb1ELb1ELb0ELb0EEENS1_36VarlenDynamicPersistentTileSchedulerILi64ELi64ELi256ELi128ELb0ELb1ELb1ELb1ELb0ELb1EEEEEEEEEvNT_6ParamsE)
	.align		4
        /*0064*/ 	.word	index@(__assertfail)
	.align		4
        /*0068*/ 	.word	index@(_ZN7cutlass13device_kernelIN5flash11enable_sm90INS1_16FlashAttnFwdSm90INS1_25CollectiveMainloopFwdSm90ILi2EN4cute5tupleIJNS5_1CILi1EEES8_S8_EEENS6_IJNS7_ILi64EEESA_SA_EEELi512ENS_6half_tEfNS_4arch4Sm90ELb1ELb0ELb0ELb0ELb0ELb0ELb0ELb0ELb0ELb1ELb0ELb0EEENS1_21CollectiveEpilogueFwdINS6_IJSA_NS7_ILi512EEESA_EEES9_SC_SE_Li256ELb0ELb1ELb0ELb0EEENS1_30DynamicPersistentTileSchedulerILi256ELi128ELb0ELb1ELb1EEEEEEEEEvNT_6ParamsE)
	.align		4
        /*006c*/ 	.word	index@(__assertfail)
	.align		4
        /*0070*/ 	.word	index@(_ZN7cutlass13device_kernelIN5flash11enable_sm90INS1_16FlashAttnFwdSm90INS1_25CollectiveMainloopFwdSm90ILi2EN4cute5tupleIJNS5_1CILi1EEES8_S8_EEENS6_IJNS7_ILi64EEESA_SA_EEELi512ENS_6half_tEfNS_4arch4Sm90ELb1ELb0ELb0ELb0ELb0ELb0ELb1ELb0ELb0ELb1ELb0ELb0EEENS1_21CollectiveEpilogueFwdINS6_IJSA_NS7_ILi512EEESA_EEES9_SC_SE_Li256ELb0ELb1ELb0ELb0EEENS1_30DynamicPersistentTileSchedulerILi256ELi128ELb0ELb1ELb1EEEEEEEEEvNT_6ParamsE)
	.align		4
        /*0074*/ 	.word	index@(__assertfail)
	.align		4
        /*0078*/ 	.word	index@(_ZN7cutlass13device_kernelIN5flash11enable_sm90INS1_16FlashAttnFwdSm90INS1_25CollectiveMainloopFwdSm90ILi2EN4cute5tupleIJNS5_1CILi1EEES8_S8_EEENS6_IJNS7_ILi64EEESA_SA_EEELi512ENS_6half_tEfNS_4arch4Sm90ELb1ELb0ELb0ELb1ELb0ELb0ELb0ELb0ELb0ELb1ELb0ELb0EEENS1_21CollectiveEpilogueFwdINS6_IJSA_NS7_ILi512EEESA_EEES9_SC_SE_Li256ELb1ELb1ELb0ELb0EEENS1_36VarlenDynamicPersistentTileSchedulerILi64ELi64ELi256ELi128ELb0ELb1ELb1ELb1ELb1ELb1EEEEEEEEEvNT_6ParamsE)
	.align		4
        /*007c*/ 	.word	index@(__assertfail)
	.align		4
        /*0080*/ 	.word	index@(_ZN7cutlass13device_kernelIN5flash11enable_sm90INS1_16FlashAttnFwdSm90INS1_25CollectiveMainloopFwdSm90ILi2EN4cute5tupleIJNS5_1CILi1EEES8_S8_EEENS6_IJNS7_ILi64EEESA_SA_EEELi512ENS_6half_tEfNS_4arch4Sm90ELb1ELb0ELb0ELb1ELb0ELb1ELb0ELb0ELb0ELb1ELb0ELb0EEENS1_21CollectiveEpilogueFwdINS6_IJSA_NS7_ILi512EEESA_EEES9_SC_SE_Li256ELb1ELb1ELb0ELb0EEENS1_36VarlenDynamicPersistentTileSchedulerILi64ELi64ELi256ELi128ELb0ELb1ELb1ELb1ELb1ELb1EEEEEEEEEvNT_6ParamsE)
	.align		4
        /*0084*/ 	.word	index@(__assertfail)
	.align		4
        /*0088*/ 	.word	index@(_ZN7cutlass13device_kernelIN5flash11enable_sm90INS1_16FlashAttnFwdSm90INS1_25CollectiveMainloopFwdSm90ILi2EN4cute5tupleIJNS5_1CILi1EEES8_S8_EEENS6_IJNS7_ILi64EEESA_SA_EEELi512ENS_6half_tEfNS_4arch4Sm90ELb1ELb0ELb0ELb1ELb0ELb0ELb1ELb0ELb0ELb1ELb0ELb0EEENS1_21CollectiveEpilogueFwdINS6_IJSA_NS7_ILi512EEESA_EEES9_SC_SE_Li256ELb1ELb1ELb0ELb0EEENS1_36VarlenDynamicPersistentTileSchedulerILi64ELi64ELi256ELi128ELb0ELb1ELb1ELb1ELb1ELb1EEEEEEEEEvNT_6ParamsE)
	.align		4
        /*008c*/ 	.word	index@(__assertfail)
	.align		4
        /*0090*/ 	.word	index@(_ZN7cutlass13device_kernelIN5flash11enable_sm90INS1_16FlashAttnFwdSm90INS1_25CollectiveMainloopFwdSm90ILi2EN4cute5tupleIJNS5_1CILi1EEES8_S8_EEENS6_IJNS7_ILi64EEESA_SA_EEELi512ENS_6half_tEfNS_4arch4Sm90ELb1ELb0ELb0ELb1ELb0ELb1ELb1ELb0ELb0ELb1ELb0ELb0EEENS1_21CollectiveEpilogueFwdINS6_IJSA_NS7_ILi512EEESA_EEES9_SC_SE_Li256ELb1ELb1ELb0ELb0EEENS1_36VarlenDynamicPersistentTileSchedulerILi64ELi64ELi256ELi128ELb0ELb1ELb1ELb1ELb1ELb1EEEEEEEEEvNT_6ParamsE)
	.align		4
        /*0094*/ 	.word	index@(__assertfail)
	.align		4
        /*0098*/ 	.word	0x00000000
	.align		4
        /*009c*/ 	.word	0xfffffffe
	.align		4
        /*00a0*/ 	.word	0x00000000
	.align		4
        /*00a4*/ 	.word	0xfffffffd
	.align		4
        /*00a8*/ 	.word	0x00000000
	.align		4
        /*00ac*/ 	.word	0xfffffffc


//--------------------- .nv.constant4             --------------------------
	.section	.nv.constant4,"a",@progbits
	.align	8
	.align		8
.nv.constant4:
        /*0000*/ 	.dword	__assertfail
	.align		8
        /*0008*/ 	.dword	__unnamed_1
	.align		8
        /*0010*/ 	.dword	__unnamed_2
	.align		8
        /*0018*/ 	.dword	__unnamed_3
	.align		8
        /*0020*/ 	.dword	__unnamed_4
	.align		8
        /*0028*/ 	.dword	__unnamed_5
	.align		8
        /*0030*/ 	.dword	__unnamed_6
	.align		8
        /*0038*/ 	.dword	_ZN77_INTERNAL_cc7f9397_41_flash_fwd_hdim64_512_fp16_packgqa_sm90_cu_61719c98_41084cuda3std3__45__cpo5beginE
	.align		8
        /*0040*/ 	.dword	_ZN77_INTERNAL_cc7f9397_41_flash_fwd_hdim64_512_fp16_packgqa_sm90_cu_61719c98_41084cuda3std3__45__cpo3endE
	.align		8
        /*0048*/ 	.dword	_ZN77_INTERNAL_cc7f9397_41_flash_fwd_hdim64_512_fp16_packgqa_sm90_cu_61719c98_41084cuda3std3__45__cpo6cbeginE
	.align		8
        /*0050*/ 	.dword	_ZN77_INTERNAL_cc7f9397_41_flash_fwd_hdim64_512_fp16_packgqa_sm90_cu_61719c98_41084cuda3std3__45__cpo4cendE
	.align		8
        /*0058*/ 	.dword	_ZN77_INTERNAL_cc7f9397_41_flash_fwd_hdim64_512_fp16_packgqa_sm90_cu_61719c98_41084cuda3std3__479_GLOBAL__N__cc7f9397_41_flash_fwd_hdim64_512_fp16_packgqa_sm90_cu_61719c98_41086ignoreE
	.align		8
        /*0060*/ 	.dword	_ZN77_INTERNAL_cc7f9397_41_flash_fwd_hdim64_512_fp16_packgqa_sm90_cu_61719c98_41084cuda3std3__419piecewise_constructE
	.align		8
        /*0068*/ 	.dword	_ZN77_INTERNAL_cc7f9397_41_flash_fwd_hdim64_512_fp16_packgqa_sm90_cu_61719c98_41084cuda3std3__48in_placeE
	.align		8
        /*0070*/ 	.dword	_ZN77_INTERNAL_cc7f9397_41_flash_fwd_hdim64_512_fp16_packgqa_sm90_cu_61719c98_41084cuda3std6ranges3__45__cpo4swapE
	.align		8
        /*0078*/ 	.dword	_ZN77_INTERNAL_cc7f9397_41_flash_fwd_hdim64_512_fp16_packgqa_sm90_cu_61719c98_41084cuda3std6ranges3__45__cpo9iter_moveE
	.align		8
        /*0080*/ 	.dword	_ZN77_INTERNAL_cc7f9397_41_flash_fwd_hdim64_512_fp16_packgqa_sm90_cu_61719c98_41084cute7productE
	.align		8
        /*0088*/ 	.dword	_ZN77_INTERNAL_cc7f9397_41_flash_fwd_hdim64_512_fp16_packgqa_sm90_cu_61719c98_41084cute1_E
	.align		8
        /*0090*/ 	.dword	$str$20
	.align		8
        /*0098*/ 	.dword	$str$21


//--------------------- .text._ZN7cutlass13device_kernelIN5flash11enable_sm90INS1_16FlashAttnFwdSm90INS1_25CollectiveMainloopFwdSm90ILi2EN4cute5tupleIJNS5_1CILi1EEES8_S8_EEENS6_IJNS7_ILi64EEESA_SA_EEELi512ENS_6half_tEfNS_4arch4Sm90ELb0ELb0ELb0ELb0ELb0ELb0ELb0ELb0ELb0ELb1ELb0ELb0EEENS1_21CollectiveEpilogueFwdINS6_IJSA_NS7_ILi512EEESA_EEES9_SC_SE_Li256ELb0ELb1ELb0ELb0EEENS1_29StaticPersistentTileSchedulerILb0EEEEEEEEEvNT_6ParamsE --------------------------
	.section	.text._ZN7cutlass13device_kernelIN5flash11enable_sm90INS1_16FlashAttnFwdSm90INS1_25CollectiveMainloopFwdSm90ILi2EN4cute5tupleIJNS5_1CILi1EEES8_S8_EEENS6_IJNS7_ILi64EEESA_SA_EEELi512ENS_6half_tEfNS_4arch4Sm90ELb0ELb0ELb0ELb0ELb0ELb0ELb0ELb0ELb0ELb1ELb0ELb0EEENS1_21CollectiveEpilogueFwdINS6_IJSA_NS7_ILi512EEESA_EEES9_SC_SE_Li256ELb0ELb1ELb0ELb0EEENS1_29StaticPersistentTileSchedulerILb0EEEEEEEEEvNT_6ParamsE,"ax",@progbits
	.align	128
.text._ZN7cutlass13device_kernelIN5flash11enable_sm90INS1_16FlashAttnFwdSm90INS1_25CollectiveMainloopFwdSm90ILi2EN4cute5tupleIJNS5_1CILi1EEES8_S8_EEENS6_IJNS7_ILi64EEESA_SA_EEELi512ENS_6half_tEfNS_4arch4Sm90ELb0ELb0ELb0ELb0ELb0ELb0ELb0ELb0ELb0ELb1ELb0ELb0EEENS1_21CollectiveEpilogueFwdINS6_IJSA_NS7_ILi512EEESA_EEES9_SC_SE_Li256ELb0ELb1ELb0ELb0EEENS1_29StaticPersistentTileSchedulerILb0EEEEEEEEEvNT_6ParamsE:
        .type           _ZN7cutlass13device_kernelIN5flash11enable_sm90INS1_16FlashAttnFwdSm90INS1_25CollectiveMainloopFwdSm90ILi2EN4cute5tupleIJNS5_1CILi1EEES8_S8_EEENS6_IJNS7_ILi64EEESA_SA_EEELi512ENS_6half_tEfNS_4arch4Sm90ELb0ELb0ELb0ELb0ELb0ELb0ELb0ELb0ELb0ELb1ELb0ELb0EEENS1_21CollectiveEpilogueFwdINS6_IJSA_NS7_ILi512EEESA_EEES9_SC_SE_Li256ELb0ELb1ELb0ELb0EEENS1_29StaticPersistentTileSchedulerILb0EEEEEEEEEvNT_6ParamsE,@function
        .size           _ZN7cutlass13device_kernelIN5flash11enable_sm90INS1_16FlashAttnFwdSm90INS1_25CollectiveMainloopFwdSm90ILi2EN4cute5tupleIJNS5_1CILi1EEES8_S8_EEENS6_IJNS7_ILi64EEESA_SA_EEELi512ENS_6half_tEfNS_4arch4Sm90ELb0ELb0ELb0ELb0ELb0ELb0ELb0ELb0ELb0ELb1ELb0ELb0EEENS1_21CollectiveEpilogueFwdINS6_IJSA_NS7_ILi512EEESA_EEES9_SC_SE_Li256ELb0ELb1ELb0ELb0EEENS1_29StaticPersistentTileSchedulerILb0EEEEEEEEEvNT_6ParamsE,(.L_x_5867 - _ZN7cutlass13device_kernelIN5flash11enable_sm90INS1_16FlashAttnFwdSm90INS1_25CollectiveMainloopFwdSm90ILi2EN4cute5tupleIJNS5_1CILi1EEES8_S8_EEENS6_IJNS7_ILi64EEESA_SA_EEELi512ENS_6half_tEfNS_4arch4Sm90ELb0ELb0ELb0ELb0ELb0ELb0ELb0ELb0ELb0ELb1ELb0ELb0EEENS1_21CollectiveEpilogueFwdINS6_IJSA_NS7_ILi512EEESA_EEES9_SC_SE_Li256ELb0ELb1ELb0ELb0EEENS1_29StaticPersistentTileSchedulerILb0EEEEEEEEEvNT_6ParamsE)
        .other          _ZN7cutlass13device_kernelIN5flash11enable_sm90INS1_16FlashAttnFwdSm90INS1_25CollectiveMainloopFwdSm90ILi2EN4cute5tupleIJNS5_1CILi1EEES8_S8_EEENS6_IJNS7_ILi64EEESA_SA_EEELi512ENS_6half_tEfNS_4arch4Sm90ELb0ELb0ELb0ELb0ELb0ELb0ELb0ELb0ELb0ELb1ELb0ELb0EEENS1_21CollectiveEpilogueFwdINS6_IJSA_NS7_ILi512EEESA_EEES9_SC_SE_Li256ELb0ELb1ELb0ELb0EEENS1_29StaticPersistentTileSchedulerILb0EEEEEEEEEvNT_6ParamsE,@"STO_CUDA_ENTRY STV_DEFAULT"
_ZN7cutlass13device_kernelIN5flash11enable_sm90INS1_16FlashAttnFwdSm90INS1_25CollectiveMainloopFwdSm90ILi2EN4cute5tupleIJNS5_1CILi1EEES8_S8_EEENS6_IJNS7_ILi64EEESA_SA_EEELi512ENS_6half_tEfNS_4arch4Sm90ELb0ELb0ELb0ELb0ELb0ELb0ELb0ELb0ELb0ELb1ELb0ELb0EEENS1_21CollectiveEpilogueFwdINS6_IJSA_NS7_ILi512EEESA_EEES9_SC_SE_Li256ELb0ELb1ELb0ELb0EEENS1_29StaticPersistentTileSchedulerILb0EEEEEEEEEvNT_6ParamsE:
[----:B------:R-:W0:Y:S02]  /*0000*/  LDC R1, c[0x0][0x28] ;  /* 0x00000a00ff017b82 */ /* 0x000e240000000800 */
[----:B0-----:R-:W-:Y:S01]  /*0010*/  VIADD R1, R1, 0xffffffc8 ;  /* 0xffffffc801017836 */ /* 0x001fe20000000000 */
[----:B------:R-:W0:Y:S01]  /*0020*/  S2R R0, SR_TID.X ;  /* 0x0000000000007919 */ /* 0x000e220000002100 */
[----:B------:R-:W-:Y:S01]  /*0030*/  ELECT P0, URZ, PT ;  /* 0x00000000003f782f */ /* 0x000fe20003800000 */
[----:B------:R-:W-:Y:S01]  /*0040*/  BSSY B0, `(.L_x_0) ;  /* 0x000000e000007945 */ /* 0x000fe20003800000 */
[----:B0-----:R-:W-:-:S05]  /*0050*/  SHF.R.U32.HI R2, RZ, 0x5, R0 ;  /* 0x00000005ff027819 */ /* 0x001fca0000011600 */
[----:B------:R-:W0:Y:S02]  /*0060*/  SHFL.IDX PT, R3, R2, RZ, 0x1f ;  /* 0x00001fff02037589 */ /* 0x000e2400000e0000 */
[----:B0-----:R-:W-:Y:S02]  /*0070*/  ISETP.EQ.AND P0, PT, R3, RZ, P0 ;  /* 0x000000ff0300720c */ /* 0x001fe40000702270 */
[----:B------:R-:W-:-:S11]  /*0080*/  SHF.R.U32.HI R3, RZ, 0x7, R0 ;  /* 0x00000007ff037819 */ /* 0x000fd60000011600 */
[----:B------:R-:W-:Y:S05]  /*0090*/  @!P0 BRA `(.L_x_1) ;  /* 0x0000000000208947 */ /* 0x000fea0003800000 */
[----:B------:R-:W-:Y:S02]  /*00a0*/  ULDC.64 UR4, c[0x0][0x198] ;  /* 0x0000660000047ab9 */ /* 0x000fe40000000a00 */
[----:B------:R-:W-:Y:S02]  /*00b0*/  UIADD3 UR6, UP0, UR4, 0x370, URZ ;  /* 0x0000037004067890 */ /* 0x000fe4000ff1e03f */
[----:B------:R-:W-:Y:S02]  /*00c0*/  UIADD3 UR4, UP1, UR4, 0x470, URZ ;  /* 0x0000047004047890 */ /* 0x000fe4000ff3e03f */
[----:B------:R-:W-:Y:S02]  /*00d0*/  UIADD3.X UR7, URZ, UR5, URZ, UP0, !UPT ;  /* 0x000000053f077290 */ /* 0x000fe400087fe43f */
[----:B------:R-:W-:-:S07]  /*00e0*/  UIADD3.X UR5, URZ, UR5, URZ, UP1, !UPT ;  /* 0x000000053f057290 */ /* 0x000fce0008ffe43f */
[----:B------:R0:W-:Y:S02]  /*00f0*/  UTMACCTL.PF [UR6] ;  /* 0x00000000060079b9 */ /* 0x0001e40008040000 */
[----:B------:R0:W-:Y:S02]  /*0100*/  UTMACCTL.PF [UR4] ;  /* 0x00000000040079b9 */ /* 0x0001e40008040000 */
[----:B0-----:R-:W-:Y:S01]  /*0110*/  NOP ;  /* 0x0000000000007918 */ /* 0x001fe20000000000 */
.L_x_1:
[----:B------:R-:W-:Y:S05]  /*0120*/  BSYNC B0 ;  /* 0x0000000000007941 */ /* 0x000fea0003800000 */
.L_x_0:
[----:B------:R-:W-:Y:S01]  /*0130*/  VOTEU.ANY UP0, P0 ;  /* 0x00000000003f7886 */ /* 0x000fe20000000100 */
[----:B------:R-:W0:Y:S01]  /*0140*/  SHFL.IDX PT, R3, R3, RZ, 0x1f ;  /* 0x00001fff03037589 */ /* 0x000e2200000e0000 */
[----:B------:R-:W-:Y:S01]  /*0150*/  UMOV UR4, 0x80 ;  /* 0x0000008000047882 */ /* 0x000fe20000000000 */
[----:B------:R-:W-:Y:S01]  /*0160*/  UMOV UR7, 0x100 ;  /* 0x0000010000077882 */ /* 0x000fe20000000000 */
[----:B------:R-:W-:Y:S01]  /*0170*/  VOTEU.ANY UP1, P0 ;  /* 0x00000000003f7886 */ /* 0x000fe20000020100 */
[----:B------:R-:W1:Y:S01]  /*0180*/  @UP0 S2UR UR8, SR_CgaCtaId ;  /* 0x00000000000809c3 */ /* 0x000e620000008800 */
[----:B------:R-:W2:Y:S01]  /*0190*/  SHFL.IDX PT, R4, R2, RZ, 0x1f ;  /* 0x00001fff02047589 */ /* 0x000ea200000e0000 */
[----:B------:R-:W-:Y:S01]  /*01a0*/  @UP0 UMOV UR6, 0x400 ;  /* 0x0000040000060882 */ /* 0x000fe20000000000 */
[----:B------:R-:W-:-:S04]  /*01b0*/  @UP0 UIADD3 UR4, -UR4, 0x100000, URZ ;  /* 0x0010000004040890 */ /* 0x000fc8000fffe13f */
[----:B------:R-:W-:Y:S02]  /*01c0*/  @UP0 USHF.L.U32 UR5, UR4, 0xb, URZ ;  /* 0x0000000b04050899 */ /* 0x000fe4000800063f */
[----:B------:R-:W-:Y:S01]  /*01d0*/  @UP0 USHF.L.U32 UR4, UR4, 0x1, URZ ;  /* 0x0000000104040899 */ /* 0x000fe2000800063f */
[----:B------:R-:W-:Y:S01]  /*01e0*/  VOTEU.ANY UP2, P0 ;  /* 0x00000000003f7886 */ /* 0x000fe20000040100 */
[----:B0-----:R-:W-:Y:S01]  /*01f0*/  R2UR UR48, R3 ;  /* 0x00000000033072ca */ /* 0x001fe200000e0000 */
[----:B-1----:R-:W-:Y:S01]  /*0200*/  @UP0 ULEA UR8, UR8, UR6, 0x18 ;  /* 0x0000000608080291 */ /* 0x002fe2000f8ec03f */
[----:B--2---:R-:W-:Y:S01]  /*0210*/  ISETP.NE.AND P1, PT, R4, RZ, PT ;  /* 0x000000ff0400720c */ /* 0x004fe20003f25270 */
[----:B------:R-:W-:-:S04]  /*0220*/  @UP0 UIADD3 UR6, -UR7, 0x100000, URZ ;  /* 0x0010000007060890 */ /* 0x000fc8000fffe13f */
[----:B------:R-:W-:Y:S02]  /*0230*/  @UP0 USHF.L.U32 UR7, UR6, 0xb, URZ ;  /* 0x0000000b06070899 */ /* 0x000fe4000800063f */
[----:B------:R-:W-:-:S04]  /*0240*/  @UP0 USHF.L.U32 UR6, UR6, 0x1, URZ ;  /* 0x0000000106060899 */ /* 0x000fc8000800063f */
[----:B------:R-:W-:Y:S01]  /*0250*/  UISETP.NE.AND UP0, UPT, UR48, URZ, UPT ;  /* 0x0000003f3000728c */ /* 0x000fe2000bf05270 */
[----:B------:R-:W0:Y:S02]  /*0260*/  FENCE.VIEW.ASYNC.S ;  /* 0x00000000000073c6 */ /* 0x000e240000000000 */
[----:B0-----:R0:W1:Y:S05]  /*0270*/  @UP1 SYNCS.EXCH.64 URZ, [UR8+0x28c00], UR4 ;  /* 0x028c0004083f15b2 */ /* 0x00106a0008000100 */
[----:B------:R0:W2:Y:S01]  /*0280*/  @UP2 SYNCS.EXCH.64 URZ, [UR8+0x28c20], UR6 ;  /* 0x028c2006083f25b2 */ /* 0x0000a20008000100 */
[----:B------:R-:W-:Y:S05]  /*0290*/  @P1 BRA `(.L_x_2) ;  /* 0x0000000000381947 */ /* 0x000fea0003800000 */
[----:B0-----:R-:W0:Y:S01]  /*02a0*/  S2UR UR5, SR_CgaCtaId ;  /* 0x00000000000579c3 */ /* 0x001e220000008800 */
[----:B------:R-:W-:Y:S01]  /*02b0*/  UMOV UR4, 0x400 ;  /* 0x0000040000047882 */ /* 0x000fe20000000000 */
[----:B------:R-:W-:Y:S01]  /*02c0*/  UMOV UR7, 0x1 ;  /* 0x0000000100077882 */ /* 0x000fe20000000000 */
[----:B------:R-:W-:Y:S01]  /*02d0*/  ELECT P0, URZ, PT ;  /* 0x00000000003f782f */ /* 0x000fe20003800000 */
[----:B0-----:R-:W-:Y:S02]  /*02e0*/  ULEA UR6, UR5, UR4, 0x18 ;  /* 0x0000000405067291 */ /* 0x001fe4000f8ec03f */
[----:B------:R-:W-:-:S04]  /*02f0*/  UIADD3 UR4, -UR7, 0x100000, URZ ;  /* 0x0010000007047890 */ /* 0x000fc8000fffe13f */
[----:B------:R-:W-:Y:S02]  /*0300*/  USHF.L.U32 UR5, UR4, 0xb, URZ ;  /* 0x0000000b04057899 */ /* 0x000fe4000800063f */
[----:B------:R-:W-:Y:S01]  /*0310*/  USHF.L.U32 UR4, UR4, 0x1, URZ ;  /* 0x0000000104047899 */ /* 0x000fe2000800063f */
[----:B------:R-:W0:Y:S11]  /*0320*/  FENCE.VIEW.ASYNC.S ;  /* 0x00000000000073c6 */ /* 0x000e360000000000 */
[----:B0-----:R3:W4:Y:S01]  /*0330*/  SYNCS.EXCH.64 URZ, [UR6+0x28c30], UR4 ;  /* 0x028c3004063f75b2 */ /* 0x0017220008000100 */
[----:B------:R3:W0:Y:S01]  /*0340*/  SYNCS.EXCH.64 URZ, [UR6+0x28c40], UR4 ;  /* 0x028c4004063f75b2 */ /* 0x0006220008000100 */
[----:B------:R3:W0:Y:S01]  /*0350*/  SYNCS.EXCH.64 URZ, [UR6+0x28c38], UR4 ;  /* 0x028c3804063f75b2 */ /* 0x0006220008000100 */
[----:B------:R3:W0:Y:S02]  /*0360*/  SYNCS.EXCH.64 URZ, [UR6+0x28c48], UR4 ;  /* 0x028c4804063f75b2 */ /* 0x0006240008000100 */
[----:B---3--:R-:W-:Y:S01]  /*0370*/  NOP ;  /* 0x0000000000007918 */ /* 0x008fe20000000000 */
.L_x_2:
[----:B------:R-:W3:Y:S01]  /*0380*/  SHFL.IDX PT, R3, R2, RZ, 0x1f ;  /* 0x00001fff02037589 */ /* 0x000ee200000e0000 */
[----:B------:R-:W-:Y:S01]  /*0390*/  NOP ;  /* 0x0000000000007918 */ /* 0x000fe20000000000 */
[----:B---3--:R-:W-:-:S13]  /*03a0*/  ISETP.NE.AND P0, PT, R3, RZ, PT ;  /* 0x000000ff0300720c */ /* 0x008fda0003f05270 */
[----:B------:R-:W-:Y:S05]  /*03b0*/  @P0 BRA `(.L_x_3) ;  /* 0x0000000000480947 */ /* 0x000fea0003800000 */
[----:B0-----:R-:W0:Y:S01]  /*03c0*/  S2UR UR5, SR_CgaCtaId ;  /* 0x00000000000579c3 */ /* 0x001e220000008800 */
[----:B------:R-:W-:Y:S01]  /*03d0*/  UMOV UR4, 0x400 ;  /* 0x0000040000047882 */ /* 0x000fe20000000000 */
[----:B------:R-:W-:Y:S01]  /*03e0*/  UMOV UR6, 0x1 ;  /* 0x0000000100067882 */ /* 0x000fe20000000000 */
[----:B------:R-:W-:Y:S01]  /*03f0*/  UMOV UR9, 0x2 ;  /* 0x0000000200097882 */ /* 0x000fe20000000000 */
[----:B------:R-:W-:-:S04]  /*0400*/  UIADD3 UR6, -UR6, 0x100000, URZ ;  /* 0x0010000006067890 */ /* 0x000fc8000fffe13f */
[----:B------:R-:W-:Y:S02]  /*0410*/  USHF.L.U32 UR7, UR6, 0xb, URZ ;  /* 0x0000000b06077899 */ /* 0x000fe4000800063f */
[----:B------:R-:W-:Y:S01]  /*0420*/  USHF.L.U32 UR6, UR6, 0x1, URZ ;  /* 0x0000000106067899 */ /* 0x000fe2000800063f */
[----:B------:R-:W-:Y:S01]  /*0430*/  ELECT P0, URZ, PT ;  /* 0x00000000003f782f */ /* 0x000fe20003800000 */
[----:B0-----:R-:W-:Y:S02]  /*0440*/  ULEA UR8, UR5, UR4, 0x18 ;  /* 0x0000000405087291 */ /* 0x001fe4000f8ec03f */
[----:B------:R-:W-:-:S04]  /*0450*/  UIADD3 UR4, -UR9, 0x100000, URZ ;  /* 0x0010000009047890 */ /* 0x000fc8000fffe13f */
[----:B------:R-:W-:Y:S02]  /*0460*/  USHF.L.U32 UR5, UR4, 0xb, URZ ;  /* 0x0000000b04057899 */ /* 0x000fe4000800063f */
[----:B------:R-:W-:Y:S01]  /*0470*/  USHF.L.U32 UR4, UR4, 0x1, URZ ;  /* 0x0000000104047899 */ /* 0x000fe2000800063f */
[----:B------:R-:W0:Y:S03]  /*0480*/  FENCE.VIEW.ASYNC.S ;  /* 0x00000000000073c6 */ /* 0x000e260000000000 */
[----:B0-----:R3:W0:Y:S08]  /*0490*/  SYNCS.EXCH.64 URZ, [UR8+0x28c50], UR6 ;  /* 0x028c5006083f75b2 */ /* 0x0016300008000100 */
[----:B------:R3:W0:Y:S01]  /*04a0*/  SYNCS.EXCH.64 URZ, [UR8+0x28c60], UR4 ;  /* 0x028c6004083f75b2 */ /* 0x0006220008000100 */
[----:B------:R3:W0:Y:S01]  /*04b0*/  SYNCS.EXCH.64 URZ, [UR8+0x28c58], UR6 ;  /* 0x028c5806083f75b2 */ /* 0x0006220008000100 */
[----:B------:R3:W0:Y:S02]  /*04c0*/  SYNCS.EXCH.64 URZ, [UR8+0x28c68], UR4 ;  /* 0x028c6804083f75b2 */ /* 0x0006240008000100 */
[----:B---3--:R-:W-:Y:S01]  /*04d0*/  NOP ;  /* 0x0000000000007918 */ /* 0x008fe20000000000 */
.L_x_3:
[----:B------:R-:W3:Y:S01]  /*04e0*/  SHFL.IDX PT, R3, R2, RZ, 0x1f ;  /* 0x00001fff02037589 */ /* 0x000ee200000e0000 */
[----:B------:R-:W-:Y:S01]  /*04f0*/  NOP ;  /* 0x0000000000007918 */ /* 0x000fe20000000000 */
[----:B---3--:R-:W-:-:S13]  /*0500*/  ISETP.NE.AND P0, PT, R3, RZ, PT ;  /* 0x000000ff0300720c */ /* 0x008fda0003f05270 */
        /* <DEDUP_REMOVED lines=10> */
[----:B0-----:R3:W0:Y:S01]  /*05b0*/  SYNCS.EXCH.64 URZ, [UR6+0x28c70], UR4 ;  /* 0x028c7004063f75b2 */ /* 0x0016220008000100 */
[----:B------:R3:W0:Y:S01]  /*05c0*/  SYNCS.EXCH.64 URZ, [UR6+0x28c80], UR4 ;  /* 0x028c8004063f75b2 */ /* 0x0006220008000100 */
[----:B------:R3:W0:Y:S01]  /*05d0*/  SYNCS.EXCH.64 URZ, [UR6+0x28c78], UR4 ;  /* 0x028c7804063f75b2 */ /* 0x0006220008000100 */
[----:B------:R3:W0:Y:S02]  /*05e0*/  SYNCS.EXCH.64 URZ, [UR6+0x28c88], UR4 ;  /* 0x028c8804063f75b2 */ /* 0x0006240008000100 */
[----:B---3--:R-:W-:Y:S01]  /*05f0*/  NOP ;  /* 0x0000000000007918 */ /* 0x008fe20000000000 */
.L_x_4:
        /* <DEDUP_REMOVED lines=8> */
[----:B------:R-:W-:Y:S01]  /*0680*/  ELECT P0, URZ, PT ;  /* 0x00000000003f782f */ /* 0x000fe20003800000 */
[----:B0-----:R-:W-:Y:S02]  /*0690*/  ULEA UR8, UR5, UR4, 0x18 ;  /* 0x0000000405087291 */ /* 0x001fe4000f8ec03f */
[----:B------:R-:W-:-:S04]  /*06a0*/  UIADD3 UR4, -UR6, 0x100000, URZ ;  /* 0x0010000006047890 */ /* 0x000fc8000fffe13f */
[----:B------:R-:W-:Y:S02]  /*06b0*/  USHF.L.U32 UR5, UR4, 0xb, URZ ;  /* 0x0000000b04057899 */ /* 0x000fe4000800063f */
[----:B------:R-:W-:Y:S02]  /*06c0*/  USHF.L.U32 UR4, UR4, 0x1, URZ ;  /* 0x0000000104047899 */ /* 0x000fe4000800063f */
        /* <DEDUP_REMOVED lines=9> */
.L_x_5:
        /* <DEDUP_REMOVED lines=22> */
.L_x_6:
[----:B------:R-:W-:Y:S01]  /*08c0*/  PLOP3.LUT P0, PT, PT, PT, UP0, 0x80, 0x0 ;  /* 0x000000000000781c */ /* 0x000fe20003f0f008 */
[----:B------:R-:W-:Y:S01]  /*08d0*/  UMOV UR37, 0x1 ;  /* 0x0000000100257882 */ /* 0x000fe20000000000 */
[----:B------:R-:W-:Y:S01]  /*08e0*/  NOP ;  /* 0x0000000000007918 */ /* 0x000fe20000000000 */
[----:B------:R-:W-:Y:S01]  /*08f0*/  USEL UR37, UR37, 0x2, !UP0 ;  /* 0x0000000225257887 */ /* 0x000fe2000c000000 */
[----:B------:R-:W-:Y:S01]  /*0900*/  ULDC.64 UR42, c[0x0][0x208] ;  /* 0x00008200002a7ab9 */ /* 0x000fe20000000a00 */
[----:B012-4-:R-:W-:Y:S08]  /*0910*/  BAR.SYNC.DEFER_BLOCKING 0x0 ;  /* 0x0000000000007b1d */ /* 0x017ff00000010000 */
[----:B------:R-:W-:Y:S05]  /*0920*/  @!P0 BRA `(.L_x_7) ;  /* 0x0000007800a48947 */ /* 0x000fea0003800000 */
.L_x_8:
[----:B------:R-:W-:-:S08]  /*0930*/  NOP ;  /* 0x0000000000007918 */ /* 0x000fd00000000000 */
[----:B------:R-:W0:Y:S02]  /*0940*/  USETMAXREG.TRY_ALLOC.CTAPOOL UP0, 0xf0 ;  /* 0x000000f0000079c8 */ /* 0x000e240008000600 */
[----:B0-----:R-:W-:-:S13]  /*0950*/  PLOP3.LUT P0, PT, PT, PT, UP0, 0x80, 0x0 ;  /* 0x000000000000781c */ /* 0x001fda0003f0f008 */
[----:B------:R-:W-:Y:S05]  /*0960*/  @!P0 BRA `(.L_x_8) ;  /* 0xfffffffc00f08947 */ /* 0x000fea000383ffff */
[----:B------:R-:W-:Y:S01]  /*0970*/  LOP3.LUT R2, R0, 0xffffff80, RZ, 0xc0, !PT ;  /* 0xffffff8000027812 */ /* 0x000fe200078ec0ff */
[----:B------:R-:W0:Y:S03]  /*0980*/  S2UR UR47, SR_CTAID.X ;  /* 0x00000000002f79c3 */ /* 0x000e260000002500 */
[----:B------:R-:W-:-:S05]  /*0990*/  ISETP.NE.AND P0, PT, R2, 0x80, PT ;  /* 0x000000800200780c */ /* 0x000fca0003f05270 */
[----:B------:R-:W0:Y:S08]  /*09a0*/  LDC R2, c[0x0][0xc34] ;  /* 0x00030d00ff027b82 */ /* 0x000e300000000800 */
[----:B------:R-:W-:Y:S06]  /*09b0*/  @!P0 BAR.ARV 0x8, 0x100 ;  /* 0x0204000000008b1d */ /* 0x000fec0000002000 */
[----:B------:R-:W-:-:S13]  /*09c0*/  ISETP.GE.U32.AND P0, PT, R0, 0x100, PT ;  /* 0x000001000000780c */ /* 0x000fda0003f06070 */
[----:B------:R-:W-:Y:S06]  /*09d0*/  @P0 BAR.ARV 0xf, 0x100 ;  /* 0x03c4000000000b1d */ /* 0x000fec0000002000 */
[----:B0-----:R-:W-:-:S13]  /*09e0*/  ISETP.LE.AND P0, PT, R2, UR47, PT ;  /* 0x0000002f02007c0c */ /* 0x001fda000bf03270 */
[----:B------:R-:W-:Y:S05]  /*09f0*/  @P0 EXIT ;  /* 0x000000000000094d */ /* 0x000fea0003800000 */
[----:B------:R-:W-:Y:S01]  /*0a00*/  VIADD R0, R0, 0xffffff80 ;  /* 0xffffff8000007836 */ /* 0x000fe20000000000 */
[----:B------:R-:W0:Y:S01]  /*0a10*/  S2UR UR4, SR_CgaCtaId ;  /* 0x00000000000479c3 */ /* 0x000e220000008800 */
[----:B------:R-:W-:Y:S01]  /*0a20*/  UMOV UR41, 0x400 ;  /* 0x0000040000297882 */ /* 0x000fe20000000000 */
[----:B------:R-:W-:Y:S01]  /*0a30*/  IMAD.MOV.U32 R23, RZ, RZ, 0x40 ;  /* 0x00000040ff177424 */ /* 0x000fe200078e00ff */
[----:B------:R-:W-:Y:S01]  /*0a40*/  ULOP3.LUT UR40, UR37, 0x1, URZ, 0xfc, !UPT ;  /* 0x0000000125287892 */ /* 0x000fe2000f8efc3f */
[----:B------:R-:W-:Y:S01]  /*0a50*/  SHF.R.S32.HI R3, RZ, 0x1f, R0 ;  /* 0x0000001fff037819 */ /* 0x000fe20000011400 */
[----:B------:R-:W-:Y:S01]  /*0a60*/  UMOV UR36, URZ ;  /* 0x0000003f00247c82 */ /* 0x000fe20008000000 */
[----:B------:R-:W-:Y:S01]  /*0a70*/  UMOV UR38, URZ ;  /* 0x0000003f00267c82 */ /* 0x000fe20008000000 */
[----:B------:R-:W-:Y:S01]  /*0a80*/  UMOV UR39, URZ ;  /* 0x0000003f00277c82 */ /* 0x000fe20008000000 */
[CC--:B------:R-:W-:Y:S02]  /*0a90*/  LEA.HI R2, R3.reuse, R0.reuse, RZ, 0x4 ;  /* 0x0000000003027211 */ /* 0x0c0fe400078f20ff */
[----:B------:R-:W-:-:S02]  /*0aa0*/  LEA.HI R4, R3, R0, RZ, 0x5 ;  /* 0x0000000003047211 */ /* 0x000fc400078f28ff */
[----:B------:R-:W-:Y:S02]  /*0ab0*/  SHF.R.S32.HI R9, RZ, 0x4, R2 ;  /* 0x00000004ff097819 */ /* 0x000fe40000011402 */
[CC--:B------:R-:W-:Y:S02]  /*0ac0*/  LEA.HI R5, R3.reuse, R0.reuse, RZ, 0x7 ;  /* 0x0000000003057211 */ /* 0x0c0fe400078f38ff */
[C---:B------:R-:W-:Y:S02]  /*0ad0*/  LOP3.LUT R7, R2.reuse, 0xfffffff0, RZ, 0xc0, !PT ;  /* 0xfffffff002077812 */ /* 0x040fe400078ec0ff */
[----:B------:R-:W-:Y:S02]  /*0ae0*/  LEA.HI R2, R2, R9, RZ, 0x1 ;  /* 0x0000000902027211 */ /* 0x000fe400078f08ff */
[CC--:B------:R-:W-:Y:S01]  /*0af0*/  LEA.HI R6, R3.reuse, R0.reuse, RZ, 0x2 ;  /* 0x0000000003067211 */ /* 0x0c0fe200078f10ff */
[----:B------:R-:W-:Y:S01]  /*0b00*/  IMAD.IADD R7, R0, 0x1, -R7 ;  /* 0x0000000100077824 */ /* 0x000fe200078e0a07 */
[----:B------:R-:W-:-:S02]  /*0b10*/  LEA.HI R211, R3, R0, RZ, 0x3 ;  /* 0x0000000003d37211 */ /* 0x000fc400078f18ff */
[--C-:B------:R-:W-:Y:S01]  /*0b20*/  SHF.R.S32.HI R11, RZ, 0x5, R4.reuse ;  /* 0x00000005ff0b7819 */ /* 0x100fe20000011404 */
[----:B0-----:R-:W-:Y:S01]  /*0b30*/  ULEA UR41, UR4, UR41, 0x18 ;  /* 0x0000002904297291 */ /* 0x001fe2000f8ec03f */
[----:B------:R-:W-:Y:S02]  /*0b40*/  SHF.R.S32.HI R4, RZ, 0x1f, R4 ;  /* 0x0000001fff047819 */ /* 0x000fe40000011404 */
[----:B------:R-:W-:Y:S02]  /*0b50*/  LOP3.LUT R3, R5, 0xffffff80, RZ, 0xc0, !PT ;  /* 0xffffff8005037812 */ /* 0x000fe400078ec0ff */
[----:B------:R-:W-:Y:S02]  /*0b60*/  LOP3.LUT R2, R2, 0x1ffffffe, RZ, 0xc0, !PT ;  /* 0x1ffffffe02027812 */ /* 0x000fe400078ec0ff */
[----:B------:R-:W-:Y:S01]  /*0b70*/  LOP3.LUT R13, R6, 0xfffffffc, RZ, 0xc0, !PT ;  /* 0xfffffffc060d7812 */ /* 0x000fe200078ec0ff */
[----:B------:R-:W-:Y:S01]  /*0b80*/  IMAD.IADD R3, R0, 0x1, -R3 ;  /* 0x0000000100037824 */ /* 0x000fe200078e0a03 */
[----:B------:R-:W-:Y:S01]  /*0b90*/  LOP3.LUT R209, R211, 0xfffffff8, RZ, 0xc0, !PT ;  /* 0xfffffff8d3d17812 */ /* 0x000fe200078ec0ff */
[----:B------:R-:W-:Y:S01]  /*0ba0*/  IMAD.IADD R9, R9, 0x1, -R2 ;  /* 0x0000000109097824 */ /* 0x000fe200078e0a02 */
[----:B------:R-:W-:Y:S01]  /*0bb0*/  LEA.HI R4, R4, R11, RZ, 0x2 ;  /* 0x0000000b04047211 */ /* 0x000fe200078f10ff */
[C---:B------:R-:W-:Y:S01]  /*0bc0*/  IMAD.IADD R13, R0.reuse, 0x1, -R13 ;  /* 0x00000001000d7824 */ /* 0x040fe200078e0a0d */
[----:B------:R-:W-:Y:S01]  /*0bd0*/  SHF.R.S32.HI R210, RZ, 0x7, R5 ;  /* 0x00000007ffd27819 */ /* 0x000fe20000011405 */
[----:B------:R-:W-:Y:S01]  /*0be0*/  IMAD.IADD R209, R0, 0x1, -R209 ;  /* 0x0000000100d17824 */ /* 0x000fe200078e0ad1 */
[----:B------:R-:W-:Y:S01]  /*0bf0*/  LOP3.LUT R4, R4, 0x3ffffc, RZ, 0xc0, !PT ;  /* 0x003ffffc04047812 */ /* 0x000fe200078ec0ff */
[----:B------:R-:W-:Y:S01]  /*0c00*/  IMAD.SHL.U32 R9, R9, 0x8, RZ ;  /* 0x0000000809097824 */ /* 0x000fe200078e00ff */
[--C-:B------:R-:W-:Y:S01]  /*0c10*/  SHF.R.S32.HI R2, RZ, 0x1f, R7.reuse ;  /* 0x0000001fff027819 */ /* 0x100fe20000011407 */
[----:B------:R-:W-:Y:S01]  /*0c20*/  IMAD R15, R210, 0x100, R7 ;  /* 0x00000100d20f7824 */ /* 0x000fe200078e0207 */
[----:B------:R-:W-:Y:S01]  /*0c30*/  SHF.R.S32.HI R0, RZ, 0x1f, R3 ;  /* 0x0000001fff007819 */ /* 0x000fe20000011403 */
[----:B------:R-:W-:Y:S01]  /*0c40*/  IMAD.IADD R8, R11, 0x1, -R4 ;  /* 0x000000010b087824 */ /* 0x000fe200078e0a04 */
[----:B------:R-:W-:Y:S01]  /*0c50*/  LEA.HI R6, R2, R7, RZ, 0x3 ;  /* 0x0000000702067211 */ /* 0x000fe200078f18ff */
[----:B------:R-:W-:Y:S01]  /*0c60*/  IMAD.SHL.U32 R16, R209, 0x8, RZ ;  /* 0x00000008d1107824 */ /* 0x000fe200078e00ff */
[----:B------:R-:W-:Y:S01]  /*0c70*/  LEA.HI R2, R0, R3, RZ, 0x2 ;  /* 0x0000000300027211 */ /* 0x000fe200078f10ff */
[----:B------:R-:W-:Y:S01]  /*0c80*/  IMAD R12, R8, 0x10, R15 ;  /* 0x00000010080c7824 */ /* 0x000fe200078e020f */
[C---:B------:R-:W-:Y:S01]  /*0c90*/  LOP3.LUT R4, R6.reuse, 0xfffffff8, RZ, 0xc0, !PT ;  /* 0xfffffff806047812 */ /* 0x040fe200078ec0ff */
[----:B------:R-:W-:Y:S01]  /*0ca0*/  IMAD.SHL.U32 R6, R6, 0x40, RZ ;  /* 0x0000004006067824 */ /* 0x000fe200078e00ff */
[----:B------:R-:W-:Y:S01]  /*0cb0*/  LOP3.LUT R8, R2, 0x7ffffffc, RZ, 0xc0, !PT ;  /* 0x7ffffffc02087812 */ /* 0x000fe200078ec0ff */
[--C-:B------:R-:W-:Y:S01]  /*0cc0*/  IMAD.U32 R215, R12, 0x40, R9.reuse ;  /* 0x000000400cd77824 */ /* 0x100fe200078e0009 */
[----:B------:R-:W-:Y:S01]  /*0cd0*/  LEA.HI R10, R13, R13, RZ, 0x1 ;  /* 0x0000000d0d0a7211 */ /* 0x000fe200078f08ff */
[----:B------:R-:W-:Y:S01]  /*0ce0*/  IMAD.IADD R7, R7, 0x1, -R4 ;  /* 0x0000000107077824 */ /* 0x000fe200078e0a04 */
[----:B------:R-:W-:Y:S01]  /*0cf0*/  LEA.HI R4, R0, R3, RZ, 0x5 ;  /* 0x0000000300047211 */ /* 0x000fe200078f28ff */
[----:B------:R-:W-:Y:S01]  /*0d00*/  IMAD.IADD R17, R3, 0x1, -R8 ;  /* 0x0000000103117824 */ /* 0x000fe200078e0a08 */
[--C-:B------:R-:W-:Y:S01]  /*0d10*/  SHF.R.S32.HI R0, RZ, 0x2, R2.reuse ;  /* 0x00000002ff007819 */ /* 0x100fe20000011402 */
[----:B------:R-:W-:Y:S01]  /*0d20*/  VIADD R189, R16, 0x40 ;  /* 0x0000004010bd7836 */ /* 0x000fe20000000000 */
[----:B------:R-:W-:Y:S01]  /*0d30*/  SHF.R.S32.HI R3, RZ, 0x1f, R2 ;  /* 0x0000001fff037819 */ /* 0x000fe20000011402 */
[----:B------:R-:W-:Y:S01]  /*0d40*/  IMAD.SHL.U32 R2, R7, 0x40, RZ ;  /* 0x0000004007027824 */ /* 0x000fe200078e00ff */
[----:B------:R-:W-:Y:S01]  /*0d50*/  LOP3.LUT R6, R6, 0x7ffffe00, RZ, 0xc0, !PT ;  /* 0x7ffffe0006067812 */ /* 0x000fe200078ec0ff */
[C---:B------:R-:W-:Y:S01]  /*0d60*/  VIADD R188, R16.reuse, 0x80 ;  /* 0x0000008010bc7836 */ /* 0x040fe20000000000 */
[----:B------:R-:W-:Y:S01]  /*0d70*/  LEA.HI R3, R3, R0, RZ, 0x3 ;  /* 0x0000000003037211 */ /* 0x000fe200078f18ff */
[----:B------:R-:W-:Y:S01]  /*0d80*/  VIADD R187, R16, 0xc0 ;  /* 0x000000c010bb7836 */ /* 0x000fe20000000000 */
[----:B------:R-:W-:Y:S01]  /*0d90*/  LOP3.LUT R2, R2, 0x1c0, RZ, 0xc0, !PT ;  /* 0x000001c002027812 */ /* 0x000fe200078ec0ff */
[----:B------:R-:W-:Y:S01]  /*0da0*/  IMAD R6, R11, 0x400, R6 ;  /* 0x000004000b067824 */ /* 0x000fe200078e0206 */
[----:B------:R-:W-:Y:S01]  /*0db0*/  R2P PR, R7, 0x6 ;  /* 0x0000000607007804 */ /* 0x000fe20000000000 */
[----:B------:R-:W-:Y:S01]  /*0dc0*/  VIADD R186, R16, 0x100 ;  /* 0x0000010010ba7836 */ /* 0x000fe20000000000 */
[----:B------:R-:W-:Y:S01]  /*0dd0*/  LOP3.LUT R9, R2, 0x8, R9, 0xf8, !PT ;  /* 0x0000000802097812 */ /* 0x000fe200078ef809 */
[C---:B------:R-:W-:Y:S01]  /*0de0*/  VIADD R185, R16.reuse, 0x140 ;  /* 0x0000014010b97836 */ /* 0x040fe20000000000 */
[----:B------:R-:W-:Y:S01]  /*0df0*/  SHF.R.U32.HI R8, RZ, 0x3, R2 ;  /* 0x00000003ff087819 */ /* 0x000fe20000011602 */
[C---:B------:R-:W-:Y:S01]  /*0e00*/  VIADD R213, R16.reuse, 0x180 ;  /* 0x0000018010d57836 */ /* 0x040fe20000000000 */
[----:B------:R-:W-:Y:S01]  /*0e10*/  LOP3.LUT R3, R3, 0xfffffff8, RZ, 0xc0, !PT ;  /* 0xfffffff803037812 */ /* 0x000fe200078ec0ff */
[----:B------:R-:W-:Y:S01]  /*0e20*/  VIADD R212, R16, 0x1c0 ;  /* 0x000001c010d47836 */ /* 0x000fe20000000000 */
[----:B------:R-:W-:Y:S01]  /*0e30*/  LOP3.LUT R9, R9, R8, RZ, 0x3c, !PT ;  /* 0x0000000809097212 */ /* 0x000fe200078e3cff */
[----:B------:R-:W-:Y:S01]  /*0e40*/  IMAD.SHL.U32 R17, R17, 0x2, RZ ;  /* 0x0000000211117824 */ /* 0x000fe200078e00ff */
[----:B------:R-:W-:Y:S01]  /*0e50*/  LEA.HI R5, R5, R210, RZ, 0x1 ;  /* 0x000000d205057211 */ /* 0x000fe200078f08ff */
[----:B------:R-:W-:Y:S01]  /*0e60*/  IMAD.IADD R3, R0, 0x1, -R3 ;  /* 0x0000000100037824 */ /* 0x000fe200078e0a03 */
[----:B------:R-:W-:Y:S01]  /*0e70*/  LOP3.LUT R10, R10, 0x1ffffffe, RZ, 0xc0, !PT ;  /* 0x1ffffffe0a0a7812 */ /* 0x000fe200078ec0ff */
[----:B------:R-:W-:Y:S01]  /*0e80*/  IMAD.IADD R6, R6, 0x1, R9 ;  /* 0x0000000106067824 */ /* 0x000fe200078e0209 */
[----:B------:R-:W-:-:S02]  /*0e90*/  SHF.R.S32.HI R2, RZ, 0x5, R4 ;  /* 0x00000005ff027819 */ /* 0x000fc40000011404 */
[----:B------:R-:W-:Y:S01]  /*0ea0*/  LOP3.LUT R5, R5, 0xfffffe, RZ, 0xc0, !PT ;  /* 0x00fffffe05057812 */ /* 0x000fe200078ec0ff */
[----:B------:R-:W-:Y:S01]  /*0eb0*/  IMAD.IADD R13, R13, 0x1, -R10 ;  /* 0x000000010d0d7824 */ /* 0x000fe200078e0a0a */
[----:B------:R-:W-:Y:S01]  /*0ec0*/  LEA R22, R6, UR41, 0x1 ;  /* 0x0000002906167c11 */ /* 0x000fe2000f8e08ff */
[----:B------:R-:W-:Y:S01]  /*0ed0*/  IMAD R2, R2, 0x10, R3 ;  /* 0x0000001002027824 */ /* 0x000fe200078e0203 */
[----:B------:R-:W-:Y:S01]  /*0ee0*/  SEL R23, R23, 0xffffffc0, !P2 ;  /* 0xffffffc017177807 */ /* 0x000fe20005000000 */
[----:B------:R-:W-:Y:S01]  /*0ef0*/  IMAD.IADD R5, R210, 0x1, -R5 ;  /* 0x00000001d2057824 */ /* 0x000fe200078e0a05 */
[----:B------:R-:W-:Y:S01]  /*0f00*/  SHF.R.S32.HI R211, RZ, 0x3, R211 ;  /* 0x00000003ffd37819 */ /* 0x000fe200000114d3 */
[C---:B------:R-:W-:Y:S01]  /*0f10*/  VIADD R184, R22.reuse, 0x26800 ;  /* 0x0002680016b87836 */ /* 0x040fe20000000000 */
[----:B------:R-:W-:Y:S01]  /*0f20*/  SHF.R.S32.HI R222, RZ, 0x1f, R189 ;  /* 0x0000001fffde7819 */ /* 0x000fe200000114bd */
[----:B------:R-:W-:Y:S01]  /*0f30*/  VIADD R19, R22, 0x26820 ;  /* 0x0002682016137836 */ /* 0x000fe20000000000 */
[----:B------:R-:W-:Y:S01]  /*0f40*/  SHF.R.S32.HI R221, RZ, 0x1f, R188 ;  /* 0x0000001fffdd7819 */ /* 0x000fe200000114bc */
[C---:B------:R-:W-:Y:S01]  /*0f50*/  @P1 VIADD R19, R184.reuse, 0xffffffe0 ;  /* 0xffffffe0b8131836 */ /* 0x040fe20000000000 */
[----:B------:R-:W-:Y:S01]  /*0f60*/  SHF.R.S32.HI R220, RZ, 0x1f, R187 ;  /* 0x0000001fffdc7819 */ /* 0x000fe200000114bb */
[----:B------:R-:W-:Y:S01]  /*0f70*/  IMAD.IADD R184, R184, 0x1, R23 ;  /* 0x00000001b8b87824 */ /* 0x000fe200078e0217 */
[----:B------:R-:W-:Y:S01]  /*0f80*/  SHF.R.S32.HI R219, RZ, 0x1f, R186 ;  /* 0x0000001fffdb7819 */ /* 0x000fe200000114ba */
[----:B------:R-:W-:Y:S01]  /*0f90*/  IMAD.SHL.U32 R18, R5, 0x100, RZ ;  /* 0x0000010005127824 */ /* 0x000fe200078e00ff */
[----:B------:R-:W-:Y:S01]  /*0fa0*/  SHF.R.S32.HI R218, RZ, 0x1f, R185 ;  /* 0x0000001fffda7819 */ /* 0x000fe200000114b9 */
[----:B------:R-:W-:Y:S01]  /*0fb0*/  IMAD R214, R13, 0x8, R2 ;  /* 0x000000080dd67824 */ /* 0x000fe200078e0202 */
[----:B------:R-:W-:Y:S01]  /*0fc0*/  SHF.R.S32.HI R217, RZ, 0x1f, R213 ;  /* 0x0000001fffd97819 */ /* 0x000fe200000114d5 */
[----:B------:R-:W-:Y:S01]  /*0fd0*/  IMAD.IADD R23, R23, 0x1, R19 ;  /* 0x0000000117177824 */ /* 0x000fe200078e0213 */
[----:B------:R-:W-:-:S07]  /*0fe0*/  SHF.R.S32.HI R216, RZ, 0x1f, R212 ;  /* 0x0000001fffd87819 */ /* 0x000fce00000114d4 */
.L_x_44:
[----:B------:R-:W-:Y:S01]  /*0ff0*/  ULDC UR4, c[0x0][0xc38] ;  /* 0x00030e0000047ab9 */ /* 0x000fe20000000800 */
[----:B------:R-:W-:Y:S01]  /*1000*/  ULDC UR50, c[0x0][0x424] ;  /* 0x0001090000327ab9 */ /* 0x000fe20000000800 */
[----:B------:R-:W-:Y:S01]  /*1010*/  UISETP.NE.AND UP1, UPT, UR4, 0x1, UPT ;  /* 0x000000010400788c */ /* 0x000fe2000bf25270 */
[----:B------:R-:W-:Y:S02]  /*1020*/  ULDC UR6, c[0x0][0x2f0] ;  /* 0x0000bc0000067ab9 */ /* 0x000fe40000000800 */
[----:B------:R-:W-:Y:S01]  /*1030*/  ULDC.64 UR4, c[0x0][0x418] ;  /* 0x0001060000047ab9 */ /* 0x000fe20000000a00 */
[----:B------:R-:W-:Y:S01]  /*1040*/  UMOV UR44, UR47 ;  /* 0x0000002f002c7c82 */ /* 0x000fe20008000000 */
[----:B------:R-:W-:Y:S01]  /*1050*/  UISETP.NE.U32.AND UP0, UPT, UR4, URZ, UPT ;  /* 0x0000003f0400728c */ /* 0x000fe2000bf05070 */
[----:B------:R-:W-:Y:S02]  /*1060*/  UMOV UR46, UR47 ;  /* 0x0000002f002e7c82 */ /* 0x000fe40008000000 */
[----:B------:R-:W-:Y:S01]  /*1070*/  ULDC UR4, c[0x0][0xc44] ;  /* 0x0003110000047ab9 */ /* 0x000fe20000000800 */
[----:B------:R-:W-:-:S02]  /*1080*/  UISETP.NE.AND.EX UP0, UPT, UR5, URZ, UPT, UP0 ;  /* 0x0000003f0500728c */ /* 0x000fc4000bf05300 */
[----:B------:R-:W-:Y:S02]  /*1090*/  UISETP.NE.AND UP2, UPT, UR4, 0x1, UPT ;  /* 0x000000010400788c */ /* 0x000fe4000bf45270 */
[----:B------:R-:W-:Y:S01]  /*10a0*/  USEL UR50, UR50, 0x1, UP0 ;  /* 0x0000000132327887 */ /* 0x000fe20008000000 */
[----:B------:R-:W-:Y:S01]  /*10b0*/  @UP1 ULDC UR4, c[0x0][0xc3c] ;  /* 0x00030f0000041ab9 */ /* 0x000fe20000000800 */
[----:B------:R-:W-:Y:S02]  /*10c0*/  UISETP.NE.AND UP0, UPT, UR48, 0x1, UPT ;  /* 0x000000013000788c */ /* 0x000fe4000bf05270 */
[----:B------:R-:W-:Y:S02]  /*10d0*/  UIMAD.WIDE.U32 UR4, UR47, UR4, URZ ;  /* 0x000000042f0472a5 */ /* 0x000fe4000f8e003f */
[----:B------:R-:W-:Y:S02]  /*10e0*/  UIMAD UR50, UR50, UR6, URZ ;  /* 0x00000006323272a4 */ /* 0x000fe4000f8e023f */
[----:B------:R-:W-:Y:S01]  /*10f0*/  PLOP3.LUT P0, PT, PT, PT, UP0, 0x80, 0x0 ;  /* 0x000000000000781c */ /* 0x000fe20003f0f008 */
[----:B------:R-:W-:Y:S01]  /*1100*/  @UP1 ULDC UR6, c[0x0][0xc40] ;  /* 0x0003100000061ab9 */ /* 0x000fe20000000800 */
[----:B------:R-:W-:Y:S01]  /*1110*/  @UP2 ULDC.64 UR8, c[0x0][0xc48] ;  /* 0x0003120000082ab9 */ /* 0x000fe20000000a00 */
[----:B------:R-:W-:-:S02]  /*1120*/  @UP1 USHF.R.U32.HI UR44, URZ, UR6, UR5 ;  /* 0x000000063f2c1299 */ /* 0x000fc40008011605 */
[----:B------:R-:W-:Y:S02]  /*1130*/  UIADD3 UR6, UR50, 0x3f, URZ ;  /* 0x0000003f32067890 */ /* 0x000fe4000fffe03f */
[----:B------:R-:W-:Y:S02]  /*1140*/  UIMAD.WIDE.U32 UR4, UR44, UR8, URZ ;  /* 0x000000082c0472a5 */ /* 0x000fe4000f8e003f */
[----:B------:R-:W-:Y:S01]  /*1150*/  USHF.R.S32.HI UR7, URZ, 0x1f, UR6 ;  /* 0x0000001f3f077899 */ /* 0x000fe20008011406 */
[----:B------:R-:W-:Y:S01]  /*1160*/  UMOV UR45, UR44 ;  /* 0x0000002c002d7c82 */ /* 0x000fe20008000000 */
[----:B------:R-:W-:Y:S02]  /*1170*/  @UP2 USHF.R.U32.HI UR45, URZ, UR9, UR5 ;  /* 0x000000093f2d2299 */ /* 0x000fe40008011605 */
[----:B------:R-:W-:-:S04]  /*1180*/  ULEA.HI UR7, UR7, UR6, URZ, 0x6 ;  /* 0x0000000607077291 */ /* 0x000fc8000f8f303f */
[----:B------:R-:W-:Y:S01]  /*1190*/  USHF.R.S32.HI UR49, URZ, 0x6, UR7 ;  /* 0x000000063f317899 */ /* 0x000fe20008011407 */
[----:B0123-5:R-:W-:Y:S11]  /*11a0*/  @!P0 BRA `(.L_x_9) ;  /* 0x0000001800488947 */ /* 0x02fff60003800000 */
[----:B------:R-:W0:Y:S01]  /*11b0*/  SHFL.IDX PT, R0, R210, RZ, 0x1f ;  /* 0x00001fffd2007589 */ /* 0x000e2200000e0000 */
[----:B------:R-:W-:-:S06]  /*11c0*/  UISETP.NE.AND UP0, UPT, UR40, 0x3, UPT ;  /* 0x000000032800788c */ /* 0x000fcc000bf05270 */
[----:B------:R-:W-:Y:S02]  /*11d0*/  PLOP3.LUT P0, PT, PT, PT, UP0, 0x80, 0x0 ;  /* 0x000000000000781c */ /* 0x000fe40003f0f008 */
[----:B0-----:R-:W-:-:S13]  /*11e0*/  R2UR UR4, R0 ;  /* 0x00000000000472ca */ /* 0x001fda00000e0000 */
[----:B------:R-:W-:-:S04]  /*11f0*/  ULEA.HI UR5, UR4, UR4, URZ, 0x1 ;  /* 0x0000000404057291 */ /* 0x000fc8000f8f083f */
[----:B------:R-:W-:-:S04]  /*1200*/  ULOP3.LUT UR5, UR5, 0x1fffe, URZ, 0xc0, !UPT ;  /* 0x0001fffe05057892 */ /* 0x000fc8000f8ec03f */
[----:B------:R-:W-:-:S04]  /*1210*/  UIADD3 UR5, UR4, -UR5, URZ ;  /* 0x8000000504057290 */ /* 0x000fc8000fffe03f */
[----:B------:R-:W-:-:S04]  /*1220*/  ULEA UR5, UR5, UR41, 0xf ;  /* 0x0000002905057291 */ /* 0x000fc8000f8e783f */
[----:B------:R-:W-:-:S04]  /*1230*/  UIADD3 UR5, UR5, 0x400, URZ ;  /* 0x0000040005057890 */ /* 0x000fc8000fffe03f */
[----:B------:R-:W-:-:S04]  /*1240*/  USHF.R.U32.HI UR5, URZ, 0x4, UR5 ;  /* 0x000000043f057899 */ /* 0x000fc80008011605 */
[----:B------:R-:W-:-:S04]  /*1250*/  ULOP3.LUT UR5, UR5, 0x3fff, URZ, 0xc0, !UPT ;  /* 0x00003fff05057892 */ /* 0x000fc8000f8ec03f */
[----:B------:R-:W-:Y:S01]  /*1260*/  ULOP3.LUT UR20, UR5, 0x2000000, URZ, 0xfc, !UPT ;  /* 0x0200000005147892 */ /* 0x000fe2000f8efc3f */
[----:B------:R-:W-:Y:S11]  /*1270*/  @!P0 BRA `(.L_x_10) ;  /* 0x0000000000048947 */ /* 0x000ff60003800000 */
[----:B------:R-:W-:Y:S01]  /*1280*/  BPT.TRAP 0x1 ;  /* 0x000000040000795c */ /* 0x000fe20000300000 */
.L_x_10:
[----:B------:R-:W-:Y:S01]  /*1290*/  ULEA UR16, UR39, UR41, 0x3 ;  /* 0x0000002927107291 */ /* 0x000fe2000f8e183f */
[----:B------:R-:W-:-:S05]  /*12a0*/  IMAD.U32 R0, RZ, RZ, UR38 ;  /* 0x00000026ff007e24 */ /* 0x000fca000f8e00ff */
[----:B------:R-:W-:-:S04]  /*12b0*/  SHF.L.U32 R0, R0, 0x1f, RZ ;  /* 0x0000001f00007819 */ /* 0x000fc800000006ff */
[----:B------:R-:W0:Y:S02]  /*12c0*/  SYNCS.PHASECHK.TRANS64.TRYWAIT P0, [UR16+0x28c50], R0 ;  /* 0x028c5000ff0075a7 */ /* 0x000e240008000150 */
[----:B0-----:R-:W-:Y:S05]  /*12d0*/  @!P0 BRA `(.L_x_11) ;  /* 0x000000bc00808947 */ /* 0x001fea0003800000 */
.L_x_150:
[----:B------:R-:W-:Y:S01]  /*12e0*/  BAR.SYNC.DEFER_BLOCKING 0xe, 0x100 ;  /* 0x0384000000007b1d */ /* 0x000fe20000010000 */
[----:B------:R-:W-:Y:S01]  /*12f0*/  UIADD3 UR4, UR41, 0x26800, URZ ;  /* 0x0002680029047890 */ /* 0x000fe2000fffe03f */
[----:B0-----:R-:W-:Y:S01]  /*1300*/  IMAD.U32 R0, RZ, RZ, UR16 ;  /* 0x00000010ff007e24 */ /* 0x001fe2000f8e00ff */
[----:B------:R-:W-:Y:S02]  /*1310*/  ULEA UR12, UR39, UR20, 0xc ;  /* 0x00000014270c7291 */ /* 0x000fe4000f8e603f */
[----:B------:R-:W-:Y:S01]  /*1320*/  USHF.R.U32.HI UR4, URZ, 0x4, UR4 ;  /* 0x000000043f047899 */ /* 0x000fe20008011604 */
[----:B------:R-:W-:Y:S01]  /*1330*/  UMOV UR7, 0x40000040 ;  /* 0x4000004000077882 */ /* 0x000fe20000000000 */
[----:B------:R-:W-:Y:S02]  /*1340*/  UMOV UR5, 0x40000040 ;  /* 0x4000004000057882 */ /* 0x000fe40000000000 */
[----:B------:R-:W-:Y:S01]  /*1350*/  ULOP3.LUT UR4, UR4, 0x3fff, URZ, 0xc0, !UPT ;  /* 0x00003fff04047892 */ /* 0x000fe2000f8ec03f */
[----:B------:R-:W0:Y:S01]  /*1360*/  S2R R3, SR_TID.X ;  /* 0x0000000000037919 */ /* 0x000e220000002100 */
[----:B------:R-:W-:Y:S01]  /*1370*/  UMOV UR6, UR12 ;  /* 0x0000000c00067c82 */ /* 0x000fe20008000000 */
[----:B------:R-:W-:-:S02]  /*1380*/  UIADD3 UR10, UR12, 0x100, URZ ;  /* 0x000001000c0a7890 */ /* 0x000fc4000fffe03f */
[----:B------:R-:W-:Y:S01]  /*1390*/  ULOP3.LUT UR13, UR4, 0x10000, URZ, 0xfc, !UPT ;  /* 0x00010000040d7892 */ /* 0x000fe2000f8efc3f */
[----:B------:R-:W-:Y:S01]  /*13a0*/  UMOV UR11, 0x40000040 ;  /* 0x40000040000b7882 */ /* 0x000fe20000000000 */
[----:B------:R-:W-:Y:S02]  /*13b0*/  UMOV UR9, 0x40000040 ;  /* 0x4000004000097882 */ /* 0x000fe40000000000 */
[----:B------:R-:W-:Y:S02]  /*13c0*/  UIADD3 UR8, UR13, 0x4, URZ ;  /* 0x000000040d087890 */ /* 0x000fe4000fffe03f */
[----:B------:R-:W-:Y:S01]  /*13d0*/  UIADD3 UR14, UR12, 0x180, URZ ;  /* 0x000001800c0e7890 */ /* 0x000fe2000fffe03f */
[----:B------:R-:W-:Y:S01]  /*13e0*/  UMOV UR4, UR13 ;  /* 0x0000000d00047c82 */ /* 0x000fe20008000000 */
[----:B------:R-:W-:Y:S01]  /*13f0*/  UMOV UR15, 0x40000040 ;  /* 0x40000040000f7882 */ /* 0x000fe20000000000 */
[----:B------:R-:W-:Y:S01]  /*1400*/  WARPGROUP.ARRIVE ;  /* 0x00000000000079c5 */ /* 0x000fe20000000000 */
[----:B------:R-:W-:-:S05]  /*1410*/  UISETP.GE.AND UP0, UPT, UR50, 0x41, UPT ;  /* 0x000000413200788c */ /* 0x000fca000bf06270 */
[----:B------:R-:W-:Y:S01]  /*1420*/  HGMMA.64x256x16.F32 R24, gdesc[UR4].tnspB, RZ, !UPT, gsb0 ;  /* 0x43e00000041879f0 */ /* 0x000fe2000c0008ff */
[----:B------:R-:W-:Y:S02]  /*1430*/  UIADD3 UR6, UR12, 0x80, URZ ;  /* 0x000000800c067890 */ /* 0x000fe4000fffe03f */
[----:B------:R-:W-:Y:S01]  /*1440*/  UIADD3 UR4, UR13, 0x2, URZ ;  /* 0x000000020d047890 */ /* 0x000fe2000fffe03f */
[----:B------:R-:W-:Y:S01]  /*1450*/  UMOV UR7, 0x40000040 ;  /* 0x4000004000077882 */ /* 0x000fe20000000000 */
[----:B------:R-:W-:Y:S01]  /*1460*/  UMOV UR5, 0x40000040 ;  /* 0x4000004000057882 */ /* 0x000fe20000000000 */
[----:B------:R-:W-:-:S03]  /*1470*/  UIADD3 UR12, UR13, 0x6, URZ ;  /* 0x000000060d0c7890 */ /* 0x000fc6000fffe03f */
[----:B------:R-:W-:Y:S01]  /*1480*/  UMOV UR13, 0x40000040 ;  /* 0x40000040000d7882 */ /* 0x000fe20000000000 */
[----:B0-----:R-:W-:-:S04]  /*1490*/  LOP3.LUT R3, R3, 0x7f, RZ, 0xc0, !PT ;  /* 0x0000007f03037812 */ /* 0x001fc800078ec0ff */
[----:B------:R-:W-:-:S13]  /*14a0*/  ISETP.NE.AND P0, PT, R3, RZ, PT ;  /* 0x000000ff0300720c */ /* 0x000fda0003f05270 */
[----:B------:R-:W-:-:S05]  /*14b0*/  @!P0 VIADD R0, R0, 0x28c60 ;  /* 0x00028c6000008836 */ /* 0x000fca0000000000 */
[----:B------:R-:W-:Y:S01]  /*14c0*/  @!P0 PRMT R0, RZ, 0x654, R0 ;  /* 0x00000654ff008816 */ /* 0x000fe20000000000 */
[----:B------:R-:W-:Y:S02]  /*14d0*/  WARPGROUP.DEPBAR.LE gsb0, 0x0 ;  /* 0x00008000000079c5 */ /* 0x000fe40000010000 */
[----:B------:R-:W-:-:S06]  /*14e0*/  WARPGROUP.ARRIVE ;  /* 0x00000000000079c5 */ /* 0x000fcc0000000000 */
[----:B------:R-:W-:Y:S03]  /*14f0*/  HGMMA.64x256x16.F32 R24, gdesc[UR4].tnspB, R24, gsb0 ;  /* 0x43e00000041879f0 */ /* 0x000fe60008000818 */
[----:B------:R-:W-:Y:S02]  /*1500*/  WARPGROUP.DEPBAR.LE gsb0, 0x0 ;  /* 0x00008000000079c5 */ /* 0x000fe40000010000 */
[----:B------:R-:W-:-:S15]  /*1510*/  WARPGROUP.ARRIVE ;  /* 0x00000000000079c5 */ /* 0x000fde0000000000 */
[----:B------:R-:W-:-:S08]  /*1520*/  NOP ;  /* 0x0000000000007918 */ /* 0x000fd00000000000 */
[----:B------:R-:W-:Y:S03]  /*1530*/  HGMMA.64x256x16.F32 R24, gdesc[UR8].tnspB, R24, gsb0 ;  /* 0x43e00000081879f0 */ /* 0x000fe60008000818 */
[----:B------:R-:W-:Y:S02]  /*1540*/  WARPGROUP.DEPBAR.LE gsb0, 0x0 ;  /* 0x00008000000079c5 */ /* 0x000fe40000010000 */
[----:B------:R-:W-:-:S15]  /*1550*/  WARPGROUP.ARRIVE ;  /* 0x00000000000079c5 */ /* 0x000fde0000000000 */
[----:B------:R-:W-:-:S08]  /*1560*/  NOP ;  /* 0x0000000000007918 */ /* 0x000fd00000000000 */
[----:B------:R-:W-:Y:S03]  /*1570*/  HGMMA.64x256x16.F32 R24, gdesc[UR12].tnspB, R24, gsb0 ;  /* 0x43e000000c1879f0 */ /* 0x000fe60008000818 */
[----:B------:R-:W-:Y:S02]  /*1580*/  WARPGROUP.DEPBAR.LE gsb0, 0x0 ;  /* 0x00008000000079c5 */ /* 0x000fe40000010000 */
[----:B------:R-:W-:Y:S06]  /*1590*/  BAR.ARV 0xf, 0x100 ;  /* 0x03c4000000007b1d */ /* 0x000fec0000002000 */
[----:B------:R0:W-:Y:S01]  /*15a0*/  @!P0 SYNCS.ARRIVE.TRANS64.RED.A1T0 RZ, [R0+URZ], RZ ;  /* 0x000000ff00ff89a7 */ /* 0x0001e2000810043f */
[----:B------:R-:W-:-:S13]  /*15b0*/  PLOP3.LUT P0, PT, PT, PT, UP0, 0x80, 0x0 ;  /* 0x000000000000781c */ /* 0x000fda0003f0f008 */
[----:B0-----:R-:W-:Y:S05]  /*15c0*/  @!P0 BRA `(.L_x_12) ;  /* 0x0000000c00048947 */ /* 0x001fea0003800000 */
[----:B------:R-:W-:-:S06]  /*15d0*/  UIADD3 UR49, UR49, -0x2, URZ ;  /* 0xfffffffe31317890 */ /* 0x000fcc000fffe03f */
[----:B------:R-:W-:-:S07]  /*15e0*/  IMAD.U32 R0, RZ, RZ, UR49 ;  /* 0x00000031ff007e24 */ /* 0x000fce000f8e00ff */
.L_x_17:
[----:B------:R-:W-:Y:S01]  /*15f0*/  BAR.SYNC.DEFER_BLOCKING 0xe, 0x100 ;  /* 0x0384000000007b1d */ /* 0x000fe20000010000 */
[----:B0-----:R-:W-:Y:S01]  /*1600*/  IMAD.U32 R3, RZ, RZ, UR39 ;  /* 0x00000027ff037e24 */ /* 0x001fe2000f8e00ff */
[----:B------:R-:W-:Y:S01]  /*1610*/  UISETP.NE.AND UP1, UPT, UR40, 0x3, UPT ;  /* 0x000000032800788c */ /* 0x000fe2000bf25270 */
[C---:B------:R-:W-:Y:S01]  /*1620*/  ISETP.GT.AND P1, PT, R0.reuse, RZ, PT ;  /* 0x000000ff0000720c */ /* 0x040fe20003f24270 */
[----:B------:R-:W-:Y:S01]  /*1630*/  UIADD3 UR39, UR39, 0x1, URZ ;  /* 0x0000000127277890 */ /* 0x000fe2000fffe03f */
[----:B------:R-:W-:Y:S02]  /*1640*/  IMAD R3, R3, 0x40, R2 ;  /* 0x0000004003037824 */ /* 0x000fe400078e0202 */
[----:B------:R-:W-:Y:S01]  /*1650*/  VIADD R0, R0, 0xffffffff ;  /* 0xffffffff00007836 */ /* 0x000fe20000000000 */
[----:B------:R-:W-:Y:S01]  /*1660*/  PLOP3.LUT P2, PT, PT, PT, UP1, 0x80, 0x0 ;  /* 0x000000000000781c */ /* 0x000fe20003f4f018 */
[----:B------:R-:W-:Y:S01]  /*1670*/  UISETP.NE.AND UP0, UPT, UR39, 0x2, UPT ;  /* 0x000000022700788c */ /* 0x000fe2000bf05270 */
[----:B------:R-:W-:-:S03]  /*1680*/  LEA R3, R3, UR41, 0x2 ;  /* 0x0000002903037c11 */ /* 0x000fc6000f8e10ff */
[----:B------:R-:W-:Y:S02]  /*1690*/  USEL UR6, URZ, 0x1, UP0 ;  /* 0x000000013f067887 */ /* 0x000fe40008000000 */
[----:B------:R-:W-:Y:S02]  /*16a0*/  USEL UR39, UR39, URZ, UP0 ;  /* 0x0000003f27277287 */ /* 0x000fe40008000000 */
[----:B------:R-:W-:Y:S01]  /*16b0*/  ULOP3.LUT UR38, UR38, UR6, URZ, 0x3c, !UPT ;  /* 0x0000000626267292 */ /* 0x000fe2000f8e3c3f */
[----:B------:R-:W0:Y:S04]  /*16c0*/  LDS R4, [R3+0x28800] ;  /* 0x0288000003047984 */ /* 0x000e280000000800 */
[----:B------:R-:W1:Y:S01]  /*16d0*/  LDS R5, [R3+0x28820] ;  /* 0x0288200003057984 */ /* 0x000e620000000800 */
[-C--:B0-----:R-:W-:Y:S01]  /*16e0*/  FMUL.FTZ R24, R24, R4.reuse ;  /* 0x0000000418187220 */ /* 0x081fe20000410000 */
[-C--:B------:R-:W-:Y:S01]  /*16f0*/  FMUL.FTZ R25, R25, R4.reuse ;  /* 0x0000000419197220 */ /* 0x080fe20000410000 */
        /* <DEDUP_REMOVED lines=61> */
[----:B------:R-:W-:Y:S01]  /*1ad0*/  FMUL.FTZ R149, R149, R4 ;  /* 0x0000000495957220 */ /* 0x000fe20000410000 */
[-C--:B-1----:R-:W-:Y:S01]  /*1ae0*/  FMUL.FTZ R26, R26, R5.reuse ;  /* 0x000000051a1a7220 */ /* 0x082fe20000410000 */
        /* <DEDUP_REMOVED lines=63> */
[----:B------:R-:W-:Y:S06]  /*1ee0*/  @!P2 BRA `(.L_x_13) ;  /* 0x000000000004a947 */ /* 0x000fec0003800000 */
[----:B------:R-:W-:Y:S01]  /*1ef0*/  BPT.TRAP 0x1 ;  /* 0x000000040000795c */ /* 0x000fe20000300000 */
.L_x_13:
[----:B------:R-:W-:Y:S01]  /*1f00*/  ULEA UR6, UR39, UR41, 0x3 ;  /* 0x0000002927067291 */ /* 0x000fe2000f8e183f */
[----:B------:R-:W-:-:S05]  /*1f10*/  IMAD.U32 R3, RZ, RZ, UR38 ;  /* 0x00000026ff037e24 */ /* 0x000fca000f8e00ff */
[----:B------:R-:W-:-:S04]  /*1f20*/  SHF.L.U32 R3, R3, 0x1f, RZ ;  /* 0x0000001f03037819 */ /* 0x000fc800000006ff */
[----:B------:R0:W1:Y:S01]  /*1f30*/  SYNCS.PHASECHK.TRANS64.TRYWAIT P0, [UR6+0x28c50], R3 ;  /* 0x028c5003ff0075a7 */ /* 0x0000620008000146 */
[----:B------:R-:W-:Y:S05]  /*1f40*/  @!P2 BRA `(.L_x_14) ;  /* 0x000000000004a947 */ /* 0x000fea0003800000 */
[----:B------:R-:W-:Y:S01]  /*1f50*/  BPT.TRAP 0x1 ;  /* 0x000000040000795c */ /* 0x000fe20000300000 */
.L_x_14:
[----:B-1----:R-:W-:Y:S05]  /*1f60*/  @P0 BRA `(.L_x_15) ;  /* 0x0000000000080947 */ /* 0x002fea0003800000 */
[----:B------:R-:W1:Y:S02]  /*1f70*/  SYNCS.PHASECHK.TRANS64.TRYWAIT P0, [UR6+0x28c50], R3 ;  /* 0x028c5003ff0075a7 */ /* 0x000e640008000146 */
[----:B-1----:R-:W-:Y:S05]  /*1f80*/  @!P0 BRA `(.L_x_16) ;  /* 0x000000b0006c8947 */ /* 0x002fea0003800000 */
.L_x_15:
[----:B------:R-:W-:Y:S01]  /*1f90*/  UIADD3 UR6, UR41, 0x26800, URZ ;  /* 0x0002680029067890 */ /* 0x000fe2000fffe03f */
[----:B------:R-:W-:Y:S01]  /*1fa0*/  WARPGROUP.ARRIVE ;  /* 0x00000000000079c5 */ /* 0x000fe20000000000 */
[----:B------:R-:W-:-:S05]  /*1fb0*/  ULEA UR18, UR39, UR20, 0xc ;  /* 0x0000001427127291 */ /* 0x000fca000f8e603f */
[----:B-1----:R-:W1:Y:S01]  /*1fc0*/  S2R R4, SR_TID.X ;  /* 0x0000000000047919 */ /* 0x002e620000002100 */
[----:B------:R-:W-:Y:S01]  /*1fd0*/  USHF.R.U32.HI UR6, URZ, 0x4, UR6 ;  /* 0x000000043f067899 */ /* 0x000fe20008011606 */
[----:B0-----:R-:W-:Y:S01]  /*1fe0*/  IMAD.U32 R3, RZ, RZ, UR39 ;  /* 0x00000027ff037e24 */ /* 0x001fe2000f8e00ff */
[----:B------:R-:W-:Y:S01]  /*1ff0*/  UMOV UR19, 0x40000040 ;  /* 0x4000004000137882 */ /* 0x000fe20000000000 */
[----:B------:R-:W-:Y:S01]  /*2000*/  UMOV UR17, 0x40000040 ;  /* 0x4000004000117882 */ /* 0x000fe20000000000 */
[----:B------:R-:W-:Y:S01]  /*2010*/  ULOP3.LUT UR6, UR6, 0x3fff, URZ, 0xc0, !UPT ;  /* 0x00003fff06067892 */ /* 0x000fe2000f8ec03f */
[----:B------:R-:W-:Y:S01]  /*2020*/  UMOV UR7, 0x40000040 ;  /* 0x4000004000077882 */ /* 0x000fe20000000000 */
[----:B------:R-:W-:Y:S02]  /*2030*/  UIADD3 UR10, UR18, 0x100, URZ ;  /* 0x00000100120a7890 */ /* 0x000fe4000fffe03f */
[----:B------:R-:W-:Y:S02]  /*2040*/  ULOP3.LUT UR16, UR6, 0x10000, URZ, 0xfc, !UPT ;  /* 0x0001000006107892 */ /* 0x000fe4000f8efc3f */
[----:B------:R-:W-:Y:S01]  /*2050*/  UIADD3 UR6, UR18, 0x80, URZ ;  /* 0x0000008012067890 */ /* 0x000fe2000fffe03f */
[----:B------:R-:W-:Y:S01]  /*2060*/  UMOV UR11, 0x40000040 ;  /* 0x40000040000b7882 */ /* 0x000fe20000000000 */
[----:B------:R-:W-:Y:S01]  /*2070*/  UIADD3 UR14, UR18, 0x180, URZ ;  /* 0x00000180120e7890 */ /* 0x000fe2000fffe03f */
[----:B------:R-:W-:-:S04]  /*2080*/  UMOV UR15, 0x40000040 ;  /* 0x40000040000f7882 */ /* 0x000fc80000000000 */
[----:B------:R-:W-:Y:S01]  /*2090*/  HGMMA.64x256x16.F32 R24, gdesc[UR16].tnspB, R24, gsb0 ;  /* 0x43e00000101879f0 */ /* 0x000fe20008000818 */
[----:B-1----:R-:W-:-:S04]  /*20a0*/  LOP3.LUT R4, R4, 0x7f, RZ, 0xc0, !PT ;  /* 0x0000007f04047812 */ /* 0x002fc800078ec0ff */
[----:B------:R-:W-:-:S13]  /*20b0*/  ISETP.NE.AND P0, PT, R4, RZ, PT ;  /* 0x000000ff0400720c */ /* 0x000fda0003f05270 */
[----:B------:R-:W-:-:S05]  /*20c0*/  @!P0 LEA R3, R3, UR41, 0x3 ;  /* 0x0000002903038c11 */ /* 0x000fca000f8e18ff */
        /* <DEDUP_REMOVED lines=16> */
[----:B------:R-:W-:Y:S05]  /*21d0*/  @P1 BRA `(.L_x_17) ;  /* 0xfffffff400041947 */ /* 0x000fea000383ffff */
.L_x_12:
[----:B------:R-:W-:Y:S01]  /*21e0*/  BAR.SYNC.DEFER_BLOCKING 0xe, 0x100 ;  /* 0x0384000000007b1d */ /* 0x000fe20000010000 */
[----:B0-----:R-:W-:Y:S01]  /*21f0*/  IMAD.U32 R3, RZ, RZ, UR39 ;  /* 0x00000027ff037e24 */ /* 0x001fe2000f8e00ff */
[----:B------:R-:W-:Y:S01]  /*2200*/  UIADD3 UR39, UR39, 0x1, URZ ;  /* 0x0000000127277890 */ /* 0x000fe2000fffe03f */
[----:B------:R-:W-:Y:S02]  /*2210*/  IMAD.MOV.U32 R20, RZ, RZ, RZ ;  /* 0x000000ffff147224 */ /* 0x000fe400078e00ff */
[----:B------:R-:W-:Y:S01]  /*2220*/  IMAD R0, R3, 0x40, R2 ;  /* 0x0000004003007824 */ /* 0x000fe200078e0202 */
[----:B------:R-:W-:-:S04]  /*2230*/  UISETP.NE.AND UP0, UPT, UR39, 0x2, UPT ;  /* 0x000000022700788c */ /* 0x000fc8000bf05270 */
[----:B------:R-:W-:Y:S01]  /*2240*/  LEA R3, R0, UR41, 0x2 ;  /* 0x0000002900037c11 */ /* 0x000fe2000f8e10ff */
[----:B------:R-:W-:Y:S02]  /*2250*/  USEL UR4, URZ, 0x1, UP0 ;  /* 0x000000013f047887 */ /* 0x000fe40008000000 */
[----:B------:R-:W-:Y:S02]  /*2260*/  USEL UR39, UR39, URZ, UP0 ;  /* 0x0000003f27277287 */ /* 0x000fe40008000000 */
[----:B------:R-:W-:Y:S01]  /*2270*/  ULOP3.LUT UR38, UR38, UR4, URZ, 0x3c, !UPT ;  /* 0x0000000426267292 */ /* 0x000fe2000f8e3c3f */
[----:B------:R-:W0:Y:S04]  /*2280*/  LDS R4, [R3+0x28800] ;  /* 0x0288000003047984 */ /* 0x000e280000000800 */
[----:B------:R1:W2:Y:S02]  /*2290*/  LDS R0, [R3+0x28820] ;  /* 0x0288200003007984 */ /* 0x0002a40000000800 */
[----:B-1----:R-:W-:-:S02]  /*22a0*/  IMAD.MOV.U32 R3, RZ, RZ, RZ ;  /* 0x000000ffff037224 */ /* 0x002fc400078e00ff */
        /* <DEDUP_REMOVED lines=64> */
[-C--:B--2---:R-:W-:Y:S01]  /*26b0*/  FMUL.FTZ R26, R26, R0.reuse ;  /* 0x000000001a1a7220 */ /* 0x084fe20000410000 */
        /* <DEDUP_REMOVED lines=63> */
[----:B------:R-:W-:Y:S06]  /*2ab0*/  BAR.ARV 0xf, 0x100 ;  /* 0x03c4000000007b1d */ /* 0x000fec0000002000 */
[----:B------:R-:W-:Y:S05]  /*2ac0*/  BRA `(.L_x_18) ;  /* 0x0000003800747947 */ /* 0x000fea0003800000 */
.L_x_9:
[----:B------:R-:W0:Y:S02]  /*2ad0*/  SHFL.IDX PT, R0, R210, RZ, 0x1f ;  /* 0x00001fffd2007589 */ /* 0x000e2400000e0000 */
[----:B0-----:R-:W-:-:S13]  /*2ae0*/  R2UR UR4, R0 ;  /* 0x00000000000472ca */ /* 0x001fda00000e0000 */
[----:B------:R-:W-:-:S04]  /*2af0*/  ULEA.HI UR5, UR4, UR4, URZ, 0x1 ;  /* 0x0000000404057291 */ /* 0x000fc8000f8f083f */
[----:B------:R-:W-:-:S04]  /*2b00*/  ULOP3.LUT UR5, UR5, 0x1fffe, URZ, 0xc0, !UPT ;  /* 0x0001fffe05057892 */ /* 0x000fc8000f8ec03f */
[----:B------:R-:W-:Y:S02]  /*2b10*/  UIADD3 UR5, UR4, -UR5, URZ ;  /* 0x8000000504057290 */ /* 0x000fe4000fffe03f */
[----:B------:R-:W-:Y:S02]  /*2b20*/  UIADD3 UR4, UR41, 0x26800, URZ ;  /* 0x0002680029047890 */ /* 0x000fe4000fffe03f */
[----:B------:R-:W-:Y:S02]  /*2b30*/  ULEA UR5, UR5, UR41, 0xf ;  /* 0x0000002905057291 */ /* 0x000fe4000f8e783f */
[----:B------:R-:W-:Y:S02]  /*2b40*/  ULOP3.LUT UP0, URZ, UR4, 0x3ff, URZ, 0xc0, !UPT ;  /* 0x000003ff043f7892 */ /* 0x000fe4000f80c03f */
[----:B------:R-:W-:-:S04]  /*2b50*/  UIADD3 UR5, UR5, 0x400, URZ ;  /* 0x0000040005057890 */ /* 0x000fc8000fffe03f */
[----:B------:R-:W-:Y:S01]  /*2b60*/  PLOP3.LUT P0, PT, PT, PT, UP0, 0x80, 0x0 ;  /* 0x000000000000781c */ /* 0x000fe20003f0f008 */
[----:B------:R-:W-:-:S04]  /*2b70*/  USHF.R.U32.HI UR5, URZ, 0x4, UR5 ;  /* 0x000000043f057899 */ /* 0x000fc80008011605 */
[----:B------:R-:W-:-:S08]  /*2b80*/  ULOP3.LUT UR51, UR5, 0x3fff, URZ, 0xc0, !UPT ;  /* 0x00003fff05337892 */ /* 0x000fd0000f8ec03f */
[----:B------:R-:W-:Y:S05]  /*2b90*/  @!P0 BRA `(.L_x_19) ;  /* 0x0000000000408947 */ /* 0x000fea0003800000 */
[----:B------:R-:W-:Y:S01]  /*2ba0*/  MOV R0, 0x0 ;  /* 0x0000000000007802 */ /* 0x000fe20000000f00 */
[----:B------:R-:W-:Y:S01]  /*2bb0*/  ULDC.64 UR4, c[0x4][0x90] ;  /* 0x0100240000047ab9 */ /* 0x000fe20000000a00 */
[----:B------:R-:W-:Y:S01]  /*2bc0*/  ULDC.64 UR6, c[0x4][0x20] ;  /* 0x0100080000067ab9 */ /* 0x000fe20000000a00 */
[----:B------:R-:W-:Y:S01]  /*2bd0*/  IMAD.U32 R4, RZ, RZ, UR4 ;  /* 0x00000004ff047e24 */ /* 0x000fe2000f8e00ff */
[----:B------:R0:W1:Y:S01]  /*2be0*/  LDC.64 R14, c[0x4][R0] ;  /* 0x01000000000e7b82 */ /* 0x0000620000000a00 */
[----:B------:R-:W-:Y:S01]  /*2bf0*/  IMAD.U32 R5, RZ, RZ, UR5 ;  /* 0x00000005ff057e24 */ /* 0x000fe2000f8e00ff */
[----:B------:R-:W-:Y:S01]  /*2c00*/  ULDC.64 UR4, c[0x4][0x98] ;  /* 0x0100260000047ab9 */ /* 0x000fe20000000a00 */
[----:B------:R-:W-:Y:S02]  /*2c10*/  IMAD.U32 R10, RZ, RZ, UR6 ;  /* 0x00000006ff0a7e24 */ /* 0x000fe4000f8e00ff */
[----:B------:R-:W-:Y:S02]  /*2c20*/  IMAD.U32 R6, RZ, RZ, UR4 ;  /* 0x00000004ff067e24 */ /* 0x000fe4000f8e00ff */
[----:B------:R-:W-:-:S02]  /*2c30*/  IMAD.U32 R7, RZ, RZ, UR5 ;  /* 0x00000005ff077e24 */ /* 0x000fc4000f8e00ff */
[----:B------:R-:W-:Y:S02]  /*2c40*/  IMAD.U32 R11, RZ, RZ, UR7 ;  /* 0x00000007ff0b7e24 */ /* 0x000fe4000f8e00ff */
[----:B------:R-:W-:Y:S02]  /*2c50*/  IMAD.MOV.U32 R8, RZ, RZ, 0x70 ;  /* 0x00000070ff087424 */ /* 0x000fe400078e00ff */
[----:B------:R-:W-:Y:S02]  /*2c60*/  IMAD.MOV.U32 R12, RZ, RZ, 0x1 ;  /* 0x00000001ff0c7424 */ /* 0x000fe400078e00ff */
[----:B0-----:R-:W-:-:S07]  /*2c70*/  IMAD.MOV.U32 R13, RZ, RZ, RZ ;  /* 0x000000ffff0d7224 */ /* 0x001fce00078e00ff */
[----:B------:R-:W-:-:S07]  /*2c80*/  LEPC R20, `(.L_x_19) ;  /* 0x000000001014794e */ /* 0x000fce0000000000 */
[----:B-1----:R-:W-:Y:S05]  /*2c90*/  CALL.ABS.NOINC R14 ;  /* 0x000000000e007343 */ /* 0x002fea0003c00000 */
.L_x_19:
[----:B------:R-:W-:Y:S01]  /*2ca0*/  ULEA.HI UR4, UR36, UR36, URZ, 0x1 ;  /* 0x0000002424047291 */ /* 0x000fe2000f8f083f */
[----:B------:R-:W-:-:S03]  /*2cb0*/  IMAD.U32 R3, RZ, RZ, UR40 ;  /* 0x00000028ff037e24 */ /* 0x000fc6000f8e00ff */
[----:B------:R-:W-:Y:S02]  /*2cc0*/  ULOP3.LUT UR4, UR4, 0xfffffffe, URZ, 0xc0, !UPT ;  /* 0xfffffffe04047892 */ /* 0x000fe4000f8ec03f */
[----:B------:R-:W-:Y:S02]  /*2cd0*/  ISETP.NE.AND P0, PT, R3, 0x3, PT ;  /* 0x000000030300780c */ /* 0x000fe40003f05270 */
[----:B------:R-:W-:-:S06]  /*2ce0*/  UIADD3 UR4, UR36, -UR4, URZ ;  /* 0x8000000424047290 */ /* 0x000fcc000fffe03f */
[----:B------:R-:W-:-:S05]  /*2cf0*/  IMAD.U32 R0, RZ, RZ, UR4 ;  /* 0x00000004ff007e24 */ /* 0x000fca000f8e00ff */
[----:B------:R-:W-:-:S04]  /*2d00*/  SHF.L.U32 R0, R0, 0x1f, RZ ;  /* 0x0000001f00007819 */ /* 0x000fc800000006ff */
[----:B------:R-:W0:Y:S02]  /*2d10*/  SYNCS.PHASECHK.TRANS64.TRYWAIT P1, [UR41+0x28c00], R0 ;  /* 0x028c0000ff0075a7 */ /* 0x000e240008020169 */
[----:B0-----:R-:W-:Y:S05]  /*2d20*/  @!P1 BRA `(.L_x_20) ;  /* 0x000000a4001c9947 */ /* 0x001fea0003800000 */
.L_x_151:
[----:B------:R-:W-:Y:S05]  /*2d30*/  @!P0 BRA `(.L_x_21) ;  /* 0x0000000000048947 */ /* 0x000fea0003800000 */
[----:B------:R-:W-:Y:S01]  /*2d40*/  BPT.TRAP 0x1 ;  /* 0x000000040000795c */ /* 0x000fe20000300000 */
.L_x_21:
[----:B------:R-:W-:Y:S02]  /*2d50*/  IMAD.U32 R7, RZ, RZ, UR39 ;  /* 0x00000027ff077e24 */ /* 0x000fe4000f8e00ff */
[----:B------:R-:W-:-:S03]  /*2d60*/  IMAD.U32 R8, RZ, RZ, UR38 ;  /* 0x00000026ff087e24 */ /* 0x000fc6000f8e00ff */
[----:B------:R-:W-:Y:S02]  /*2d70*/  LEA R7, R7, UR41, 0x3 ;  /* 0x0000002907077c11 */ /* 0x000fe4000f8e18ff */
[----:B------:R-:W-:-:S04]  /*2d80*/  SHF.L.U32 R8, R8, 0x1f, RZ ;  /* 0x0000001f08087819 */ /* 0x000fc800000006ff */
[----:B------:R1:W2:Y:S01]  /*2d90*/  SYNCS.PHASECHK.TRANS64.TRYWAIT P1, [R7+URZ+0x28c30], R8 ;  /* 0x028c3008070075a7 */ /* 0x0002a2000802017f */
[----:B------:R-:W-:Y:S05]  /*2da0*/  @!P0 BRA `(.L_x_22) ;  /* 0x0000000000048947 */ /* 0x000fea0003800000 */
[----:B------:R-:W-:Y:S01]  /*2db0*/  BPT.TRAP 0x1 ;  /* 0x000000040000795c */ /* 0x000fe20000300000 */
.L_x_22:
[----:B--2---:R-:W-:Y:S05]  /*2dc0*/  @P1 BRA `(.L_x_23) ;  /* 0x0000000000081947 */ /* 0x004fea0003800000 */
[----:B------:R-:W2:Y:S02]  /*2dd0*/  SYNCS.PHASECHK.TRANS64.TRYWAIT P1, [R7+URZ+0x28c30], R8 ;  /* 0x028c3008070075a7 */ /* 0x000ea4000802017f */
[----:B--2---:R-:W-:Y:S05]  /*2de0*/  @!P1 BRA `(.L_x_24) ;  /* 0x000000a400049947 */ /* 0x004fea0003800000 */
.L_x_23:
[----:B0-----:R-:W0:Y:S01]  /*2df0*/  S2R R0, SR_TID.X ;  /* 0x0000000000007919 */ /* 0x001e220000002100 */
[----:B------:R-:W-:-:S04]  /*2e00*/  UIADD3 UR4, UR41, 0x22400, URZ ;  /* 0x0002240029047890 */ /* 0x000fc8000fffe03f */
[----:B------:R-:W-:-:S04]  /*2e10*/  USHF.R.U32.HI UR4, URZ, 0x4, UR4 ;  /* 0x000000043f047899 */ /* 0x000fc80008011604 */
[----:B------:R-:W-:-:S06]  /*2e20*/  ULOP3.LUT UR4, UR4, 0x3fff, URZ, 0xc0, !UPT ;  /* 0x00003fff04047892 */ /* 0x000fcc000f8ec03f */
[----:B------:R-:W-:Y:S01]  /*2e30*/  IMAD.U32 R3, RZ, RZ, UR4 ;  /* 0x00000004ff037e24 */ /* 0x000fe2000f8e00ff */
[----:B------:R-:W-:Y:S05]  /*2e40*/  WARPSYNC.ALL ;  /* 0x0000000000007948 */ /* 0x000fea0003800000 */
[----:B------:R-:W-:Y:S02]  /*2e50*/  LOP3.LUT R3, R3, 0x10000, RZ, 0xfc, !PT ;  /* 0x0001000003037812 */ /* 0x000fe400078efcff */
[----:B0-----:R-:W-:-:S04]  /*2e60*/  LOP3.LUT R0, R0, 0x7f, RZ, 0xc0, !PT ;  /* 0x0000007f00007812 */ /* 0x001fc800078ec0ff */
[----:B------:R-:W-:Y:S02]  /*2e70*/  ISETP.NE.AND P1, PT, R0, RZ, PT ;  /* 0x000000ff0000720c */ /* 0x000fe40003f25270 */
[----:B------:R-:W-:Y:S01]  /*2e80*/  R2UR UR12, R3 ;  /* 0x00000000030c72ca */ /* 0x000fe200000e0000 */
[----:B------:R-:W-:Y:S01]  /*2e90*/  UIADD3 UR4, UR41, 0x20400, URZ ;  /* 0x0002040029047890 */ /* 0x000fe2000fffe03f */
[----:B------:R-:W-:Y:S01]  /*2ea0*/  WARPGROUP.ARRIVE ;  /* 0x00000000000079c5 */ /* 0x000fe20000000000 */
[----:B------:R-:W-:Y:S01]  /*2eb0*/  UMOV UR7, 0x40000040 ;  /* 0x4000004000077882 */ /* 0x000fe20000000000 */
[----:B------:R-:W-:Y:S01]  /*2ec0*/  UMOV UR5, 0x40000040 ;  /* 0x4000004000057882 */ /* 0x000fe20000000000 */
[----:B------:R-:W-:Y:S01]  /*2ed0*/  USHF.R.U32.HI UR4, URZ, 0x4, UR4 ;  /* 0x000000043f047899 */ /* 0x000fe20008011604 */
[----:B------:R-:W-:Y:S01]  /*2ee0*/  UMOV UR11, 0x40000040 ;  /* 0x40000040000b7882 */ /* 0x000fe20000000000 */
[----:B------:R-:W-:Y:S02]  /*2ef0*/  UMOV UR9, 0x40000040 ;  /* 0x4000004000097882 */ /* 0x000fe40000000000 */
[----:B------:R-:W-:Y:S01]  /*2f00*/  ULOP3.LUT UR4, UR4, 0x3fff, URZ, 0xc0, !UPT ;  /* 0x00003fff04047892 */ /* 0x000fe2000f8ec03f */
[----:B------:R-:W-:Y:S01]  /*2f10*/  UMOV UR15, 0x40000040 ;  /* 0x40000040000f7882 */ /* 0x000fe20000000000 */
[----:B------:R-:W-:-:S02]  /*2f20*/  ULDC UR20, c[0x0][0x988] ;  /* 0x0002620000147ab9 */ /* 0x000fc40000000800 */
[----:B------:R-:W-:Y:S02]  /*2f30*/  ULEA UR12, UR39, UR12, 0x9 ;  /* 0x0000000c270c7291 */ /* 0x000fe4000f8e483f */
[----:B------:R-:W-:Y:S02]  /*2f40*/  ULOP3.LUT UR13, UR4, 0x10000, URZ, 0xfc, !UPT ;  /* 0x00010000040d7892 */ /* 0x000fe4000f8efc3f */
[----:B------:R-:W-:Y:S02]  /*2f50*/  UIADD3 UR10, UR12, 0x4, URZ ;  /* 0x000000040c0a7890 */ /* 0x000fe4000fffe03f */
[----:B------:R-:W-:Y:S01]  /*2f60*/  UIADD3 UR8, UR13, 0x4, URZ ;  /* 0x000000040d087890 */ /* 0x000fe2000fffe03f */
[----:B------:R-:W-:Y:S02]  /*2f70*/  UMOV UR6, UR12 ;  /* 0x0000000c00067c82 */ /* 0x000fe40008000000 */
[----:B------:R-:W-:Y:S01]  /*2f80*/  UMOV UR4, UR13 ;  /* 0x0000000d00047c82 */ /* 0x000fe20008000000 */
[----:B------:R-:W-:Y:S01]  /*2f90*/  UIADD3 UR14, UR12, 0x6, URZ ;  /* 0x000000060c0e7890 */ /* 0x000fe2000fffe03f */
[----:B------:R-:W-:Y:S01]  /*2fa0*/  HGMMA.64x64x16.F32 R24, gdesc[UR4], RZ, !UPT, gsb0 ;  /* 0x00e00000041879f0 */ /* 0x000fe2000c0008ff */
[----:B------:R-:W-:-:S02]  /*2fb0*/  UIADD3 UR6, UR12, 0x2, URZ ;  /* 0x000000020c067890 */ /* 0x000fc4000fffe03f */
[----:B------:R-:W-:Y:S01]  /*2fc0*/  UIADD3 UR4, UR13, 0x2, URZ ;  /* 0x000000020d047890 */ /* 0x000fe2000fffe03f */
[----:B------:R-:W-:Y:S01]  /*2fd0*/  UMOV UR7, 0x40000040 ;  /* 0x4000004000077882 */ /* 0x000fe20000000000 */
[----:B------:R-:W-:Y:S01]  /*2fe0*/  UMOV UR5, 0x40000040 ;  /* 0x4000004000057882 */ /* 0x000fe20000000000 */
[----:B------:R-:W-:-:S03]  /*2ff0*/  UIADD3 UR12, UR13, 0x6, URZ ;  /* 0x000000060d0c7890 */ /* 0x000fc6000fffe03f */
[----:B------:R-:W-:Y:S01]  /*3000*/  UMOV UR13, 0x40000040 ;  /* 0x40000040000d7882 */ /* 0x000fe20000000000 */
[----:B------:R-:W-:Y:S02]  /*3010*/  WARPGROUP.DEPBAR.LE gsb0, 0x0 ;  /* 0x00008000000079c5 */ /* 0x000fe40000010000 */
[----:B------:R-:W-:-:S06]  /*3020*/  WARPGROUP.ARRIVE ;  /* 0x00000000000079c5 */ /* 0x000fcc0000000000 */
[----:B------:R-:W-:Y:S01]  /*3030*/  HGMMA.64x64x16.F32 R24, gdesc[UR4], R24, gsb0 ;  /* 0x00e00000041879f0 */ /* 0x000fe20008000818 */
[----:B------:R-:W-:-:S06]  /*3040*/  UIMAD UR6, UR49, -0x40, UR50 ;  /* 0xffffffc0310678a4 */ /* 0x000fcc000f8e0232 */
[----:B------:R-:W-:-:S05]  /*3050*/  IMAD.U32 R0, RZ, RZ, UR6 ;  /* 0x00000006ff007e24 */ /* 0x000fca000f8e00ff */
[----:B------:R-:W-:-:S04]  /*3060*/  IADD3 R0, -R17, 0x40, R0 ;  /* 0x0000004011007810 */ /* 0x000fc80007ffe100 */
[C---:B------:R-:W-:Y:S02]  /*3070*/  ISETP.GT.AND P6, PT, R0.reuse, RZ, PT ;  /* 0x000000ff0000720c */ /* 0x040fe40003fc4270 */
[C---:B------:R-:W-:Y:S02]  /*3080*/  ISETP.GT.AND P2, PT, R0.reuse, 0x1, PT ;  /* 0x000000010000780c */ /* 0x040fe40003f44270 */
[C---:B------:R-:W-:Y:S02]  /*3090*/  ISETP.GT.AND P3, PT, R0.reuse, 0x8, PT ;  /* 0x000000080000780c */ /* 0x040fe40003f64270 */
[C---:B------:R-:W-:Y:S02]  /*30a0*/  ISETP.GT.AND P4, PT, R0.reuse, 0x9, PT ;  /* 0x000000090000780c */ /* 0x040fe40003f84270 */
[----:B------:R-:W-:Y:S01]  /*30b0*/  ISETP.GT.AND P5, PT, R0, 0x10, PT ;  /* 0x000000100000780c */ /* 0x000fe20003fa4270 */
[----:B------:R-:W-:Y:S02]  /*30c0*/  WARPGROUP.DEPBAR.LE gsb0, 0x0 ;  /* 0x00008000000079c5 */ /* 0x000fe40000010000 */
[----:B------:R-:W-:-:S06]  /*30d0*/  WARPGROUP.ARRIVE ;  /* 0x00000000000079c5 */ /* 0x000fcc0000000000 */
[----:B------:R-:W-:Y:S03]  /*30e0*/  HGMMA.64x64x16.F32 R24, gdesc[UR8], R24, gsb0 ;  /* 0x00e00000081879f0 */ /* 0x000fe60008000818 */
[----:B------:R-:W-:Y:S02]  /*30f0*/  WARPGROUP.DEPBAR.LE gsb0, 0x0 ;  /* 0x00008000000079c5 */ /* 0x000fe40000010000 */
[----:B------:R-:W-:-:S06]  /*3100*/  WARPGROUP.ARRIVE ;  /* 0x00000000000079c5 */ /* 0x000fcc0000000000 */
[----:B------:R-:W-:Y:S03]  /*3110*/  HGMMA.64x64x16.F32 R24, gdesc[UR12], R24, gsb0 ;  /* 0x00e000000c1879f0 */ /* 0x000fe60008000818 */
[----:B------:R-:W-:Y:S02]  /*3120*/  WARPGROUP.DEPBAR.LE gsb0, 0x0 ;  /* 0x00008000000079c5 */ /* 0x000fe40000010000 */
[----:B------:R-:W-:Y:S02]  /*3130*/  FSEL R24, R24, -INF , P6 ;  /* 0xff80000018187808 */ /* 0x000fe40003000000 */
[----:B------:R-:W-:Y:S02]  /*3140*/  FSEL R25, R25, -INF , P2 ;  /* 0xff80000019197808 */ /* 0x000fe40001000000 */
[----:B------:R-:W-:Y:S02]  /*3150*/  FSEL R28, R28, -INF , P3 ;  /* 0xff8000001c1c7808 */ /* 0x000fe40001800000 */
[----:B------:R-:W-:-:S02]  /*3160*/  FMNMX.FTZ R5, R24, R25, !PT ;  /* 0x0000001918057209 */ /* 0x000fc40007810000 */
[----:B------:R-:W-:Y:S02]  /*3170*/  FSEL R29, R29, -INF , P4 ;  /* 0xff8000001d1d7808 */ /* 0x000fe40002000000 */
[----:B------:R-:W-:Y:S02]  /*3180*/  FMNMX.FTZ R4, R28, R5, !PT ;  /* 0x000000051c047209 */ /* 0x000fe40007810000 */
[----:B------:R-:W-:Y:S02]  /*3190*/  FSEL R26, R26, -INF , P6 ;  /* 0xff8000001a1a7808 */ /* 0x000fe40003000000 */
[----:B------:R-:W-:Y:S02]  /*31a0*/  ISETP.GT.AND P6, PT, R0, 0x11, PT ;  /* 0x000000110000780c */ /* 0x000fe40003fc4270 */
[----:B------:R-:W-:Y:S02]  /*31b0*/  FSEL R32, R32, -INF , P5 ;  /* 0xff80000020207808 */ /* 0x000fe40002800000 */
[----:B------:R-:W-:-:S02]  /*31c0*/  FMNMX.FTZ R5, R29, R4, !PT ;  /* 0x000000041d057209 */ /* 0x000fc40007810000 */
[----:B------:R-:W-:Y:S02]  /*31d0*/  FSEL R27, R27, -INF , P2 ;  /* 0xff8000001b1b7808 */ /* 0x000fe40001000000 */
[----:B------:R-:W-:Y:S02]  /*31e0*/  ISETP.GT.AND P2, PT, R0, 0x18, PT ;  /* 0x000000180000780c */ /* 0x000fe40003f44270 */
[----:B------:R-:W-:Y:S02]  /*31f0*/  FSEL R33, R33, -INF , P6 ;  /* 0xff80000021217808 */ /* 0x000fe40003000000 */
[----:B------:R-:W-:Y:S02]  /*3200*/  FMNMX.FTZ R4, R32, R5, !PT ;  /* 0x0000000520047209 */ /* 0x000fe40007810000 */
[----:B------:R-:W-:Y:S02]  /*3210*/  FSEL R30, R30, -INF , P3 ;  /* 0xff8000001e1e7808 */ /* 0x000fe40001800000 */
[----:B------:R-:W-:-:S02]  /*3220*/  ISETP.GT.AND P3, PT, R0, 0x19, PT ;  /* 0x000000190000780c */ /* 0x000fc40003f64270 */
        /* <DEDUP_REMOVED lines=35> */
[----:B------:R-:W-:-:S02]  /*3460*/  FMNMX.FTZ R0, R52, R5, !PT ;  /* 0x0000000534007209 */ /* 0x000fc40007810000 */
[----:B------:R-:W-:Y:S02]  /*3470*/  FSEL R47, R47, -INF , P2 ;  /* 0xff8000002f2f7808 */ /* 0x000fe40001000000 */
[----:B------:R-:W-:Y:S02]  /*3480*/  FMNMX.FTZ R6, R53, R0, !PT ;  /* 0x0000000035067209 */ /* 0x000fe40007810000 */
[----:B------:R-:W-:Y:S02]  /*3490*/  FSEL R50, R50, -INF , P3 ;  /* 0xff80000032327808 */ /* 0x000fe40001800000 */
[----:B------:R-:W-:Y:S01]  /*34a0*/  FSEL R51, R51, -INF , P4 ;  /* 0xff80000033337808 */ /* 0x000fe20002000000 */
[----:B------:R-:W0:Y:S01]  /*34b0*/  SHFL.BFLY PT, R5, R6, 0x2, 0x1f ;  /* 0x0c401f0006057f89 */ /* 0x000e2200000e0000 */
[----:B------:R-:W-:Y:S02]  /*34c0*/  FSEL R54, R54, -INF , P5 ;  /* 0xff80000036367808 */ /* 0x000fe40002800000 */
[----:B------:R-:W-:-:S02]  /*34d0*/  FSEL R55, R55, -INF , P6 ;  /* 0xff80000037377808 */ /* 0x000fc40003000000 */
[----:B0-----:R-:W-:Y:S02]  /*34e0*/  FMNMX.FTZ R9, R6, R5, !PT ;  /* 0x0000000506097209 */ /* 0x001fe40007810000 */
[----:B------:R-:W-:-:S03]  /*34f0*/  FMNMX.FTZ R5, R26, R27, !PT ;  /* 0x0000001b1a057209 */ /* 0x000fc60007810000 */
[----:B------:R-:W0:Y:S01]  /*3500*/  SHFL.BFLY PT, R10, R9, 0x1, 0x1f ;  /* 0x0c201f00090a7f89 */ /* 0x000e2200000e0000 */
[----:B------:R-:W-:-:S04]  /*3510*/  FMNMX.FTZ R0, R30, R5, !PT ;  /* 0x000000051e007209 */ /* 0x000fc80007810000 */
[----:B------:R-:W-:-:S04]  /*3520*/  FMNMX.FTZ R5, R31, R0, !PT ;  /* 0x000000001f057209 */ /* 0x000fc80007810000 */
[----:B------:R-:W-:-:S04]  /*3530*/  FMNMX.FTZ R0, R34, R5, !PT ;  /* 0x0000000522007209 */ /* 0x000fc80007810000 */
[----:B------:R-:W-:-:S04]  /*3540*/  FMNMX.FTZ R5, R35, R0, !PT ;  /* 0x0000000023057209 */ /* 0x000fc80007810000 */
[----:B------:R-:W-:-:S04]  /*3550*/  FMNMX.FTZ R4, R38, R5, !PT ;  /* 0x0000000526047209 */ /* 0x000fc80007810000 */
[----:B------:R-:W-:Y:S02]  /*3560*/  FMNMX.FTZ R5, R39, R4, !PT ;  /* 0x0000000427057209 */ /* 0x000fe40007810000 */
[----:B0-----:R-:W-:Y:S02]  /*3570*/  FMNMX.FTZ R0, R9, R10, !PT ;  /* 0x0000000a09007209 */ /* 0x001fe40007810000 */
[----:B------:R-:W-:Y:S02]  /*3580*/  FMNMX.FTZ R4, R42, R5, !PT ;  /* 0x000000052a047209 */ /* 0x000fe40007810000 */
[C---:B------:R-:W-:Y:S01]  /*3590*/  FSETP.NEU.FTZ.AND P2, PT, R0.reuse, -INF , PT ;  /* 0xff8000000000780b */ /* 0x040fe20003f5d000 */
[----:B------:R-:W-:Y:S01]  /*35a0*/  FMUL.FTZ R6, R0, UR20 ;  /* 0x0000001400067c20 */ /* 0x000fe20008410000 */
[----:B------:R-:W-:-:S04]  /*35b0*/  FMNMX.FTZ R5, R43, R4, !PT ;  /* 0x000000042b057209 */ /* 0x000fc80007810000 */
[----:B------:R-:W-:Y:S02]  /*35c0*/  FMNMX.FTZ R4, R46, R5, !PT ;  /* 0x000000052e047209 */ /* 0x000fe40007810000 */
[----:B------:R-:W-:Y:S02]  /*35d0*/  FSEL R6, R6, RZ, P2 ;  /* 0x000000ff06067208 */ /* 0x000fe40001000000 */
[----:B------:R-:W-:-:S03]  /*35e0*/  FMNMX.FTZ R5, R47, R4, !PT ;  /* 0x000000042f057209 */ /* 0x000fc60007810000 */
[--C-:B------:R-:W-:Y:S01]  /*35f0*/  FFMA.FTZ R24, R24, UR20, -R6.reuse ;  /* 0x0000001418187c23 */ /* 0x100fe20008010806 */
[----:B------:R-:W-:Y:S01]  /*3600*/  FMNMX.FTZ R4, R50, R5, !PT ;  /* 0x0000000532047209 */ /* 0x000fe20007810000 */
[--C-:B------:R-:W-:Y:S01]  /*3610*/  FFMA.FTZ R25, R25, UR20, -R6.reuse ;  /* 0x0000001419197c23 */ /* 0x100fe20008010806 */
[--C-:B------:R-:W-:Y:S01]  /*3620*/  FFMA.FTZ R28, R28, UR20, -R6.reuse ;  /* 0x000000141c1c7c23 */ /* 0x100fe20008010806 */
[--C-:B------:R-:W-:Y:S01]  /*3630*/  FFMA.FTZ R29, R29, UR20, -R6.reuse ;  /* 0x000000141d1d7c23 */ /* 0x100fe20008010806 */
[----:B------:R-:W-:Y:S01]  /*3640*/  FMNMX.FTZ R5, R51, R4, !PT ;  /* 0x0000000433057209 */ /* 0x000fe20007810000 */
[----:B------:R-:W-:Y:S01]  /*3650*/  MUFU.EX2 R24, R24 ;  /* 0x0000001800187308 */ /* 0x000fe20000000800 */
[--C-:B------:R-:W-:Y:S01]  /*3660*/  FFMA.FTZ R32, R32, UR20, -R6.reuse ;  /* 0x0000001420207c23 */ /* 0x100fe20008010806 */
[--C-:B------:R-:W-:Y:S01]  /*3670*/  FFMA.FTZ R33, R33, UR20, -R6.reuse ;  /* 0x0000001421217c23 */ /* 0x100fe20008010806 */
[----:B------:R-:W-:Y:S01]  /*3680*/  FMNMX.FTZ R4, R54, R5, !PT ;  /* 0x0000000536047209 */ /* 0x000fe20007810000 */
[--C-:B------:R-:W-:Y:S01]  /*3690*/  FFMA.FTZ R36, R36, UR20, -R6.reuse ;  /* 0x0000001424247c23 */ /* 0x100fe20008010806 */
[--C-:B------:R-:W-:Y:S01]  /*36a0*/  FFMA.FTZ R37, R37, UR20, -R6.reuse ;  /* 0x0000001425257c23 */ /* 0x100fe20008010806 */
[--C-:B------:R-:W-:Y:S01]  /*36b0*/  FFMA.FTZ R40, R40, UR20, -R6.reuse ;  /* 0x0000001428287c23 */ /* 0x100fe20008010806 */
[----:B------:R-:W-:Y:S01]  /*36c0*/  FMNMX.FTZ R4, R55, R4, !PT ;  /* 0x0000000437047209 */ /* 0x000fe20007810000 */
[----:B------:R-:W0:Y:S01]  /*36d0*/  MUFU.EX2 R25, R25 ;  /* 0x0000001900197308 */ /* 0x000e220000000800 */
[--C-:B------:R-:W-:Y:S01]  /*36e0*/  FFMA.FTZ R41, R41, UR20, -R6.reuse ;  /* 0x0000001429297c23 */ /* 0x100fe20008010806 */
[--C-:B------:R-:W-:Y:S01]  /*36f0*/  FFMA.FTZ R44, R44, UR20, -R6.reuse ;  /* 0x000000142c2c7c23 */ /* 0x100fe20008010806 */
[--C-:B------:R-:W-:Y:S01]  /*3700*/  FFMA.FTZ R45, R45, UR20, -R6.reuse ;  /* 0x000000142d2d7c23 */ /* 0x100fe20008010806 */
[----:B------:R-:W3:Y:S01]  /*3710*/  SHFL.BFLY PT, R5, R4, 0x2, 0x1f ;  /* 0x0c401f0004057f89 */ /* 0x000ee200000e0000 */
[--C-:B------:R-:W-:Y:S01]  /*3720*/  FFMA.FTZ R48, R48, UR20, -R6.reuse ;  /* 0x0000001430307c23 */ /* 0x100fe20008010806 */
[--C-:B------:R-:W-:Y:S01]  /*3730*/  FFMA.FTZ R49, R49, UR20, -R6.reuse ;  /* 0x0000001431317c23 */ /* 0x100fe20008010806 */
[--C-:B------:R-:W-:Y:S01]  /*3740*/  FFMA.FTZ R52, R52, UR20, -R6.reuse ;  /* 0x0000001434347c23 */ /* 0x100fe20008010806 */
[----:B------:R-:W-:Y:S01]  /*3750*/  MUFU.EX2 R28, R28 ;  /* 0x0000001c001c7308 */ /* 0x000fe20000000800 */
[----:B------:R-:W-:-:S07]  /*3760*/  FFMA.FTZ R6, R53, UR20, -R6 ;  /* 0x0000001435067c23 */ /* 0x000fce0008010806 */
[----:B------:R-:W4:Y:S01]  /*3770*/  MUFU.EX2 R29, R29 ;  /* 0x0000001d001d7308 */ /* 0x000f220000000800 */
[----:B0-----:R-:W-:-:S07]  /*3780*/  F2FP.F16.F32.PACK_AB R152, R25, R24 ;  /* 0x000000181998723e */ /* 0x001fce00000000ff */
[----:B------:R-:W-:Y:S01]  /*3790*/  MUFU.EX2 R32, R32 ;  /* 0x0000002000207308 */ /* 0x000fe20000000800 */
[----:B---3--:R-:W-:-:S07]  /*37a0*/  FMNMX.FTZ R5, R4, R5, !PT ;  /* 0x0000000504057209 */ /* 0x008fce0007810000 */
[----:B------:R-:W0:Y:S01]  /*37b0*/  MUFU.EX2 R33, R33 ;  /* 0x0000002100217308 */ /* 0x000e220000000800 */
[----:B------:R-:W3:Y:S01]  /*37c0*/  SHFL.BFLY PT, R4, R5, 0x1, 0x1f ;  /* 0x0c201f0005047f89 */ /* 0x000ee200000e0000 */
[----:B----4-:R-:W-:-:S06]  /*37d0*/  F2FP.F16.F32.PACK_AB R154, R29, R28 ;  /* 0x0000001c1d9a723e */ /* 0x010fcc00000000ff */
[----:B------:R4:W-:Y:S08]  /*37e0*/  MUFU.EX2 R9, R6 ;  /* 0x0000000600097308 */ /* 0x0009f00000000800 */
[----:B------:R-:W-:Y:S01]  /*37f0*/  MUFU.EX2 R36, R36 ;  /* 0x0000002400247308 */ /* 0x000fe20000000800 */
[----:B0-----:R-:W-:-:S07]  /*3800*/  F2FP.F16.F32.PACK_AB R156, R33, R32 ;  /* 0x00000020219c723e */ /* 0x001fce00000000ff */
[----:B------:R-:W0:Y:S01]  /*3810*/  MUFU.EX2 R37, R37 ;  /* 0x0000002500257308 */ /* 0x000e220000000800 */
[----:B---3--:R-:W-:-:S04]  /*3820*/  FMNMX.FTZ R4, R5, R4, !PT ;  /* 0x0000000405047209 */ /* 0x008fc80007810000 */
[C---:B------:R-:W-:Y:S01]  /*3830*/  FSETP.NEU.FTZ.AND P2, PT, R4.reuse, -INF , PT ;  /* 0xff8000000400780b */ /* 0x040fe20003f5d000 */
[----:B------:R-:W-:Y:S02]  /*3840*/  FMUL.FTZ R5, R4, UR20 ;  /* 0x0000001404057c20 */ /* 0x000fe40008410000 */
[----:B------:R-:W-:Y:S03]  /*3850*/  MUFU.EX2 R40, R40 ;  /* 0x0000002800287308 */ /* 0x000fe60000000800 */
[----:B------:R-:W-:Y:S01]  /*3860*/  FSEL R10, R5, RZ, P2 ;  /* 0x000000ff050a7208 */ /* 0x000fe20001000000 */
[----:B------:R-:W-:-:S04]  /*3870*/  FADD.FTZ R5, R24, R25 ;  /* 0x0000001918057221 */ /* 0x000fc80000010000 */
[--C-:B------:R-:W-:Y:S01]  /*3880*/  FFMA.FTZ R26, R26, UR20, -R10.reuse ;  /* 0x000000141a1a7c23 */ /* 0x100fe2000801080a */
[--C-:B------:R-:W-:Y:S01]  /*3890*/  FFMA.FTZ R27, R27, UR20, -R10.reuse ;  /* 0x000000141b1b7c23 */ /* 0x100fe2000801080a */
[--C-:B------:R-:W-:Y:S01]  /*38a0*/  FFMA.FTZ R30, R30, UR20, -R10.reuse ;  /* 0x000000141e1e7c23 */ /* 0x100fe2000801080a */
[--C-:B------:R-:W-:Y:S01]  /*38b0*/  FFMA.FTZ R31, R31, UR20, -R10.reuse ;  /* 0x000000141f1f7c23 */ /* 0x100fe2000801080a */
[--C-:B------:R-:W-:Y:S01]  /*38c0*/  FFMA.FTZ R34, R34, UR20, -R10.reuse ;  /* 0x0000001422227c23 */ /* 0x100fe2000801080a */
[--C-:B------:R-:W-:Y:S01]  /*38d0*/  FFMA.FTZ R35, R35, UR20, -R10.reuse ;  /* 0x0000001423237c23 */ /* 0x100fe2000801080a */
[----:B------:R-:W-:Y:S01]  /*38e0*/  MUFU.EX2 R26, R26 ;  /* 0x0000001a001a7308 */ /* 0x000fe20000000800 */
[--C-:B------:R-:W-:Y:S01]  /*38f0*/  FFMA.FTZ R38, R38, UR20, -R10.reuse ;  /* 0x0000001426267c23 */ /* 0x100fe2000801080a */
[----:B----4-:R-:W-:Y:S01]  /*3900*/  FADD.FTZ R6, R28, R5 ;  /* 0x000000051c067221 */ /* 0x010fe20000010000 */
[----:B------:R-:W-:Y:S02]  /*3910*/  @!P1 VIADD R5, R7, 0x28c40 ;  /* 0x00028c4007059836 */ /* 0x000fe40000000000 */
[--C-:B------:R-:W-:Y:S01]  /*3920*/  FFMA.FTZ R39, R39, UR20, -R10.reuse ;  /* 0x0000001427277c23 */ /* 0x100fe2000801080a */
[----:B------:R-:W-:Y:S01]  /*3930*/  FFMA.FTZ R42, R42, UR20, -R10 ;  /* 0x000000142a2a7c23 */ /* 0x000fe2000801080a */
[----:B------:R-:W-:Y:S01]  /*3940*/  FADD.FTZ R13, R29, R6 ;  /* 0x000000061d0d7221 */ /* 0x000fe20000010000 */
[--C-:B------:R-:W-:Y:S01]  /*3950*/  FFMA.FTZ R43, R43, UR20, -R10.reuse ;  /* 0x000000142b2b7c23 */ /* 0x100fe2000801080a */
[----:B------:R-:W3:Y:S01]  /*3960*/  MUFU.EX2 R27, R27 ;  /* 0x0000001b001b7308 */ /* 0x000ee20000000800 */
[----:B------:R-:W-:Y:S01]  /*3970*/  @!P1 PRMT R5, RZ, 0x654, R5 ;  /* 0x00000654ff059816 */ /* 0x000fe20000000005 */
[----:B------:R-:W-:Y:S01]  /*3980*/  FADD.FTZ R12, R32, R13 ;  /* 0x0000000d200c7221 */ /* 0x000fe20000010000 */
[--C-:B------:R-:W-:Y:S01]  /*3990*/  FFMA.FTZ R46, R46, UR20, -R10.reuse ;  /* 0x000000142e2e7c23 */ /* 0x100fe2000801080a */
[--C-:B------:R-:W-:Y:S01]  /*39a0*/  FFMA.FTZ R47, R47, UR20, -R10.reuse ;  /* 0x000000142f2f7c23 */ /* 0x100fe2000801080a */
[----:B------:R4:W-:Y:S01]  /*39b0*/  @!P1 SYNCS.ARRIVE.TRANS64.RED.A1T0 RZ, [R5+URZ], RZ ;  /* 0x000000ff05ff99a7 */ /* 0x0009e2000810043f */
[--C-:B------:R-:W-:Y:S01]  /*39c0*/  FFMA.FTZ R50, R50, UR20, -R10.reuse ;  /* 0x0000001432327c23 */ /* 0x100fe2000801080a */
[--C-:B------:R-:W-:Y:S01]  /*39d0*/  FFMA.FTZ R51, R51, UR20, -R10.reuse ;  /* 0x0000001433337c23 */ /* 0x100fe2000801080a */
[----:B------:R-:W5:Y:S01]  /*39e0*/  MUFU.EX2 R30, R30 ;  /* 0x0000001e001e7308 */ /* 0x000f620000000800 */
[--C-:B------:R-:W-:Y:S01]  /*39f0*/  FFMA.FTZ R54, R54, UR20, -R10.reuse ;  /* 0x0000001436367c23 */ /* 0x100fe2000801080a */
[----:B------:R-:W-:Y:S01]  /*3a00*/  FFMA.FTZ R10, R55, UR20, -R10 ;  /* 0x00000014370a7c23 */ /* 0x000fe2000801080a */
[----:B0-----:R-:W-:-:S05]  /*3a10*/  F2FP.F16.F32.PACK_AB R158, R37, R36 ;  /* 0x00000024259e723e */ /* 0x001fca00000000ff */
[----:B------:R-:W4:Y:S01]  /*3a20*/  MUFU.EX2 R31, R31 ;  /* 0x0000001f001f7308 */ /* 0x000f220000000800 */
[----:B---3--:R-:W-:Y:S01]  /*3a30*/  FADD.FTZ R11, R26, R27 ;  /* 0x0000001b1a0b7221 */ /* 0x008fe20000010000 */
[----:B------:R-:W-:-:S06]  /*3a40*/  F2FP.F16.F32.PACK_AB R153, R27, R26 ;  /* 0x0000001a1b99723e */ /* 0x000fcc00000000ff */
[----:B------:R-:W0:Y:S01]  /*3a50*/  MUFU.EX2 R34, R34 ;  /* 0x0000002200227308 */ /* 0x000e220000000800 */
[----:B-----5:R-:W-:Y:S01]  /*3a60*/  FADD.FTZ R6, R30, R11 ;  /* 0x0000000b1e067221 */ /* 0x020fe20000010000 */
[----:B------:R-:W-:-:S04]  /*3a70*/  FADD.FTZ R11, R33, R12 ;  /* 0x0000000c210b7221 */ /* 0x000fc80000010000 */
[----:B------:R-:W-:Y:S02]  /*3a80*/  FADD.FTZ R12, R36, R11 ;  /* 0x0000000b240c7221 */ /* 0x000fe40000010000 */
[----:B------:R-:W3:Y:S01]  /*3a90*/  MUFU.EX2 R35, R35 ;  /* 0x0000002300237308 */ /* 0x000ee20000000800 */
[----:B----4-:R-:W-:Y:S01]  /*3aa0*/  FADD.FTZ R5, R31, R6 ;  /* 0x000000061f057221 */ /* 0x010fe20000010000 */
[----:B------:R-:W-:Y:S01]  /*3ab0*/  FADD.FTZ R11, R37, R12 ;  /* 0x0000000c250b7221 */ /* 0x000fe20000010000 */
[----:B------:R-:W-:Y:S01]  /*3ac0*/  F2FP.F16.F32.PACK_AB R155, R31, R30 ;  /* 0x0000001e1f9b723e */ /* 0x000fe200000000ff */
[----:B------:R-:W-:Y:S02]  /*3ad0*/  BAR.SYNC.DEFER_BLOCKING 0xf, 0x100 ;  /* 0x03c4000000007b1d */ /* 0x000fe40000010000 */
[----:B------:R-:W-:Y:S01]  /*3ae0*/  FADD.FTZ R12, R40, R11 ;  /* 0x0000000b280c7221 */ /* 0x000fe20000010000 */
[----:B0-----:R-:W-:-:S03]  /*3af0*/  FADD.FTZ R6, R34, R5 ;  /* 0x0000000522067221 */ /* 0x001fc60000010000 */
[----:B------:R-:W0:Y:S01]  /*3b00*/  MUFU.EX2 R38, R38 ;  /* 0x0000002600267308 */ /* 0x000e220000000800 */
[----:B---3--:R-:W-:-:S07]  /*3b10*/  FADD.FTZ R5, R35, R6 ;  /* 0x0000000623057221 */ /* 0x008fce0000010000 */
[----:B------:R-:W3:Y:S01]  /*3b20*/  MUFU.EX2 R39, R39 ;  /* 0x0000002700277308 */ /* 0x000ee20000000800 */
[----:B------:R-:W-:-:S07]  /*3b30*/  F2FP.F16.F32.PACK_AB R157, R35, R34 ;  /* 0x00000022239d723e */ /* 0x000fce00000000ff */
[----:B------:R-:W4:Y:S01]  /*3b40*/  MUFU.EX2 R42, R42 ;  /* 0x0000002a002a7308 */ /* 0x000f220000000800 */
[----:B0-----:R-:W-:Y:S01]  /*3b50*/  FADD.FTZ R6, R38, R5 ;  /* 0x0000000526067221 */ /* 0x001fe20000010000 */
[----:B------:R0:W-:Y:S06]  /*3b60*/  STSM.16.M88.4 [R22+0x26800], R152 ;  /* 0x0268009816007844 */ /* 0x0001ec0000000200 */
[----:B------:R-:W5:Y:S01]  /*3b70*/  MUFU.EX2 R41, R41 ;  /* 0x0000002900297308 */ /* 0x000f620000000800 */
[C---:B---3--:R-:W-:Y:S01]  /*3b80*/  FADD.FTZ R11, R39.reuse, R6 ;  /* 0x00000006270b7221 */ /* 0x048fe20000010000 */
[----:B------:R-:W-:-:S05]  /*3b90*/  F2FP.F16.F32.PACK_AB R159, R39, R38 ;  /* 0x00000026279f723e */ /* 0x000fca00000000ff */
[----:B------:R0:W-:Y:S01]  /*3ba0*/  STSM.16.M88.4 [R19], R156 ;  /* 0x0000009c13007844 */ /* 0x0001e20000000200 */
[----:B------:R-:W3:Y:S01]  /*3bb0*/  MUFU.EX2 R43, R43 ;  /* 0x0000002b002b7308 */ /* 0x000ee20000000800 */
[----:B----4-:R-:W-:-:S07]  /*3bc0*/  FADD.FTZ R6, R42, R11 ;  /* 0x0000000b2a067221 */ /* 0x010fce0000010000 */
[----:B------:R-:W4:Y:S01]  /*3bd0*/  MUFU.EX2 R44, R44 ;  /* 0x0000002c002c7308 */ /* 0x000f220000000800 */
[C---:B-----5:R-:W-:Y:S01]  /*3be0*/  FADD.FTZ R13, R41.reuse, R12 ;  /* 0x0000000c290d7221 */ /* 0x060fe20000010000 */
[----:B------:R-:W-:-:S06]  /*3bf0*/  F2FP.F16.F32.PACK_AB R160, R41, R40 ;  /* 0x0000002829a0723e */ /* 0x000fcc00000000ff */
[----:B------:R-:W-:Y:S01]  /*3c00*/  MUFU.EX2 R46, R46 ;  /* 0x0000002e002e7308 */ /* 0x000fe20000000800 */
[C---:B---3--:R-:W-:Y:S01]  /*3c10*/  FADD.FTZ R11, R43.reuse, R6 ;  /* 0x000000062b0b7221 */ /* 0x048fe20000010000 */
[----:B------:R-:W-:-:S06]  /*3c20*/  F2FP.F16.F32.PACK_AB R161, R43, R42 ;  /* 0x0000002a2ba1723e */ /* 0x000fcc00000000ff */
[----:B------:R-:W3:Y:S01]  /*3c30*/  MUFU.EX2 R45, R45 ;  /* 0x0000002d002d7308 */ /* 0x000ee20000000800 */
[----:B----4-:R-:W-:-:S07]  /*3c40*/  FADD.FTZ R6, R44, R13 ;  /* 0x0000000d2c067221 */ /* 0x010fce0000010000 */
[----:B------:R-:W4:Y:S08]  /*3c50*/  MUFU.EX2 R47, R47 ;  /* 0x0000002f002f7308 */ /* 0x000f300000000800 */
[----:B------:R-:W-:Y:S01]  /*3c60*/  MUFU.EX2 R48, R48 ;  /* 0x0000003000307308 */ /* 0x000fe20000000800 */
[C---:B---3--:R-:W-:Y:S01]  /*3c70*/  F2FP.F16.F32.PACK_AB R162, R45.reuse, R44 ;  /* 0x0000002c2da2723e */ /* 0x048fe200000000ff */
[----:B------:R-:W-:-:S06]  /*3c80*/  FADD.FTZ R45, R45, R6 ;  /* 0x000000062d2d7221 */ /* 0x000fcc0000010000 */
[----:B------:R-:W3:Y:S01]  /*3c90*/  MUFU.EX2 R49, R49 ;  /* 0x0000003100317308 */ /* 0x000ee20000000800 */
[----:B----4-:R-:W-:-:S05]  /*3ca0*/  F2FP.F16.F32.PACK_AB R163, R47, R46 ;  /* 0x0000002e2fa3723e */ /* 0x010fca00000000ff */
[----:B------:R0:W-:Y:S02]  /*3cb0*/  STSM.16.M88.4 [R184], R160 ;  /* 0x000000a0b8007844 */ /* 0x0001e40000000200 */
[----:B------:R-:W-:Y:S08]  /*3cc0*/  MUFU.EX2 R50, R50 ;  /* 0x0000003200327308 */ /* 0x000ff00000000800 */
[----:B------:R-:W4:Y:S01]  /*3cd0*/  MUFU.EX2 R51, R51 ;  /* 0x0000003300337308 */ /* 0x000f220000000800 */
[----:B---3--:R-:W-:Y:S01]  /*3ce0*/  F2FP.F16.F32.PACK_AB R164, R49, R48 ;  /* 0x0000003031a4723e */ /* 0x008fe200000000ff */
[----:B------:R-:W-:-:S04]  /*3cf0*/  FADD.FTZ R48, R48, R45 ;  /* 0x0000002d30307221 */ /* 0x000fc80000010000 */
[----:B------:R-:W-:Y:S02]  /*3d00*/  FADD.FTZ R49, R49, R48 ;  /* 0x0000003031317221 */ /* 0x000fe40000010000 */
[----:B------:R-:W3:Y:S08]  /*3d10*/  MUFU.EX2 R52, R52 ;  /* 0x0000003400347308 */ /* 0x000ef00000000800 */
[----:B------:R-:W-:Y:S01]  /*3d20*/  MUFU.EX2 R54, R54 ;  /* 0x0000003600367308 */ /* 0x000fe20000000800 */
[----:B----4-:R-:W-:-:S07]  /*3d30*/  F2FP.F16.F32.PACK_AB R165, R51, R50 ;  /* 0x0000003233a5723e */ /* 0x010fce00000000ff */
[----:B------:R4:W5:Y:S01]  /*3d40*/  MUFU.EX2 R5, R10 ;  /* 0x0000000a00057308 */ /* 0x0009620000000800 */
[----:B---3--:R-:W-:Y:S01]  /*3d50*/  F2FP.F16.F32.PACK_AB R166, R9, R52 ;  /* 0x0000003409a6723e */ /* 0x008fe200000000ff */
[----:B------:R-:W-:-:S04]  /*3d60*/  FADD.FTZ R6, R52, R49 ;  /* 0x0000003134067221 */ /* 0x000fc80000010000 */
[----:B------:R-:W-:Y:S01]  /*3d70*/  FADD.FTZ R6, R9, R6 ;  /* 0x0000000609067221 */ /* 0x000fe20000010000 */
[----:B----4-:R-:W-:-:S04]  /*3d80*/  FADD.FTZ R10, R46, R11 ;  /* 0x0000000b2e0a7221 */ /* 0x010fc80000010000 */
[----:B------:R-:W-:-:S04]  /*3d90*/  FADD.FTZ R47, R47, R10 ;  /* 0x0000000a2f2f7221 */ /* 0x000fc80000010000 */
[----:B------:R-:W-:Y:S01]  /*3da0*/  FADD.FTZ R50, R50, R47 ;  /* 0x0000002f32327221 */ /* 0x000fe20000010000 */
[----:B-----5:R-:W-:-:S03]  /*3db0*/  F2FP.F16.F32.PACK_AB R167, R5, R54 ;  /* 0x0000003605a7723e */ /* 0x020fc600000000ff */
[----:B------:R-:W-:Y:S02]  /*3dc0*/  FADD.FTZ R51, R51, R50 ;  /* 0x0000003233337221 */ /* 0x000fe40000010000 */
[----:B------:R0:W-:Y:S02]  /*3dd0*/  STSM.16.M88.4 [R23], R164 ;  /* 0x000000a417007844 */ /* 0x0001e40000000200 */
[----:B------:R-:W-:-:S04]  /*3de0*/  FADD.FTZ R54, R54, R51 ;  /* 0x0000003336367221 */ /* 0x000fc80000010000 */
[----:B------:R-:W-:Y:S01]  /*3df0*/  FADD.FTZ R5, R5, R54 ;  /* 0x0000003605057221 */ /* 0x000fe20000010000 */
[----:B------:R-:W-:Y:S06]  /*3e00*/  @!P0 BRA `(.L_x_25) ;  /* 0x0000000000048947 */ /* 0x000fec0003800000 */
[----:B------:R-:W-:Y:S01]  /*3e10*/  BPT.TRAP 0x1 ;  /* 0x000000040000795c */ /* 0x000fe20000300000 */
.L_x_25:
[----:B------:R3:W4:Y:S01]  /*3e20*/  SYNCS.PHASECHK.TRANS64.TRYWAIT P2, [R7+URZ+0x28c50], R8 ;  /* 0x028c5008070075a7 */ /* 0x000722000804017f */
[----:B------:R-:W-:Y:S05]  /*3e30*/  @!P0 BRA `(.L_x_26) ;  /* 0x0000000000048947 */ /* 0x000fea0003800000 */
[----:B------:R-:W-:Y:S01]  /*3e40*/  BPT.TRAP 0x1 ;  /* 0x000000040000795c */ /* 0x000fe20000300000 */
.L_x_26:
[----:B------:R-:W-:Y:S01]  /*3e50*/  ULOP3.LUT UR51, UR51, 0x2000000, URZ, 0xfc, !UPT ;  /* 0x0200000033337892 */ /* 0x000fe2000f8efc3f */
[----:B----4-:R-:W-:Y:S11]  /*3e60*/  @P2 BRA `(.L_x_27) ;  /* 0x0000000000082947 */ /* 0x010ff60003800000 */
[----:B------:R-:W4:Y:S02]  /*3e70*/  SYNCS.PHASECHK.TRANS64.TRYWAIT P2, [R7+URZ+0x28c50], R8 ;  /* 0x028c5008070075a7 */ /* 0x000f24000804017f */
[----:B----4-:R-:W-:Y:S05]  /*3e80*/  @!P2 BRA `(.L_x_28) ;  /* 0x0000009000f0a947 */ /* 0x010fea0003800000 */
.L_x_27:
[----:B------:R-:W-:Y:S01]  /*3e90*/  ULEA UR10, UR39, UR51, 0xc ;  /* 0x00000033270a7291 */ /* 0x000fe2000f8e603f */
[----:B------:R-:W-:Y:S01]  /*3ea0*/  WARPGROUP.ARRIVE ;  /* 0x00000000000079c5 */ /* 0x000fe20000000000 */
[----:B------:R-:W-:Y:S01]  /*3eb0*/  UMOV UR7, 0x40000040 ;  /* 0x4000004000077882 */ /* 0x000fe20000000000 */
[----:B------:R-:W-:Y:S01]  /*3ec0*/  UISETP.GE.AND UP0, UPT, UR50, 0x41, UPT ;  /* 0x000000413200788c */ /* 0x000fe2000bf06270 */
[----:B-1234-:R-:W-:-:S03]  /*3ed0*/  @!P1 VIADD R7, R7, 0x28c60 ;  /* 0x00028c6007079836 */ /* 0x01efc60000000000 */
[----:B------:R-:W-:Y:S02]  /*3ee0*/  UMOV UR6, UR10 ;  /* 0x0000000a00067c82 */ /* 0x000fe40008000000 */
[----:B------:R-:W-:Y:S01]  /*3ef0*/  HGMMA.64x256x16.F32 R24, R152, gdesc[UR4].tnspB, RZ, !UPT, gsb0 ;  /* 0x43e0000498187df0 */ /* 0x000fe2000c0008ff */
[----:B------:R-:W-:Y:S01]  /*3f00*/  UIADD3 UR6, UR10, 0x80, URZ ;  /* 0x000000800a067890 */ /* 0x000fe2000fffe03f */
[----:B------:R-:W-:Y:S01]  /*3f10*/  PLOP3.LUT P2, PT, PT, PT, UP0, 0x80, 0x0 ;  /* 0x000000000000781c */ /* 0x000fe20003f4f008 */
[----:B------:R-:W-:Y:S01]  /*3f20*/  UMOV UR7, 0x40000040 ;  /* 0x4000004000077882 */ /* 0x000fe20000000000 */
[----:B------:R-:W-:Y:S01]  /*3f30*/  @!P1 PRMT R7, RZ, 0x654, R7 ;  /* 0x00000654ff079816 */ /* 0x000fe20000000007 */
[----:B------:R-:W-:Y:S02]  /*3f40*/  WARPGROUP.DEPBAR.LE gsb0, 0x0 ;  /* 0x00008000000079c5 */ /* 0x000fe40000010000 */
[----:B------:R-:W-:-:S15]  /*3f50*/  WARPGROUP.ARRIVE ;  /* 0x00000000000079c5 */ /* 0x000fde0000000000 */
[----:B------:R-:W-:-:S06]  /*3f60*/  NOP ;  /* 0x0000000000007918 */ /* 0x000fcc0000000000 */
[----:B------:R-:W-:Y:S01]  /*3f70*/  HGMMA.64x256x16.F32 R24, R156, gdesc[UR4].tnspB, R24, gsb0 ;  /* 0x43e000049c187df0 */ /* 0x000fe20008000818 */
[----:B------:R-:W-:Y:S01]  /*3f80*/  UIADD3 UR6, UR10, 0x100, URZ ;  /* 0x000001000a067890 */ /* 0x000fe2000fffe03f */
[----:B------:R-:W-:Y:S01]  /*3f90*/  UMOV UR7, 0x40000040 ;  /* 0x4000004000077882 */ /* 0x000fe20000000000 */
[----:B------:R-:W-:Y:S02]  /*3fa0*/  WARPGROUP.DEPBAR.LE gsb0, 0x0 ;  /* 0x00008000000079c5 */ /* 0x000fe40000010000 */
[----:B------:R-:W-:-:S15]  /*3fb0*/  WARPGROUP.ARRIVE ;  /* 0x00000000000079c5 */ /* 0x000fde0000000000 */
[----:B------:R-:W-:-:S08]  /*3fc0*/  NOP ;  /* 0x0000000000007918 */ /* 0x000fd00000000000 */
[----:B------:R-:W-:Y:S01]  /*3fd0*/  HGMMA.64x256x16.F32 R24, R160, gdesc[UR4].tnspB, R24, gsb0 ;  /* 0x43e00004a0187df0 */ /* 0x000fe20008000818 */
[----:B------:R-:W-:Y:S01]  /*3fe0*/  UIADD3 UR6, UR10, 0x180, URZ ;  /* 0x000001800a067890 */ /* 0x000fe2000fffe03f */
[----:B------:R-:W-:Y:S01]  /*3ff0*/  UMOV UR7, 0x40000040 ;  /* 0x4000004000077882 */ /* 0x000fe20000000000 */
[----:B------:R-:W-:Y:S02]  /*4000*/  WARPGROUP.DEPBAR.LE gsb0, 0x0 ;  /* 0x00008000000079c5 */ /* 0x000fe40000010000 */
[----:B------:R-:W-:-:S15]  /*4010*/  WARPGROUP.ARRIVE ;  /* 0x00000000000079c5 */ /* 0x000fde0000000000 */
[----:B------:R-:W-:-:S08]  /*4020*/  NOP ;  /* 0x0000000000007918 */ /* 0x000fd00000000000 */
[----:B------:R-:W-:Y:S03]  /*4030*/  HGMMA.64x256x16.F32 R24, R164, gdesc[UR4].tnspB, R24, gsb0 ;  /* 0x43e00004a4187df0 */ /* 0x000fe60008000818 */
[----:B------:R-:W-:Y:S02]  /*4040*/  WARPGROUP.DEPBAR.LE gsb0, 0x0 ;  /* 0x00008000000079c5 */ /* 0x000fe40000010000 */
[----:B------:R-:W-:Y:S01]  /*4050*/  @!PT LDS RZ, [RZ] ;  /* 0x00000000fffff984 */ /* 0x000fe20000000800 */
[----:B------:R-:W-:Y:S01]  /*4060*/  @!PT LDS RZ, [RZ] ;  /* 0x00000000fffff984 */ /* 0x000fe20000000800 */
[----:B------:R-:W-:Y:S01]  /*4070*/  @!PT LDS RZ, [RZ] ;  /* 0x00000000fffff984 */ /* 0x000fe20000000800 */
[----:B------:R-:W-:Y:S01]  /*4080*/  @!PT LDS RZ, [RZ] ;  /* 0x00000000fffff984 */ /* 0x000fe20000000800 */
[----:B------:R1:W-:Y:S06]  /*4090*/  MEMBAR.ALL.CTA ;  /* 0x0000000000007992 */ /* 0x0003ec0000008000 */
[----:B-1----:R-:W1:Y:S02]  /*40a0*/  FENCE.VIEW.ASYNC.S ;  /* 0x00000000000073c6 */ /* 0x002e640000000000 */
[----:B-1----:R-:W-:Y:S01]  /*40b0*/  NOP ;  /* 0x0000000000007918 */ /* 0x002fe20000000000 */
[----:B------:R-:W-:Y:S06]  /*40c0*/  BAR.ARV 0xe, 0x100 ;  /* 0x0384000000007b1d */ /* 0x000fec0000002000 */
[----:B------:R1:W-:Y:S01]  /*40d0*/  @!P1 SYNCS.ARRIVE.TRANS64.RED.A1T0 RZ, [R7+URZ], RZ ;  /* 0x000000ff07ff99a7 */ /* 0x0003e2000810043f */
[----:B------:R-:W-:Y:S05]  /*40e0*/  @!P2 BRA `(.L_x_29) ;  /* 0x000000180044a947 */ /* 0x000fea0003800000 */
[----:B------:R-:W-:Y:S01]  /*40f0*/  IMAD.MOV.U32 R9, RZ, RZ, R4 ;  /* 0x000000ffff097224 */ /* 0x000fe200078e0004 */
[----:B------:R-:W-:Y:S01]  /*4100*/  UIADD3 UR49, UR49, -0x2, URZ ;  /* 0xfffffffe31317890 */ /* 0x000fe2000fffe03f */
[----:B------:R-:W-:Y:S01]  /*4110*/  IMAD.MOV.U32 R11, RZ, RZ, R0 ;  /* 0x000000ffff0b7224 */ /* 0x000fe200078e0000 */
[----:B------:R-:W-:Y:S01]  /*4120*/  UMOV UR21, UR39 ;  /* 0x0000002700157c82 */ /* 0x000fe20008000000 */
[----:B------:R-:W-:-:S09]  /*4130*/  ULDC UR20, c[0x0][0x988] ;  /* 0x0002620000147ab9 */ /* 0x000fd20000000800 */
.L_x_38:
[----:B------:R-:W-:Y:S01]  /*4140*/  UIADD3 UR39, UR21, 0x1, URZ ;  /* 0x0000000115277890 */ /* 0x000fe2000fffe03f */
[----:B------:R-:W-:Y:S01]  /*4150*/  IMAD.U32 R0, RZ, RZ, UR49 ;  /* 0x00000031ff007e24 */ /* 0x000fe2000f8e00ff */
[----:B------:R-:W-:Y:S02]  /*4160*/  UIADD3 UR49, UR49, -0x1, URZ ;  /* 0xffffffff31317890 */ /* 0x000fe4000fffe03f */
[----:B------:R-:W-:Y:S02]  /*4170*/  UISETP.NE.AND UP0, UPT, UR39, 0x2, UPT ;  /* 0x000000022700788c */ /* 0x000fe4000bf05270 */
[----:B------:R-:W-:Y:S02]  /*4180*/  ISETP.GT.AND P2, PT, R0, RZ, PT ;  /* 0x000000ff0000720c */ /* 0x000fe40003f44270 */
[----:B------:R-:W-:Y:S02]  /*4190*/  USEL UR6, URZ, 0x1, UP0 ;  /* 0x000000013f067887 */ /* 0x000fe40008000000 */
[----:B------:R-:W-:-:S02]  /*41a0*/  USEL UR39, UR39, URZ, UP0 ;  /* 0x0000003f27277287 */ /* 0x000fc40008000000 */
[----:B------:R-:W-:Y:S01]  /*41b0*/  ULOP3.LUT UR38, UR38, UR6, URZ, 0x3c, !UPT ;  /* 0x0000000626267292 */ /* 0x000fe2000f8e3c3f */
[----:B--23--:R-:W-:Y:S11]  /*41c0*/  @!P0 BRA `(.L_x_30) ;  /* 0x0000000000048947 */ /* 0x00cff60003800000 */
[----:B------:R-:W-:Y:S01]  /*41d0*/  BPT.TRAP 0x1 ;  /* 0x000000040000795c */ /* 0x000fe20000300000 */
.L_x_30:
[----:B------:R-:W-:Y:S01]  /*41e0*/  ULEA UR22, UR39, UR41, 0x3 ;  /* 0x0000002927167291 */ /* 0x000fe2000f8e183f */
[----:B-1----:R-:W-:-:S05]  /*41f0*/  IMAD.U32 R7, RZ, RZ, UR38 ;  /* 0x00000026ff077e24 */ /* 0x002fca000f8e00ff */
[----:B------:R-:W-:-:S04]  /*4200*/  SHF.L.U32 R7, R7, 0x1f, RZ ;  /* 0x0000001f07077819 */ /* 0x000fc800000006ff */
[----:B------:R1:W2:Y:S01]  /*4210*/  SYNCS.PHASECHK.TRANS64.TRYWAIT P3, [UR22+0x28c30], R7 ;  /* 0x028c3007ff0075a7 */ /* 0x0002a20008060156 */
[----:B------:R-:W-:Y:S05]  /*4220*/  @!P0 BRA `(.L_x_31) ;  /* 0x0000000000048947 */ /* 0x000fea0003800000 */
[----:B------:R-:W-:Y:S01]  /*4230*/  BPT.TRAP 0x1 ;  /* 0x000000040000795c */ /* 0x000fe20000300000 */
.L_x_31:
[----:B--2---:R-:W-:Y:S05]  /*4240*/  @P3 BRA `(.L_x_32) ;  /* 0x0000000000083947 */ /* 0x004fea0003800000 */
[----:B------:R-:W2:Y:S02]  /*4250*/  SYNCS.PHASECHK.TRANS64.TRYWAIT P3, [UR22+0x28c30], R7 ;  /* 0x028c3007ff0075a7 */ /* 0x000ea40008060156 */
[----:B--2---:R-:W-:Y:S05]  /*4260*/  @!P3 BRA `(.L_x_33) ;  /* 0x00000090000cb947 */ /* 0x004fea0003800000 */
.L_x_32:
[----:B------:R-:W-:Y:S01]  /*4270*/  R2UR UR18, R3 ;  /* 0x00000000031272ca */ /* 0x000fe200000e0000 */
[----:B------:R-:W-:Y:S01]  /*4280*/  UIADD3 UR6, UR41, 0x20400, URZ ;  /* 0x0002040029067890 */ /* 0x000fe2000fffe03f */
[----:B0-----:R-:W-:Y:S01]  /*4290*/  WARPGROUP.ARRIVE ;  /* 0x00000000000079c5 */ /* 0x001fe20000000000 */
[----:B------:R-:W-:Y:S01]  /*42a0*/  UMOV UR19, 0x40000040 ;  /* 0x4000004000137882 */ /* 0x000fe20000000000 */
[----:B------:R-:W-:Y:S01]  /*42b0*/  UMOV UR17, 0x40000040 ;  /* 0x4000004000117882 */ /* 0x000fe20000000000 */
[----:B------:R-:W-:Y:S01]  /*42c0*/  USHF.R.U32.HI UR6, URZ, 0x4, UR6 ;  /* 0x000000043f067899 */ /* 0x000fe20008011606 */
[----:B------:R-:W-:Y:S01]  /*42d0*/  UMOV UR7, 0x40000040 ;  /* 0x4000004000077882 */ /* 0x000fe20000000000 */
[----:B------:R-:W-:Y:S02]  /*42e0*/  UMOV UR11, 0x40000040 ;  /* 0x40000040000b7882 */ /* 0x000fe40000000000 */
[----:B------:R-:W-:Y:S01]  /*42f0*/  ULOP3.LUT UR6, UR6, 0x3fff, URZ, 0xc0, !UPT ;  /* 0x00003fff06067892 */ /* 0x000fe2000f8ec03f */
[----:B------:R-:W-:-:S03]  /*4300*/  UMOV UR15, 0x40000040 ;  /* 0x40000040000f7882 */ /* 0x000fc60000000000 */
[----:B------:R-:W-:Y:S02]  /*4310*/  ULEA UR18, UR39, UR18, 0x9 ;  /* 0x0000001227127291 */ /* 0x000fe4000f8e483f */
[----:B------:R-:W-:Y:S02]  /*4320*/  ULOP3.LUT UR16, UR6, 0x10000, URZ, 0xfc, !UPT ;  /* 0x0001000006107892 */ /* 0x000fe4000f8efc3f */
[----:B------:R-:W-:Y:S02]  /*4330*/  UIADD3 UR6, UR18, 0x2, URZ ;  /* 0x0000000212067890 */ /* 0x000fe4000fffe03f */
[----:B------:R-:W-:Y:S02]  /*4340*/  UIADD3 UR10, UR18, 0x4, URZ ;  /* 0x00000004120a7890 */ /* 0x000fe4000fffe03f */
[----:B------:R-:W-:-:S03]  /*4350*/  UIADD3 UR14, UR18, 0x6, URZ ;  /* 0x00000006120e7890 */ /* 0x000fc6000fffe03f */
[----:B------:R-:W-:Y:S03]  /*4360*/  HGMMA.64x64x16.F32 R152, gdesc[UR16], RZ, !UPT, gsb0 ;  /* 0x00e00000109879f0 */ /* 0x000fe6000c0008ff */
[----:B------:R-:W-:Y:S02]  /*4370*/  WARPGROUP.DEPBAR.LE gsb0, 0x0 ;  /* 0x00008000000079c5 */ /* 0x000fe40000010000 */
[----:B------:R-:W-:-:S06]  /*4380*/  WARPGROUP.ARRIVE ;  /* 0x00000000000079c5 */ /* 0x000fcc0000000000 */
[----:B------:R-:W-:Y:S03]  /*4390*/  HGMMA.64x64x16.F32 R152, gdesc[UR4], R152, gsb0 ;  /* 0x00e00000049879f0 */ /* 0x000fe60008000898 */
[----:B------:R-:W-:Y:S02]  /*43a0*/  WARPGROUP.DEPBAR.LE gsb0, 0x0 ;  /* 0x00008000000079c5 */ /* 0x000fe40000010000 */
[----:B------:R-:W-:-:S06]  /*43b0*/  WARPGROUP.ARRIVE ;  /* 0x00000000000079c5 */ /* 0x000fcc0000000000 */
[----:B------:R-:W-:Y:S03]  /*43c0*/  HGMMA.64x64x16.F32 R152, gdesc[UR8], R152, gsb0 ;  /* 0x00e00000089879f0 */ /* 0x000fe60008000898 */
[----:B------:R-:W-:Y:S02]  /*43d0*/  WARPGROUP.DEPBAR.LE gsb0, 0x0 ;  /* 0x00008000000079c5 */ /* 0x000fe40000010000 */
[----:B------:R-:W-:-:S06]  /*43e0*/  WARPGROUP.ARRIVE ;  /* 0x00000000000079c5 */ /* 0x000fcc0000000000 */
[----:B------:R-:W-:Y:S03]  /*43f0*/  HGMMA.64x64x16.F32 R152, gdesc[UR12], R152, gsb0 ;  /* 0x00e000000c9879f0 */ /* 0x000fe60008000898 */
[----:B------:R-:W-:Y:S02]  /*4400*/  WARPGROUP.DEPBAR.LE gsb0, 0x0 ;  /* 0x00008000000079c5 */ /* 0x000fe40000010000 */
[----:B--2---:R-:W-:-:S04]  /*4410*/  FMNMX.FTZ R0, R152, R11, !PT ;  /* 0x0000000b98007209 */ /* 0x004fc80007810000 */
[----:B------:R-:W-:-:S04]  /*4420*/  FMNMX.FTZ R13, R153, R0, !PT ;  /* 0x00000000990d7209 */ /* 0x000fc80007810000 */
        /* <DEDUP_REMOVED lines=13> */
[----:B------:R-:W-:Y:S02]  /*4500*/  FMNMX.FTZ R8, R181, R0, !PT ;  /* 0x00000000b5087209 */ /* 0x000fe40007810000 */
[----:B------:R-:W-:-:S03]  /*4510*/  FMNMX.FTZ R0, R154, R9, !PT ;  /* 0x000000099a007209 */ /* 0x000fc60007810000 */
[----:B------:R-:W0:Y:S02]  /*4520*/  SHFL.BFLY PT, R13, R8, 0x2, 0x1f ;  /* 0x0c401f00080d7f89 */ /* 0x000e2400000e0000 */
        /* <DEDUP_REMOVED lines=10> */
[----:B------:R-:W-:-:S03]  /*45d0*/  FMNMX.FTZ R4, R170, R13, !PT ;  /* 0x0000000daa047209 */ /* 0x000fc60007810000 */
[C---:B------:R-:W-:Y:S01]  /*45e0*/  FMUL.FTZ R12, R0.reuse, UR20 ;  /* 0x00000014000c7c20 */ /* 0x040fe20008410000 */
[----:B------:R-:W-:Y:S01]  /*45f0*/  FMNMX.FTZ R13, R171, R4, !PT ;  /* 0x00000004ab0d7209 */ /* 0x000fe20007810000 */
[----:B------:R-:W-:Y:S02]  /*4600*/  FADD.FTZ R11, -R0, R11 ;  /* 0x0000000b000b7221 */ /* 0x000fe40000010100 */
[--C-:B------:R-:W-:Y:S01]  /*4610*/  FFMA.FTZ R152, R152, UR20, -R12.reuse ;  /* 0x0000001498987c23 */ /* 0x100fe2000801080c */
[----:B------:R-:W-:Y:S01]  /*4620*/  FMNMX.FTZ R4, R174, R13, !PT ;  /* 0x0000000dae047209 */ /* 0x000fe20007810000 */
[----:B------:R-:W-:Y:S01]  /*4630*/  FMUL.FTZ R11, R11, UR20 ;  /* 0x000000140b0b7c20 */ /* 0x000fe20008410000 */
[--C-:B------:R-:W-:Y:S01]  /*4640*/  FFMA.FTZ R13, R153, UR20, -R12.reuse ;  /* 0x00000014990d7c23 */ /* 0x100fe2000801080c */
[--C-:B------:R-:W-:Y:S01]  /*4650*/  FFMA.FTZ R153, R165, UR20, -R12.reuse ;  /* 0x00000014a5997c23 */ /* 0x100fe2000801080c */
[----:B------:R-:W-:Y:S01]  /*4660*/  FMNMX.FTZ R15, R175, R4, !PT ;  /* 0x00000004af0f7209 */ /* 0x000fe20007810000 */
[--C-:B------:R-:W-:Y:S01]  /*4670*/  FFMA.FTZ R8, R156, UR20, -R12.reuse ;  /* 0x000000149c087c23 */ /* 0x100fe2000801080c */
        /* <DEDUP_REMOVED lines=13> */
[----:B------:R-:W-:Y:S01]  /*4750*/  FFMA.FTZ R181, R181, UR20, -R12 ;  /* 0x00000014b5b57c23 */ /* 0x000fe2000801080c */
[----:B------:R-:W-:Y:S01]  /*4760*/  FMNMX.FTZ R4, R183, R4, !PT ;  /* 0x00000004b7047209 */ /* 0x000fe20007810000 */
[----:B------:R-:W0:Y:S04]  /*4770*/  MUFU.EX2 R11, R11 ;  /* 0x0000000b000b7308 */ /* 0x000e280000000800 */
[----:B------:R-:W2:Y:S04]  /*4780*/  SHFL.BFLY PT, R157, R4, 0x2, 0x1f ;  /* 0x0c401f00049d7f89 */ /* 0x000ea800000e0000 */
[----:B------:R-:W3:Y:S08]  /*4790*/  MUFU.EX2 R152, R152 ;  /* 0x0000009800987308 */ /* 0x000ef00000000800 */
[----:B------:R-:W4:Y:S01]  /*47a0*/  MUFU.EX2 R13, R13 ;  /* 0x0000000d000d7308 */ /* 0x000f220000000800 */
[-C--:B0-----:R-:W-:Y:S01]  /*47b0*/  FMUL.FTZ R24, R24, R11.reuse ;  /* 0x0000000b18187220 */ /* 0x081fe20000410000 */
[-C--:B------:R-:W-:Y:S01]  /*47c0*/  FMUL.FTZ R25, R25, R11.reuse ;  /* 0x0000000b19197220 */ /* 0x080fe20000410000 */
[-C--:B------:R-:W-:Y:S01]  /*47d0*/  FMUL.FTZ R28, R28, R11.reuse ;  /* 0x0000000b1c1c7220 */ /* 0x080fe20000410000 */
[-C--:B------:R-:W-:Y:S01]  /*47e0*/  FMUL.FTZ R29, R29, R11.reuse ;  /* 0x0000000b1d1d7220 */ /* 0x080fe20000410000 */
[-C--:B------:R-:W-:Y:S01]  /*47f0*/  FMUL.FTZ R32, R32, R11.reuse ;  /* 0x0000000b20207220 */ /* 0x080fe20000410000 */
[-C--:B------:R-:W-:Y:S01]  /*4800*/  FMUL.FTZ R33, R33, R11.reuse ;  /* 0x0000000b21217220 */ /* 0x080fe20000410000 */
[-C--:B------:R-:W-:Y:S01]  /*4810*/  FMUL.FTZ R36, R36, R11.reuse ;  /* 0x0000000b24247220 */ /* 0x080fe20000410000 */
[----:B------:R-:W0:Y:S01]  /*4820*/  MUFU.EX2 R8, R8 ;  /* 0x0000000800087308 */ /* 0x000e220000000800 */
[----:B---3--:R-:W-:Y:S01]  /*4830*/  FFMA.FTZ R6, R11, R6, R152 ;  /* 0x000000060b067223 */ /* 0x008fe20000010098 */
[-C--:B------:R-:W-:Y:S01]  /*4840*/  FMUL.FTZ R37, R37, R11.reuse ;  /* 0x0000000b25257220 */ /* 0x080fe20000410000 */
[----:B------:R-:W-:Y:S01]  /*4850*/  FMUL.FTZ R40, R40, R11 ;  /* 0x0000000b28287220 */ /* 0x000fe20000410000 */
[----:B--2---:R-:W-:Y:S01]  /*4860*/  FMNMX.FTZ R20, R4, R157, !PT ;  /* 0x0000009d04147209 */ /* 0x004fe20007810000 */
[----:B------:R-:W-:Y:S01]  /*4870*/  FFMA.FTZ R157, R169, UR20, -R12 ;  /* 0x00000014a99d7c23 */ /* 0x000fe2000801080c */
[-C--:B------:R-:W-:Y:S01]  /*4880*/  FMUL.FTZ R41, R41, R11.reuse ;  /* 0x0000000b29297220 */ /* 0x080fe20000410000 */
[-C--:B------:R-:W-:Y:S01]  /*4890*/  FMUL.FTZ R44, R44, R11.reuse ;  /* 0x0000000b2c2c7220 */ /* 0x080fe20000410000 */
[----:B------:R-:W2:Y:S01]  /*48a0*/  MUFU.EX2 R15, R15 ;  /* 0x0000000f000f7308 */ /* 0x000ea20000000800 */
[----:B------:R-:W3:Y:S01]  /*48b0*/  SHFL.BFLY PT, R169, R20, 0x1, 0x1f ;  /* 0x0c201f0014a97f89 */ /* 0x000ee200000e0000 */
[-C--:B------:R-:W-:Y:S01]  /*48c0*/  FMUL.FTZ R45, R45, R11.reuse ;  /* 0x0000000b2d2d7220 */ /* 0x080fe20000410000 */
[-C--:B------:R-:W-:Y:S01]  /*48d0*/  FMUL.FTZ R48, R48, R11.reuse ;  /* 0x0000000b30307220 */ /* 0x080fe20000410000 */
[-C--:B------:R-:W-:Y:S01]  /*48e0*/  FMUL.FTZ R49, R49, R11.reuse ;  /* 0x0000000b31317220 */ /* 0x080fe20000410000 */
[-C--:B------:R-:W-:Y:S01]  /*48f0*/  FMUL.FTZ R52, R52, R11.reuse ;  /* 0x0000000b34347220 */ /* 0x080fe20000410000 */
[-C--:B------:R-:W-:Y:S01]  /*4900*/  FMUL.FTZ R53, R53, R11.reuse ;  /* 0x0000000b35357220 */ /* 0x080fe20000410000 */
[-C--:B------:R-:W-:Y:S01]  /*4910*/  FMUL.FTZ R56, R56, R11.reuse ;  /* 0x0000000b38387220 */ /* 0x080fe20000410000 */
[----:B------:R-:W-:Y:S01]  /*4920*/  MUFU.EX2 R156, R156 ;  /* 0x0000009c009c7308 */ /* 0x000fe20000000800 */
[-C--:B------:R-:W-:Y:S01]  /*4930*/  FMUL.FTZ R57, R57, R11.reuse ;  /* 0x0000000b39397220 */ /* 0x080fe20000410000 */
        /* <DEDUP_REMOVED lines=13> */
[----:B------:R-:W-:Y:S01]  /*4a10*/  FMUL.FTZ R84, R84, R11 ;  /* 0x0000000b54547220 */ /* 0x000fe20000410000 */
[----:B------:R-:W-:Y:S01]  /*4a20*/  MUFU.EX2 R10, R10 ;  /* 0x0000000a000a7308 */ /* 0x000fe20000000800 */
[----:B---3--:R-:W-:Y:S01]  /*4a30*/  FMNMX.FTZ R4, R20, R169, !PT ;  /* 0x000000a914047209 */ /* 0x008fe20007810000 */
[-C--:B------:R-:W-:Y:S01]  /*4a40*/  FMUL.FTZ R85, R85, R11.reuse ;  /* 0x0000000b55557220 */ /* 0x080fe20000410000 */
[-C--:B------:R-:W-:Y:S01]  /*4a50*/  FMUL.FTZ R88, R88, R11.reuse ;  /* 0x0000000b58587220 */ /* 0x080fe20000410000 */
[-C--:B------:R-:W-:Y:S01]  /*4a60*/  FMUL.FTZ R89, R89, R11.reuse ;  /* 0x0000000b59597220 */ /* 0x080fe20000410000 */
[-C--:B------:R-:W-:Y:S01]  /*4a70*/  FMUL.FTZ R92, R92, R11.reuse ;  /* 0x0000000b5c5c7220 */ /* 0x080fe20000410000 */
[C---:B------:R-:W-:Y:S01]  /*4a80*/  FMUL.FTZ R177, R4.reuse, UR20 ;  /* 0x0000001404b17c20 */ /* 0x040fe20008410000 */
[----:B------:R-:W-:Y:S01]  /*4a90*/  FADD.FTZ R12, -R4, R9 ;  /* 0x00000009040c7221 */ /* 0x000fe20000010100 */
[----:B------:R3:W-:Y:S01]  /*4aa0*/  MUFU.EX2 R20, R180 ;  /* 0x000000b400147308 */ /* 0x0007e20000000800 */
[----:B------:R-:W-:Y:S01]  /*4ab0*/  FMUL.FTZ R93, R93, R11 ;  /* 0x0000000b5d5d7220 */ /* 0x000fe20000410000 */
[----:B------:R-:W-:Y:S01]  /*4ac0*/  FFMA.FTZ R169, R154, UR20, -R177 ;  /* 0x000000149aa97c23 */ /* 0x000fe200080108b1 */
[----:B------:R-:W-:-:S02]  /*4ad0*/  IMAD.MOV R154, RZ, RZ, -R18 ;  /* 0x000000ffff9a7224 */ /* 0x000fc400078e0a12 */
[----:B------:R-:W-:Y:S01]  /*4ae0*/  FMUL.FTZ R12, R12, UR20 ;  /* 0x000000140c0c7c20 */ /* 0x000fe20008410000 */
[--C-:B------:R-:W-:Y:S01]  /*4af0*/  FFMA.FTZ R168, R155, UR20, -R177.reuse ;  /* 0x000000149ba87c23 */ /* 0x100fe200080108b1 */
[--C-:B------:R-:W-:Y:S01]  /*4b00*/  FFMA.FTZ R155, R158, UR20, -R177.reuse ;  /* 0x000000149e9b7c23 */ /* 0x100fe200080108b1 */
[--C-:B------:R-:W-:Y:S01]  /*4b10*/  FFMA.FTZ R190, R171, UR20, -R177.reuse ;  /* 0x00000014abbe7c23 */ /* 0x100fe200080108b1 */
[----:B------:R-:W-:Y:S01]  /*4b20*/  ISETP.NE.AND P3, PT, R17, R154, PT ;  /* 0x0000009a1100720c */ /* 0x000fe20003f65270 */
[----:B------:R-:W-:Y:S01]  /*4b30*/  MUFU.EX2 R169, R169 ;  /* 0x000000a900a97308 */ /* 0x000fe20000000800 */
[--C-:B------:R-:W-:Y:S01]  /*4b40*/  FFMA.FTZ R171, R174, UR20, -R177.reuse ;  /* 0x00000014aeab7c23 */ /* 0x100fe200080108b1 */
[--C-:B------:R-:W-:Y:S01]  /*4b50*/  FFMA.FTZ R172, R159, UR20, -R177.reuse ;  /* 0x000000149fac7c23 */ /* 0x100fe200080108b1 */
[--C-:B------:R-:W-:Y:S01]  /*4b60*/  FFMA.FTZ R174, R175, UR20, -R177.reuse ;  /* 0x00000014afae7c23 */ /* 0x100fe200080108b1 */
[----:B------:R-:W-:Y:S02]  /*4b70*/  IMAD.U32 R175, RZ, RZ, UR21 ;  /* 0x00000015ffaf7e24 */ /* 0x000fe4000f8e00ff */
[--C-:B------:R-:W-:Y:S01]  /*4b80*/  FFMA.FTZ R159, R162, UR20, -R177.reuse ;  /* 0x00000014a29f7c23 */ /* 0x100fe200080108b1 */
[--C-:B---3--:R-:W-:Y:S01]  /*4b90*/  FFMA.FTZ R180, R167, UR20, -R177.reuse ;  /* 0x00000014a7b47c23 */ /* 0x108fe200080108b1 */
[--C-:B------:R-:W-:Y:S01]  /*4ba0*/  FFMA.FTZ R167, R170, UR20, -R177.reuse ;  /* 0x00000014aaa77c23 */ /* 0x100fe200080108b1 */
[----:B------:R-:W3:Y:S01]  /*4bb0*/  MUFU.EX2 R12, R12 ;  /* 0x0000000c000c7308 */ /* 0x000ee20000000800 */
[----:B------:R-:W-:Y:S01]  /*4bc0*/  FFMA.FTZ R176, R163, UR20, -R177 ;  /* 0x00000014a3b07c23 */ /* 0x000fe200080108b1 */
[----:B------:R-:W-:-:S02]  /*4bd0*/  IMAD.U32 R170, RZ, RZ, UR22 ;  /* 0x00000016ffaa7e24 */ /* 0x000fc4000f8e00ff */
[--C-:B------:R-:W-:Y:S01]  /*4be0*/  FFMA.FTZ R163, R166, UR20, -R177.reuse ;  /* 0x00000014a6a37c23 */ /* 0x100fe200080108b1 */
[----:B------:R-:W-:Y:S02]  /*4bf0*/  @!P3 IMAD R158, R175, 0x40, R2 ;  /* 0x00000040af9eb824 */ /* 0x000fe400078e0202 */
[----:B----4-:R-:W-:Y:S01]  /*4c00*/  FADD.FTZ R175, R13, R6 ;  /* 0x000000060daf7221 */ /* 0x010fe20000010000 */
[----:B------:R-:W-:Y:S02]  /*4c10*/  @!P1 VIADD R154, R170, 0x28c40 ;  /* 0x00028c40aa9a9836 */ /* 0x000fe40000000000 */
[----:B------:R-:W-:Y:S01]  /*4c20*/  FFMA.FTZ R173, R178, UR20, -R177 ;  /* 0x00000014b2ad7c23 */ /* 0x000fe200080108b1 */
[----:B------:R-:W4:Y:S01]  /*4c30*/  MUFU.EX2 R168, R168 ;  /* 0x000000a800a87308 */ /* 0x000f220000000800 */
[----:B0-----:R-:W-:Y:S01]  /*4c40*/  FADD.FTZ R6, R8, R175 ;  /* 0x000000af08067221 */ /* 0x001fe20000010000 */
[----:B------:R-:W-:Y:S01]  /*4c50*/  @!P3 LEA R158, R158, UR41, 0x2 ;  /* 0x000000299e9ebc11 */ /* 0x000fe2000f8e10ff */
[--C-:B------:R-:W-:Y:S01]  /*4c60*/  FFMA.FTZ R178, R179, UR20, -R177.reuse ;  /* 0x00000014b3b27c23 */ /* 0x100fe200080108b1 */
[----:B------:R-:W-:Y:S01]  /*4c70*/  @!P1 PRMT R154, RZ, 0x654, R154 ;  /* 0x00000654ff9a9816 */ /* 0x000fe2000000009a */
[----:B--2---:R-:W-:Y:S01]  /*4c80*/  FADD.FTZ R175, R15, R6 ;  /* 0x000000060faf7221 */ /* 0x004fe20000010000 */
[--C-:B------:R-:W-:Y:S01]  /*4c90*/  FFMA.FTZ R182, R182, UR20, -R177.reuse ;  /* 0x00000014b6b67c23 */ /* 0x100fe200080108b1 */
[----:B------:R-:W-:Y:S01]  /*4ca0*/  FFMA.FTZ R177, R183, UR20, -R177 ;  /* 0x00000014b7b17c23 */ /* 0x000fe200080108b1 */
[----:B------:R-:W0:Y:S01]  /*4cb0*/  MUFU.EX2 R155, R155 ;  /* 0x0000009b009b7308 */ /* 0x000e220000000800 */
[----:B---3--:R-:W-:Y:S01]  /*4cc0*/  FFMA.FTZ R5, R12, R5, R169 ;  /* 0x000000050c057223 */ /* 0x008fe200000100a9 */
[----:B------:R2:W-:Y:S01]  /*4cd0*/  @!P1 SYNCS.ARRIVE.TRANS64.RED.A1T0 RZ, [R154+URZ], RZ ;  /* 0x000000ff9aff99a7 */ /* 0x0005e2000810043f */
[----:B------:R-:W-:Y:S01]  /*4ce0*/  @!P3 STS [R158+0x28800], R11 ;  /* 0x0288000b9e00b388 */ /* 0x000fe20000000800 */
[-C--:B------:R-:W-:Y:S01]  /*4cf0*/  FMUL.FTZ R96, R96, R11.reuse ;  /* 0x0000000b60607220 */ /* 0x080fe20000410000 */
[-C--:B------:R-:W-:Y:S01]  /*4d00*/  FMUL.FTZ R97, R97, R11.reuse ;  /* 0x0000000b61617220 */ /* 0x080fe20000410000 */
[-C--:B------:R-:W-:Y:S01]  /*4d10*/  FMUL.FTZ R100, R100, R11.reuse ;  /* 0x0000000b64647220 */ /* 0x080fe20000410000 */
[----:B------:R3:W-:Y:S01]  /*4d20*/  @!P3 STS [R158+0x28820], R12 ;  /* 0x0288200c9e00b388 */ /* 0x0007e20000000800 */
[----:B------:R-:W5:Y:S01]  /*4d30*/  MUFU.EX2 R172, R172 ;  /* 0x000000ac00ac7308 */ /* 0x000f620000000800 */
[----:B----4-:R-:W-:Y:S01]  /*4d40*/  FADD.FTZ R6, R168, R5 ;  /* 0x00000005a8067221 */ /* 0x010fe20000010000 */
[----:B--2---:R-:W-:Y:S01]  /*4d50*/  FADD.FTZ R154, R156, R175 ;  /* 0x000000af9c9a7221 */ /* 0x004fe20000010000 */
[-C--:B------:R-:W-:Y:S01]  /*4d60*/  FMUL.FTZ R101, R101, R11.reuse ;  /* 0x0000000b65657220 */ /* 0x080fe20000410000 */
[-C--:B------:R-:W-:Y:S01]  /*4d70*/  FMUL.FTZ R104, R104, R11.reuse ;  /* 0x0000000b68687220 */ /* 0x080fe20000410000 */
[-C--:B------:R-:W-:Y:S01]  /*4d80*/  FMUL.FTZ R105, R105, R11.reuse ;  /* 0x0000000b69697220 */ /* 0x080fe20000410000 */
[----:B------:R-:W-:Y:S01]  /*4d90*/  FADD.FTZ R175, R21, R154 ;  /* 0x0000009a15af7221 */ /* 0x000fe20000010000 */
[-C--:B------:R-:W-:Y:S01]  /*4da0*/  FMUL.FTZ R108, R108, R11.reuse ;  /* 0x0000000b6c6c7220 */ /* 0x080fe20000410000 */
[----:B------:R-:W2:Y:S01]  /*4db0*/  MUFU.EX2 R159, R159 ;  /* 0x0000009f009f7308 */ /* 0x000ea20000000800 */
[----:B0-----:R-:W-:Y:S01]  /*4dc0*/  FADD.FTZ R5, R155, R6 ;  /* 0x000000069b057221 */ /* 0x001fe20000010000 */
[----:B------:R-:W-:Y:S01]  /*4dd0*/  FADD.FTZ R154, R10, R175 ;  /* 0x000000af0a9a7221 */ /* 0x000fe20000010000 */
[-C--:B------:R-:W-:Y:S01]  /*4de0*/  FMUL.FTZ R109, R109, R11.reuse ;  /* 0x0000000b6d6d7220 */ /* 0x080fe20000410000 */
[-C--:B------:R-:W-:Y:S01]  /*4df0*/  FMUL.FTZ R112, R112, R11.reuse ;  /* 0x0000000b70707220 */ /* 0x080fe20000410000 */
[-C--:B------:R-:W-:Y:S01]  /*4e00*/  FMUL.FTZ R113, R113, R11.reuse ;  /* 0x0000000b71717220 */ /* 0x080fe20000410000 */
[-C--:B------:R-:W-:Y:S01]  /*4e10*/  FMUL.FTZ R116, R116, R11.reuse ;  /* 0x0000000b74747220 */ /* 0x080fe20000410000 */
[-C--:B------:R-:W-:Y:S01]  /*4e20*/  FMUL.FTZ R117, R117, R11.reuse ;  /* 0x0000000b75757220 */ /* 0x080fe20000410000 */
[----:B------:R-:W0:Y:S01]  /*4e30*/  MUFU.EX2 R176, R176 ;  /* 0x000000b000b07308 */ /* 0x000e220000000800 */
[----:B-----5:R-:W-:Y:S01]  /*4e40*/  FADD.FTZ R6, R172, R5 ;  /* 0x00000005ac067221 */ /* 0x020fe20000010000 */
[-C--:B------:R-:W-:Y:S01]  /*4e50*/  FMUL.FTZ R120, R120, R11.reuse ;  /* 0x0000000b78787220 */ /* 0x080fe20000410000 */
[-C--:B------:R-:W-:Y:S01]  /*4e60*/  FMUL.FTZ R121, R121, R11.reuse ;  /* 0x0000000b79797220 */ /* 0x080fe20000410000 */
[-C--:B------:R-:W-:Y:S01]  /*4e70*/  FMUL.FTZ R124, R124, R11.reuse ;  /* 0x0000000b7c7c7220 */ /* 0x080fe20000410000 */
[-C--:B------:R-:W-:Y:S01]  /*4e80*/  FMUL.FTZ R125, R125, R11.reuse ;  /* 0x0000000b7d7d7220 */ /* 0x080fe20000410000 */
[-C--:B------:R-:W-:Y:S01]  /*4e90*/  FMUL.FTZ R128, R128, R11.reuse ;  /* 0x0000000b80807220 */ /* 0x080fe20000410000 */
[-C--:B------:R-:W-:Y:S01]  /*4ea0*/  FMUL.FTZ R129, R129, R11.reuse ;  /* 0x0000000b81817220 */ /* 0x080fe20000410000 */
[----:B------:R-:W4:Y:S01]  /*4eb0*/  MUFU.EX2 R153, R153 ;  /* 0x0000009900997308 */ /* 0x000f220000000800 */
[----:B--2---:R-:W-:Y:S01]  /*4ec0*/  FADD.FTZ R5, R159, R6 ;  /* 0x000000069f057221 */ /* 0x004fe20000010000 */
[-C--:B------:R-:W-:Y:S01]  /*4ed0*/  FMUL.FTZ R132, R132, R11.reuse ;  /* 0x0000000b84847220 */ /* 0x080fe20000410000 */
[-C--:B------:R-:W-:Y:S01]  /*4ee0*/  FMUL.FTZ R133, R133, R11.reuse ;  /* 0x0000000b85857220 */ /* 0x080fe20000410000 */
[-C--:B------:R-:W-:Y:S01]  /*4ef0*/  FMUL.FTZ R136, R136, R11.reuse ;  /* 0x0000000b88887220 */ /* 0x080fe20000410000 */
[-C--:B------:R-:W-:Y:S01]  /*4f00*/  FMUL.FTZ R137, R137, R11.reuse ;  /* 0x0000000b89897220 */ /* 0x080fe20000410000 */
[-C--:B------:R-:W-:Y:S01]  /*4f10*/  FMUL.FTZ R140, R140, R11.reuse ;  /* 0x0000000b8c8c7220 */ /* 0x080fe20000410000 */
[-C--:B------:R-:W-:Y:S01]  /*4f20*/  FMUL.FTZ R141, R141, R11.reuse ;  /* 0x0000000b8d8d7220 */ /* 0x080fe20000410000 */
[----:B------:R-:W2:Y:S01]  /*4f30*/  MUFU.EX2 R163, R163 ;  /* 0x000000a300a37308 */ /* 0x000ea20000000800 */
[----:B0-----:R-:W-:Y:S01]  /*4f40*/  FADD.FTZ R6, R176, R5 ;  /* 0x00000005b0067221 */ /* 0x001fe20000010000 */
[-C--:B------:R-:W-:Y:S01]  /*4f50*/  FMUL.FTZ R144, R144, R11.reuse ;  /* 0x0000000b90907220 */ /* 0x080fe20000410000 */
[-C--:B------:R-:W-:Y:S01]  /*4f60*/  FMUL.FTZ R145, R145, R11.reuse ;  /* 0x0000000b91917220 */ /* 0x080fe20000410000 */
[-C--:B------:R-:W-:Y:S01]  /*4f70*/  FMUL.FTZ R148, R148, R11.reuse ;  /* 0x0000000b94947220 */ /* 0x080fe20000410000 */
[----:B------:R-:W-:Y:S01]  /*4f80*/  FMUL.FTZ R149, R149, R11 ;  /* 0x0000000b95957220 */ /* 0x000fe20000410000 */
[----:B------:R-:W-:Y:S01]  /*4f90*/  F2FP.F16.F32.PACK_AB R152, R13, R152 ;  /* 0x000000980d98723e */ /* 0x000fe200000000ff */
[----:B------:R-:W-:Y:S01]  /*4fa0*/  FMUL.FTZ R26, R26, R12 ;  /* 0x0000000c1a1a7220 */ /* 0x000fe20000410000 */
[----:B------:R-:W0:Y:S01]  /*4fb0*/  MUFU.EX2 R160, R160 ;  /* 0x000000a000a07308 */ /* 0x000e220000000800 */
[C---:B----4-:R-:W-:Y:S01]  /*4fc0*/  FADD.FTZ R175, R153.reuse, R154 ;  /* 0x0000009a99af7221 */ /* 0x050fe20000010000 */
[----:B---3--:R-:W-:Y:S01]  /*4fd0*/  F2FP.F16.F32.PACK_AB R158, R153, R10 ;  /* 0x0000000a999e723e */ /* 0x008fe200000000ff */
[-C--:B------:R-:W-:Y:S01]  /*4fe0*/  FMUL.FTZ R27, R27, R12.reuse ;  /* 0x0000000c1b1b7220 */ /* 0x080fe20000410000 */
[----:B------:R-:W-:Y:S01]  /*4ff0*/  F2FP.F16.F32.PACK_AB R153, R168, R169 ;  /* 0x000000a9a899723e */ /* 0x000fe200000000ff */
[-C--:B------:R-:W-:Y:S01]  /*5000*/  FMUL.FTZ R30, R30, R12.reuse ;  /* 0x0000000c1e1e7220 */ /* 0x080fe20000410000 */
[----:B------:R-:W-:Y:S01]  /*5010*/  F2FP.F16.F32.PACK_AB R155, R172, R155 ;  /* 0x0000009bac9b723e */ /* 0x000fe200000000ff */
[----:B------:R-:W-:Y:S01]  /*5020*/  FMUL.FTZ R31, R31, R12 ;  /* 0x0000000c1f1f7220 */ /* 0x000fe20000410000 */
[----:B------:R-:W3:Y:S01]  /*5030*/  MUFU.EX2 R180, R180 ;  /* 0x000000b400b47308 */ /* 0x000ee20000000800 */
[----:B--2---:R-:W-:Y:S01]  /*5040*/  FADD.FTZ R5, R163, R6 ;  /* 0x00000006a3057221 */ /* 0x004fe20000010000 */
[----:B------:R-:W-:Y:S01]  /*5050*/  F2FP.F16.F32.PACK_AB R156, R21, R156 ;  /* 0x0000009c159c723e */ /* 0x000fe200000000ff */
        /* <DEDUP_REMOVED lines=10> */
[-C--:B------:R-:W-:Y:S01]  /*5100*/  FMUL.FTZ R50, R50, R12.reuse ;  /* 0x0000000c32327220 */ /* 0x080fe20000410000 */
[-C--:B------:R-:W-:Y:S01]  /*5110*/  FMUL.FTZ R51, R51, R12.reuse ;  /* 0x0000000c33337220 */ /* 0x080fe20000410000 */
[-C--:B------:R-:W-:Y:S01]  /*5120*/  FMUL.FTZ R54, R54, R12.reuse ;  /* 0x0000000c36367220 */ /* 0x080fe20000410000 */
[----:B------:R-:W0:Y:S01]  /*5130*/  MUFU.EX2 R167, R167 ;  /* 0x000000a700a77308 */ /* 0x000e220000000800 */
[----:B---3--:R-:W-:Y:S01]  /*5140*/  FADD.FTZ R6, R180, R5 ;  /* 0x00000005b4067221 */ /* 0x008fe20000010000 */
[-C--:B------:R-:W-:Y:S01]  /*5150*/  FMUL.FTZ R55, R55, R12.reuse ;  /* 0x0000000c37377220 */ /* 0x080fe20000410000 */
[-C--:B------:R-:W-:Y:S01]  /*5160*/  FMUL.FTZ R58, R58, R12.reuse ;  /* 0x0000000c3a3a7220 */ /* 0x080fe20000410000 */
[-C--:B------:R-:W-:Y:S01]  /*5170*/  FMUL.FTZ R59, R59, R12.reuse ;  /* 0x0000000c3b3b7220 */ /* 0x080fe20000410000 */
[-C--:B------:R-:W-:Y:S01]  /*5180*/  FMUL.FTZ R62, R62, R12.reuse ;  /* 0x0000000c3e3e7220 */ /* 0x080fe20000410000 */
[-C--:B------:R-:W-:Y:S01]  /*5190*/  FMUL.FTZ R63, R63, R12.reuse ;  /* 0x0000000c3f3f7220 */ /* 0x080fe20000410000 */
[----:B------:R-:W-:Y:S01]  /*51a0*/  FMUL.FTZ R66, R66, R12 ;  /* 0x0000000c42427220 */ /* 0x000fe20000410000 */
[----:B------:R-:W3:Y:S01]  /*51b0*/  MUFU.EX2 R14, R14 ;  /* 0x0000000e000e7308 */ /* 0x000ee20000000800 */
[C---:B--2---:R-:W-:Y:S01]  /*51c0*/  FADD.FTZ R175, R157.reuse, R154 ;  /* 0x0000009a9daf7221 */ /* 0x044fe20000010000 */
[----:B------:R-:W-:Y:S01]  /*51d0*/  F2FP.F16.F32.PACK_AB R160, R157, R160 ;  /* 0x000000a09da0723e */ /* 0x000fe200000000ff */
[-C--:B------:R-:W-:Y:S01]  /*51e0*/  FMUL.FTZ R67, R67, R12.reuse ;  /* 0x0000000c43437220 */ /* 0x080fe20000410000 */
[----:B------:R-:W-:Y:S01]  /*51f0*/  F2FP.F16.F32.PACK_AB R157, R176, R159 ;  /* 0x0000009fb09d723e */ /* 0x000fe200000000ff */
[-C--:B------:R-:W-:Y:S01]  /*5200*/  FMUL.FTZ R70, R70, R12.reuse ;  /* 0x0000000c46467220 */ /* 0x080fe20000410000 */
[----:B------:R-:W-:Y:S01]  /*5210*/  F2FP.F16.F32.PACK_AB R159, R180, R163 ;  /* 0x000000a3b49f723e */ /* 0x000fe200000000ff */
        /* <DEDUP_REMOVED lines=16> */
[-C--:B------:R-:W-:Y:S01]  /*5320*/  FMUL.FTZ R95, R95, R12.reuse ;  /* 0x0000000c5f5f7220 */ /* 0x080fe20000410000 */
[----:B------:R-:W3:Y:S01]  /*5330*/  MUFU.EX2 R171, R171 ;  /* 0x000000ab00ab7308 */ /* 0x000ee20000000800 */
[----:B--2---:R-:W-:Y:S01]  /*5340*/  FADD.FTZ R6, R190, R5 ;  /* 0x00000005be067221 */ /* 0x004fe20000010000 */
[-C--:B------:R-:W-:Y:S01]  /*5350*/  FMUL.FTZ R98, R98, R12.reuse ;  /* 0x0000000c62627220 */ /* 0x080fe20000410000 */
[-C--:B------:R-:W-:Y:S01]  /*5360*/  FMUL.FTZ R99, R99, R12.reuse ;  /* 0x0000000c63637220 */ /* 0x080fe20000410000 */
[-C--:B------:R-:W-:Y:S01]  /*5370*/  FMUL.FTZ R102, R102, R12.reuse ;  /* 0x0000000c66667220 */ /* 0x080fe20000410000 */
[-C--:B------:R-:W-:Y:S01]  /*5380*/  FMUL.FTZ R103, R103, R12.reuse ;  /* 0x0000000c67677220 */ /* 0x080fe20000410000 */
[-C--:B------:R-:W-:Y:S01]  /*5390*/  FMUL.FTZ R106, R106, R12.reuse ;  /* 0x0000000c6a6a7220 */ /* 0x080fe20000410000 */
[----:B------:R-:W-:Y:S01]  /*53a0*/  FMUL.FTZ R107, R107, R12 ;  /* 0x0000000c6b6b7220 */ /* 0x000fe20000410000 */
[----:B------:R-:W2:Y:S01]  /*53b0*/  MUFU.EX2 R164, R164 ;  /* 0x000000a400a47308 */ /* 0x000ea20000000800 */
[----:B0-----:R-:W-:Y:S01]  /*53c0*/  FADD.FTZ R11, R161, R154 ;  /* 0x0000009aa10b7221 */ /* 0x001fe20000010000 */
[----:B------:R-:W-:Y:S01]  /*53d0*/  F2FP.F16.F32.PACK_AB R154, R15, R8 ;  /* 0x000000080f9a723e */ /* 0x000fe200000000ff */
[----:B------:R-:W-:Y:S01]  /*53e0*/  BAR.SYNC.DEFER_BLOCKING 0xf, 0x100 ;  /* 0x03c4000000007b1d */ /* 0x000fe20000010000 */
[----:B------:R-:W-:Y:S01]  /*53f0*/  F2FP.F16.F32.PACK_AB R162, R161, R14 ;  /* 0x0000000ea1a2723e */ /* 0x000fe200000000ff */
[-C--:B------:R-:W-:Y:S01]  /*5400*/  FMUL.FTZ R110, R110, R12.reuse ;  /* 0x0000000c6e6e7220 */ /* 0x080fe20000410000 */
[----:B------:R-:W-:Y:S01]  /*5410*/  F2FP.F16.F32.PACK_AB R161, R190, R167 ;  /* 0x000000a7bea1723e */ /* 0x000fe200000000ff */
        /* <DEDUP_REMOVED lines=19> */
[C---:B0-----:R-:W-:Y:S01]  /*5550*/  FADD.FTZ R6, R174.reuse, R5 ;  /* 0x00000005ae067221 */ /* 0x041fe20000010000 */
[----:B------:R-:W-:Y:S01]  /*5560*/  F2FP.F16.F32.PACK_AB R163, R174, R171 ;  /* 0x000000abaea3723e */ /* 0x000fe200000000ff */
[----:B------:R0:W-:Y:S01]  /*5570*/  STSM.16.M88.4 [R22+0x26800], R152 ;  /* 0x0268009816007844 */ /* 0x0001e20000000200 */
[-C--:B------:R-:W-:Y:S01]  /*5580*/  FMUL.FTZ R139, R139, R12.reuse ;  /* 0x0000000c8b8b7220 */ /* 0x080fe20000410000 */
[-C--:B------:R-:W-:Y:S01]  /*5590*/  FMUL.FTZ R142, R142, R12.reuse ;  /* 0x0000000c8e8e7220 */ /* 0x080fe20000410000 */
[----:B------:R-:W-:Y:S01]  /*55a0*/  FMUL.FTZ R143, R143, R12 ;  /* 0x0000000c8f8f7220 */ /* 0x000fe20000410000 */
[----:B------:R0:W-:Y:S01]  /*55b0*/  STSM.16.M88.4 [R19], R156 ;  /* 0x0000009c13007844 */ /* 0x0001e20000000200 */
[----:B------:R-:W4:Y:S01]  /*55c0*/  MUFU.EX2 R9, R181 ;  /* 0x000000b500097308 */ /* 0x000f220000000800 */
[C---:B---3--:R-:W-:Y:S01]  /*55d0*/  FADD.FTZ R11, R165.reuse, R8 ;  /* 0x00000008a50b7221 */ /* 0x048fe20000010000 */
[----:B------:R-:W-:Y:S01]  /*55e0*/  F2FP.F16.F32.PACK_AB R164, R165, R164 ;  /* 0x000000a4a5a4723e */ /* 0x000fe200000000ff */
[----:B------:R0:W-:Y:S01]  /*55f0*/  STSM.16.M88.4 [R184], R160 ;  /* 0x000000a0b8007844 */ /* 0x0001e20000000200 */
[-C--:B------:R-:W-:Y:S01]  /*5600*/  FMUL.FTZ R146, R146, R12.reuse ;  /* 0x0000000c92927220 */ /* 0x080fe20000410000 */
[----:B------:R-:W-:Y:S01]  /*5610*/  FADD.FTZ R8, R20, R11 ;  /* 0x0000000b14087221 */ /* 0x000fe20000010000 */
[-C--:B------:R-:W-:Y:S01]  /*5620*/  FMUL.FTZ R147, R147, R12.reuse ;  /* 0x0000000c93937220 */ /* 0x080fe20000410000 */
[-C--:B------:R-:W-:Y:S01]  /*5630*/  FMUL.FTZ R150, R150, R12.reuse ;  /* 0x0000000c96967220 */ /* 0x080fe20000410000 */
[----:B------:R-:W3:Y:S01]  /*5640*/  MUFU.EX2 R178, R178 ;  /* 0x000000b200b27308 */ /* 0x000ee20000000800 */
[----:B--2---:R-:W-:Y:S01]  /*5650*/  FADD.FTZ R5, R173, R6 ;  /* 0x00000006ad057221 */ /* 0x004fe20000010000 */
[----:B------:R-:W-:-:S06]  /*5660*/  FMUL.FTZ R151, R151, R12 ;  /* 0x0000000c97977220 */ /* 0x000fcc0000410000 */
[----:B------:R-:W2:Y:S01]  /*5670*/  MUFU.EX2 R182, R182 ;  /* 0x000000b600b67308 */ /* 0x000ea20000000800 */
[C---:B----4-:R-:W-:Y:S01]  /*5680*/  F2FP.F16.F32.PACK_AB R166, R9.reuse, R20 ;  /* 0x0000001409a6723e */ /* 0x050fe200000000ff */
[----:B------:R-:W-:-:S06]  /*5690*/  FADD.FTZ R6, R9, R8 ;  /* 0x0000000809067221 */ /* 0x000fcc0000010000 */
[----:B------:R-:W4:Y:S01]  /*56a0*/  MUFU.EX2 R177, R177 ;  /* 0x000000b100b17308 */ /* 0x000f220000000800 */
[C---:B---3--:R-:W-:Y:S01]  /*56b0*/  FADD.FTZ R5, R178.reuse, R5 ;  /* 0x00000005b2057221 */ /* 0x048fe20000010000 */
[----:B------:R-:W-:-:S03]  /*56c0*/  F2FP.F16.F32.PACK_AB R165, R178, R173 ;  /* 0x000000adb2a5723e */ /* 0x000fc600000000ff */
[----:B--2---:R-:W-:Y:S01]  /*56d0*/  FADD.FTZ R8, R182, R5 ;  /* 0x00000005b6087221 */ /* 0x004fe20000010000 */
[----:B----4-:R-:W-:-:S03]  /*56e0*/  F2FP.F16.F32.PACK_AB R167, R177, R182 ;  /* 0x000000b6b1a7723e */ /* 0x010fc600000000ff */
[----:B------:R-:W-:Y:S02]  /*56f0*/  FADD.FTZ R5, R177, R8 ;  /* 0x00000008b1057221 */ /* 0x000fe40000010000 */
[----:B------:R0:W-:Y:S01]  /*5700*/  STSM.16.M88.4 [R23], R164 ;  /* 0x000000a417007844 */ /* 0x0001e20000000200 */
[----:B------:R-:W-:Y:S05]  /*5710*/  @!P0 BRA `(.L_x_34) ;  /* 0x0000000000048947 */ /* 0x000fea0003800000 */
[----:B------:R-:W-:Y:S01]  /*5720*/  BPT.TRAP 0x1 ;  /* 0x000000040000795c */ /* 0x000fe20000300000 */
.L_x_34:
[----:B------:R2:W3:Y:S01]  /*5730*/  SYNCS.PHASECHK.TRANS64.TRYWAIT P3, [UR22+0x28c50], R7 ;  /* 0x028c5007ff0075a7 */ /* 0x0004e20008060156 */
[----:B------:R-:W-:Y:S05]  /*5740*/  @!P0 BRA `(.L_x_35) ;  /* 0x0000000000048947 */ /* 0x000fea0003800000 */
[----:B------:R-:W-:Y:S01]  /*5750*/  BPT.TRAP 0x1 ;  /* 0x000000040000795c */ /* 0x000fe20000300000 */
.L_x_35:
[----:B---3--:R-:W-:Y:S05]  /*5760*/  @P3 BRA `(.L_x_36) ;  /* 0x0000000000083947 */ /* 0x008fea0003800000 */
[----:B------:R-:W3:Y:S02]  /*5770*/  SYNCS.PHASECHK.TRANS64.TRYWAIT P3, [UR22+0x28c50], R7 ;  /* 0x028c5007ff0075a7 */ /* 0x000ee40008060156 */
[----:B---3--:R-:W-:Y:S05]  /*5780*/  @!P3 BRA `(.L_x_37) ;  /* 0x0000007800dcb947 */ /* 0x008fea0003800000 */
.L_x_36:
[----:B------:R-:W-:Y:S01]  /*5790*/  ULEA UR10, UR39, UR51, 0xc ;  /* 0x00000033270a7291 */ /* 0x000fe2000f8e603f */
[----:B------:R-:W-:Y:S01]  /*57a0*/  WARPGROUP.ARRIVE ;  /* 0x00000000000079c5 */ /* 0x000fe20000000000 */
[----:B------:R-:W-:Y:S01]  /*57b0*/  UMOV UR7, 0x40000040 ;  /* 0x4000004000077882 */ /* 0x000fe20000000000 */
[----:B---3--:R-:W-:Y:S01]  /*57c0*/  @!P1 VIADD R170, R170, 0x28c60 ;  /* 0x00028c60aaaa9836 */ /* 0x008fe20000000000 */
[----:B------:R-:W-:Y:S01]  /*57d0*/  UMOV UR21, UR39 ;  /* 0x0000002700157c82 */ /* 0x000fe20008000000 */
[----:B------:R-:W-:Y:S02]  /*57e0*/  IMAD.MOV.U32 R9, RZ, RZ, R4 ;  /* 0x000000ffff097224 */ /* 0x000fe400078e0004 */
[----:B------:R-:W-:Y:S01]  /*57f0*/  UMOV UR6, UR10 ;  /* 0x0000000a00067c82 */ /* 0x000fe20008000000 */
[----:B------:R-:W-:Y:S01]  /*5800*/  @!P1 PRMT R170, RZ, 0x654, R170 ;  /* 0x00000654ffaa9816 */ /* 0x000fe200000000aa */
[----:B------:R-:W-:Y:S01]  /*5810*/  HGMMA.64x256x16.F32 R24, R152, gdesc[UR4].tnspB, R24, gsb0 ;  /* 0x43e0000498187df0 */ /* 0x000fe20008000818 */
[----:B------:R-:W-:Y:S01]  /*5820*/  UIADD3 UR6, UR10, 0x80, URZ ;  /* 0x000000800a067890 */ /* 0x000fe2000fffe03f */
[----:B------:R-:W-:Y:S01]  /*5830*/  IMAD.MOV.U32 R11, RZ, RZ, R0 ;  /* 0x000000ffff0b7224 */ /* 0x000fe200078e0000 */
[----:B------:R-:W-:Y:S01]  /*5840*/  UMOV UR7, 0x40000040 ;  /* 0x4000004000077882 */ /* 0x000fe20000000000 */
[----:B------:R-:W-:-:S02]  /*5850*/  WARPGROUP.DEPBAR.LE gsb0, 0x0 ;  /* 0x00008000000079c5 */ /* 0x000fc40000010000 */
[----:B------:R-:W-:-:S15]  /*5860*/  WARPGROUP.ARRIVE ;  /* 0x00000000000079c5 */ /* 0x000fde0000000000 */
[----:B------:R-:W-:-:S07]  /*5870*/  NOP ;  /* 0x0000000000007918 */ /* 0x000fce0000000000 */
        /* <DEDUP_REMOVED lines=19> */
[----:B---3--:R-:W3:Y:S02]  /*59b0*/  FENCE.VIEW.ASYNC.S ;  /* 0x00000000000073c6 */ /* 0x008ee40000000000 */
[----:B---3--:R-:W-:Y:S01]  /*59c0*/  NOP ;  /* 0x0000000000007918 */ /* 0x008fe20000000000 */
[----:B------:R-:W-:Y:S06]  /*59d0*/  BAR.ARV 0xe, 0x100 ;  /* 0x0384000000007b1d */ /* 0x000fec0000002000 */
[----:B------:R3:W-:Y:S01]  /*59e0*/  @!P1 SYNCS.ARRIVE.TRANS64.RED.A1T0 RZ, [R170+URZ], RZ ;  /* 0x000000ffaaff99a7 */ /* 0x0007e2000810043f */
[----:B------:R-:W-:Y:S05]  /*59f0*/  @P2 BRA `(.L_x_38) ;  /* 0xffffffe400d02947 */ /* 0x000fea000383ffff */
.L_x_29:
[----:B------:R-:W4:Y:S01]  /*5a00*/  SHFL.BFLY PT, R3, R6, 0x2, 0x1f ;  /* 0x0c401f0006037f89 */ /* 0x000f2200000e0000 */
[----:B------:R-:W-:Y:S01]  /*5a10*/  IMAD.MOV R14, RZ, RZ, -R18 ;  /* 0x000000ffff0e7224 */ /* 0x000fe200078e0a12 */
[----:B------:R-:W-:Y:S01]  /*5a20*/  UIADD3 UR36, UR36, 0x1, URZ ;  /* 0x0000000124247890 */ /* 0x000fe2000fffe03f */
[----:B------:R-:W-:Y:S01]  /*5a30*/  IMAD.U32 R9, RZ, RZ, UR20 ;  /* 0x00000014ff097e24 */ /* 0x000fe2000f8e00ff */
[----:B------:R-:W5:Y:S01]  /*5a40*/  SHFL.BFLY PT, R10, R5, 0x2, 0x1f ;  /* 0x0c401f00050a7f89 */ /* 0x000f6200000e0000 */
[----:B------:R-:W-:Y:S01]  /*5a50*/  IMAD.MOV.U32 R20, RZ, RZ, -0x800000 ;  /* 0xff800000ff147424 */ /* 0x000fe200078e00ff */
[----:B------:R-:W-:Y:S08]  /*5a60*/  BAR.ARV 0x8, 0x100 ;  /* 0x0204000000007b1d */ /* 0x000ff00000002000 */
[----:B------:R-:W-:Y:S01]  /*5a70*/  BAR.SYNC.DEFER_BLOCKING 0xf, 0x100 ;  /* 0x03c4000000007b1d */ /* 0x000fe20000010000 */
[----:B------:R-:W-:Y:S01]  /*5a80*/  ISETP.NE.AND P2, PT, R17, R14, PT ;  /* 0x0000000e1100720c */ /* 0x000fe20003f45270 */
[----:B------:R-:W-:-:S02]  /*5a90*/  IMAD.U32 R14, RZ, RZ, UR20 ;  /* 0x00000014ff0e7e24 */ /* 0x000fc4000f8e00ff */
[----:B----4-:R-:W-:Y:S01]  /*5aa0*/  FADD.FTZ R3, R3, R6 ;  /* 0x0000000603037221 */ /* 0x010fe20000010000 */
[----:B-----5:R-:W-:-:S04]  /*5ab0*/  FADD.FTZ R10, R10, R5 ;  /* 0x000000050a0a7221 */ /* 0x020fc80000010000 */
[----:B------:R-:W4:Y:S01]  /*5ac0*/  SHFL.BFLY PT, R8, R3, 0x1, 0x1f ;  /* 0x0c201f0003087f89 */ /* 0x000f2200000e0000 */
[----:B------:R-:W-:-:S03]  /*5ad0*/  IMAD.MOV.U32 R5, RZ, RZ, RZ ;  /* 0x000000ffff057224 */ /* 0x000fc600078e00ff */
[----:B-12---:R-:W1:Y:S01]  /*5ae0*/  SHFL.BFLY PT, R7, R10, 0x1, 0x1f ;  /* 0x0c201f000a077f89 */ /* 0x006e6200000e0000 */
[----:B----4-:R-:W-:Y:S01]  /*5af0*/  FADD.FTZ R12, R3, R8 ;  /* 0x00000008030c7221 */ /* 0x010fe20000010000 */
[----:B------:R-:W-:Y:S02]  /*5b00*/  IMAD.MOV.U32 R8, RZ, RZ, RZ ;  /* 0x000000ffff087224 */ /* 0x000fe400078e00ff */
[----:B------:R-:W-:Y:S02]  /*5b10*/  IMAD.U32 R3, RZ, RZ, UR39 ;  /* 0x00000027ff037e24 */ /* 0x000fe4000f8e00ff */
[----:B-1----:R-:W-:Y:S01]  /*5b20*/  FADD.FTZ R13, R10, R7 ;  /* 0x000000070a0d7221 */ /* 0x002fe20000010000 */
[----:B------:R-:W-:Y:S01]  /*5b30*/  FSETP.NE.FTZ.AND P0, PT, R12, RZ, PT ;  /* 0x000000ff0c00720b */ /* 0x000fe20003f15000 */
[----:B------:R-:W-:Y:S01]  /*5b40*/  UIADD3 UR39, UR39, 0x1, URZ ;  /* 0x0000000127277890 */ /* 0x000fe2000fffe03f */
[----:B------:R-:W-:Y:S02]  /*5b50*/  @!P2 IMAD R3, R3, 0x40, R2 ;  /* 0x000000400303a824 */ /* 0x000fe400078e0202 */
[----:B------:R-:W-:Y:S01]  /*5b60*/  FSETP.NE.FTZ.AND P1, PT, R13, RZ, PT ;  /* 0x000000ff0d00720b */ /* 0x000fe20003f35000 */
[----:B------:R-:W-:-:S02]  /*5b70*/  UISETP.NE.AND UP0, UPT, UR39, 0x2, UPT ;  /* 0x000000022700788c */ /* 0x000fc4000bf05270 */
[----:B------:R-:W-:Y:S01]  /*5b80*/  @!P2 LEA R11, R3, UR41, 0x2 ;  /* 0x00000029030bac11 */ /* 0x000fe2000f8e10ff */
[----:B------:R-:W-:Y:S01]  /*5b90*/  IMAD.MOV.U32 R3, RZ, RZ, -0x800000 ;  /* 0xff800000ff037424 */ /* 0x000fe200078e00ff */
[----:B------:R-:W-:Y:S02]  /*5ba0*/  USEL UR4, URZ, 0x1, UP0 ;  /* 0x000000013f047887 */ /* 0x000fe40008000000 */
[----:B------:R-:W-:Y:S02]  /*5bb0*/  USEL UR39, UR39, URZ, UP0 ;  /* 0x0000003f27277287 */ /* 0x000fe40008000000 */
[----:B------:R-:W1:Y:S01]  /*5bc0*/  @P0 MUFU.RCP R8, R12 ;  /* 0x0000000c00080308 */ /* 0x000e620000001000 */
[----:B------:R-:W-:Y:S01]  /*5bd0*/  @P0 FMUL.FTZ R9, R9, 0.69314718246459960938 ;  /* 0x3f31721809090820 */ /* 0x000fe20000410000 */
[----:B------:R-:W-:Y:S02]  /*5be0*/  ULOP3.LUT UR38, UR38, UR4, URZ, 0x3c, !UPT ;  /* 0x0000000426267292 */ /* 0x000fe4000f8e3c3f */
[----:B------:R-:W-:-:S04]  /*5bf0*/  @P1 FMUL.FTZ R14, R14, 0.69314718246459960938 ;  /* 0x3f3172180e0e1820 */ /* 0x000fc80000410000 */
[----:B------:R-:W-:Y:S08]  /*5c00*/  @P1 MUFU.RCP R5, R13 ;  /* 0x0000000d00051308 */ /* 0x000ff00000001000 */
[----:B------:R-:W2:Y:S01]  /*5c10*/  @P0 MUFU.LG2 R10, R12 ;  /* 0x0000000c000a0308 */ /* 0x000ea20000000c00 */
        /* <DEDUP_REMOVED lines=64> */
[----:B------:R0:W-:Y:S01]  /*6020*/  @!P2 STS [R11+0x28800], R8 ;  /* 0x028800080b00a388 */ /* 0x0001e20000000800 */
[----:B--2---:R-:W-:Y:S01]  /*6030*/  @P0 FMUL.FTZ R10, R10, 0.69314718246459960938 ;  /* 0x3f3172180a0a0820 */ /* 0x004fe20000410000 */
[-C--:B------:R-:W-:Y:S01]  /*6040*/  FMUL.FTZ R26, R26, R5.reuse ;  /* 0x000000051a1a7220 */ /* 0x080fe20000410000 */
[-C--:B------:R-:W-:Y:S01]  /*6050*/  FMUL.FTZ R27, R27, R5.reuse ;  /* 0x000000051b1b7220 */ /* 0x080fe20000410000 */
[----:B------:R1:W-:Y:S01]  /*6060*/  @!P2 STS [R11+0x28820], R5 ;  /* 0x028820050b00a388 */ /* 0x0003e20000000800 */
[-C--:B------:R-:W-:Y:S01]  /*6070*/  FMUL.FTZ R30, R30, R5.reuse ;  /* 0x000000051e1e7220 */ /* 0x080fe20000410000 */
[-C--:B------:R-:W-:Y:S01]  /*6080*/  FMUL.FTZ R31, R31, R5.reuse ;  /* 0x000000051f1f7220 */ /* 0x080fe20000410000 */
[-C--:B------:R-:W-:Y:S01]  /*6090*/  FMUL.FTZ R34, R34, R5.reuse ;  /* 0x0000000522227220 */ /* 0x080fe20000410000 */
[-C--:B------:R-:W-:Y:S01]  /*60a0*/  FMUL.FTZ R35, R35, R5.reuse ;  /* 0x0000000523237220 */ /* 0x080fe20000410000 */
[-C--:B------:R-:W-:Y:S01]  /*60b0*/  FMUL.FTZ R38, R38, R5.reuse ;  /* 0x0000000526267220 */ /* 0x080fe20000410000 */
[----:B0-----:R-:W1:Y:S01]  /*60c0*/  @P1 MUFU.LG2 R8, R13 ;  /* 0x0000000d00081308 */ /* 0x001e620000000c00 */
        /* <DEDUP_REMOVED lines=16> */
[----:B-1----:R-:W-:Y:S01]  /*61d0*/  @P1 FMUL.FTZ R11, R8, 0.69314718246459960938 ;  /* 0x3f317218080b1820 */ /* 0x002fe20000410000 */
        /* <DEDUP_REMOVED lines=35> */
[-C--:B---3--:R-:W-:Y:S01]  /*6410*/  FMUL.FTZ R170, R142, R5.reuse ;  /* 0x000000058eaa7220 */ /* 0x088fe20000410000 */
[-C--:B------:R-:W-:Y:S01]  /*6420*/  FMUL.FTZ R171, R143, R5.reuse ;  /* 0x000000058fab7220 */ /* 0x080fe20000410000 */
[-C--:B------:R-:W-:Y:S01]  /*6430*/  FMUL.FTZ R146, R146, R5.reuse ;  /* 0x0000000592927220 */ /* 0x080fe20000410000 */
[-C--:B------:R-:W-:Y:S01]  /*6440*/  FMUL.FTZ R147, R147, R5.reuse ;  /* 0x0000000593937220 */ /* 0x080fe20000410000 */
[-C--:B------:R-:W-:Y:S01]  /*6450*/  FMUL.FTZ R150, R150, R5.reuse ;  /* 0x0000000596967220 */ /* 0x080fe20000410000 */
[----:B------:R-:W-:Y:S01]  /*6460*/  FMUL.FTZ R151, R151, R5 ;  /* 0x0000000597977220 */ /* 0x000fe20000410000 */
[----:B------:R-:W-:Y:S01]  /*6470*/  @P0 FFMA.FTZ R20, R9, R0, R10 ;  /* 0x0000000009140223 */ /* 0x000fe2000001000a */
[----:B------:R-:W-:Y:S01]  /*6480*/  @P1 FFMA.FTZ R3, R14, R4, R11 ;  /* 0x000000040e031223 */ /* 0x000fe2000001000b */
[----:B------:R-:W-:Y:S06]  /*6490*/  BAR.ARV 0xe, 0x100 ;  /* 0x0384000000007b1d */ /* 0x000fec0000002000 */
.L_x_18:
[----:B------:R-:W0:Y:S01]  /*64a0*/  S2UR UR6, SR_SWINHI ;  /* 0x00000000000679c3 */ /* 0x000e220000002f00 */
[----:B------:R-:W1:Y:S01]  /*64b0*/  SHFL.IDX PT, R0, R210, RZ, 0x1f ;  /* 0x00001fffd2007589 */ /* 0x000e6200000e0000 */
[----:B------:R-:W-:Y:S01]  /*64c0*/  IMAD R9, R211, 0x40, R16 ;  /* 0x00000040d3097824 */ /* 0x000fe200078e0210 */
[----:B------:R-:W-:Y:S01]  /*64d0*/  F2FP.F16.F32.PACK_AB R6, R6, R7 ;  /* 0x000000070606723e */ /* 0x000fe200000000ff */
[----:B------:R-:W-:Y:S01]  /*64e0*/  ULDC UR7, c[0x0][0xc44] ;  /* 0x0003110000077ab9 */ /* 0x000fe20000000800 */
[----:B------:R-:W-:Y:S01]  /*64f0*/  F2FP.F16.F32.PACK_AB R7, R31, R30 ;  /* 0x0000001e1f07723e */ /* 0x000fe200000000ff */
[----:B------:R-:W-:Y:S01]  /*6500*/  USHF.R.S32.HI UR11, URZ, 0x1f, UR45 ;  /* 0x0000001f3f0b7899 */ /* 0x000fe2000801142d */
[----:B------:R-:W-:Y:S02]  /*6510*/  F2FP.F16.F32.PACK_AB R96, R97, R96 ;  /* 0x000000606160723e */ /* 0x000fe400000000ff */
[----:B------:R-:W-:Y:S02]  /*6520*/  F2FP.F16.F32.PACK_AB R97, R99, R98 ;  /* 0x000000626361723e */ /* 0x000fe400000000ff */
[----:B------:R-:W-:-:S02]  /*6530*/  F2FP.F16.F32.PACK_AB R104, R105, R104 ;  /* 0x000000686968723e */ /* 0x000fc400000000ff */
[----:B------:R-:W-:Y:S02]  /*6540*/  F2FP.F16.F32.PACK_AB R98, R101, R100 ;  /* 0x000000646562723e */ /* 0x000fe400000000ff */
[----:B------:R-:W-:Y:S02]  /*6550*/  F2FP.F16.F32.PACK_AB R99, R103, R102 ;  /* 0x000000666763723e */ /* 0x000fe400000000ff */
[----:B------:R-:W-:Y:S02]  /*6560*/  F2FP.F16.F32.PACK_AB R105, R107, R106 ;  /* 0x0000006a6b69723e */ /* 0x000fe400000000ff */
[----:B------:R-:W-:Y:S02]  /*6570*/  F2FP.F16.F32.PACK_AB R106, R109, R108 ;  /* 0x0000006c6d6a723e */ /* 0x000fe400000000ff */
[----:B------:R-:W-:Y:S02]  /*6580*/  F2FP.F16.F32.PACK_AB R107, R152, R21 ;  /* 0x00000015986b723e */ /* 0x000fe400000000ff */
[----:B------:R-:W-:Y:S01]  /*6590*/  F2FP.F16.F32.PACK_AB R153, R154, R153 ;  /* 0x000000999a99723e */ /* 0x000fe200000000ff */
[----:B------:R-:W-:Y:S01]  /*65a0*/  UMOV UR4, UR41 ;  /* 0x0000002900047c82 */ /* 0x000fe20008000000 */
[----:B0-----:R-:W-:Y:S01]  /*65b0*/  UMOV UR5, UR6 ;  /* 0x0000000600057c82 */ /* 0x001fe20008000000 */
[----:B-1----:R-:W-:Y:S01]  /*65c0*/  ISETP.NE.AND P0, PT, R0, RZ, PT ;  /* 0x000000ff0000720c */ /* 0x002fe20003f05270 */
[----:B------:R-:W-:Y:S01]  /*65d0*/  IMAD.U32 R110, RZ, RZ, UR4 ;  /* 0x00000004ff6e7e24 */ /* 0x000fe2000f8e00ff */
[----:B------:R-:W-:Y:S01]  /*65e0*/  F2FP.F16.F32.PACK_AB R152, R113, R112 ;  /* 0x000000707198723e */ /* 0x000fe200000000ff */
[----:B------:R-:W-:Y:S01]  /*65f0*/  IMAD.U32 R111, RZ, RZ, UR5 ;  /* 0x00000005ff6f7e24 */ /* 0x000fe2000f8e00ff */
[----:B------:R-:W-:Y:S01]  /*6600*/  F2FP.F16.F32.PACK_AB R154, R117, R116 ;  /* 0x00000074759a723e */ /* 0x000fe200000000ff */
[----:B------:R-:W-:Y:S01]  /*6610*/  UIADD3 UR5, -UR45, URZ, URZ ;  /* 0x0000003f2d057290 */ /* 0x000fe2000fffe13f */
[----:B------:R-:W-:Y:S01]  /*6620*/  F2FP.F16.F32.PACK_AB R155, R156, R155 ;  /* 0x0000009b9c9b723e */ /* 0x000fe200000000ff */
[--C-:B------:R-:W-:Y:S01]  /*6630*/  IMAD.WIDE R4, R215, 0x2, R110.reuse ;  /* 0x00000002d7047825 */ /* 0x100fe200078e026e */
[----:B------:R-:W-:Y:S01]  /*6640*/  F2FP.F16.F32.PACK_AB R120, R121, R120 ;  /* 0x000000787978723e */ /* 0x000fe200000000ff */
[----:B------:R-:W-:Y:S01]  /*6650*/  UIMAD UR7, UR7, UR5, UR44 ;  /* 0x00000005070772a4 */ /* 0x000fe2000f8e022c */
[----:B------:R-:W-:Y:S01]  /*6660*/  F2FP.F16.F32.PACK_AB R121, R158, R157 ;  /* 0x0000009d9e79723e */ /* 0x000fe200000000ff */
[----:B------:R-:W-:Y:S01]  /*6670*/  IMAD.WIDE R110, R9, 0x2, R110 ;  /* 0x00000002096e7825 */ /* 0x000fe200078e026e */
[C---:B------:R-:W-:Y:S01]  /*6680*/  IADD3 R33, P2, R4.reuse, 0x20, RZ ;  /* 0x0000002004217810 */ /* 0x040fe20007f5e0ff */
[----:B------:R-:W-:Y:S01]  /*6690*/  ULDC UR4, c[0x0][0xc] ;  /* 0x0000030000047ab9 */ /* 0x000fe20000000800 */
[C---:B------:R-:W-:Y:S01]  /*66a0*/  IADD3 R37, P3, R4.reuse, 0x40, RZ ;  /* 0x0000004004257810 */ /* 0x040fe20007f7e0ff */
[----:B------:R-:W-:Y:S01]  /*66b0*/  UIADD3 UR47, UR4, UR47, URZ ;  /* 0x0000002f042f7290 */ /* 0x000fe2000fffe03f */
[C---:B------:R-:W-:Y:S01]  /*66c0*/  IADD3 R41, P4, R4.reuse, 0x60, RZ ;  /* 0x0000006004297810 */ /* 0x040fe20007f9e0ff */
[--C-:B------:R-:W-:Y:S01]  /*66d0*/  IMAD.X R9, RZ, RZ, R5.reuse, P2 ;  /* 0x000000ffff097224 */ /* 0x100fe200010e0605 */
[C---:B------:R-:W-:Y:S01]  /*66e0*/  IADD3 R49, P6, R4.reuse, 0x2020, RZ ;  /* 0x0000202004317810 */ /* 0x040fe20007fde0ff */
[--C-:B------:R-:W-:Y:S01]  /*66f0*/  IMAD.X R11, RZ, RZ, R5.reuse, P3 ;  /* 0x000000ffff0b7224 */ /* 0x100fe200018e0605 */
[----:B------:R-:W-:Y:S01]  /*6700*/  LOP3.LUT R8, R33, 0x380, RZ, 0xc0, !PT ;  /* 0x0000038021087812 */ /* 0x000fe200078ec0ff */
[--C-:B------:R-:W-:Y:S01]  /*6710*/  IMAD.X R25, RZ, RZ, R5.reuse, P4 ;  /* 0x000000ffff197224 */ /* 0x100fe200020e0605 */
[----:B------:R-:W-:Y:S01]  /*6720*/  IADD3 R36, P3, R4, 0x4000, RZ ;  /* 0x0000400004247810 */ /* 0x000fe20007f7e0ff */
[--C-:B------:R-:W-:Y:S01]  /*6730*/  IMAD.X R53, RZ, RZ, R5.reuse, P6 ;  /* 0x000000ffff357224 */ /* 0x100fe200030e0605 */
[----:B------:R-:W-:Y:S01]  /*6740*/  LOP3.LUT R14, R41, 0x380, RZ, 0xc0, !PT ;  /* 0x00000380290e7812 */ /* 0x000fe200078ec0ff */
[----:B------:R-:W-:Y:S01]  /*6750*/  USHF.R.S32.HI UR10, URZ, 0x1f, UR7 ;  /* 0x0000001f3f0a7899 */ /* 0x000fe20008011407 */
[----:B------:R-:W-:Y:S01]  /*6760*/  SHF.R.U64 R8, R8, 0x3, RZ ;  /* 0x0000000308087819 */ /* 0x000fe200000012ff */
[----:B------:R-:W-:Y:S01]  /*6770*/  IMAD.X R123, RZ, RZ, R5, P3 ;  /* 0x000000ffff7b7224 */ /* 0x000fe200018e0605 */
[----:B------:R-:W-:-:S02]  /*6780*/  LOP3.LUT R32, R49, 0x380, RZ, 0xc0, !PT ;  /* 0x0000038031207812 */ /* 0x000fc400078ec0ff */
[----:B------:R-:W-:Y:S02]  /*6790*/  LOP3.LUT R10, R37, 0x380, RZ, 0xc0, !PT ;  /* 0x00000380250a7812 */ /* 0x000fe400078ec0ff */
[----:B------:R-:W-:Y:S02]  /*67a0*/  SHF.R.U64 R14, R14, 0x3, RZ ;  /* 0x000000030e0e7819 */ /* 0x000fe400000012ff */
[C---:B------:R-:W-:Y:S02]  /*67b0*/  IADD3 R57, P1, R4.reuse, 0x2040, RZ ;  /* 0x0000204004397810 */ /* 0x040fe40007f3e0ff */
[----:B------:R-:W-:Y:S02]  /*67c0*/  IADD3 R12, P3, R4, 0x6040, RZ ;  /* 0x00006040040c7810 */ /* 0x000fe40007f7e0ff */
[----:B------:R-:W-:Y:S01]  /*67d0*/  LOP3.LUT R8, R8, R33, RZ, 0x3c, !PT ;  /* 0x0000002108087212 */ /* 0x000fe200078e3cff */
[----:B------:R-:W-:Y:S01]  /*67e0*/  IMAD.X R115, RZ, RZ, R5, P1 ;  /* 0x000000ffff737224 */ /* 0x000fe200008e0605 */
[----:B------:R-:W-:-:S02]  /*67f0*/  SHF.R.U64 R32, R32, 0x3, RZ ;  /* 0x0000000320207819 */ /* 0x000fc400000012ff */
[----:B------:R-:W-:Y:S02]  /*6800*/  IADD3 R61, P2, R4, 0x2060, RZ ;  /* 0x00002060043d7810 */ /* 0x000fe40007f5e0ff */
[----:B------:R-:W-:Y:S02]  /*6810*/  LOP3.LUT R33, R36, 0x380, RZ, 0xc0, !PT ;  /* 0x0000038024217812 */ /* 0x000fe400078ec0ff */
[----:B------:R-:W-:Y:S01]  /*6820*/  SHF.R.U64 R10, R10, 0x3, RZ ;  /* 0x000000030a0a7819 */ /* 0x000fe200000012ff */
[----:B------:R-:W-:Y:S01]  /*6830*/  IMAD.X R119, RZ, RZ, R5, P2 ;  /* 0x000000ffff777224 */ /* 0x000fe200010e0605 */
[----:B------:R-:W-:Y:S02]  /*6840*/  LOP3.LUT R24, R14, R41, RZ, 0x3c, !PT ;  /* 0x000000290e187212 */ /* 0x000fe400078e3cff */
[----:B------:R-:W-:Y:S02]  /*6850*/  IADD3 R40, P4, R4, 0x4020, RZ ;  /* 0x0000402004287810 */ /* 0x000fe40007f9e0ff */
[----:B------:R-:W-:-:S02]  /*6860*/  LOP3.LUT R52, R32, R49, RZ, 0x3c, !PT ;  /* 0x0000003120347212 */ /* 0x000fc400078e3cff */
[----:B------:R-:W-:Y:S01]  /*6870*/  LOP3.LUT R41, R12, 0x380, RZ, 0xc0, !PT ;  /* 0x000003800c297812 */ /* 0x000fe200078ec0ff */
[--C-:B------:R-:W-:Y:S01]  /*6880*/  IMAD.X R127, RZ, RZ, R5.reuse, P4 ;  /* 0x000000ffff7f7224 */ /* 0x100fe200020e0605 */
[----:B------:R-:W-:Y:S02]  /*6890*/  LOP3.LUT R32, R61, 0x380, RZ, 0xc0, !PT ;  /* 0x000003803d207812 */ /* 0x000fe400078ec0ff */
[----:B------:R-:W-:Y:S02]  /*68a0*/  SHF.R.U64 R33, R33, 0x3, RZ ;  /* 0x0000000321217819 */ /* 0x000fe400000012ff */
[C---:B------:R-:W-:Y:S02]  /*68b0*/  IADD3 R44, P1, R4.reuse, 0x6000, RZ ;  /* 0x00006000042c7810 */ /* 0x040fe40007f3e0ff */
[----:B------:R-:W-:Y:S02]  /*68c0*/  IADD3 R73, P2, R4, 0x6020, RZ ;  /* 0x0000602004497810 */ /* 0x000fe40007f5e0ff */
[----:B------:R-:W-:Y:S01]  /*68d0*/  LOP3.LUT R10, R10, R37, RZ, 0x3c, !PT ;  /* 0x000000250a0a7212 */ /* 0x000fe200078e3cff */
[--C-:B------:R-:W-:Y:S01]  /*68e0*/  IMAD.X R139, RZ, RZ, R5.reuse, P1 ;  /* 0x000000ffff8b7224 */ /* 0x100fe200008e0605 */
[----:B------:R-:W-:Y:S01]  /*68f0*/  LOP3.LUT R37, R40, 0x380, RZ, 0xc0, !PT ;  /* 0x0000038028257812 */ /* 0x000fe200078ec0ff */
[----:B------:R-:W-:Y:S01]  /*6900*/  IMAD.X R143, RZ, RZ, R5, P2 ;  /* 0x000000ffff8f7224 */ /* 0x000fe200010e0605 */
[----:B------:R-:W-:-:S02]  /*6910*/  SHF.R.U64 R41, R41, 0x3, RZ ;  /* 0x0000000329297819 */ /* 0x000fc400000012ff */
[----:B------:R-:W-:Y:S02]  /*6920*/  LOP3.LUT R13, R4, 0x380, RZ, 0xc0, !PT ;  /* 0x00000380040d7812 */ /* 0x000fe400078ec0ff */
[----:B------:R-:W-:Y:S02]  /*6930*/  SHF.R.U64 R32, R32, 0x3, RZ ;  /* 0x0000000320207819 */ /* 0x000fe400000012ff */
[----:B------:R-:W-:Y:S02]  /*6940*/  LOP3.LUT R122, R33, R36, RZ, 0x3c, !PT ;  /* 0x00000024217a7212 */ /* 0x000fe400078e3cff */
[C---:B------:R-:W-:Y:S02]  /*6950*/  IADD3 R45, P5, R4.reuse, 0x2000, RZ ;  /* 0x00002000042d7810 */ /* 0x040fe40007fbe0ff */
[----:B------:R-:W-:Y:S02]  /*6960*/  IADD3 R69, P6, R4, 0x4060, RZ ;  /* 0x0000406004457810 */ /* 0x000fe40007fde0ff */
[----:B------:R-:W-:Y:S01]  /*6970*/  LOP3.LUT R33, R44, 0x380, RZ, 0xc0, !PT ;  /* 0x000003802c217812 */ /* 0x000fe200078ec0ff */
[--C-:B------:R-:W-:Y:S01]  /*6980*/  IMAD.X R29, RZ, RZ, R5.reuse, P5 ;  /* 0x000000ffff1d7224 */ /* 0x100fe200028e0605 */
[----:B------:R-:W-:Y:S01]  /*6990*/  SHF.R.U64 R37, R37, 0x3, RZ ;  /* 0x0000000325257819 */ /* 0x000fe200000012ff */
[----:B------:R-:W-:Y:S01]  /*69a0*/  IMAD.X R135, RZ, RZ, R5, P6 ;  /* 0x000000ffff877224 */ /* 0x000fe200030e0605 */
[----:B------:R-:W-:-:S02]  /*69b0*/  LOP3.LUT R12, R41, R12, RZ, 0x3c, !PT ;  /* 0x0000000c290c7212 */ /* 0x000fc400078e3cff */
[----:B------:R-:W-:Y:S02]  /*69c0*/  IADD3 R0, P4, R4, 0x6060, RZ ;  /* 0x0000606004007810 */ /* 0x000fe40007f9e0ff */
[----:B------:R-:W-:Y:S02]  /*69d0*/  SHF.R.U64 R13, R13, 0x3, RZ ;  /* 0x000000030d0d7819 */ /* 0x000fe400000012ff */
[----:B------:R-:W-:Y:S01]  /*69e0*/  LOP3.LUT R118, R32, R61, RZ, 0x3c, !PT ;  /* 0x0000003d20767212 */ /* 0x000fe200078e3cff */
[----:B------:R-:W-:Y:S01]  /*69f0*/  IMAD.X R15, RZ, RZ, R5, P4 ;  /* 0x000000ffff0f7224 */ /* 0x000fe200020e0605 */
[----:B------:R-:W-:Y:S02]  /*6a00*/  IADD3 R41, P2, R110, 0x3000, RZ ;  /* 0x000030006e297810 */ /* 0x000fe40007f5e0ff */
[----:B------:R-:W-:Y:S02]  /*6a10*/  LOP3.LUT R14, R57, 0x380, RZ, 0xc0, !PT ;  /* 0x00000380390e7812 */ /* 0x000fe400078ec0ff */
[----:B------:R-:W-:-:S02]  /*6a20*/  LOP3.LUT R32, R69, 0x380, RZ, 0xc0, !PT ;  /* 0x0000038045207812 */ /* 0x000fc400078ec0ff */
[----:B------:R-:W-:Y:S02]  /*6a30*/  LOP3.LUT R36, R73, 0x380, RZ, 0xc0, !PT ;  /* 0x0000038049247812 */ /* 0x000fe400078ec0ff */
[----:B------:R-:W-:Y:S02]  /*6a40*/  SHF.R.U64 R33, R33, 0x3, RZ ;  /* 0x0000000321217819 */ /* 0x000fe400000012ff */
[----:B------:R-:W-:Y:S02]  /*6a50*/  LOP3.LUT R28, R45, 0x380, RZ, 0xc0, !PT ;  /* 0x000003802d1c7812 */ /* 0x000fe400078ec0ff */
[----:B------:R-:W-:Y:S02]  /*6a60*/  IADD3 R65, P5, R4, 0x4040, RZ ;  /* 0x0000404004417810 */ /* 0x000fe40007fbe0ff */
[----:B------:R-:W-:Y:S02]  /*6a70*/  LOP3.LUT R126, R37, R40, RZ, 0x3c, !PT ;  /* 0x00000028257e7212 */ /* 0x000fe400078e3cff */
[----:B------:R-:W-:Y:S01]  /*6a80*/  LOP3.LUT R4, R13, R4, RZ, 0x3c, !PT ;  /* 0x000000040d047212 */ /* 0x000fe200078e3cff */
[--C-:B------:R-:W-:Y:S01]  /*6a90*/  IMAD.X R13, RZ, RZ, R5.reuse, P3 ;  /* 0x000000ffff0d7224 */ /* 0x100fe200018e0605 */
[----:B------:R-:W-:Y:S01]  /*6aa0*/  LOP3.LUT R40, R41, 0x380, RZ, 0xc0, !PT ;  /* 0x0000038029287812 */ /* 0x000fe200078ec0ff */
[----:B------:R-:W-:Y:S01]  /*6ab0*/  IMAD.X R131, RZ, RZ, R5, P5 ;  /* 0x000000ffff837224 */ /* 0x000fe200028e0605 */
[----:B------:R-:W-:-:S02]  /*6ac0*/  SHF.R.U64 R14, R14, 0x3, RZ ;  /* 0x000000030e0e7819 */ /* 0x000fc400000012ff */
[----:B------:R-:W-:Y:S02]  /*6ad0*/  SHF.R.U64 R32, R32, 0x3, RZ ;  /* 0x0000000320207819 */ /* 0x000fe400000012ff */
[----:B------:R-:W-:Y:S02]  /*6ae0*/  SHF.R.U64 R36, R36, 0x3, RZ ;  /* 0x0000000324247819 */ /* 0x000fe400000012ff */
[----:B------:R-:W-:Y:S02]  /*6af0*/  LOP3.LUT R138, R33, R44, RZ, 0x3c, !PT ;  /* 0x0000002c218a7212 */ /* 0x000fe400078e3cff */
[----:B------:R-:W-:Y:S02]  /*6b00*/  SHF.R.U64 R28, R28, 0x3, RZ ;  /* 0x000000031c1c7819 */ /* 0x000fe400000012ff */
[C---:B------:R-:W-:Y:S02]  /*6b10*/  IADD3 R33, P4, R110.reuse, 0x1000, RZ ;  /* 0x000010006e217810 */ /* 0x040fe40007f9e0ff */
[----:B------:R-:W-:-:S02]  /*6b20*/  IADD3 R37, P3, R110, 0x2000, RZ ;  /* 0x000020006e257810 */ /* 0x000fc40007f7e0ff */
[----:B------:R-:W-:Y:S02]  /*6b30*/  SHF.R.U64 R40, R40, 0x3, RZ ;  /* 0x0000000328287819 */ /* 0x000fe400000012ff */
[----:B------:R-:W-:Y:S02]  /*6b40*/  LOP3.LUT R114, R14, R57, RZ, 0x3c, !PT ;  /* 0x000000390e727212 */ /* 0x000fe400078e3cff */
[----:B------:R-:W-:Y:S02]  /*6b50*/  LOP3.LUT R134, R32, R69, RZ, 0x3c, !PT ;  /* 0x0000004520867212 */ /* 0x000fe400078e3cff */
[----:B------:R-:W-:Y:S02]  /*6b60*/  LOP3.LUT R142, R36, R73, RZ, 0x3c, !PT ;  /* 0x00000049248e7212 */ /* 0x000fe400078e3cff */
[----:B------:R-:W-:Y:S02]  /*6b70*/  LOP3.LUT R28, R28, R45, RZ, 0x3c, !PT ;  /* 0x0000002d1c1c7212 */ /* 0x000fe400078e3cff */
[----:B------:R-:W-:-:S02]  /*6b80*/  LOP3.LUT R14, R65, 0x380, RZ, 0xc0, !PT ;  /* 0x00000380410e7812 */ /* 0x000fc400078ec0ff */
[----:B------:R-:W-:Y:S02]  /*6b90*/  LOP3.LUT R32, R33, 0x380, RZ, 0xc0, !PT ;  /* 0x0000038021207812 */ /* 0x000fe400078ec0ff */
[----:B------:R-:W-:Y:S02]  /*6ba0*/  LOP3.LUT R36, R37, 0x380, RZ, 0xc0, !PT ;  /* 0x0000038025247812 */ /* 0x000fe400078ec0ff */
[----:B------:R-:W-:Y:S02]  /*6bb0*/  LOP3.LUT R45, R0, 0x380, RZ, 0xc0, !PT ;  /* 0x00000380002d7812 */ /* 0x000fe400078ec0ff */
[----:B------:R-:W-:Y:S01]  /*6bc0*/  LOP3.LUT R40, R40, R41, RZ, 0x3c, !PT ;  /* 0x0000002928287212 */ /* 0x000fe200078e3cff */
[----:B------:R-:W-:Y:S01]  /*6bd0*/  IMAD.X R41, RZ, RZ, R111, P2 ;  /* 0x000000ffff297224 */ /* 0x000fe200010e066f */
[----:B------:R-:W-:Y:S02]  /*6be0*/  SHF.R.U64 R14, R14, 0x3, RZ ;  /* 0x000000030e0e7819 */ /* 0x000fe400000012ff */
[----:B------:R-:W-:-:S02]  /*6bf0*/  SHF.R.U64 R32, R32, 0x3, RZ ;  /* 0x0000000320207819 */ /* 0x000fc400000012ff */
[----:B------:R-:W-:Y:S02]  /*6c00*/  SHF.R.U64 R36, R36, 0x3, RZ ;  /* 0x0000000324247819 */ /* 0x000fe400000012ff */
[----:B------:R-:W-:Y:S02]  /*6c10*/  IADD3 R69, P2, R110, 0x9000, RZ ;  /* 0x000090006e457810 */ /* 0x000fe40007f5e0ff */
[----:B------:R-:W-:Y:S02]  /*6c20*/  SHF.R.U64 R45, R45, 0x3, RZ ;  /* 0x000000032d2d7819 */ /* 0x000fe400000012ff */
[----:B------:R-:W-:Y:S02]  /*6c30*/  LOP3.LUT R130, R14, R65, RZ, 0x3c, !PT ;  /* 0x000000410e827212 */ /* 0x000fe400078e3cff */
[----:B------:R-:W-:Y:S01]  /*6c40*/  LOP3.LUT R32, R32, R33, RZ, 0x3c, !PT ;  /* 0x0000002120207212 */ /* 0x000fe200078e3cff */
[--C-:B------:R-:W-:Y:S01]  /*6c50*/  IMAD.X R33, RZ, RZ, R111.reuse, P4 ;  /* 0x000000ffff217224 */ /* 0x100fe200020e066f */
[----:B------:R-:W-:Y:S01]  /*6c60*/  LOP3.LUT R36, R36, R37, RZ, 0x3c, !PT ;  /* 0x0000002524247212 */ /* 0x000fe200078e3cff */
[----:B------:R-:W-:Y:S01]  /*6c70*/  IMAD.X R37, RZ, RZ, R111, P3 ;  /* 0x000000ffff257224 */ /* 0x000fe200018e066f */
[----:B------:R-:W-:-:S02]  /*6c80*/  LOP3.LUT R68, R69, 0x380, RZ, 0xc0, !PT ;  /* 0x0000038045447812 */ /* 0x000fc400078ec0ff */
[----:B------:R-:W-:Y:S02]  /*6c90*/  LOP3.LUT R14, R45, R0, RZ, 0x3c, !PT ;  /* 0x000000002d0e7212 */ /* 0x000fe400078e3cff */
[C---:B------:R-:W-:Y:S02]  /*6ca0*/  IADD3 R45, P1, R110.reuse, 0x4000, RZ ;  /* 0x000040006e2d7810 */ /* 0x040fe40007f3e0ff */
[C---:B------:R-:W-:Y:S02]  /*6cb0*/  IADD3 R49, P6, R110.reuse, 0x5000, RZ ;  /* 0x000050006e317810 */ /* 0x040fe40007fde0ff */
[C---:B------:R-:W-:Y:S02]  /*6cc0*/  IADD3 R57, P5, R110.reuse, 0x6000, RZ ;  /* 0x000060006e397810 */ /* 0x040fe40007fbe0ff */
[C---:B------:R-:W-:Y:S02]  /*6cd0*/  IADD3 R61, P4, R110.reuse, 0x7000, RZ ;  /* 0x000070006e3d7810 */ /* 0x040fe40007f9e0ff */
[----:B------:R-:W-:-:S02]  /*6ce0*/  IADD3 R65, P3, R110, 0x8000, RZ ;  /* 0x000080006e417810 */ /* 0x000fc40007f7e0ff */
[----:B------:R-:W-:Y:S02]  /*6cf0*/  SHF.R.U64 R68, R68, 0x3, RZ ;  /* 0x0000000344447819 */ /* 0x000fe400000012ff */
[----:B------:R-:W-:Y:S02]  /*6d00*/  LOP3.LUT R44, R45, 0x380, RZ, 0xc0, !PT ;  /* 0x000003802d2c7812 */ /* 0x000fe400078ec0ff */
[----:B------:R-:W-:Y:S02]  /*6d10*/  LOP3.LUT R48, R49, 0x380, RZ, 0xc0, !PT ;  /* 0x0000038031307812 */ /* 0x000fe400078ec0ff */
[----:B------:R-:W-:Y:S02]  /*6d20*/  LOP3.LUT R56, R57, 0x380, RZ, 0xc0, !PT ;  /* 0x0000038039387812 */ /* 0x000fe400078ec0ff */
[----:B------:R-:W-:Y:S02]  /*6d30*/  LOP3.LUT R60, R61, 0x380, RZ, 0xc0, !PT ;  /* 0x000003803d3c7812 */ /* 0x000fe400078ec0ff */
[----:B------:R-:W-:-:S02]  /*6d40*/  LOP3.LUT R64, R65, 0x380, RZ, 0xc0, !PT ;  /* 0x0000038041407812 */ /* 0x000fc400078ec0ff */
[----:B------:R-:W-:Y:S01]  /*6d50*/  LOP3.LUT R68, R68, R69, RZ, 0x3c, !PT ;  /* 0x0000004544447212 */ /* 0x000fe200078e3cff */
[----:B------:R-:W-:Y:S01]  /*6d60*/  IMAD.X R69, RZ, RZ, R111, P2 ;  /* 0x000000ffff457224 */ /* 0x000fe200010e066f */
[----:B------:R-:W-:Y:S02]  /*6d70*/  MOV R223, R4 ;  /* 0x0000000400df7202 */ /* 0x000fe40000000f00 */
[----:B------:R-:W-:Y:S02]  /*6d80*/  F2FP.F16.F32.PACK_AB R5, R27, R26 ;  /* 0x0000001a1b05723e */ /* 0x000fe400000000ff */
[----:B------:R-:W-:Y:S02]  /*6d90*/  LOP3.LUT R0, R110, 0x380, RZ, 0xc0, !PT ;  /* 0x000003806e007812 */ /* 0x000fe400078ec0ff */
[----:B------:R-:W-:Y:S02]  /*6da0*/  SHF.R.U64 R44, R44, 0x3, RZ ;  /* 0x000000032c2c7819 */ /* 0x000fe400000012ff */
[----:B------:R-:W-:-:S02]  /*6db0*/  SHF.R.U64 R48, R48, 0x3, RZ ;  /* 0x0000000330307819 */ /* 0x000fc400000012ff */
[----:B------:R-:W-:Y:S02]  /*6dc0*/  SHF.R.U64 R56, R56, 0x3, RZ ;  /* 0x0000000338387819 */ /* 0x000fe400000012ff */
[----:B------:R-:W-:Y:S02]  /*6dd0*/  SHF.R.U64 R60, R60, 0x3, RZ ;  /* 0x000000033c3c7819 */ /* 0x000fe400000012ff */
[----:B------:R-:W-:Y:S02]  /*6de0*/  SHF.R.U64 R64, R64, 0x3, RZ ;  /* 0x0000000340407819 */ /* 0x000fe400000012ff */
[----:B------:R-:W-:Y:S02]  /*6df0*/  IADD3 R27, P2, R110, 0xf000, RZ ;  /* 0x0000f0006e1b7810 */ /* 0x000fe40007f5e0ff */
[----:B------:R-:W-:Y:S01]  /*6e00*/  F2FP.F16.F32.PACK_AB R4, R206, R208 ;  /* 0x000000d0ce04723e */ /* 0x000fe200000000ff */
[----:B------:R-:W-:Y:S01]  /*6e10*/  BAR.SYNC.DEFER_BLOCKING 0x1, 0x100 ;  /* 0x0044000000007b1d */ /* 0x000fe20000010000 */
[----:B------:R-:W-:Y:S01]  /*6e20*/  SHF.R.U64 R31, R0, 0x3, RZ ;  /* 0x00000003001f7819 */ /* 0x000fe200000012ff */
[--C-:B------:R-:W-:Y:S01]  /*6e30*/  IMAD.X R93, RZ, RZ, R111.reuse, P2 ;  /* 0x000000ffff5d7224 */ /* 0x100fe200010e066f */
[----:B------:R-:W-:Y:S01]  /*6e40*/  LOP3.LUT R44, R44, R45, RZ, 0x3c, !PT ;  /* 0x0000002d2c2c7212 */ /* 0x000fe200078e3cff */
        /* <DEDUP_REMOVED lines=8> */
[----:B------:R-:W-:Y:S01]  /*6ed0*/  IMAD.X R65, RZ, RZ, R111, P3 ;  /* 0x000000ffff417224 */ /* 0x000fe200018e066f */
[----:B------:R-:W-:-:S02]  /*6ee0*/  LOP3.LUT R0, R27, 0x380, RZ, 0xc0, !PT ;  /* 0x000003801b007812 */ /* 0x000fc400078ec0ff */
[C---:B------:R-:W-:Y:S02]  /*6ef0*/  IADD3 R73, P1, R110.reuse, 0xa000, RZ ;  /* 0x0000a0006e497810 */ /* 0x040fe40007f3e0ff */
[C---:B------:R-:W-:Y:S02]  /*6f00*/  IADD3 R77, P6, R110.reuse, 0xb000, RZ ;  /* 0x0000b0006e4d7810 */ /* 0x040fe40007fde0ff */
[C---:B------:R-:W-:Y:S02]  /*6f10*/  IADD3 R81, P5, R110.reuse, 0xc000, RZ ;  /* 0x0000c0006e517810 */ /* 0x040fe40007fbe0ff */
[C---:B------:R-:W-:Y:S02]  /*6f20*/  IADD3 R85, P4, R110.reuse, 0xd000, RZ ;  /* 0x0000d0006e557810 */ /* 0x040fe40007f9e0ff */
[----:B------:R-:W-:Y:S01]  /*6f30*/  IADD3 R89, P3, R110, 0xe000, RZ ;  /* 0x0000e0006e597810 */ /* 0x000fe20007f7e0ff */
[----:B------:R0:W-:Y:S01]  /*6f40*/  STSM.16.M88.4 [R223], R4 ;  /* 0x00000004df007844 */ /* 0x0001e20000000200 */
[----:B------:R-:W-:-:S02]  /*6f50*/  LOP3.LUT R110, R31, R110, RZ, 0x3c, !PT ;  /* 0x0000006e1f6e7212 */ /* 0x000fc400078e3cff */
[----:B------:R-:W-:Y:S02]  /*6f60*/  SHF.R.U64 R0, R0, 0x3, RZ ;  /* 0x0000000300007819 */ /* 0x000fe400000012ff */
[----:B------:R-:W-:Y:S02]  /*6f70*/  MOV R31, R8 ;  /* 0x00000008001f7202 */ /* 0x000fe40000000f00 */
[----:B------:R-:W-:Y:S02]  /*6f80*/  MOV R30, R10 ;  /* 0x0000000a001e7202 */ /* 0x000fe40000000f00 */
[----:B------:R-:W-:Y:S02]  /*6f90*/  F2FP.F16.F32.PACK_AB R8, R201, R202 ;  /* 0x000000cac908723e */ /* 0x000fe400000000ff */
[----:B------:R-:W-:Y:S02]  /*6fa0*/  F2FP.F16.F32.PACK_AB R9, R43, R42 ;  /* 0x0000002a2b09723e */ /* 0x000fe400000000ff */
[----:B------:R-:W-:-:S02]  /*6fb0*/  F2FP.F16.F32.PACK_AB R10, R199, R200 ;  /* 0x000000c8c70a723e */ /* 0x000fc400000000ff */
[----:B------:R-:W-:Y:S02]  /*6fc0*/  F2FP.F16.F32.PACK_AB R11, R47, R46 ;  /* 0x0000002e2f0b723e */ /* 0x000fe400000000ff */
[----:B0-----:R-:W-:Y:S02]  /*6fd0*/  F2FP.F16.F32.PACK_AB R4, R205, R207 ;  /* 0x000000cfcd04723e */ /* 0x001fe400000000ff */
[----:B------:R-:W-:Y:S02]  /*6fe0*/  F2FP.F16.F32.PACK_AB R5, R35, R34 ;  /* 0x000000222305723e */ /* 0x000fe400000000ff */
[----:B------:R-:W-:Y:S02]  /*6ff0*/  F2FP.F16.F32.PACK_AB R6, R203, R204 ;  /* 0x000000cccb06723e */ /* 0x000fe400000000ff */
[----:B------:R-:W-:Y:S02]  /*7000*/  F2FP.F16.F32.PACK_AB R7, R39, R38 ;  /* 0x000000262707723e */ /* 0x000fe400000000ff */
[----:B------:R-:W-:-:S02]  /*7010*/  MOV R34, R12 ;  /* 0x0000000c00227202 */ /* 0x000fc40000000f00 */
[----:B------:R-:W-:Y:S01]  /*7020*/  MOV R35, R14 ;  /* 0x0000000e00237202 */ /* 0x000fe20000000f00 */
[----:B------:R0:W-:Y:S01]  /*7030*/  STSM.16.M88.4 [R31], R4 ;  /* 0x000000041f007844 */ /* 0x0001e20000000200 */
[----:B------:R-:W-:Y:S02]  /*7040*/  LOP3.LUT R92, R0, R27, RZ, 0x3c, !PT ;  /* 0x0000001b005c7212 */ /* 0x000fe400078e3cff */
[----:B------:R-:W-:Y:S01]  /*7050*/  MOV R206, R24 ;  /* 0x0000001800ce7202 */ /* 0x000fe20000000f00 */
[----:B------:R1:W-:Y:S01]  /*7060*/  STSM.16.M88.4 [R30], R8 ;  /* 0x000000081e007844 */ /* 0x0003e20000000200 */
[----:B------:R-:W-:Y:S02]  /*7070*/  F2FP.F16.F32.PACK_AB R12, R197, R198 ;  /* 0x000000c6c50c723e */ /* 0x000fe400000000ff */
[----:B------:R-:W-:Y:S02]  /*7080*/  F2FP.F16.F32.PACK_AB R13, R51, R50 ;  /* 0x00000032330d723e */ /* 0x000fe400000000ff */
[----:B------:R-:W-:-:S02]  /*7090*/  F2FP.F16.F32.PACK_AB R14, R195, R196 ;  /* 0x000000c4c30e723e */ /* 0x000fc400000000ff */
[----:B------:R-:W-:Y:S02]  /*70a0*/  F2FP.F16.F32.PACK_AB R15, R55, R54 ;  /* 0x00000036370f723e */ /* 0x000fe400000000ff */
[----:B------:R-:W-:Y:S02]  /*70b0*/  MOV R208, R28 ;  /* 0x0000001c00d07202 */ /* 0x000fe40000000f00 */
[----:B------:R-:W-:Y:S01]  /*70c0*/  F2FP.F16.F32.PACK_AB R24, R193, R194 ;  /* 0x000000c2c118723e */ /* 0x000fe200000000ff */
[----:B------:R-:W-:Y:S01]  /*70d0*/  STSM.16.M88.4 [R206], R12 ;  /* 0x0000000cce007844 */ /* 0x000fe20000000200 */
[----:B------:R-:W-:Y:S02]  /*70e0*/  F2FP.F16.F32.PACK_AB R25, R59, R58 ;  /* 0x0000003a3b19723e */ /* 0x000fe400000000ff */
[----:B------:R-:W-:Y:S02]  /*70f0*/  F2FP.F16.F32.PACK_AB R26, R191, R192 ;  /* 0x000000c0bf1a723e */ /* 0x000fe400000000ff */
[----:B------:R-:W-:-:S02]  /*7100*/  F2FP.F16.F32.PACK_AB R27, R63, R62 ;  /* 0x0000003e3f1b723e */ /* 0x000fc400000000ff */
[----:B------:R-:W-:Y:S02]  /*7110*/  MOV R52, R52 ;  /* 0x0000003400347202 */ /* 0x000fe40000000f00 */
[----:B0-----:R-:W-:Y:S01]  /*7120*/  F2FP.F16.F32.PACK_AB R4, R183, R190 ;  /* 0x000000beb704723e */ /* 0x001fe200000000ff */
[----:B------:R-:W-:Y:S01]  /*7130*/  STSM.16.M88.4 [R208], R24 ;  /* 0x00000018d0007844 */ /* 0x000fe20000000200 */
[----:B------:R-:W-:Y:S02]  /*7140*/  F2FP.F16.F32.PACK_AB R5, R67, R66 ;  /* 0x000000424305723e */ /* 0x000fe400000000ff */
[----:B------:R-:W-:Y:S02]  /*7150*/  F2FP.F16.F32.PACK_AB R6, R181, R182 ;  /* 0x000000b6b506723e */ /* 0x000fe400000000ff */
[----:B------:R-:W-:Y:S02]  /*7160*/  F2FP.F16.F32.PACK_AB R7, R71, R70 ;  /* 0x000000464707723e */ /* 0x000fe400000000ff */
[----:B------:R-:W-:-:S02]  /*7170*/  MOV R114, R114 ;  /* 0x0000007200727202 */ /* 0x000fc40000000f00 */
[----:B-1----:R-:W-:Y:S01]  /*7180*/  F2FP.F16.F32.PACK_AB R8, R179, R180 ;  /* 0x000000b4b308723e */ /* 0x002fe200000000ff */
[----:B------:R0:W-:Y:S01]  /*7190*/  STSM.16.M88.4 [R52], R4 ;  /* 0x0000000434007844 */ /* 0x0001e20000000200 */
[----:B------:R-:W-:Y:S02]  /*71a0*/  F2FP.F16.F32.PACK_AB R9, R75, R74 ;  /* 0x0000004a4b09723e */ /* 0x000fe400000000ff */
[----:B------:R-:W-:Y:S02]  /*71b0*/  F2FP.F16.F32.PACK_AB R10, R177, R178 ;  /* 0x000000b2b10a723e */ /* 0x000fe400000000ff */
[----:B------:R-:W-:Y:S02]  /*71c0*/  F2FP.F16.F32.PACK_AB R11, R79, R78 ;  /* 0x0000004e4f0b723e */ /* 0x000fe400000000ff */
[----:B------:R-:W-:Y:S02]  /*71d0*/  MOV R118, R118 ;  /* 0x0000007600767202 */ /* 0x000fe40000000f00 */
[----:B------:R-:W-:Y:S01]  /*71e0*/  F2FP.F16.F32.PACK_AB R28, R175, R176 ;  /* 0x000000b0af1c723e */ /* 0x000fe200000000ff */
[----:B------:R-:W-:Y:S01]  /*71f0*/  STSM.16.M88.4 [R114], R8 ;  /* 0x0000000872007844 */ /* 0x000fe20000000200 */
[----:B------:R-:W-:-:S02]  /*7200*/  F2FP.F16.F32.PACK_AB R29, R83, R82 ;  /* 0x00000052531d723e */ /* 0x000fc400000000ff */
[----:B------:R-:W-:Y:S02]  /*7210*/  F2FP.F16.F32.PACK_AB R30, R173, R174 ;  /* 0x000000aead1e723e */ /* 0x000fe400000000ff */
[----:B------:R-:W-:Y:S02]  /*7220*/  F2FP.F16.F32.PACK_AB R31, R87, R86 ;  /* 0x00000056571f723e */ /* 0x000fe400000000ff */
[----:B------:R-:W-:Y:S02]  /*7230*/  MOV R0, R122 ;  /* 0x0000007a00007202 */ /* 0x000fe40000000f00 */
[----:B0-----:R-:W-:Y:S01]  /*7240*/  F2FP.F16.F32.PACK_AB R52, R169, R172 ;  /* 0x000000aca934723e */ /* 0x001fe200000000ff */
[----:B------:R-:W-:Y:S01]  /*7250*/  STSM.16.M88.4 [R118], R28 ;  /* 0x0000001c76007844 */ /* 0x000fe20000000200 */
[----:B------:R-:W-:Y:S02]  /*7260*/  F2FP.F16.F32.PACK_AB R53, R91, R90 ;  /* 0x0000005a5b35723e */ /* 0x000fe400000000ff */
[----:B------:R-:W-:-:S02]  /*7270*/  F2FP.F16.F32.PACK_AB R54, R159, R167 ;  /* 0x000000a79f36723e */ /* 0x000fc400000000ff */
[----:B------:R-:W-:Y:S02]  /*7280*/  F2FP.F16.F32.PACK_AB R55, R95, R94 ;  /* 0x0000005e5f37723e */ /* 0x000fe400000000ff */
[----:B------:R-:W-:Y:S02]  /*7290*/  MOV R126, R126 ;  /* 0x0000007e007e7202 */ /* 0x000fe40000000f00 */
[----:B------:R-:W-:Y:S01]  /*72a0*/  MOV R130, R130 ;  /* 0x0000008200827202 */ /* 0x000fe20000000f00 */
[----:B------:R-:W-:Y:S01]  /*72b0*/  STSM.16.M88.4 [R0], R52 ;  /* 0x0000003400007844 */ /* 0x000fe20000000200 */
[----:B------:R-:W-:Y:S02]  /*72c0*/  MOV R134, R134 ;  /* 0x0000008600867202 */ /* 0x000fe40000000f00 */
[----:B------:R-:W-:Y:S01]  /*72d0*/  MOV R138, R138 ;  /* 0x0000008a008a7202 */ /* 0x000fe20000000f00 */
[----:B------:R-:W-:Y:S01]  /*72e0*/  STSM.16.M88.4 [R126], R96 ;  /* 0x000000607e007844 */ /* 0x000fe20000000200 */
[----:B------:R-:W-:-:S02]  /*72f0*/  F2FP.F16.F32.PACK_AB R122, R125, R124 ;  /* 0x0000007c7d7a723e */ /* 0x000fc400000000ff */
[----:B------:R-:W-:Y:S01]  /*7300*/  F2FP.F16.F32.PACK_AB R123, R161, R160 ;  /* 0x000000a0a17b723e */ /* 0x000fe200000000ff */
[----:B------:R0:W-:Y:S01]  /*7310*/  STSM.16.M88.4 [R130], R104 ;  /* 0x0000006882007844 */ /* 0x0001e20000000200 */
[----:B------:R-:W-:Y:S02]  /*7320*/  F2FP.F16.F32.PACK_AB R128, R129, R128 ;  /* 0x000000808180723e */ /* 0x000fe400000000ff */
[----:B------:R-:W-:Y:S01]  /*7330*/  MOV R142, R142 ;  /* 0x0000008e008e7202 */ /* 0x000fe20000000f00 */
[----:B------:R1:W-:Y:S01]  /*7340*/  STSM.16.M88.4 [R134], R152 ;  /* 0x0000009886007844 */ /* 0x0003e20000000200 */
[----:B------:R-:W-:Y:S02]  /*7350*/  F2FP.F16.F32.PACK_AB R129, R163, R162 ;  /* 0x000000a2a381723e */ /* 0x000fe400000000ff */
[----:B------:R-:W-:Y:S01]  /*7360*/  F2FP.F16.F32.PACK_AB R131, R165, R164 ;  /* 0x000000a4a583723e */ /* 0x000fe200000000ff */
[----:B------:R1:W-:Y:S01]  /*7370*/  STSM.16.M88.4 [R138], R120 ;  /* 0x000000788a007844 */ /* 0x0003e20000000200 */
[----:B------:R-:W-:-:S02]  /*7380*/  F2FP.F16.F32.PACK_AB R144, R145, R144 ;  /* 0x000000909190723e */ /* 0x000fc400000000ff */
[----:B------:R-:W-:Y:S02]  /*7390*/  F2FP.F16.F32.PACK_AB R4, R137, R136 ;  /* 0x000000888904723e */ /* 0x000fe400000000ff */
[----:B------:R-:W-:Y:S02]  /*73a0*/  F2FP.F16.F32.PACK_AB R5, R168, R166 ;  /* 0x000000a6a805723e */ /* 0x000fe400000000ff */
[----:B------:R-:W-:Y:S02]  /*73b0*/  F2FP.F16.F32.PACK_AB R6, R141, R140 ;  /* 0x0000008c8d06723e */ /* 0x000fe400000000ff */
[----:B0-----:R-:W-:Y:S02]  /*73c0*/  F2FP.F16.F32.PACK_AB R130, R133, R132 ;  /* 0x000000848582723e */ /* 0x001fe400000000ff */
[----:B------:R-:W-:Y:S02]  /*73d0*/  F2FP.F16.F32.PACK_AB R7, R171, R170 ;  /* 0x000000aaab07723e */ /* 0x000fe400000000ff */
[----:B------:R-:W-:Y:S01]  /*73e0*/  F2FP.F16.F32.PACK_AB R145, R147, R146 ;  /* 0x000000929391723e */ /* 0x000fe200000000ff */
[----:B------:R1:W-:Y:S01]  /*73f0*/  STSM.16.M88.4 [R142], R128 ;  /* 0x000000808e007844 */ /* 0x0003e20000000200 */
[----:B------:R-:W-:-:S02]  /*7400*/  LOP3.LUT R72, R73, 0x380, RZ, 0xc0, !PT ;  /* 0x0000038049487812 */ /* 0x000fc400078ec0ff */
[----:B------:R-:W-:Y:S01]  /*7410*/  LOP3.LUT R76, R77, 0x380, RZ, 0xc0, !PT ;  /* 0x000003804d4c7812 */ /* 0x000fe200078ec0ff */
[----:B------:R1:W-:Y:S01]  /*7420*/  STSM.16.M88.4 [R34], R4 ;  /* 0x0000000422007844 */ /* 0x0003e20000000200 */
[----:B------:R-:W-:Y:S02]  /*7430*/  LOP3.LUT R80, R81, 0x380, RZ, 0xc0, !PT ;  /* 0x0000038051507812 */ /* 0x000fe400078ec0ff */
[----:B------:R-:W-:Y:S02]  /*7440*/  LOP3.LUT R84, R85, 0x380, RZ, 0xc0, !PT ;  /* 0x0000038055547812 */ /* 0x000fe400078ec0ff */
[----:B------:R-:W-:Y:S02]  /*7450*/  LOP3.LUT R88, R89, 0x380, RZ, 0xc0, !PT ;  /* 0x0000038059587812 */ /* 0x000fe400078ec0ff */
[----:B------:R-:W-:Y:S02]  /*7460*/  F2FP.F16.F32.PACK_AB R146, R149, R148 ;  /* 0x000000949592723e */ /* 0x000fe400000000ff */
[----:B------:R-:W-:-:S02]  /*7470*/  F2FP.F16.F32.PACK_AB R147, R151, R150 ;  /* 0x000000969793723e */ /* 0x000fc400000000ff */
[----:B------:R-:W-:Y:S02]  /*7480*/  SHF.R.U64 R72, R72, 0x3, RZ ;  /* 0x0000000348487819 */ /* 0x000fe400000012ff */
[----:B------:R-:W-:Y:S01]  /*7490*/  SHF.R.U64 R76, R76, 0x3, RZ ;  /* 0x000000034c4c7819 */ /* 0x000fe200000012ff */
[----:B------:R1:W-:Y:S01]  /*74a0*/  STSM.16.M88.4 [R35], R144 ;  /* 0x0000009023007844 */ /* 0x0003e20000000200 */
[----:B------:R-:W-:Y:S02]  /*74b0*/  SHF.R.U64 R80, R80, 0x3, RZ ;  /* 0x0000000350507819 */ /* 0x000fe400000012ff */
[----:B------:R-:W-:Y:S02]  /*74c0*/  SHF.R.U64 R84, R84, 0x3, RZ ;  /* 0x0000000354547819 */ /* 0x000fe400000012ff */
[----:B------:R-:W-:Y:S02]  /*74d0*/  SHF.R.U64 R88, R88, 0x3, RZ ;  /* 0x0000000358587819 */ /* 0x000fe400000012ff */
        /* <DEDUP_REMOVED lines=10> */
[----:B------:R-:W-:Y:S06]  /*7580*/  BAR.SYNC.DEFER_BLOCKING 0x1, 0x100 ;  /* 0x0044000000007b1d */ /* 0x000fec0000010000 */
[----:B-1----:R-:W-:Y:S05]  /*7590*/  @P0 BRA `(.L_x_39) ;  /* 0x0000000000cc0947 */ /* 0x002fea0003800000 */
[----:B------:R-:W0:Y:S01]  /*75a0*/  LDC R8, c[0x0][0xbe8] ;  /* 0x0002fa00ff087b82 */ /* 0x000e220000000800 */
[----:B------:R-:W-:Y:S01]  /*75b0*/  IMAD R0, RZ, RZ, -UR44 ;  /* 0x8000002cff007e24 */ /* 0x000fe2000f8e02ff */
[----:B------:R-:W-:Y:S01]  /*75c0*/  ULDC.64 UR8, c[0x0][0xb90] ;  /* 0x0002e40000087ab9 */ /* 0x000fe20000000a00 */
[----:B------:R-:W-:Y:S01]  /*75d0*/  IMAD.MOV R12, RZ, RZ, -R18 ;  /* 0x000000ffff0c7224 */ /* 0x000fe200078e0a12 */
[----:B------:R-:W-:Y:S02]  /*75e0*/  UIMAD UR6, UR10, UR8, URZ ;  /* 0x000000080a0672a4 */ /* 0x000fe4000f8e023f */
[----:B------:R-:W-:Y:S02]  /*75f0*/  UIMAD.WIDE.U32 UR4, UR7, UR8, URZ ;  /* 0x00000008070472a5 */ /* 0x000fe4000f8e003f */
[----:B------:R-:W1:Y:S01]  /*7600*/  LDC R13, c[0x0][0xc38] ;  /* 0x00030e00ff0d7b82 */ /* 0x000e620000000800 */
[----:B------:R-:W-:-:S04]  /*7610*/  UIMAD UR6, UR7, UR9, UR6 ;  /* 0x00000009070672a4 */ /* 0x000fc8000f8e0206 */
[----:B------:R-:W-:-:S03]  /*7620*/  UIADD3 UR6, UR5, UR6, URZ ;  /* 0x0000000605067290 */ /* 0x000fc6000fffe03f */
[----:B------:R-:W2:Y:S01]  /*7630*/  LDC.64 R10, c[0x0][0xb98] ;  /* 0x0002e600ff0a7b82 */ /* 0x000ea20000000a00 */
[----:B0-----:R-:W-:Y:S01]  /*7640*/  ISETP.NE.AND P0, PT, R8, 0x1, PT ;  /* 0x000000010800780c */ /* 0x001fe20003f05270 */
[----:B-1----:R-:W-:-:S04]  /*7650*/  IMAD R13, R13, R0, UR46 ;  /* 0x0000002e0d0d7e24 */ /* 0x002fc8000f8e0200 */
[----:B------:R-:W-:-:S08]  /*7660*/  IMAD R15, R13, 0x40, R214 ;  /* 0x000000400d0f7824 */ /* 0x000fd000078e02d6 */
[----:B------:R-:W0:Y:S01]  /*7670*/  @P0 LDC R4, c[0x0][0xbec] ;  /* 0x0002fb00ff040b82 */ /* 0x000e220000000800 */
[----:B------:R-:W-:Y:S02]  /*7680*/  IMAD R13, R13, 0x40, R2 ;  /* 0x000000400d0d7824 */ /* 0x000fe400078e0202 */
[----:B------:R-:W-:-:S05]  /*7690*/  IMAD.MOV.U32 R7, RZ, RZ, R15 ;  /* 0x000000ffff077224 */ /* 0x000fca00078e000f */
[----:B------:R-:W1:Y:S01]  /*76a0*/  @P0 LDC R5, c[0x0][0xbf0] ;  /* 0x0002fc00ff050b82 */ /* 0x000e620000000800 */
[----:B0-----:R-:W-:-:S04]  /*76b0*/  @P0 IMAD.HI.U32 R0, R15, R4, RZ ;  /* 0x000000040f000227 */ /* 0x001fc800078e00ff */
[----:B------:R-:W-:Y:S01]  /*76c0*/  IMAD.U32 R4, RZ, RZ, UR4 ;  /* 0x00000004ff047e24 */ /* 0x000fe2000f8e00ff */
[----:B-1----:R-:W-:Y:S01]  /*76d0*/  @P0 SHF.R.U32.HI R7, RZ, R5, R0 ;  /* 0x00000005ff070219 */ /* 0x002fe20000011600 */
[----:B------:R-:W-:Y:S01]  /*76e0*/  IMAD.U32 R5, RZ, RZ, UR5 ;  /* 0x00000005ff057e24 */ /* 0x000fe2000f8e00ff */
[----:B------:R-:W-:Y:S01]  /*76f0*/  ULDC.64 UR4, c[0x0][0xb88] ;  /* 0x0002e20000047ab9 */ /* 0x000fe20000000a00 */
[----:B------:R-:W-:Y:S02]  /*7700*/  IMAD.U32 R5, RZ, RZ, UR6 ;  /* 0x00000006ff057e24 */ /* 0x000fe4000f8e00ff */
[----:B------:R-:W-:Y:S02]  /*7710*/  IMAD.MOV R9, RZ, RZ, -R7 ;  /* 0x000000ffff097224 */ /* 0x000fe400078e0a07 */
[----:B--2---:R-:W-:Y:S02]  /*7720*/  IMAD R0, R10, UR11, RZ ;  /* 0x0000000b0a007c24 */ /* 0x004fe4000f8e02ff */
[----:B------:R-:W-:-:S02]  /*7730*/  IMAD R9, R8, R9, R15 ;  /* 0x0000000908097224 */ /* 0x000fc400078e020f */
[----:B------:R-:W-:-:S04]  /*7740*/  IMAD.WIDE.U32 R4, R10, UR45, R4 ;  /* 0x0000002d0a047c25 */ /* 0x000fc8000f8e0004 */
[----:B------:R-:W-:Y:S01]  /*7750*/  IMAD R6, R11, UR45, R0 ;  /* 0x0000002d0b067c24 */ /* 0x000fe2000f8e0200 */
[----:B------:R-:W-:Y:S02]  /*7760*/  SHF.R.S32.HI R11, RZ, 0x1f, R7 ;  /* 0x0000001fff0b7819 */ /* 0x000fe40000011407 */
[----:B------:R-:W-:Y:S02]  /*7770*/  SHF.R.S32.HI R0, RZ, 0x1f, R9 ;  /* 0x0000001fff007819 */ /* 0x000fe40000011409 */
[----:B------:R-:W-:-:S03]  /*7780*/  IADD3 R4, P0, R7, R4, RZ ;  /* 0x0000000407047210 */ /* 0x000fc60007f1e0ff */
[----:B------:R-:W-:Y:S01]  /*7790*/  IMAD R0, R0, UR4, RZ ;  /* 0x0000000400007c24 */ /* 0x000fe2000f8e02ff */
[----:B------:R-:W-:-:S03]  /*77a0*/  IADD3.X R5, R11, R5, R6, P0, !PT ;  /* 0x000000050b057210 */ /* 0x000fc600007fe406 */
[C---:B------:R-:W-:Y:S02]  /*77b0*/  IMAD R7, R9.reuse, UR5, R0 ;  /* 0x0000000509077c24 */ /* 0x040fe4000f8e0200 */
[----:B------:R-:W-:Y:S01]  /*77c0*/  IMAD.WIDE.U32 R4, R9, UR4, R4 ;  /* 0x0000000409047c25 */ /* 0x000fe2000f8e0004 */
[----:B------:R-:W-:-:S03]  /*77d0*/  ULDC.64 UR4, c[0x0][0xb50] ;  /* 0x0002d40000047ab9 */ /* 0x000fc60000000a00 */
[----:B------:R-:W-:Y:S01]  /*77e0*/  IMAD.IADD R5, R5, 0x1, R7 ;  /* 0x0000000105057824 */ /* 0x000fe200078e0207 */
[C---:B------:R-:W-:Y:S01]  /*77f0*/  LEA R10, P0, R4.reuse, UR4, 0x2 ;  /* 0x00000004040a7c11 */ /* 0x040fe2000f8010ff */
[----:B------:R-:W-:Y:S01]  /*7800*/  ULDC UR4, c[0x0][0xa88] ;  /* 0x0002a20000047ab9 */ /* 0x000fe20000000800 */
[----:B------:R-:W-:Y:S02]  /*7810*/  VIADD R9, R13, 0x8 ;  /* 0x000000080d097836 */ /* 0x000fe40000000000 */
[----:B------:R-:W-:Y:S01]  /*7820*/  LEA.HI.X R11, R4, UR5, R5, 0x2, P0 ;  /* 0x00000005040b7c11 */ /* 0x000fe200080f1405 */
[----:B------:R-:W-:Y:S01]  /*7830*/  SHFL.IDX PT, R6, R10, 0x1, 0x1c1f ;  /* 0x003c1f000a067f89 */ /* 0x000fe200000e0000 */
[----:B------:R-:W-:Y:S01]  /*7840*/  IMAD R0, R8, UR4, RZ ;  /* 0x0000000408007c24 */ /* 0x000fe2000f8e02ff */
[----:B------:R-:W-:Y:S02]  /*7850*/  ISETP.NE.AND P0, PT, R17, R12, PT ;  /* 0x0000000c1100720c */ /* 0x000fe40003f05270 */
[----:B------:R-:W-:Y:S02]  /*7860*/  SHFL.IDX PT, R4, R10, RZ, 0x1c1f ;  /* 0x001c1fff0a047589 */ /* 0x000fe400000e0000 */
[----:B------:R-:W-:-:S02]  /*7870*/  ISETP.GE.OR P1, PT, R13, R0, P0 ;  /* 0x000000000d00720c */ /* 0x000fc40000726670 */
[----:B------:R-:W0:Y:S01]  /*7880*/  SHFL.IDX PT, R5, R11, RZ, 0x1c1f ;  /* 0x001c1fff0b057589 */ /* 0x000e2200000e0000 */
[----:B------:R-:W-:-:S03]  /*7890*/  ISETP.GE.OR P0, PT, R9, R0, P0 ;  /* 0x000000000900720c */ /* 0x000fc60000706670 */
[----:B------:R-:W1:Y:S07]  /*78a0*/  SHFL.IDX PT, R7, R11, 0x1, 0x1c1f ;  /* 0x003c1f000b077f89 */ /* 0x000e6e00000e0000 */
[----:B0-----:R0:W-:Y:S04]  /*78b0*/  @!P1 ST.E desc[UR42][R4.64], R20 ;  /* 0x0000001404009985 */ /* 0x0011e8000c10192a */
[----:B-1----:R0:W-:Y:S02]  /*78c0*/  @!P0 ST.E desc[UR42][R6.64], R3 ;  /* 0x0000000306008985 */ /* 0x0021e4000c10192a */
.L_x_39:
[----:B------:R-:W1:Y:S01]  /*78d0*/  LDC R10, c[0x0][0xbe8] ;  /* 0x0002fa00ff0a7b82 */ /* 0x000e620000000800 */
[----:B------:R-:W-:Y:S01]  /*78e0*/  ULDC UR12, c[0x0][0xac8] ;  /* 0x0002b200000c7ab9 */ /* 0x000fe20000000800 */
[----:B------:R-:W5:Y:S04]  /*78f0*/  LD.E.128 R108, desc[UR42][R110.64] ;  /* 0x0000002a6e6c7980 */ /* 0x000f68000c101d00 */
[----:B------:R-:W5:Y:S02]  /*7900*/  LD.E.128 R32, desc[UR42][R32.64] ;  /* 0x0000002a20207980 */ /* 0x000f64000c101d00 */
[----:B0-----:R-:W0:Y:S01]  /*7910*/  LDC R6, c[0x0][0xc38] ;  /* 0x00030e00ff067b82 */ /* 0x001e220000000800 */
[----:B------:R-:W-:Y:S01]  /*7920*/  ISETP.GE.AND P1, PT, R189, UR12, PT ;  /* 0x0000000cbd007c0c */ /* 0x000fe2000bf26270 */
[----:B------:R-:W-:Y:S01]  /*7930*/  IMAD R5, RZ, RZ, -UR44 ;  /* 0x8000002cff057e24 */ /* 0x000fe2000f8e02ff */
[----:B------:R-:W-:Y:S01]  /*7940*/  ULDC.64 UR8, c[0x0][0xae8] ;  /* 0x0002ba0000087ab9 */ /* 0x000fe20000000a00 */
[----:B------:R-:W5:Y:S04]  /*7950*/  LD.E.128 R36, desc[UR42][R36.64] ;  /* 0x0000002a24247980 */ /* 0x000f68000c101d00 */
[----:B------:R-:W2:Y:S01]  /*7960*/  LDC.64 R8, c[0x0][0xae0] ;  /* 0x0002b800ff087b82 */ /* 0x000ea20000000a00 */
[----:B------:R-:W5:Y:S04]  /*7970*/  LD.E.128 R40, desc[UR42][R40.64] ;  /* 0x0000002a28287980 */ /* 0x000f68000c101d00 */
[----:B------:R-:W5:Y:S01]  /*7980*/  LD.E.128 R44, desc[UR42][R44.64] ;  /* 0x0000002a2c2c7980 */ /* 0x000f62000c101d00 */
[----:B-1----:R-:W-:-:S03]  /*7990*/  ISETP.NE.AND P3, PT, R10, 0x1, PT ;  /* 0x000000010a00780c */ /* 0x002fc60003f65270 */
[----:B------:R-:W5:Y:S01]  /*79a0*/  LD.E.128 R48, desc[UR42][R48.64] ;  /* 0x0000002a30307980 */ /* 0x000f62000c101d00 */
[----:B------:R-:W-:Y:S02]  /*79b0*/  ISETP.GE.AND P0, PT, R188, UR12, PT ;  /* 0x0000000cbc007c0c */ /* 0x000fe4000bf06270 */
[----:B------:R-:W-:Y:S01]  /*79c0*/  SEL R3, RZ, 0xffffffff, P1 ;  /* 0xffffffffff037807 */ /* 0x000fe20000800000 */
[----:B------:R-:W5:Y:S01]  /*79d0*/  LD.E.128 R56, desc[UR42][R56.64] ;  /* 0x0000002a38387980 */ /* 0x000f62000c101d00 */
[----:B------:R-:W-:-:S03]  /*79e0*/  ISETP.GE.AND P2, PT, R16, UR12, PT ;  /* 0x0000000c10007c0c */ /* 0x000fc6000bf46270 */
[----:B------:R-:W5:Y:S02]  /*79f0*/  LD.E.128 R60, desc[UR42][R60.64] ;  /* 0x0000002a3c3c7980 */ /* 0x000f64000c101d00 */
[----:B------:R-:W1:Y:S01]  /*7a00*/  @P3 LDC R12, c[0x0][0xbec] ;  /* 0x0002fb00ff0c3b82 */ /* 0x000e620000000800 */
[----:B------:R-:W-:Y:S01]  /*7a10*/  SEL R4, RZ, 0xffffffff, P0 ;  /* 0xffffffffff047807 */ /* 0x000fe20000000000 */
[----:B------:R-:W-:Y:S01]  /*7a20*/  IMAD.SHL.U32 R3, R3, 0x2, RZ ;  /* 0x0000000203037824 */ /* 0x000fe200078e00ff */
[----:B------:R-:W-:Y:S01]  /*7a30*/  SEL R0, RZ, 0x1, P2 ;  /* 0x00000001ff007807 */ /* 0x000fe20001000000 */
[----:B------:R-:W5:Y:S04]  /*7a40*/  LD.E.128 R64, desc[UR42][R64.64] ;  /* 0x0000002a40407980 */ /* 0x000f68000c101d00 */
[----:B------:R-:W3:Y:S01]  /*7a50*/  @P3 LDC R7, c[0x0][0xbf0] ;  /* 0x0002fc00ff073b82 */ /* 0x000ee20000000800 */
[----:B------:R-:W-:Y:S01]  /*7a60*/  IMAD.SHL.U32 R4, R4, 0x4, RZ ;  /* 0x0000000404047824 */ /* 0x000fe200078e00ff */
[----:B------:R-:W-:Y:S01]  /*7a70*/  LOP3.LUT R3, R3, 0x2, R0, 0xe2, !PT ;  /* 0x0000000203037812 */ /* 0x000fe200078ee200 */
[----:B------:R-:W5:Y:S01]  /*7a80*/  LD.E.128 R68, desc[UR42][R68.64] ;  /* 0x0000002a44447980 */ /* 0x000f62000c101d00 */
[----:B------:R-:W-:Y:S01]  /*7a90*/  ISETP.GE.AND P0, PT, R187, UR12, PT ;  /* 0x0000000cbb007c0c */ /* 0x000fe2000bf06270 */
[----:B0-----:R-:W-:Y:S01]  /*7aa0*/  IMAD R24, R6, R5, UR46 ;  /* 0x0000002e06187e24 */ /* 0x001fe2000f8e0205 */
[----:B------:R-:W-:Y:S01]  /*7ab0*/  LOP3.LUT R3, R4, 0x4, R3, 0xe2, !PT ;  /* 0x0000000404037812 */ /* 0x000fe200078ee203 */
[----:B------:R-:W-:Y:S01]  /*7ac0*/  IMAD R0, R209, 0x20, R211 ;  /* 0x00000020d1007824 */ /* 0x000fe200078e02d3 */
[----:B------:R-:W-:Y:S01]  /*7ad0*/  SEL R4, RZ, 0xffffffff, P0 ;  /* 0xffffffffff047807 */ /* 0x000fe20000000000 */
[----:B------:R-:W5:Y:S02]  /*7ae0*/  LD.E.128 R72, desc[UR42][R72.64] ;  /* 0x0000002a48487980 */ /* 0x000f64000c101d00 */
[----:B------:R-:W-:-:S02]  /*7af0*/  IMAD R11, R24, 0x40, R0 ;  /* 0x00000040180b7824 */ /* 0x000fc400078e0200 */
[----:B------:R-:W-:Y:S01]  /*7b00*/  IMAD.SHL.U32 R4, R4, 0x8, RZ ;  /* 0x0000000804047824 */ /* 0x000fe200078e00ff */
[----:B------:R-:W-:Y:S01]  /*7b10*/  UIMAD UR6, UR10, UR8, URZ ;  /* 0x000000080a0672a4 */ /* 0x000fe2000f8e023f */
[----:B------:R-:W5:Y:S01]  /*7b20*/  LD.E.128 R76, desc[UR42][R76.64] ;  /* 0x0000002a4c4c7980 */ /* 0x000f62000c101d00 */
[----:B-1----:R-:W-:Y:S01]  /*7b30*/  @P3 IMAD.HI.U32 R0, R11, R12, RZ ;  /* 0x0000000c0b003227 */ /* 0x002fe200078e00ff */
[----:B------:R-:W-:Y:S02]  /*7b40*/  ISETP.GE.AND P1, PT, R186, UR12, PT ;  /* 0x0000000cba007c0c */ /* 0x000fe4000bf26270 */
[----:B------:R-:W-:Y:S01]  /*7b50*/  LOP3.LUT R3, R4, 0x8, R3, 0xe2, !PT ;  /* 0x0000000804037812 */ /* 0x000fe200078ee203 */
[----:B------:R-:W-:Y:S01]  /*7b60*/  IMAD.MOV.U32 R4, RZ, RZ, R11 ;  /* 0x000000ffff047224 */ /* 0x000fe200078e000b */
[----:B------:R-:W-:Y:S01]  /*7b70*/  UIMAD.WIDE.U32 UR4, UR7, UR8, URZ ;  /* 0x00000008070472a5 */ /* 0x000fe2000f8e003f */
[----:B------:R-:W5:Y:S01]  /*7b80*/  LD.E.128 R80, desc[UR42][R80.64] ;  /* 0x0000002a50507980 */ /* 0x000f62000c101d00 */
[----:B------:R-:W-:Y:S01]  /*7b90*/  UIMAD UR6, UR7, UR9, UR6 ;  /* 0x00000009070672a4 */ /* 0x000fe2000f8e0206 */
[----:B---3--:R-:W-:-:S02]  /*7ba0*/  @P3 SHF.R.U32.HI R4, RZ, R7, R0 ;  /* 0x00000007ff043219 */ /* 0x008fc40000011600 */
[----:B------:R-:W-:Y:S01]  /*7bb0*/  SEL R0, RZ, 0xffffffff, P1 ;  /* 0xffffffffff007807 */ /* 0x000fe20000800000 */
[----:B------:R-:W-:Y:S01]  /*7bc0*/  ULDC.64 UR8, c[0x0][0xaf0] ;  /* 0x0002bc0000087ab9 */ /* 0x000fe20000000a00 */
[----:B------:R-:W-:Y:S01]  /*7bd0*/  UIADD3 UR5, UR5, UR6, URZ ;  /* 0x0000000605057290 */ /* 0x000fe2000fffe03f */
[--C-:B------:R-:W-:Y:S01]  /*7be0*/  SHF.R.S32.HI R7, RZ, 0x1f, R4.reuse ;  /* 0x0000001fff077819 */ /* 0x100fe20000011404 */
[----:B------:R-:W-:Y:S01]  /*7bf0*/  UIMAD UR6, UR11, UR8, URZ ;  /* 0x000000080b0672a4 */ /* 0x000fe2000f8e023f */
[----:B------:R-:W-:Y:S01]  /*7c00*/  ISETP.GE.AND P0, PT, R185, UR12, PT ;  /* 0x0000000cb9007c0c */ /* 0x000fe2000bf06270 */
[----:B------:R-:W-:Y:S01]  /*7c10*/  IMAD.SHL.U32 R0, R0, 0x10, RZ ;  /* 0x0000001000007824 */ /* 0x000fe200078e00ff */
[----:B------:R-:W-:Y:S01]  /*7c20*/  UIMAD.WIDE.U32 UR4, UR45, UR8, UR4 ;  /* 0x000000082d0472a5 */ /* 0x000fe2000f8e0004 */
[----:B------:R-:W-:Y:S01]  /*7c30*/  IMAD.MOV R6, RZ, RZ, -R4 ;  /* 0x000000ffff067224 */ /* 0x000fe200078e0a04 */
[----:B------:R-:W-:Y:S01]  /*7c40*/  UIMAD UR6, UR45, UR9, UR6 ;  /* 0x000000092d0672a4 */ /* 0x000fe2000f8e0206 */
[----:B------:R-:W-:Y:S01]  /*7c50*/  SEL R5, RZ, 0xffffffff, P0 ;  /* 0xffffffffff057807 */ /* 0x000fe20000000000 */
[----:B--2---:R-:W-:Y:S01]  /*7c60*/  IMAD R7, R7, R8, RZ ;  /* 0x0000000807077224 */ /* 0x004fe200078e02ff */
[----:B------:R-:W-:Y:S01]  /*7c70*/  LOP3.LUT R0, R0, 0x10, R3, 0xe2, !PT ;  /* 0x0000001000007812 */ /* 0x000fe200078ee203 */
[----:B------:R-:W-:Y:S01]  /*7c80*/  IMAD R3, R10, R6, R11 ;  /* 0x000000060a037224 */ /* 0x000fe200078e020b */
[----:B------:R-:W-:Y:S01]  /*7c90*/  UIADD3 UR5, UR5, UR6, URZ ;  /* 0x0000000605057290 */ /* 0x000fe2000fffe03f */
[----:B------:R-:W-:Y:S01]  /*7ca0*/  IMAD R9, R4, R9, R7 ;  /* 0x0000000904097224 */ /* 0x000fe200078e0207 */
[----:B------:R-:W5:Y:S01]  /*7cb0*/  LD.E.128 R84, desc[UR42][R84.64] ;  /* 0x0000002a54547980 */ /* 0x000f62000c101d00 */
[----:B------:R-:W-:Y:S01]  /*7cc0*/  IMAD.SHL.U32 R7, R5, 0x20, RZ ;  /* 0x0000002005077824 */ /* 0x000fe200078e00ff */
[----:B------:R-:W-:-:S02]  /*7cd0*/  ISETP.GE.AND P0, PT, R213, UR12, PT ;  /* 0x0000000cd5007c0c */ /* 0x000fc4000bf06270 */
[----:B------:R-:W5:Y:S01]  /*7ce0*/  LD.E.128 R88, desc[UR42][R88.64] ;  /* 0x0000002a58587980 */ /* 0x000f62000c101d00 */
[----:B------:R-:W-:Y:S01]  /*7cf0*/  SHF.R.S32.HI R6, RZ, 0x1f, R3 ;  /* 0x0000001fff067819 */ /* 0x000fe20000011403 */
[----:B------:R-:W-:Y:S01]  /*7d00*/  IMAD.WIDE.U32 R4, R4, R8, UR4 ;  /* 0x0000000404047e25 */ /* 0x000fe2000f8e0008 */
[----:B------:R-:W-:Y:S01]  /*7d10*/  LOP3.LUT R0, R7, 0x20, R0, 0xe2, !PT ;  /* 0x0000002007007812 */ /* 0x000fe200078ee200 */
[----:B------:R-:W-:Y:S01]  /*7d20*/  ULDC.64 UR4, c[0x0][0xad8] ;  /* 0x0002b60000047ab9 */ /* 0x000fe20000000a00 */
[----:B------:R-:W5:Y:S01]  /*7d30*/  LD.E.128 R92, desc[UR42][R92.64] ;  /* 0x0000002a5c5c7980 */ /* 0x000f62000c101d00 */
[----:B------:R-:W-:Y:S01]  /*7d40*/  SEL R7, RZ, 0x40, P0 ;  /* 0x00000040ff077807 */ /* 0x000fe20000000000 */
[----:B------:R-:W-:Y:S01]  /*7d50*/  IMAD R6, R6, UR4, RZ ;  /* 0x0000000406067c24 */ /* 0x000fe2000f8e02ff */
[----:B------:R-:W-:Y:S01]  /*7d60*/  ISETP.GE.AND P0, PT, R212, UR12, PT ;  /* 0x0000000cd4007c0c */ /* 0x000fe2000bf06270 */
[----:B------:R-:W-:Y:S01]  /*7d70*/  @!PT LDS RZ, [RZ] ;  /* 0x00000000fffff984 */ /* 0x000fe20000000800 */
[----:B------:R-:W-:Y:S01]  /*7d80*/  @!PT LDS RZ, [RZ] ;  /* 0x00000000fffff984 */ /* 0x000fe20000000800 */
[----:B------:R-:W-:Y:S01]  /*7d90*/  @!PT LDS RZ, [RZ] ;  /* 0x00000000fffff984 */ /* 0x000fe20000000800 */
[----:B------:R-:W-:Y:S01]  /*7da0*/  @!PT LDS RZ, [RZ] ;  /* 0x00000000fffff984 */ /* 0x000fe20000000800 */
[----:B------:R0:W-:Y:S06]  /*7db0*/  MEMBAR.ALL.CTA ;  /* 0x0000000000007992 */ /* 0x0001ec0000008000 */
[----:B0-----:R-:W0:Y:S01]  /*7dc0*/  FENCE.VIEW.ASYNC.S ;  /* 0x00000000000073c6 */ /* 0x001e220000000000 */
[----:B------:R-:W-:Y:S01]  /*7dd0*/  LOP3.LUT R0, R0, R7, RZ, 0xfc, !PT ;  /* 0x0000000700007212 */ /* 0x000fe200078efcff */
[----:B------:R-:W-:Y:S01]  /*7de0*/  IMAD R7, R3, UR5, R6 ;  /* 0x0000000503077c24 */ /* 0x000fe2000f8e0206 */
[----:B------:R-:W-:Y:S01]  /*7df0*/  ULDC UR5, c[0x0][0xa88] ;  /* 0x0002a20000057ab9 */ /* 0x000fe20000000800 */
[----:B------:R-:W-:Y:S01]  /*7e00*/  IMAD.IADD R5, R5, 0x1, R9 ;  /* 0x0000000105057824 */ /* 0x000fe200078e0209 */
[----:B------:R-:W-:Y:S01]  /*7e10*/  ULDC.64 UR6, c[0x0][0xa80] ;  /* 0x0002a00000067ab9 */ /* 0x000fe20000000a00 */
[----:B------:R-:W-:Y:S01]  /*7e20*/  IMAD R25, R10, UR5, RZ ;  /* 0x000000050a197c24 */ /* 0x000fe2000f8e02ff */
[----:B------:R-:W-:Y:S01]  /*7e30*/  BSSY B0, `(.L_x_40) ;  /* 0x000002e000007945 */ /* 0x000fe20003800000 */
[----:B------:R-:W-:-:S02]  /*7e40*/  IMAD R24, R24, 0x40, R211 ;  /* 0x0000004018187824 */ /* 0x000fc400078e02d3 */
[----:B------:R-:W-:Y:S01]  /*7e50*/  IMAD.WIDE.U32 R4, R3, UR4, R4 ;  /* 0x0000000403047c25 */ /* 0x000fe2000f8e0004 */
[----:B------:R-:W-:Y:S01]  /*7e60*/  SEL R3, RZ, 0x80, P0 ;  /* 0x00000080ff037807 */ /* 0x000fe20000000000 */
[----:B------:R-:W-:Y:S01]  /*7e70*/  UIADD3 UR4, UR41, 0x28c20, URZ ;  /* 0x00028c2029047890 */ /* 0x000fe2000fffe03f */
[----:B------:R-:W-:Y:S01]  /*7e80*/  ISETP.GE.AND P0, PT, R24, R25, PT ;  /* 0x000000191800720c */ /* 0x000fe20003f06270 */
[----:B------:R-:W-:Y:S01]  /*7e90*/  IMAD.IADD R5, R5, 0x1, R7 ;  /* 0x0000000105057824 */ /* 0x000fe200078e0207 */
[----:B------:R-:W-:Y:S01]  /*7ea0*/  LEA R20, P1, R4, UR6, 0x1 ;  /* 0x0000000604147c11 */ /* 0x000fe2000f8208ff */
[----:B------:R-:W-:Y:S01]  /*7eb0*/  UPRMT UR4, URZ, 0x654, UR4 ;  /* 0x000006543f047896 */ /* 0x000fe20008000004 */
[----:B------:R-:W-:Y:S02]  /*7ec0*/  LOP3.LUT R3, R0, R3, RZ, 0xfc, !PT ;  /* 0x0000000300037212 */ /* 0x000fe400078efcff */
[----:B------:R-:W-:Y:S01]  /*7ed0*/  LEA.HI.X R21, R4, UR7, R5, 0x1, P1 ;  /* 0x0000000704157c11 */ /* 0x000fe200088f0c05 */
[----:B0-----:R0:W1:Y:S04]  /*7ee0*/  SHFL.IDX PT, R6, R20, RZ, 0x181f ;  /* 0x00181fff14067589 */ /* 0x00106800000e0000 */
[----:B------:R0:W2:Y:S01]  /*7ef0*/  SHFL.IDX PT, R7, R21, RZ, 0x181f ;  /* 0x00181fff15077589 */ /* 0x0000a200000e0000 */
[----:B------:R-:W-:Y:S01]  /*7f00*/  SYNCS.ARRIVE.TRANS64.RED.A1T0 RZ, [UR4], RZ ;  /* 0x000000ffffff79a7 */ /* 0x000fe20008100404 */
[----:B------:R-:W-:Y:S05]  /*7f10*/  @P0 BRA `(.L_x_41) ;  /* 0x00000000007c0947 */ /* 0x000fea0003800000 */
[----:B------:R-:W-:Y:S02]  /*7f20*/  ISETP.GE.AND P1, PT, R189, UR12, PT ;  /* 0x0000000cbd007c0c */ /* 0x000fe4000bf26270 */
[----:B------:R-:W-:Y:S02]  /*7f30*/  ISETP.GE.AND P0, PT, R16, UR12, PT ;  /* 0x0000000c10007c0c */ /* 0x000fe4000bf06270 */
[----:B------:R-:W-:Y:S02]  /*7f40*/  ISETP.GE.AND P5, PT, R188, UR12, PT ;  /* 0x0000000cbc007c0c */ /* 0x000fe4000bfa6270 */
[----:B------:R-:W-:-:S07]  /*7f50*/  ISETP.GE.AND P3, PT, R187, UR12, PT ;  /* 0x0000000cbb007c0c */ /* 0x000fce000bf66270 */
[CC--:B-1----:R-:W-:Y:S02]  /*7f60*/  @!P1 LEA R8, P2, R189.reuse, R6.reuse, 0x1 ;  /* 0x00000006bd089211 */ /* 0x0c2fe400078408ff */
[----:B--2---:R-:W-:Y:S02]  /*7f70*/  @!P0 IMAD.WIDE R4, R16, 0x2, R6 ;  /* 0x0000000210048825 */ /* 0x004fe400078e0206 */
[----:B------:R-:W-:Y:S02]  /*7f80*/  @!P1 LEA.HI.X R9, R189, R7, R222, 0x1, P2 ;  /* 0x00000007bd099211 */ /* 0x000fe400010f0cde */
[----:B------:R-:W-:Y:S01]  /*7f90*/  ISETP.GE.AND P2, PT, R186, UR12, PT ;  /* 0x0000000cba007c0c */ /* 0x000fe2000bf46270 */
[----:B-----5:R1:W-:Y:S01]  /*7fa0*/  @!P0 ST.E.128 desc[UR42][R4.64], R108 ;  /* 0x0000006c04008985 */ /* 0x0203e2000c101d2a */
[----:B------:R-:W-:Y:S02]  /*7fb0*/  @!P5 LEA R10, P4, R188, R6, 0x1 ;  /* 0x00000006bc0ad211 */ /* 0x000fe400078808ff */
[----:B------:R-:W-:Y:S01]  /*7fc0*/  LOP3.LUT P0, RZ, R0, 0x40, RZ, 0xc0, !PT ;  /* 0x0000004000ff7812 */ /* 0x000fe2000780c0ff */
[----:B------:R2:W-:Y:S01]  /*7fd0*/  @!P1 ST.E.128 desc[UR42][R8.64], R36 ;  /* 0x0000002408009985 */ /* 0x0005e2000c101d2a */
[----:B------:R-:W-:-:S02]  /*7fe0*/  ISETP.GE.AND P1, PT, R185, UR12, PT ;  /* 0x0000000cb9007c0c */ /* 0x000fc4000bf26270 */
[-C--:B------:R-:W-:Y:S02]  /*7ff0*/  @!P5 LEA.HI.X R11, R188, R7.reuse, R221, 0x1, P4 ;  /* 0x00000007bc0bd211 */ /* 0x080fe400020f0cdd */
[----:B------:R-:W-:Y:S02]  /*8000*/  LOP3.LUT P4, RZ, R3, 0x80, RZ, 0xc0, !PT ;  /* 0x0000008003ff7812 */ /* 0x000fe4000788c0ff */
[CC--:B------:R-:W-:Y:S01]  /*8010*/  @!P3 LEA R12, P6, R187.reuse, R6.reuse, 0x1 ;  /* 0x00000006bb0cb211 */ /* 0x0c0fe200078c08ff */
[----:B------:R3:W-:Y:S03]  /*8020*/  @!P5 ST.E.128 desc[UR42][R10.64], R44 ;  /* 0x0000002c0a00d985 */ /* 0x0007e6000c101d2a */
[----:B------:R-:W-:Y:S02]  /*8030*/  @!P3 LEA.HI.X R13, R187, R7, R220, 0x1, P6 ;  /* 0x00000007bb0db211 */ /* 0x000fe400030f0cdc */
[----:B-1----:R-:W-:-:S03]  /*8040*/  @!P2 LEA R4, P5, R186, R6, 0x1 ;  /* 0x00000006ba04a211 */ /* 0x002fc600078a08ff */
[----:B------:R3:W-:Y:S01]  /*8050*/  @!P3 ST.E.128 desc[UR42][R12.64], R56 ;  /* 0x000000380c00b985 */ /* 0x0007e2000c101d2a */
[-C--:B------:R-:W-:Y:S02]  /*8060*/  @P0 LEA R14, P3, R213, R6.reuse, 0x1 ;  /* 0x00000006d50e0211 */ /* 0x080fe400078608ff */
[CC--:B--2---:R-:W-:Y:S02]  /*8070*/  @!P1 LEA R8, P6, R185.reuse, R6.reuse, 0x1 ;  /* 0x00000006b9089211 */ /* 0x0c4fe400078c08ff */
[-C--:B------:R-:W-:Y:S02]  /*8080*/  @!P2 LEA.HI.X R5, R186, R7.reuse, R219, 0x1, P5 ;  /* 0x00000007ba05a211 */ /* 0x080fe400028f0cdb */
[----:B------:R-:W-:Y:S02]  /*8090*/  @P4 LEA R6, P5, R212, R6, 0x1 ;  /* 0x00000006d4064211 */ /* 0x000fe400078a08ff */
[-C--:B------:R-:W-:Y:S01]  /*80a0*/  @!P1 LEA.HI.X R9, R185, R7.reuse, R218, 0x1, P6 ;  /* 0x00000007b9099211 */ /* 0x080fe200030f0cda */
[----:B------:R3:W-:Y:S01]  /*80b0*/  @!P2 ST.E.128 desc[UR42][R4.64], R64 ;  /* 0x000000400400a985 */ /* 0x0007e2000c101d2a */
[----:B------:R-:W-:-:S02]  /*80c0*/  @P0 LEA.HI.X R15, R213, R7, R217, 0x1, P3 ;  /* 0x00000007d50f0211 */ /* 0x000fc400018f0cd9 */
[----:B------:R-:W-:Y:S01]  /*80d0*/  @P4 LEA.HI.X R7, R212, R7, R216, 0x1, P5 ;  /* 0x00000007d4074211 */ /* 0x000fe200028f0cd8 */
[----:B------:R3:W-:Y:S04]  /*80e0*/  @!P1 ST.E.128 desc[UR42][R8.64], R72 ;  /* 0x0000004808009985 */ /* 0x0007e8000c101d2a */
[----:B------:R3:W-:Y:S04]  /*80f0*/  @P0 ST.E.128 desc[UR42][R14.64], R80 ;  /* 0x000000500e000985 */ /* 0x0007e8000c101d2a */
[----:B------:R3:W-:Y:S02]  /*8100*/  @P4 ST.E.128 desc[UR42][R6.64], R88 ;  /* 0x0000005806004985 */ /* 0x0007e4000c101d2a */
.L_x_41:
[----:B------:R-:W-:Y:S05]  /*8110*/  BSYNC B0 ;  /* 0x0000000000007941 */ /* 0x000fea0003800000 */
.L_x_40:
[----:B---3--:R-:W-:Y:S01]  /*8120*/  VIADD R4, R24, 0x20 ;  /* 0x0000002018047836 */ /* 0x008fe20000000000 */
[----:B--2---:R2:W3:Y:S01]  /*8130*/  SHFL.IDX PT, R7, R21, 0x1, 0x181f ;  /* 0x00381f0015077f89 */ /* 0x0044e200000e0000 */
[----:B------:R-:W-:Y:S03]  /*8140*/  BSSY B0, `(.L_x_42) ;  /* 0x0000023000007945 */ /* 0x000fe60003800000 */
[----:B------:R-:W-:Y:S01]  /*8150*/  ISETP.GE.AND P0, PT, R4, R25, PT ;  /* 0x000000190400720c */ /* 0x000fe20003f06270 */
[----:B-1----:R2:W1:-:S12]  /*8160*/  SHFL.IDX PT, R6, R20, 0x1, 0x181f ;  /* 0x00381f0014067f89 */ /* 0x00245800000e0000 */
[----:B--2---:R-:W-:Y:S05]  /*8170*/  @P0 BRA `(.L_x_43) ;  /* 0x00000000007c0947 */ /* 0x004fea0003800000 */
[----:B------:R-:W-:Y:S02]  /*8180*/  ISETP.GE.AND P2, PT, R189, UR12, PT ;  /* 0x0000000cbd007c0c */ /* 0x000fe4000bf46270 */
[----:B------:R-:W-:Y:S02]  /*8190*/  ISETP.GE.AND P3, PT, R16, UR12, PT ;  /* 0x0000000c10007c0c */ /* 0x000fe4000bf66270 */
[----:B------:R-:W-:Y:S02]  /*81a0*/  ISETP.GE.AND P5, PT, R188, UR12, PT ;  /* 0x0000000cbc007c0c */ /* 0x000fe4000bfa6270 */
[----:B------:R-:W-:Y:S02]  /*81b0*/  ISETP.GE.AND P4, PT, R187, UR12, PT ;  /* 0x0000000cbb007c0c */ /* 0x000fe4000bf86270 */
[----:B------:R-:W-:-:S05]  /*81c0*/  LOP3.LUT P1, RZ, R0, 0x40, RZ, 0xc0, !PT ;  /* 0x0000004000ff7812 */ /* 0x000fca000782c0ff */
[CC--:B-1----:R-:W-:Y:S02]  /*81d0*/  @!P2 LEA R8, P0, R189.reuse, R6.reuse, 0x1 ;  /* 0x00000006bd08a211 */ /* 0x0c2fe400078008ff */
[----:B---3--:R-:W-:Y:S02]  /*81e0*/  @!P3 IMAD.WIDE R4, R16, 0x2, R6 ;  /* 0x000000021004b825 */ /* 0x008fe400078e0206 */
[-C--:B------:R-:W-:Y:S02]  /*81f0*/  @!P2 LEA.HI.X R9, R189, R7.reuse, R222, 0x1, P0 ;  /* 0x00000007bd09a211 */ /* 0x080fe400000f0cde */
[----:B------:R-:W-:Y:S01]  /*8200*/  @!P5 LEA R10, P0, R188, R6, 0x1 ;  /* 0x00000006bc0ad211 */ /* 0x000fe200078008ff */
[----:B-----5:R1:W-:Y:S01]  /*8210*/  @!P3 ST.E.128 desc[UR42][R4.64], R32 ;  /* 0x000000200400b985 */ /* 0x0203e2000c101d2a */
[----:B------:R-:W-:Y:S02]  /*8220*/  ISETP.GE.AND P3, PT, R186, UR12, PT ;  /* 0x0000000cba007c0c */ /* 0x000fe4000bf66270 */
[----:B------:R-:W-:Y:S01]  /*8230*/  @!P5 LEA.HI.X R11, R188, R7, R221, 0x1, P0 ;  /* 0x00000007bc0bd211 */ /* 0x000fe200000f0cdd */
[----:B------:R2:W-:Y:S01]  /*8240*/  @!P2 ST.E.128 desc[UR42][R8.64], R40 ;  /* 0x000000280800a985 */ /* 0x0005e2000c101d2a */
[----:B------:R-:W-:-:S02]  /*8250*/  ISETP.GE.AND P2, PT, R185, UR12, PT ;  /* 0x0000000cb9007c0c */ /* 0x000fc4000bf46270 */
[----:B------:R-:W-:Y:S01]  /*8260*/  LOP3.LUT P0, RZ, R3, 0x80, RZ, 0xc0, !PT ;  /* 0x0000008003ff7812 */ /* 0x000fe2000780c0ff */
[----:B------:R2:W-:Y:S01]  /*8270*/  @!P5 ST.E.128 desc[UR42][R10.64], R48 ;  /* 0x000000300a00d985 */ /* 0x0005e2000c101d2a */
[----:B------:R-:W-:-:S04]  /*8280*/  @!P4 LEA R12, P6, R187, R6, 0x1 ;  /* 0x00000006bb0cc211 */ /* 0x000fc800078c08ff */
[----:B------:R-:W-:Y:S02]  /*8290*/  @!P4 LEA.HI.X R13, R187, R7, R220, 0x1, P6 ;  /* 0x00000007bb0dc211 */ /* 0x000fe400030f0cdc */
[----:B------:R-:W-:-:S03]  /*82a0*/  @!P3 LEA R14, P5, R186, R6, 0x1 ;  /* 0x00000006ba0eb211 */ /* 0x000fc600078a08ff */
[----:B------:R2:W-:Y:S01]  /*82b0*/  @!P4 ST.E.128 desc[UR42][R12.64], R60 ;  /* 0x0000003c0c00c985 */ /* 0x0005e2000c101d2a */
[-C--:B-1----:R-:W-:Y:S02]  /*82c0*/  @!P2 LEA R4, P6, R185, R6.reuse, 0x1 ;  /* 0x00000006b904a211 */ /* 0x082fe400078c08ff */
[-C--:B0-----:R-:W-:Y:S02]  /*82d0*/  @P1 LEA R20, P4, R213, R6.reuse, 0x1 ;  /* 0x00000006d5141211 */ /* 0x081fe400078808ff */
        /* <DEDUP_REMOVED lines=9> */
.L_x_43:
[----:B------:R-:W-:Y:S05]  /*8370*/  BSYNC B0 ;  /* 0x0000000000007941 */ /* 0x000fea0003800000 */
.L_x_42:
[----:B------:R-:W4:Y:S02]  /*8380*/  LDC R0, c[0x0][0xc34] ;  /* 0x00030d00ff007b82 */ /* 0x000f240000000800 */
[----:B----4-:R-:W-:-:S13]  /*8390*/  ISETP.LE.AND P0, PT, R0, UR47, PT ;  /* 0x0000002f00007c0c */ /* 0x010fda000bf03270 */
[----:B------:R-:W-:Y:S05]  /*83a0*/  @!P0 BRA `(.L_x_44) ;  /* 0xffffff8c00108947 */ /* 0x000fea000383ffff */
[----:B------:R-:W-:Y:S05]  /*83b0*/  EXIT ;  /* 0x000000000000794d */ /* 0x000fea0003800000 */
.L_x_7:
[----:B------:R-:W-:-:S08]  /*83c0*/  NOP ;  /* 0x0000000000007918 */ /* 0x000fd00000000000 */
[----:B------:R-:W0:-:S00]  /*83d0*/  USETMAXREG.DEALLOC.CTAPOOL 0x18 ;  /* 0x00000018000079c8 */ /* 0x000e0000080e0500 */
[----:B------:R-:W1:Y:S01]  /*83e0*/  S2UR UR5, SR_CTAID.X ;  /* 0x00000000000579c3 */ /* 0x000e620000002500 */
[----:B0-----:R-:W-:Y:S02]  /*83f0*/  IMAD.MOV.U32 R2, RZ, RZ, 0x1 ;  /* 0x00000001ff027424 */ /* 0x001fe400078e00ff */
[----:B------:R-:W-:-:S05]  /*8400*/  IMAD.MOV.U32 R18, RZ, RZ, RZ ;  /* 0x000000ffff127224 */ /* 0x000fca00078e00ff */
[----:B------:R-:W1:Y:S02]  /*8410*/  LDC R3, c[0x0][0xc34] ;  /* 0x00030d00ff037b82 */ /* 0x000e640000000800 */
[----:B-1----:R-:W-:Y:S01]  /*8420*/  ISETP.LE.AND P0, PT, R3, UR5, PT ;  /* 0x0000000503007c0c */ /* 0x002fe2000bf03270 */
[----:B------:R-:W-:-:S05]  /*8430*/  IMAD.MOV.U32 R3, RZ, RZ, 0x1 ;  /* 0x00000001ff037424 */ /* 0x000fca00078e00ff */
[----:B------:R0:W-:Y:S07]  /*8440*/  STL [R1], R3 ;  /* 0x0000000301007387 */ /* 0x0001ee0000100800 */
[----:B------:R-:W-:Y:S05]  /*8450*/  @P0 BRA `(.L_x_45) ;  /* 0x0000004800480947 */ /* 0x000fea0003800000 */
[----:B------:R-:W1:Y:S01]  /*8460*/  S2UR UR4, SR_CgaCtaId ;  /* 0x00000000000479c3 */ /* 0x000e620000008800 */
[C---:B------:R-:W-:Y:S01]  /*8470*/  IMAD.SHL.U32 R2, R0.reuse, 0x8, RZ ;  /* 0x0000000800027824 */ /* 0x040fe200078e00ff */
[----:B------:R-:W-:Y:S01]  /*8480*/  LOP3.LUT R5, R0, 0x7f, RZ, 0xc0, !PT ;  /* 0x0000007f00057812 */ /* 0x000fe200078ec0ff */
[----:B------:R-:W-:Y:S01]  /*8490*/  UMOV UR36, 0x400 ;  /* 0x0000040000247882 */ /* 0x000fe20000000000 */
[----:B------:R-:W-:Y:S01]  /*84a0*/  IMAD.MOV.U32 R18, RZ, RZ, RZ ;  /* 0x000000ffff127224 */ /* 0x000fe200078e00ff */
[----:B------:R-:W-:Y:S01]  /*84b0*/  ULDC.64 UR40, c[0x0][0x198] ;  /* 0x0000660000287ab9 */ /* 0x000fe20000000a00 */
[----:B0-----:R-:W-:Y:S01]  /*84c0*/  LOP3.LUT R3, R2, 0x1f8, RZ, 0xc0, !PT ;  /* 0x000001f802037812 */ /* 0x001fe200078ec0ff */
[----:B------:R-:W-:Y:S01]  /*84d0*/  IMAD.U32 R2, RZ, RZ, UR5 ;  /* 0x00000005ff027e24 */ /* 0x000fe2000f8e00ff */
[----:B------:R-:W-:Y:S02]  /*84e0*/  ULDC UR38, c[0x0][0xc] ;  /* 0x0000030000267ab9 */ /* 0x000fe40000000800 */
[----:B------:R-:W-:Y:S01]  /*84f0*/  LOP3.LUT R4, R3, 0x38, R0, 0x78, !PT ;  /* 0x0000003803047812 */ /* 0x000fe200078e7800 */
[----:B------:R-:W-:Y:S01]  /*8500*/  IMAD.SHL.U32 R3, R5, 0x8, RZ ;  /* 0x0000000805037824 */ /* 0x000fe200078e00ff */
[----:B------:R-:W-:-:S04]  /*8510*/  SHF.R.U32.HI R5, RZ, 0x3, R5 ;  /* 0x00000003ff057819 */ /* 0x000fc80000011605 */
[----:B------:R-:W-:Y:S01]  /*8520*/  LOP3.LUT R3, R4, 0x200, R3, 0xf8, !PT ;  /* 0x0000020004037812 */ /* 0x000fe200078ef803 */
[----:B------:R-:W-:-:S05]  /*8530*/  IMAD.SHL.U32 R4, R0, 0x10, RZ ;  /* 0x0000001000047824 */ /* 0x000fca00078e00ff */
[----:B------:R-:W-:Y:S01]  /*8540*/  LOP3.LUT R0, R5, 0x70, R4, 0xf8, !PT ;  /* 0x0000007005007812 */ /* 0x000fe200078ef804 */
[----:B------:R-:W-:Y:S01]  /*8550*/  IMAD.MOV.U32 R0, RZ, RZ, 0x1 ;  /* 0x00000001ff007424 */ /* 0x000fe200078e00ff */
[----:B-1----:R-:W-:-:S06]  /*8560*/  ULEA UR36, UR4, UR36, 0x18 ;  /* 0x0000002404247291 */ /* 0x002fcc000f8ec03f */
[----:B------:R-:W-:-:S05]  /*8570*/  LEA R3, R3, UR36, 0x1 ;  /* 0x0000002403037c11 */ /* 0x000fca000f8e08ff */
[----:B------:R0:W-:Y:S04]  /*8580*/  STL [R1+0x28], R3 ;  /* 0x0000280301007387 */ /* 0x0001e80000100800 */
[----:B------:R0:W-:Y:S04]  /*8590*/  STL [R1+0x20], R2 ;  /* 0x0000200201007387 */ /* 0x0001e80000100800 */
[----:B------:R0:W-:Y:S04]  /*85a0*/  STL [R1], R0 ;  /* 0x0000000001007387 */ /* 0x0001e80000100800 */
[----:B------:R0:W-:Y:S02]  /*85b0*/  STL [R1+0x30], RZ ;  /* 0x000030ff01007387 */ /* 0x0001e40000100800 */
.L_x_137:
[----:B------:R-:W2:Y:S01]  /*85c0*/  LDL R4, [R1+0x20] ;  /* 0x0000200001047983 */ /* 0x000ea20000100800 */
[----:B0-----:R-:W0:Y:S01]  /*85d0*/  LDC R0, c[0x0][0xc38] ;  /* 0x00030e00ff007b82 */ /* 0x001e220000000800 */
[----:B------:R-:W-:Y:S05]  /*85e0*/  YIELD ;  /* 0x0000000000007946 */ /* 0x000fea0003800000 */
[----:B------:R-:W-:Y:S02]  /*85f0*/  ULDC.64 UR4, c[0x0][0x418] ;  /* 0x0001060000047ab9 */ /* 0x000fe40000000a00 */
[----:B-1----:R-:W1:Y:S01]  /*8600*/  LDC R17, c[0x0][0xc44] ;  /* 0x00031100ff117b82 */ /* 0x002e620000000800 */
[----:B------:R-:W-:-:S03]  /*8610*/  UISETP.NE.U32.AND UP0, UPT, UR4, URZ, UPT ;  /* 0x0000003f0400728c */ /* 0x000fc6000bf05070 */
[----:B------:R-:W-:Y:S01]  /*8620*/  ULDC UR4, c[0x0][0x424] ;  /* 0x0001090000047ab9 */ /* 0x000fe20000000800 */
[----:B------:R-:W-:Y:S02]  /*8630*/  UISETP.NE.AND.EX UP0, UPT, UR5, URZ, UPT, UP0 ;  /* 0x0000003f0500728c */ /* 0x000fe4000bf05300 */
[----:B------:R-:W-:Y:S02]  /*8640*/  UIADD3 UR5, UR36, 0x22400, URZ ;  /* 0x0002240024057890 */ /* 0x000fe4000fffe03f */
[----:B------:R-:W-:Y:S02]  /*8650*/  USEL UR4, UR4, 0x1, UP0 ;  /* 0x0000000104047887 */ /* 0x000fe40008000000 */
[----:B------:R-:W-:Y:S01]  /*8660*/  ULOP3.LUT UP0, URZ, UR5, 0x3ff, URZ, 0xc0, !UPT ;  /* 0x000003ff053f7892 */ /* 0x000fe2000f80c03f */
[----:B0-----:R-:W-:Y:S02]  /*8670*/  ISETP.NE.AND P0, PT, R0, 0x1, PT ;  /* 0x000000010000780c */ /* 0x001fe40003f05270 */
[----:B-1----:R-:W-:-:S11]  /*8680*/  ISETP.NE.AND P1, PT, R17, 0x1, PT ;  /* 0x000000011100780c */ /* 0x002fd60003f25270 */
[----:B------:R-:W2:Y:S08]  /*8690*/  @P0 LDC R0, c[0x0][0xc3c] ;  /* 0x00030f00ff000b82 */ /* 0x000eb00000000800 */
[----:B------:R-:W0:Y:S08]  /*86a0*/  @P0 LDC R5, c[0x0][0xc40] ;  /* 0x00031000ff050b82 */ /* 0x000e300000000800 */
[----:B------:R-:W1:Y:S01]  /*86b0*/  @P1 LDC.64 R2, c[0x0][0xc48] ;  /* 0x00031200ff021b82 */ /* 0x000e620000000a00 */
[----:B--2---:R-:W-:-:S04]  /*86c0*/  @P0 IMAD.HI.U32 R0, R4, R0, RZ ;  /* 0x0000000004000227 */ /* 0x004fc800078e00ff */
[----:B------:R-:W-:Y:S01]  /*86d0*/  IMAD.MOV.U32 R6, RZ, RZ, R4 ;  /* 0x000000ffff067224 */ /* 0x000fe200078e0004 */
[----:B0-----:R-:W-:Y:S02]  /*86e0*/  @P0 SHF.R.U32.HI R6, RZ, R5, R0 ;  /* 0x00000005ff060219 */ /* 0x001fe40000011600 */
[----:B------:R-:W-:-:S03]  /*86f0*/  PLOP3.LUT P0, PT, PT, PT, UP0, 0x80, 0x0 ;  /* 0x000000000000781c */ /* 0x000fc60003f0f008 */
[----:B-1----:R-:W-:Y:S01]  /*8700*/  @P1 IMAD.HI.U32 R2, R6, R2, RZ ;  /* 0x0000000206021227 */ /* 0x002fe200078e00ff */
[----:B------:R0:W-:Y:S03]  /*8710*/  STL [R1+0x18], R6 ;  /* 0x0000180601007387 */ /* 0x0001e60000100800 */
[----:B------:R-:W-:Y:S01]  /*8720*/  IMAD.MOV.U32 R19, RZ, RZ, R6 ;  /* 0x000000ffff137224 */ /* 0x000fe200078e0006 */
[----:B------:R-:W-:Y:S02]  /*8730*/  @P1 SHF.R.U32.HI R19, RZ, R3, R2 ;  /* 0x00000003ff131219 */ /* 0x000fe40000011602 */
[----:B------:R-:W1:Y:S03]  /*8740*/  LDC R2, c[0x0][0x2f0] ;  /* 0x0000bc00ff027b82 */ /* 0x000e660000000800 */
[----:B------:R-:W-:Y:S01]  /*8750*/  IMAD.MOV R0, RZ, RZ, -R19 ;  /* 0x000000ffff007224 */ /* 0x000fe200078e0a13 */
[----:B------:R0:W-:Y:S03]  /*8760*/  STL [R1+0x10], R19 ;  /* 0x0000101301007387 */ /* 0x0001e60000100800 */
[----:B------:R-:W-:-:S02]  /*8770*/  IMAD R17, R17, R0, R6 ;  /* 0x0000000011117224 */ /* 0x000fc400078e0206 */
[----:B-1----:R-:W-:-:S04]  /*8780*/  IMAD R4, R2, UR4, RZ ;  /* 0x0000000402047c24 */ /* 0x002fc8000f8e02ff */
[----:B------:R-:W-:Y:S01]  /*8790*/  VIADD R0, R4, 0x3f ;  /* 0x0000003f04007836 */ /* 0x000fe20000000000 */
[----:B------:R0:W-:Y:S04]  /*87a0*/  STL [R1+0x2c], R4 ;  /* 0x00002c0401007387 */ /* 0x0001e80000100800 */
[----:B------:R-:W-:-:S04]  /*87b0*/  SHF.R.S32.HI R3, RZ, 0x1f, R0 ;  /* 0x0000001fff037819 */ /* 0x000fc80000011400 */
[----:B------:R-:W-:-:S04]  /*87c0*/  LEA.HI R3, R3, R0, RZ, 0x6 ;  /* 0x0000000003037211 */ /* 0x000fc800078f30ff */
[----:B------:R-:W-:-:S05]  /*87d0*/  SHF.R.S32.HI R0, RZ, 0x6, R3 ;  /* 0x00000006ff007819 */ /* 0x000fca0000011403 */
[----:B------:R0:W-:Y:S01]  /*87e0*/  STL [R1+0x1c], R0 ;  /* 0x00001c0001007387 */ /* 0x0001e20000100800 */
[----:B------:R-:W-:Y:S05]  /*87f0*/  @!P0 BRA `(.L_x_46) ;  /* 0x0000000000408947 */ /* 0x000fea0003800000 */
[----:B------:R-:W-:Y:S01]  /*8800*/  MOV R2, 0x0 ;  /* 0x0000000000027802 */ /* 0x000fe20000000f00 */
[----:B------:R-:W-:Y:S01]  /*8810*/  ULDC.64 UR6, c[0x4][0x90] ;  /* 0x0100240000067ab9 */ /* 0x000fe20000000a00 */
[----:B------:R-:W-:Y:S01]  /*8820*/  ULDC.64 UR8, c[0x4][0x98] ;  /* 0x0100260000087ab9 */ /* 0x000fe20000000a00 */
[----:B------:R-:W-:Y:S01]  /*8830*/  ULDC.64 UR4, c[0x4][0x8] ;  /* 0x0100020000047ab9 */ /* 0x000fe20000000a00 */
[----:B0-----:R-:W-:Y:S02]  /*8840*/  IMAD.U32 R4, RZ, RZ, UR6 ;  /* 0x00000006ff047e24 */ /* 0x001fe4000f8e00ff */
[----:B------:R-:W0:Y:S01]  /*8850*/  LDC.64 R2, c[0x4][R2] ;  /* 0x0100000002027b82 */ /* 0x000e220000000a00 */
[----:B------:R-:W-:Y:S02]  /*8860*/  IMAD.U32 R5, RZ, RZ, UR7 ;  /* 0x00000007ff057e24 */ /* 0x000fe4000f8e00ff */
[----:B------:R-:W-:Y:S02]  /*8870*/  IMAD.U32 R6, RZ, RZ, UR8 ;  /* 0x00000008ff067e24 */ /* 0x000fe4000f8e00ff */
[----:B------:R-:W-:-:S02]  /*8880*/  IMAD.U32 R7, RZ, RZ, UR9 ;  /* 0x00000009ff077e24 */ /* 0x000fc4000f8e00ff */
[----:B------:R-:W-:Y:S02]  /*8890*/  IMAD.U32 R10, RZ, RZ, UR4 ;  /* 0x00000004ff0a7e24 */ /* 0x000fe4000f8e00ff */
[----:B------:R-:W-:Y:S02]  /*88a0*/  IMAD.U32 R11, RZ, RZ, UR5 ;  /* 0x00000005ff0b7e24 */ /* 0x000fe4000f8e00ff */
[----:B------:R-:W-:Y:S02]  /*88b0*/  IMAD.MOV.U32 R8, RZ, RZ, 0x70 ;  /* 0x00000070ff087424 */ /* 0x000fe400078e00ff */
[----:B------:R-:W-:Y:S02]  /*88c0*/  IMAD.MOV.U32 R12, RZ, RZ, 0x1 ;  /* 0x00000001ff0c7424 */ /* 0x000fe400078e00ff */
[----:B------:R-:W-:-:S07]  /*88d0*/  IMAD.MOV.U32 R13, RZ, RZ, RZ ;  /* 0x000000ffff0d7224 */ /* 0x000fce00078e00ff */
[----:B------:R-:W-:-:S07]  /*88e0*/  LEPC R20, `(.L_x_46) ;  /* 0x000000001014794e */ /* 0x000fce0000000000 */
[----:B0-----:R-:W-:Y:S05]  /*88f0*/  CALL.ABS.NOINC R2 ;  /* 0x0000000002007343 */ /* 0x001fea0003c00000 */
.L_x_46:
[----:B------:R-:W-:-:S04]  /*8900*/  UIADD3 UR4, UR36, 0x400, URZ ;  /* 0x0000040024047890 */ /* 0x000fc8000fffe03f */
[----:B------:R-:W-:-:S06]  /*8910*/  ULOP3.LUT UP0, URZ, UR4, 0x3ff, URZ, 0xc0, !UPT ;  /* 0x000003ff043f7892 */ /* 0x000fcc000f80c03f */
[----:B------:R-:W-:-:S13]  /*8920*/  PLOP3.LUT P0, PT, PT, PT, UP0, 0x80, 0x0 ;  /* 0x000000000000781c */ /* 0x000fda0003f0f008 */
[----:B------:R-:W-:Y:S05]  /*8930*/  @!P0 BRA `(.L_x_47) ;  /* 0x00000000007c8947 */ /* 0x000fea0003800000 */
[----:B------:R-:W-:Y:S01]  /*8940*/  MOV R16, 0x0 ;  /* 0x0000000000107802 */ /* 0x000fe20000000f00 */
[----:B------:R-:W-:Y:S01]  /*8950*/  ULDC.64 UR6, c[0x4][0x90] ;  /* 0x0100240000067ab9 */ /* 0x000fe20000000a00 */
[----:B------:R-:W-:Y:S01]  /*8960*/  ULDC.64 UR8, c[0x4][0x98] ;  /* 0x0100260000087ab9 */ /* 0x000fe20000000a00 */
[----:B------:R-:W-:Y:S01]  /*8970*/  ULDC.64 UR4, c[0x4][0x10] ;  /* 0x0100040000047ab9 */ /* 0x000fe20000000a00 */
[----:B------:R1:W2:Y:S01]  /*8980*/  LDC.64 R2, c[0x4][R16] ;  /* 0x0100000010027b82 */ /* 0x0002a20000000a00 */
[----:B0-----:R-:W-:Y:S02]  /*8990*/  IMAD.U32 R4, RZ, RZ, UR6 ;  /* 0x00000006ff047e24 */ /* 0x001fe4000f8e00ff */
[----:B------:R-:W-:Y:S02]  /*89a0*/  IMAD.U32 R5, RZ, RZ, UR7 ;  /* 0x00000007ff057e24 */ /* 0x000fe4000f8e00ff */
[----:B------:R-:W-:Y:S02]  /*89b0*/  IMAD.U32 R6, RZ, RZ, UR8 ;  /* 0x00000008ff067e24 */ /* 0x000fe4000f8e00ff */
[----:B------:R-:W-:-:S02]  /*89c0*/  IMAD.U32 R7, RZ, RZ, UR9 ;  /* 0x00000009ff077e24 */ /* 0x000fc4000f8e00ff */
[----:B------:R-:W-:Y:S02]  /*89d0*/  IMAD.U32 R10, RZ, RZ, UR4 ;  /* 0x00000004ff0a7e24 */ /* 0x000fe4000f8e00ff */
[----:B------:R-:W-:Y:S02]  /*89e0*/  IMAD.U32 R11, RZ, RZ, UR5 ;  /* 0x00000005ff0b7e24 */ /* 0x000fe4000f8e00ff */
[----:B------:R-:W-:Y:S02]  /*89f0*/  IMAD.MOV.U32 R8, RZ, RZ, 0x70 ;  /* 0x00000070ff087424 */ /* 0x000fe400078e00ff */
[----:B------:R-:W-:Y:S02]  /*8a00*/  IMAD.MOV.U32 R12, RZ, RZ, 0x1 ;  /* 0x00000001ff0c7424 */ /* 0x000fe400078e00ff */
[----:B-1----:R-:W-:-:S07]  /*8a10*/  IMAD.MOV.U32 R13, RZ, RZ, RZ ;  /* 0x000000ffff0d7224 */ /* 0x002fce00078e00ff */
[----:B------:R-:W-:-:S07]  /*8a20*/  LEPC R20, `(.L_x_48) ;  /* 0x000000001014794e */ /* 0x000fce0000000000 */
[----:B--2---:R-:W-:Y:S05]  /*8a30*/  CALL.ABS.NOINC R2 ;  /* 0x0000000002007343 */ /* 0x004fea0003c00000 */
.L_x_48:
[----:B------:R0:W1:Y:S01]  /*8a40*/  LDC.64 R2, c[0x4][R16] ;  /* 0x0100000010027b82 */ /* 0x0000620000000a00 */
[----:B------:R-:W-:Y:S01]  /*8a50*/  ULDC.64 UR6, c[0x4][0x90] ;  /* 0x0100240000067ab9 */ /* 0x000fe20000000a00 */
[----:B------:R-:W-:Y:S01]  /*8a60*/  ULDC.64 UR8, c[0x4][0x98] ;  /* 0x0100260000087ab9 */ /* 0x000fe20000000a00 */
[----:B------:R-:W-:Y:S01]  /*8a70*/  ULDC.64 UR4, c[0x4][0x18] ;  /* 0x0100060000047ab9 */ /* 0x000fe20000000a00 */
[----:B------:R-:W-:Y:S02]  /*8a80*/  IMAD.U32 R4, RZ, RZ, UR6 ;  /* 0x00000006ff047e24 */ /* 0x000fe4000f8e00ff */
[----:B------:R-:W-:Y:S02]  /*8a90*/  IMAD.U32 R5, RZ, RZ, UR7 ;  /* 0x00000007ff057e24 */ /* 0x000fe4000f8e00ff */
[----:B------:R-:W-:Y:S02]  /*8aa0*/  IMAD.U32 R6, RZ, RZ, UR8 ;  /* 0x00000008ff067e24 */ /* 0x000fe4000f8e00ff */
[----:B------:R-:W-:-:S02]  /*8ab0*/  IMAD.U32 R7, RZ, RZ, UR9 ;  /* 0x00000009ff077e24 */ /* 0x000fc4000f8e00ff */
[----:B------:R-:W-:Y:S02]  /*8ac0*/  IMAD.U32 R10, RZ, RZ, UR4 ;  /* 0x00000004ff0a7e24 */ /* 0x000fe4000f8e00ff */
[----:B------:R-:W-:Y:S02]  /*8ad0*/  IMAD.U32 R11, RZ, RZ, UR5 ;  /* 0x00000005ff0b7e24 */ /* 0x000fe4000f8e00ff */
[----:B------:R-:W-:Y:S02]  /*8ae0*/  IMAD.MOV.U32 R8, RZ, RZ, 0x70 ;  /* 0x00000070ff087424 */ /* 0x000fe400078e00ff */
[----:B------:R-:W-:Y:S02]  /*8af0*/  IMAD.MOV.U32 R12, RZ, RZ, 0x1 ;  /* 0x00000001ff0c7424 */ /* 0x000fe400078e00ff */
[----:B0-----:R-:W-:-:S07]  /*8b00*/  IMAD.MOV.U32 R13, RZ, RZ, RZ ;  /* 0x000000ffff0d7224 */ /* 0x001fce00078e00ff */
[----:B------:R-:W-:-:S07]  /*8b10*/  LEPC R20, `(.L_x_47) ;  /* 0x000000001014794e */ /* 0x000fce0000000000 */
[----:B-1----:R-:W-:Y:S05]  /*8b20*/  CALL.ABS.NOINC R2 ;  /* 0x0000000002007343 */ /* 0x002fea0003c00000 */
.L_x_47:
[----:B------:R-:W-:Y:S01]  /*8b30*/  ULDC.64 UR4, c[0x0][0x9f8] ;  /* 0x00027e0000047ab9 */ /* 0x000fe20000000a00 */
[----:B------:R-:W2:Y:S01]  /*8b40*/  LDL R16, [R1+0x1c] ;  /* 0x00001c0001107983 */ /* 0x000ea20000100800 */
[----:B------:R-:W-:-:S04]  /*8b50*/  ISETP.NE.U32.AND P0, PT, RZ, UR4, PT ;  /* 0x00000004ff007c0c */ /* 0x000fc8000bf05070 */
[----:B------:R-:W-:-:S13]  /*8b60*/  ISETP.NE.AND.EX P0, PT, RZ, UR5, PT, P0 ;  /* 0x00000005ff007c0c */ /* 0x000fda000bf05300 */
[----:B------:R-:W1:Y:S02]  /*8b70*/  @P0 LDC.64 R2, c[0x0][0x9f8] ;  /* 0x00027e00ff020b82 */ /* 0x000e640000000a00 */
[----:B-1----:R-:W-:-:S05]  /*8b80*/  @P0 IMAD.WIDE R2, R19, 0x4, R2 ;  /* 0x0000000413020825 */ /* 0x002fca00078e0202 */
[----:B0-----:R0:W3:Y:S01]  /*8b90*/  @P0 LDG.E R19, desc[UR42][R2.64] ;  /* 0x0000002a02130981 */ /* 0x0010e2000c1e1900 */
[----:B------:R-:W-:Y:S01]  /*8ba0*/  UMOV UR4, 0xffffffff ;  /* 0xffffffff00047882 */ /* 0x000fe20000000000 */
[----:B0-----:R-:W0:Y:S02]  /*8bb0*/  LDC.64 R2, c[0x0][0x418] ;  /* 0x00010600ff027b82 */ /* 0x001e240000000a00 */
[----:B0-----:R-:W-:-:S04]  /*8bc0*/  ISETP.NE.U32.AND P0, PT, R2, RZ, PT ;  /* 0x000000ff0200720c */ /* 0x001fc80003f05070 */
[----:B------:R-:W-:-:S04]  /*8bd0*/  ISETP.NE.AND.EX P1, PT, R3, RZ, PT, P0 ;  /* 0x000000ff0300720c */ /* 0x000fc80003f25300 */
[----:B------:R-:W-:Y:S01]  /*8be0*/  P2R R0, PR, RZ, 0x2 ;  /* 0x00000002ff007803 */ /* 0x000fe20000000000 */
[----:B--2---:R-:W-:-:S05]  /*8bf0*/  VIADD R8, R16, 0xffffffff ;  /* 0xffffffff10087836 */ /* 0x004fca0000000000 */
[----:B------:R0:W-:Y:S04]  /*8c00*/  STL [R1+0x14], R8 ;  /* 0x0000140801007387 */ /* 0x0001e80000100800 */
[----:B------:R0:W-:Y:S01]  /*8c10*/  STL [R1+0xc], R0 ;  /* 0x00000c0001007387 */ /* 0x0001e20000100800 */
[----:B---3--:R-:W-:Y:S02]  /*8c20*/  SHF.R.S32.HI R7, RZ, 0x1f, R19 ;  /* 0x0000001fff077819 */ /* 0x008fe40000011413 */
[----:B------:R-:W-:-:S03]  /*8c30*/  SEL R16, R19, RZ, !P1 ;  /* 0x000000ff13107207 */ /* 0x000fc60004800000 */
[----:B------:R0:W-:Y:S01]  /*8c40*/  STL [R1+0x4], R7 ;  /* 0x0000040701007387 */ /* 0x0001e20000100800 */
[----:B------:R-:W-:Y:S05]  /*8c50*/  BRA.DIV UR4, `(.L_x_49) ;  /* 0x0000004604bc7947 */ /* 0x000fea000b800000 */
[----:B0-----:R-:W0:Y:S02]  /*8c60*/  S2R R0, SR_TID.X ;  /* 0x0000000000007919 */ /* 0x001e240000002100 */
[----:B0-----:R-:W-:-:S04]  /*8c70*/  SHF.R.U32.HI R0, RZ, 0x5, R0 ;  /* 0x00000005ff007819 */ /* 0x001fc80000011600 */
[----:B------:R-:W-:-:S05]  /*8c80*/  LOP3.LUT R0, R0, 0x3, RZ, 0xc0, !PT ;  /* 0x0000000300007812 */ /* 0x000fca00078ec0ff */
[----:B------:R0:W1:Y:S02]  /*8c90*/  SHFL.IDX PT, R14, R0, RZ, 0x1f ;  /* 0x00001fff000e7589 */ /* 0x00006400000e0000 */
.L_x_154:
[----:B------:R-:W-:Y:S02]  /*8ca0*/  PLOP3.LUT P2, PT, PT, PT, PT, 0x8, 0x0 ;  /* 0x000000000000781c */ /* 0x000fe40003f4e170 */
[----:B-1----:R-:W-:Y:S02]  /*8cb0*/  ISETP.NE.AND P0, PT, R14, RZ, PT ;  /* 0x000000ff0e00720c */ /* 0x002fe40003f05270 */
[----:B0-----:R-:W-:-:S05]  /*8cc0*/  P2R R0, PR, RZ, 0x4 ;  /* 0x00000004ff007803 */ /* 0x001fca0000000000 */
[----:B------:R0:W-:Y:S06]  /*8cd0*/  STL [R1+0x8], R0 ;  /* 0x0000080001007387 */ /* 0x0001ec0000100800 */
[----:B------:R-:W-:Y:S05]  /*8ce0*/  @P0 BRA `(.L_x_50) ;  /* 0x0000000000f80947 */ /* 0x000fea0003800000 */
[----:B------:R-:W-:-:S03]  /*8cf0*/  UMOV UR4, 0xffffffff ;  /* 0xffffffff00047882 */ /* 0x000fc60000000000 */
[----:B------:R-:W-:Y:S05]  /*8d00*/  BRA.DIV UR4, `(.L_x_51) ;  /* 0x0000004604c47947 */ /* 0x000fea000b800000 */
[----:B------:R-:W-:-:S13]  /*8d10*/  ELECT P6, URZ, PT ;  /* 0x00000000003f782f */ /* 0x000fda00038c0000 */
.L_x_157:
[----:B------:R-:W-:Y:S05]  /*8d20*/  @!P6 BRA `(.L_x_50) ;  /* 0x0000000000e8e947 */ /* 0x000fea0003800000 */
[----:B------:R1:W-:Y:S01]  /*8d30*/  STL [R1+0x24], R8 ;  /* 0x0000240801007387 */ /* 0x0003e20000100800 */
[----:B------:R-:W-:Y:S01]  /*8d40*/  IMAD.MOV.U32 R16, RZ, RZ, R19 ;  /* 0x000000ffff107224 */ /* 0x000fe200078e0013 */
[----:B------:R-:W-:Y:S06]  /*8d50*/  @!P1 BRA `(.L_x_52) ;  /* 0x00000000004c9947 */ /* 0x000fec0003800000 */
[----:B------:R-:W2:Y:S01]  /*8d60*/  LDC R6, c[0x0][0x43c] ;  /* 0x00010f00ff067b82 */ /* 0x000ea20000000800 */
[----:B0-----:R-:W-:Y:S01]  /*8d70*/  IMAD.MOV.U32 R0, RZ, RZ, R8 ;  /* 0x000000ffff007224 */ /* 0x001fe200078e0008 */
[----:B------:R-:W-:Y:S01]  /*8d80*/  ULDC.64 UR4, c[0x0][0x428] ;  /* 0x00010a0000047ab9 */ /* 0x000fe20000000a00 */
[----:B--2---:R-:W-:-:S13]  /*8d90*/  ISETP.NE.AND P0, PT, R6, 0x1, PT ;  /* 0x000000010600780c */ /* 0x004fda0003f05270 */
[----:B------:R-:W0:Y:S02]  /*8da0*/  @P0 LDC.64 R4, c[0x0][0x440] ;  /* 0x00011000ff040b82 */ /* 0x000e240000000a00 */
[----:B0-----:R-:W-:-:S05]  /*8db0*/  @P0 IMAD.HI.U32 R4, R8, R4, RZ ;  /* 0x0000000408040227 */ /* 0x001fca00078e00ff */
[----:B------:R-:W-:-:S04]  /*8dc0*/  @P0 SHF.R.U32.HI R0, RZ, R5, R4 ;  /* 0x00000005ff000219 */ /* 0x000fc80000011604 */
[--C-:B------:R-:W-:Y:S01]  /*8dd0*/  SHF.R.S32.HI R5, RZ, 0x1f, R0.reuse ;  /* 0x0000001fff057819 */ /* 0x100fe20000011400 */
[----:B------:R-:W-:-:S04]  /*8de0*/  IMAD.MOV R4, RZ, RZ, -R0 ;  /* 0x000000ffff047224 */ /* 0x000fc800078e0a00 */
[----:B------:R-:W-:Y:S02]  /*8df0*/  IMAD R6, R6, R4, R8 ;  /* 0x0000000406067224 */ /* 0x000fe400078e0208 */
[----:B------:R-:W-:-:S03]  /*8e00*/  IMAD.MOV.U32 R4, RZ, RZ, R0 ;  /* 0x000000ffff047224 */ /* 0x000fc600078e0000 */
[----:B------:R0:W-:Y:S01]  /*8e10*/  STL [R1+0x24], R6 ;  /* 0x0000240601007387 */ /* 0x0001e20000100800 */
[----:B------:R-:W-:-:S03]  /*8e20*/  IMAD.WIDE.U32 R4, R19, UR4, R4 ;  /* 0x0000000413047c25 */ /* 0x000fc6000f8e0004 */
[----:B------:R-:W-:Y:S01]  /*8e30*/  LEA R2, P0, R4, R2, 0x2 ;  /* 0x0000000204027211 */ /* 0x000fe200078010ff */
[----:B0-----:R-:W-:-:S04]  /*8e40*/  IMAD R6, R7, UR4, RZ ;  /* 0x0000000407067c24 */ /* 0x001fc8000f8e02ff */
[----:B------:R-:W-:-:S04]  /*8e50*/  IMAD R0, R19, UR5, R6 ;  /* 0x0000000513007c24 */ /* 0x000fc8000f8e0206 */
[----:B------:R-:W-:-:S05]  /*8e60*/  IMAD.IADD R0, R5, 0x1, R0 ;  /* 0x0000000105007824 */ /* 0x000fca00078e0200 */
[----:B------:R-:W-:-:S05]  /*8e70*/  LEA.HI.X R3, R4, R3, R0, 0x2, P0 ;  /* 0x0000000304037211 */ /* 0x000fca00000f1400 */
[----:B------:R2:W5:Y:S02]  /*8e80*/  LDG.E R16, desc[UR42][R2.64] ;  /* 0x0000002a02107981 */ /* 0x000564000c1e1900 */
.L_x_52:
[----:B--2---:R-:W2:Y:S01]  /*8e90*/  LDL R2, [R1] ;  /* 0x0000000001027983 */ /* 0x004ea20000100800 */
[----:B0-----:R-:W-:Y:S02]  /*8ea0*/  LEA R0, R18, UR36, 0x3 ;  /* 0x0000002412007c11 */ /* 0x001fe4000f8e18ff */
[----:B--2---:R-:W-:-:S04]  /*8eb0*/  SHF.L.U32 R2, R2, 0x1f, RZ ;  /* 0x0000001f02027819 */ /* 0x004fc800000006ff */
[----:B------:R-:W0:Y:S02]  /*8ec0*/  SYNCS.PHASECHK.TRANS64.TRYWAIT P0, [R0+URZ+0x28c40], R2 ;  /* 0x028c4002000075a7 */ /* 0x000e24000800017f */
[----:B0-----:R-:W-:Y:S05]  /*8ed0*/  @!P0 BRA `(.L_x_53) ;  /* 0x0000004400708947 */ /* 0x001fea0003800000 */
.L_x_158:
[----:B------:R-:W2:Y:S02]  /*8ee0*/  S2R R3, SR_TID.X ;  /* 0x0000000000037919 */ /* 0x000ea40000002100 */
[----:B--2---:R-:W-:-:S04]  /*8ef0*/  LOP3.LUT R3, R3, 0x7f, RZ, 0xc0, !PT ;  /* 0x0000007f03037812 */ /* 0x004fc800078ec0ff */
[----:B------:R-:W-:-:S13]  /*8f00*/  ISETP.NE.AND P0, PT, R3, RZ, PT ;  /* 0x000000ff0300720c */ /* 0x000fda0003f05270 */
[----:B------:R-:W-:Y:S05]  /*8f10*/  @P0 BRA `(.L_x_54) ;  /* 0x00000000001c0947 */ /* 0x000fea0003800000 */
[----:B------:R-:W2:Y:S01]  /*8f20*/  S2R R3, SR_TID.X ;  /* 0x0000000000037919 */ /* 0x000ea20000002100 */
[----:B0-----:R-:W-:-:S04]  /*8f30*/  IMAD.MOV.U32 R2, RZ, RZ, 0x2000 ;  /* 0x00002000ff027424 */ /* 0x001fc800078e00ff */
[----:B------:R3:W-:Y:S01]  /*8f40*/  SYNCS.ARRIVE.TRANS64 RZ, [R0+URZ+0x28c30], R2 ;  /* 0x028c300200ff79a7 */ /* 0x0007e2000800003f */
[----:B--2---:R-:W-:-:S04]  /*8f50*/  LOP3.LUT R3, R3, 0x1f, RZ, 0xc0, !PT ;  /* 0x0000001f03037812 */ /* 0x004fc800078ec0ff */
[----:B------:R-:W-:-:S13]  /*8f60*/  ISETP.NE.AND P0, PT, R3, RZ, PT ;  /* 0x000000ff0300720c */ /* 0x000fda0003f05270 */
[----:B---3--:R-:W-:Y:S05]  /*8f70*/  @!P0 BRA `(.L_x_54) ;  /* 0x0000000000048947 */ /* 0x008fea0003800000 */
[----:B------:R-:W-:Y:S01]  /*8f80*/  BPT.TRAP 0x1 ;  /* 0x000000040000795c */ /* 0x000fe20000300000 */
.L_x_54:
[----:B0-----:R-:W2:Y:S01]  /*8f90*/  LDL R2, [R1+0x24] ;  /* 0x0000240001027983 */ /* 0x001ea20000100800 */
[----:B------:R-:W-:Y:S01]  /*8fa0*/  R2UR UR8, R18 ;  /* 0x00000000120872ca */ /* 0x000fe200000e0000 */
[----:B------:R-:W-:Y:S01]  /*8fb0*/  UIADD3 UR4, UP0, UR40, 0x370, URZ ;  /* 0x0000037028047890 */ /* 0x000fe2000ff1e03f */
[----:B------:R-:W-:Y:S01]  /*8fc0*/  R2UR UR9, R0 ;  /* 0x00000000000972ca */ /* 0x000fe200000e0000 */
[----:B------:R-:W-:Y:S01]  /*8fd0*/  UMOV UR6, 0x0 ;  /* 0x0000000000067882 */ /* 0x000fe20000000000 */
[----:B------:R-:W-:Y:S01]  /*8fe0*/  R2UR UR12, R17 ;  /* 0x00000000110c72ca */ /* 0x000fe200000e0000 */
[----:B------:R-:W-:Y:S01]  /*8ff0*/  UIADD3.X UR5, URZ, UR41, URZ, UP0, !UPT ;  /* 0x000000293f057290 */ /* 0x000fe200087fe43f */
[----:B-----5:R-:W-:Y:S01]  /*9000*/  R2UR UR13, R16 ;  /* 0x00000000100d72ca */ /* 0x020fe200000e0000 */
[----:B------:R-:W-:Y:S01]  /*9010*/  UMOV UR7, 0x14f00000 ;  /* 0x14f0000000077882 */ /* 0x000fe20000000000 */
[----:B------:R-:W-:Y:S01]  /*9020*/  PLOP3.LUT P0, PT, PT, PT, PT, 0x80, 0x0 ;  /* 0x000000000000781c */ /* 0x000fe20003f0f070 */
[----:B------:R-:W-:-:S03]  /*9030*/  UMOV UR10, URZ ;  /* 0x0000003f000a7c82 */ /* 0x000fc60008000000 */
[----:B------:R-:W-:Y:S01]  /*9040*/  P2R R0, PR, RZ, 0x1 ;  /* 0x00000001ff007803 */ /* 0x000fe20000000000 */
[----:B------:R-:W-:Y:S02]  /*9050*/  ULEA UR8, UR8, UR36, 0xd ;  /* 0x0000002408087291 */ /* 0x000fe4000f8e683f */
[----:B------:R-:W-:Y:S02]  /*9060*/  UIADD3 UR9, UR9, 0x28c30, URZ ;  /* 0x00028c3009097890 */ /* 0x000fe4000fffe03f */
[----:B------:R-:W-:Y:S01]  /*9070*/  UIADD3 UR8, UR8, 0x22400, URZ ;  /* 0x0002240008087890 */ /* 0x000fe2000fffe03f */
[----:B------:R3:W-:Y:S01]  /*9080*/  STL [R1+0x8], R0 ;  /* 0x0000080001007387 */ /* 0x0007e20000100800 */
[----:B--2---:R-:W-:-:S13]  /*9090*/  R2UR UR11, R2 ;  /* 0x00000000020b72ca */ /* 0x004fda00000e0000 */
[----:B------:R-:W-:-:S09]  /*90a0*/  USHF.L.U32 UR11, UR11, 0x6, URZ ;  /* 0x000000060b0b7899 */ /* 0x000fd2000800063f */
[----:B------:R3:W-:Y:S02]  /*90b0*/  UTMALDG.4D [UR8], [UR4], desc[UR6] ;  /* 0x00000608040075b4 */ /* 0x0007e40008019000 */
[----:B---3--:R-:W-:Y:S01]  /*90c0*/  NOP ;  /* 0x0000000000007918 */ /* 0x008fe20000000000 */
.L_x_50:
[----:B------:R-:W-:Y:S05]  /*90d0*/  WARPSYNC.ALL ;  /* 0x0000000000007948 */ /* 0x000fea0003800000 */
[----:B------:R-:W-:Y:S01]  /*90e0*/  UIADD3 UR4, UR36, 0x20400, URZ ;  /* 0x0002040024047890 */ /* 0x000fe2000fffe03f */
[----:B------:R-:W-:Y:S03]  /*90f0*/  BAR.SYNC.DEFER_BLOCKING 0x8, 0x100 ;  /* 0x0204000000007b1d */ /* 0x000fe60000010000 */
[----:B------:R-:W-:-:S06]  /*9100*/  ULOP3.LUT UP0, URZ, UR4, 0x3ff, URZ, 0xc0, !UPT ;  /* 0x000003ff043f7892 */ /* 0x000fcc000f80c03f */
[----:B------:R-:W-:-:S13]  /*9110*/  PLOP3.LUT P0, PT, PT, PT, UP0, 0x80, 0x0 ;  /* 0x000000000000781c */ /* 0x000fda0003f0f008 */
[----:B------:R-:W-:Y:S05]  /*9120*/  @!P0 BRA `(.L_x_55) ;  /* 0x0000000000408947 */ /* 0x000fea0003800000 */
[----:B------:R-:W-:Y:S01]  /*9130*/  MOV R2, 0x0 ;  /* 0x0000000000027802 */ /* 0x000fe20000000f00 */
[----:B------:R-:W-:Y:S01]  /*9140*/  ULDC.64 UR4, c[0x4][0x90] ;  /* 0x0100240000047ab9 */ /* 0x000fe20000000a00 */
[----:B------:R-:W-:Y:S01]  /*9150*/  ULDC.64 UR6, c[0x4][0x98] ;  /* 0x0100260000067ab9 */ /* 0x000fe20000000a00 */
[----:B------:R-:W-:Y:S01]  /*9160*/  ULDC.64 UR8, c[0x4][0x20] ;  /* 0x0100080000087ab9 */ /* 0x000fe20000000a00 */
[----:B------:R-:W-:Y:S02]  /*9170*/  IMAD.U32 R4, RZ, RZ, UR4 ;  /* 0x00000004ff047e24 */ /* 0x000fe4000f8e00ff */
[----:B------:R-:W2:Y:S01]  /*9180*/  LDC.64 R2, c[0x4][R2] ;  /* 0x0100000002027b82 */ /* 0x000ea20000000a00 */
[----:B------:R-:W-:Y:S02]  /*9190*/  IMAD.U32 R5, RZ, RZ, UR5 ;  /* 0x00000005ff057e24 */ /* 0x000fe4000f8e00ff */
[----:B------:R-:W-:Y:S02]  /*91a0*/  IMAD.U32 R6, RZ, RZ, UR6 ;  /* 0x00000006ff067e24 */ /* 0x000fe4000f8e00ff */
[----:B------:R-:W-:-:S02]  /*91b0*/  IMAD.U32 R7, RZ, RZ, UR7 ;  /* 0x00000007ff077e24 */ /* 0x000fc4000f8e00ff */
[----:B------:R-:W-:Y:S02]  /*91c0*/  IMAD.U32 R10, RZ, RZ, UR8 ;  /* 0x00000008ff0a7e24 */ /* 0x000fe4000f8e00ff */
[----:B------:R-:W-:Y:S02]  /*91d0*/  IMAD.U32 R11, RZ, RZ, UR9 ;  /* 0x00000009ff0b7e24 */ /* 0x000fe4000f8e00ff */
[----:B-1----:R-:W-:Y:S02]  /*91e0*/  IMAD.MOV.U32 R8, RZ, RZ, 0x70 ;  /* 0x00000070ff087424 */ /* 0x002fe400078e00ff */
[----:B------:R-:W-:Y:S02]  /*91f0*/  IMAD.MOV.U32 R12, RZ, RZ, 0x1 ;  /* 0x00000001ff0c7424 */ /* 0x000fe400078e00ff */
[----:B------:R-:W-:-:S07]  /*9200*/  IMAD.MOV.U32 R13, RZ, RZ, RZ ;  /* 0x000000ffff0d7224 */ /* 0x000fce00078e00ff */
[----:B------:R-:W-:-:S07]  /*9210*/  LEPC R20, `(.L_x_55) ;  /* 0x000000001014794e */ /* 0x000fce0000000000 */
[----:B0-2---:R-:W-:Y:S05]  /*9220*/  CALL.ABS.NOINC R2 ;  /* 0x0000000002007343 */ /* 0x005fea0003c00000 */
.L_x_55:
[----:B------:R-:W2:Y:S01]  /*9230*/  LDL.LU R5, [R1+0x10] ;  /* 0x0000100001057983 */ /* 0x000ea20000300800 */
[----:B0-----:R-:W-:Y:S01]  /*9240*/  SHF.R.S32.HI R0, RZ, 0x1f, R17 ;  /* 0x0000001fff007819 */ /* 0x001fe20000011411 */
[----:B------:R-:W-:Y:S01]  /*9250*/  ULDC.64 UR4, c[0x0][0x2d8] ;  /* 0x0000b60000047ab9 */ /* 0x000fe20000000a00 */
[----:B-1----:R-:W0:Y:S01]  /*9260*/  LDC R8, c[0x0][0x448] ;  /* 0x00011200ff087b82 */ /* 0x002e220000000800 */
[----:B------:R-:W3:Y:S01]  /*9270*/  LDL.LU R4, [R1+0x18] ;  /* 0x0000180001047983 */ /* 0x000ee20000300800 */
[----:B------:R-:W-:-:S03]  /*9280*/  ULDC UR6, c[0x0][0x2b8] ;  /* 0x0000ae0000067ab9 */ /* 0x000fc60000000800 */
[----:B------:R-:W4:Y:S01]  /*9290*/  LDL R9, [R1+0x20] ;  /* 0x0000200001097983 */ /* 0x000f220000100800 */
[----:B------:R-:W-:Y:S02]  /*92a0*/  IMAD R0, R0, UR4, RZ ;  /* 0x0000000400007c24 */ /* 0x000fe4000f8e02ff */
[----:B------:R-:W-:-:S04]  /*92b0*/  IMAD.WIDE.U32 R2, R17, UR4, RZ ;  /* 0x0000000411027c25 */ /* 0x000fc8000f8e00ff */
[----:B------:R-:W-:Y:S01]  /*92c0*/  IMAD R0, R17, UR5, R0 ;  /* 0x0000000511007c24 */ /* 0x000fe2000f8e0200 */
[----:B------:R-:W-:-:S03]  /*92d0*/  ULDC.64 UR4, c[0x0][0x2e0] ;  /* 0x0000b80000047ab9 */ /* 0x000fc60000000a00 */
[----:B------:R-:W-:Y:S01]  /*92e0*/  IMAD.IADD R3, R3, 0x1, R0 ;  /* 0x0000000103037824 */ /* 0x000fe200078e0200 */
[----:B0-----:R-:W-:-:S13]  /*92f0*/  ISETP.NE.AND P0, PT, R8, 0x1, PT ;  /* 0x000000010800780c */ /* 0x001fda0003f05270 */
[----:B------:R-:W0:Y:S08]  /*9300*/  @P0 LDC R6, c[0x0][0x44c] ;  /* 0x00011300ff060b82 */ /* 0x000e300000000800 */
[----:B------:R-:W1:Y:S01]  /*9310*/  @P0 LDC R7, c[0x0][0x450] ;  /* 0x00011400ff070b82 */ /* 0x000e620000000800 */
[----:B--2---:R-:W-:Y:S01]  /*9320*/  SHF.R.S32.HI R0, RZ, 0x1f, R5 ;  /* 0x0000001fff007819 */ /* 0x004fe20000011405 */
[----:B------:R-:W-:-:S04]  /*9330*/  IMAD.WIDE.U32 R2, R5, UR4, R2 ;  /* 0x0000000405027c25 */ /* 0x000fc8000f8e0002 */
[----:B---3--:R-:W-:Y:S02]  /*9340*/  IMAD.MOV R4, RZ, RZ, -R4 ;  /* 0x000000ffff047224 */ /* 0x008fe400078e0a04 */
[----:B------:R-:W-:Y:S01]  /*9350*/  IMAD R0, R0, UR4, RZ ;  /* 0x0000000400007c24 */ /* 0x000fe2000f8e02ff */
[----:B------:R-:W-:Y:S02]  /*9360*/  ULDC UR4, c[0x0][0xc38] ;  /* 0x00030e0000047ab9 */ /* 0x000fe40000000800 */
[----:B----4-:R-:W-:Y:S02]  /*9370*/  IMAD R4, R4, UR4, R9 ;  /* 0x0000000404047c24 */ /* 0x010fe4000f8e0209 */
[----:B------:R2:W5:Y:S01]  /*9380*/  LDL R9, [R1+0x28] ;  /* 0x0000280001097983 */ /* 0x0005620000100800 */
[----:B------:R-:W-:Y:S01]  /*9390*/  IMAD R0, R5, UR5, R0 ;  /* 0x0000000505007c24 */ /* 0x000fe2000f8e0200 */
[----:B------:R-:W-:Y:S01]  /*93a0*/  ULDC.64 UR4, c[0x0][0x2d0] ;  /* 0x0000b40000047ab9 */ /* 0x000fe20000000a00 */
[----:B------:R-:W3:Y:S02]  /*93b0*/  S2R R5, SR_TID.X ;  /* 0x0000000000057919 */ /* 0x000ee40000002100 */
[----:B------:R-:W-:Y:S01]  /*93c0*/  IMAD.IADD R3, R3, 0x1, R0 ;  /* 0x0000000103037824 */ /* 0x000fe200078e0200 */
[----:B---3--:R-:W-:-:S04]  /*93d0*/  LOP3.LUT R5, R5, 0x7f, RZ, 0xc0, !PT ;  /* 0x0000007f05057812 */ /* 0x008fc800078ec0ff */
[----:B------:R-:W-:Y:S02]  /*93e0*/  SHF.R.U32.HI R10, RZ, 0x3, R5 ;  /* 0x00000003ff0a7819 */ /* 0x000fe40000011605 */
[----:B------:R-:W3:Y:S02]  /*93f0*/  S2R R5, SR_TID.X ;  /* 0x0000000000057919 */ /* 0x000ee40000002100 */
[----:B---3--:R-:W-:-:S05]  /*9400*/  IMAD.SHL.U32 R5, R5, 0x10, RZ ;  /* 0x0000001005057824 */ /* 0x008fca00078e00ff */
[----:B------:R-:W-:-:S05]  /*9410*/  LOP3.LUT R5, R10, 0x70, R5, 0xf8, !PT ;  /* 0x000000700a057812 */ /* 0x000fca00078ef805 */
[----:B------:R-:W-:Y:S01]  /*9420*/  IMAD R0, R4, 0x40, R5 ;  /* 0x0000004004007824 */ /* 0x000fe200078e0205 */
[----:B------:R-:W3:Y:S03]  /*9430*/  S2R R10, SR_TID.X ;  /* 0x00000000000a7919 */ /* 0x000ee60000002100 */
[----:B0-----:R-:W-:-:S04]  /*9440*/  @P0 IMAD.HI.U32 R6, R0, R6, RZ ;  /* 0x0000000600060227 */ /* 0x001fc800078e00ff */
[----:B------:R-:W-:Y:S01]  /*9450*/  IMAD.MOV.U32 R5, RZ, RZ, R0 ;  /* 0x000000ffff057224 */ /* 0x000fe200078e0000 */
[----:B-1----:R-:W-:-:S05]  /*9460*/  @P0 SHF.R.U32.HI R5, RZ, R7, R6 ;  /* 0x00000007ff050219 */ /* 0x002fca0000011606 */
[----:B------:R-:W-:-:S04]  /*9470*/  IMAD.MOV R6, RZ, RZ, -R5 ;  /* 0x000000ffff067224 */ /* 0x000fc800078e0a05 */
[----:B------:R-:W-:Y:S01]  /*9480*/  IMAD R0, R8, R6, R0 ;  /* 0x0000000608007224 */ /* 0x000fe200078e0200 */
[----:B------:R-:W-:Y:S01]  /*9490*/  SHF.R.S32.HI R6, RZ, 0x1f, R5 ;  /* 0x0000001fff067819 */ /* 0x000fe20000011405 */
[----:B------:R-:W-:-:S04]  /*94a0*/  IMAD.WIDE.U32 R2, R5, UR4, R2 ;  /* 0x0000000405027c25 */ /* 0x000fc8000f8e0002 */
[----:B------:R-:W-:-:S04]  /*94b0*/  IMAD R6, R6, UR4, RZ ;  /* 0x0000000406067c24 */ /* 0x000fc8000f8e02ff */
[----:B------:R-:W-:Y:S01]  /*94c0*/  IMAD R6, R5, UR5, R6 ;  /* 0x0000000505067c24 */ /* 0x000fe2000f8e0206 */
[----:B------:R-:W-:Y:S01]  /*94d0*/  SHF.R.S32.HI R5, RZ, 0x1f, R0 ;  /* 0x0000001fff057819 */ /* 0x000fe20000011400 */
[----:B------:R-:W-:Y:S02]  /*94e0*/  ULDC.64 UR4, c[0x0][0x2c8] ;  /* 0x0000b20000047ab9 */ /* 0x000fe40000000a00 */
[----:B------:R-:W-:Y:S02]  /*94f0*/  IMAD.IADD R3, R3, 0x1, R6 ;  /* 0x0000000103037824 */ /* 0x000fe400078e0206 */
[----:B------:R-:W-:Y:S02]  /*9500*/  IMAD R5, R5, UR4, RZ ;  /* 0x0000000405057c24 */ /* 0x000fe4000f8e02ff */
[----:B------:R-:W-:-:S04]  /*9510*/  IMAD.WIDE.U32 R2, R0, UR4, R2 ;  /* 0x0000000400027c25 */ /* 0x000fc8000f8e0002 */
[----:B---3--:R-:W-:Y:S02]  /*9520*/  IMAD.SHL.U32 R10, R10, 0x8, RZ ;  /* 0x000000080a0a7824 */ /* 0x008fe400078e00ff */
[----:B------:R-:W-:Y:S01]  /*9530*/  IMAD R5, R0, UR5, R5 ;  /* 0x0000000500057c24 */ /* 0x000fe2000f8e0205 */
[----:B------:R-:W-:Y:S02]  /*9540*/  ULDC.64 UR4, c[0x0][0x280] ;  /* 0x0000a00000047ab9 */ /* 0x000fe40000000a00 */
[----:B------:R-:W-:Y:S01]  /*9550*/  LOP3.LUT R10, R10, 0x38, RZ, 0xc0, !PT ;  /* 0x000000380a0a7812 */ /* 0x000fe200078ec0ff */
[----:B------:R-:W-:Y:S01]  /*9560*/  IMAD.IADD R5, R3, 0x1, R5 ;  /* 0x0000000103057824 */ /* 0x000fe200078e0205 */
[----:B------:R-:W-:Y:S01]  /*9570*/  LEA R0, P1, R2, UR4, 0x1 ;  /* 0x0000000402007c11 */ /* 0x000fe2000f8208ff */
[----:B------:R-:W-:Y:S01]  /*9580*/  UMOV UR4, 0xffffffff ;  /* 0xffffffff00047882 */ /* 0x000fe20000000000 */
[----:B------:R-:W-:Y:S02]  /*9590*/  ISETP.GE.AND P0, PT, R10, UR6, PT ;  /* 0x000000060a007c0c */ /* 0x000fe4000bf06270 */
[----:B------:R-:W-:Y:S01]  /*95a0*/  LEA.HI.X R2, R2, UR5, R5, 0x1, P1 ;  /* 0x0000000502027c11 */ /* 0x000fe200088f0c05 */
[----:B--2---:R-:W-:Y:S10]  /*95b0*/  BRA.DIV UR4, `(.L_x_56) ;  /* 0x0000003e04cc7947 */ /* 0x004ff4000b800000 */
[----:B------:R-:W0:Y:S01]  /*95c0*/  S2R R6, SR_TID.X ;  /* 0x0000000000067919 */ /* 0x000e220000002100 */
[----:B------:R-:W-:Y:S02]  /*95d0*/  ULDC UR4, c[0x0][0x288] ;  /* 0x0000a20000047ab9 */ /* 0x000fe40000000800 */
[----:B------:R-:W-:Y:S01]  /*95e0*/  IMAD R3, R8, UR4, RZ ;  /* 0x0000000408037c24 */ /* 0x000fe2000f8e02ff */
[----:B------:R-:W1:Y:S01]  /*95f0*/  SHFL.IDX PT, R7, R0, RZ, 0x181f ;  /* 0x00181fff00077589 */ /* 0x000e6200000e0000 */
[----:B0-----:R-:W-:-:S04]  /*9600*/  LOP3.LUT R6, R6, 0x7f, RZ, 0xc0, !PT ;  /* 0x0000007f06067812 */ /* 0x001fc800078ec0ff */
[----:B------:R-:W-:Y:S02]  /*9610*/  SHF.R.U32.HI R11, RZ, 0x3, R6 ;  /* 0x00000003ff0b7819 */ /* 0x000fe40000011606 */
[----:B------:R-:W0:Y:S03]  /*9620*/  SHFL.IDX PT, R6, R2, RZ, 0x181f ;  /* 0x00181fff02067589 */ /* 0x000e2600000e0000 */
[----:B------:R-:W-:-:S04]  /*9630*/  IMAD R4, R4, 0x40, R11 ;  /* 0x0000004004047824 */ /* 0x000fc800078e020b */
[C---:B------:R-:W-:Y:S01]  /*9640*/  VIADD R5, R4.reuse, 0x10 ;  /* 0x0000001004057836 */ /* 0x040fe20000000000 */
[----:B------:R-:W-:-:S13]  /*9650*/  ISETP.GE.AND P1, PT, R4, R3, PT ;  /* 0x000000030400720c */ /* 0x000fda0003f26270 */
[----:B-1----:R-:W-:-:S05]  /*9660*/  @!P1 LEA R7, P2, R10, R7, 0x1 ;  /* 0x000000070a079211 */ /* 0x002fca00078408ff */
[----:B0-----:R-:W-:-:S05]  /*9670*/  @!P1 IMAD.X R6, RZ, RZ, R6, P2 ;  /* 0x000000ffff069224 */ /* 0x001fca00010e0606 */
[----:B------:R-:W-:-:S04]  /*9680*/  @!P1 LOP3.LUT R7, R7, R6, RZ, 0x3c, !PT ;  /* 0x0000000607079212 */ /* 0x000fc800078e3cff */
[----:B------:R-:W-:-:S04]  /*9690*/  @!P1 LOP3.LUT R6, R7, R6, RZ, 0x3c, !PT ;  /* 0x0000000607069212 */ /* 0x000fc800078e3cff */
[----:B------:R-:W-:-:S05]  /*96a0*/  @!P1 LOP3.LUT R7, R7, R6, RZ, 0x3c, !PT ;  /* 0x0000000607079212 */ /* 0x000fca00078e3cff */
[----:B------:R-:W-:Y:S01]  /*96b0*/  @!PT LDS RZ, [RZ] ;  /* 0x00000000fffff984 */ /* 0x000fe20000000800 */
[----:B-----5:R0:W-:Y:S01]  /*96c0*/  @!P1 LDGSTS.E.BYPASS.LTC128B.128 [R9+0x20400], desc[UR42][R6.64], !P0 ;  /* 0x2040000006099fae */ /* 0x0201e2000c101d6a */
[----:B------:R-:W-:Y:S01]  /*96d0*/  ISETP.GE.AND P1, PT, R5, R3, PT ;  /* 0x000000030500720c */ /* 0x000fe20003f26270 */
[----:B------:R-:W-:Y:S02]  /*96e0*/  VIADD R5, R4, 0x20 ;  /* 0x0000002004057836 */ /* 0x000fe40000000000 */
[----:B0-----:R-:W0:Y:S04]  /*96f0*/  SHFL.IDX PT, R7, R0, 0x1, 0x181f ;  /* 0x00381f0000077f89 */ /* 0x001e2800000e0000 */
[----:B------:R-:W1:Y:S06]  /*9700*/  SHFL.IDX PT, R6, R2, 0x1, 0x181f ;  /* 0x00381f0002067f89 */ /* 0x000e6c00000e0000 */
[----:B0-----:R-:W-:-:S05]  /*9710*/  @!P1 LEA R7, P2, R10, R7, 0x1 ;  /* 0x000000070a079211 */ /* 0x001fca00078408ff */
[----:B-1----:R-:W-:-:S05]  /*9720*/  @!P1 IMAD.X R6, RZ, RZ, R6, P2 ;  /* 0x000000ffff069224 */ /* 0x002fca00010e0606 */
[----:B------:R-:W-:-:S04]  /*9730*/  @!P1 LOP3.LUT R7, R7, R6, RZ, 0x3c, !PT ;  /* 0x0000000607079212 */ /* 0x000fc800078e3cff */
[----:B------:R-:W-:-:S04]  /*9740*/  @!P1 LOP3.LUT R6, R7, R6, RZ, 0x3c, !PT ;  /* 0x0000000607069212 */ /* 0x000fc800078e3cff */
[----:B------:R-:W-:-:S05]  /*9750*/  @!P1 LOP3.LUT R7, R7, R6, RZ, 0x3c, !PT ;  /* 0x0000000607079212 */ /* 0x000fca00078e3cff */
[----:B------:R0:W-:Y:S01]  /*9760*/  @!P1 LDGSTS.E.BYPASS.LTC128B.128 [R9+0x20c00], desc[UR42][R6.64], !P0 ;  /* 0x20c0000006099fae */ /* 0x0001e2000c101d6a */
[----:B------:R-:W-:-:S03]  /*9770*/  ISETP.GE.AND P1, PT, R5, R3, PT ;  /* 0x000000030500720c */ /* 0x000fc60003f26270 */
[----:B------:R-:W-:Y:S04]  /*9780*/  SHFL.IDX PT, R5, R2, 0x3, 0x181f ;  /* 0x00781f0002057f89 */ /* 0x000fe800000e0000 */
[----:B0-----:R-:W0:Y:S04]  /*9790*/  SHFL.IDX PT, R7, R0, 0x2, 0x181f ;  /* 0x00581f0000077f89 */ /* 0x001e2800000e0000 */
[----:B------:R-:W1:Y:S04]  /*97a0*/  SHFL.IDX PT, R6, R2, 0x2, 0x181f ;  /* 0x00581f0002067f89 */ /* 0x000e6800000e0000 */
[----:B------:R-:W2:Y:S01]  /*97b0*/  SHFL.IDX PT, R0, R0, 0x3, 0x181f ;  /* 0x00781f0000007f89 */ /* 0x000ea200000e0000 */
[----:B0-----:R-:W-:-:S05]  /*97c0*/  @!P1 LEA R7, P2, R10, R7, 0x1 ;  /* 0x000000070a079211 */ /* 0x001fca00078408ff */
[----:B-1----:R-:W-:-:S05]  /*97d0*/  @!P1 IMAD.X R6, RZ, RZ, R6, P2 ;  /* 0x000000ffff069224 */ /* 0x002fca00010e0606 */
[----:B------:R-:W-:-:S04]  /*97e0*/  @!P1 LOP3.LUT R7, R7, R6, RZ, 0x3c, !PT ;  /* 0x0000000607079212 */ /* 0x000fc800078e3cff */
[----:B------:R-:W-:-:S04]  /*97f0*/  @!P1 LOP3.LUT R6, R7, R6, RZ, 0x3c, !PT ;  /* 0x0000000607069212 */ /* 0x000fc800078e3cff */
[----:B------:R-:W-:-:S05]  /*9800*/  @!P1 LOP3.LUT R7, R7, R6, RZ, 0x3c, !PT ;  /* 0x0000000607079212 */ /* 0x000fca00078e3cff */
[----:B--2---:R0:W-:Y:S02]  /*9810*/  @!P1 LDGSTS.E.BYPASS.LTC128B.128 [R9+0x21400], desc[UR42][R6.64], !P0 ;  /* 0x2140000006099fae */ /* 0x0041e4000c101d6a */
.L_x_167:
[----:B01----:R-:W2:Y:S01]  /*9820*/  LDL R6, [R1+0x30] ;  /* 0x0000300001067983 */ /* 0x003ea20000100800 */
[----:B------:R-:W-:-:S05]  /*9830*/  VIADD R4, R4, 0x30 ;  /* 0x0000003004047836 */ /* 0x000fca0000000000 */
[----:B------:R-:W-:-:S13]  /*9840*/  ISETP.GE.AND P1, PT, R4, R3, PT ;  /* 0x000000030400720c */ /* 0x000fda0003f26270 */
[----:B------:R-:W-:-:S05]  /*9850*/  @!P1 LEA R2, P2, R10, R0, 0x1 ;  /* 0x000000000a029211 */ /* 0x000fca00078408ff */
[----:B------:R-:W-:-:S05]  /*9860*/  @!P1 IMAD.X R3, RZ, RZ, R5, P2 ;  /* 0x000000ffff039224 */ /* 0x000fca00010e0605 */
[----:B------:R-:W-:Y:S01]  /*9870*/  @!PT LDS RZ, [RZ] ;  /* 0x00000000fffff984 */ /* 0x000fe20000000800 */
[----:B------:R-:W-:Y:S01]  /*9880*/  @!PT LDS RZ, [RZ] ;  /* 0x00000000fffff984 */ /* 0x000fe20000000800 */
[----:B------:R-:W-:Y:S01]  /*9890*/  @!PT LDS RZ, [RZ] ;  /* 0x00000000fffff984 */ /* 0x000fe20000000800 */
[----:B------:R0:W-:Y:S01]  /*98a0*/  @!P1 LDGSTS.E.BYPASS.LTC128B.128 [R9+0x21c00], desc[UR42][R2.64], !P0 ;  /* 0x21c0000002099fae */ /* 0x0001e2000c101d6a */
[----:B------:R-:W-:Y:S01]  /*98b0*/  NOP ;  /* 0x0000000000007918 */ /* 0x000fe20000000000 */
[----:B------:R-:W-:Y:S02]  /*98c0*/  SYNCS.ARRIVE.TRANS64.RED.A0T1 RZ, [UR36+0x28c00], RZ ;  /* 0x028c00ffffff79a7 */ /* 0x000fe40008200424 */
[----:B------:R-:W-:Y:S01]  /*98d0*/  ARRIVES.LDGSTSBAR.64.TRANSCNT [UR36+0x28c00] ;  /* 0x028c0000ff0079b0 */ /* 0x000fe20008000aa4 */
[----:B--2---:R-:W-:-:S04]  /*98e0*/  LOP3.LUT R0, R6, 0x1, RZ, 0xc, !PT ;  /* 0x0000000106007812 */ /* 0x004fc800078e0cff */
[----:B------:R-:W-:Y:S01]  /*98f0*/  SHF.L.U32 R0, R0, 0x1f, RZ ;  /* 0x0000001f00007819 */ /* 0x000fe200000006ff */
[----:B------:R-:W-:Y:S01]  /*9900*/  NOP ;  /* 0x0000000000007918 */ /* 0x000fe20000000000 */
[----:B------:R-:W-:Y:S01]  /*9910*/  SYNCS.ARRIVE.TRANS64.A1T0 RZ, [UR36+0x28c00], RZ ;  /* 0x028c00ffffff79a7 */ /* 0x000fe20008100024 */
[----:B------:R-:W-:Y:S01]  /*9920*/  BSSY B0, `(.L_x_57) ;  /* 0x0000003000007945 */ /* 0x000fe20003800000 */
[----:B------:R-:W1:Y:S03]  /*9930*/  SYNCS.PHASECHK.TRANS64.TRYWAIT P0, [UR36+0x28c20], R0 ;  /* 0x028c2000ff0075a7 */ /* 0x000e660008000164 */
[----:B01----:R-:W-:Y:S05]  /*9940*/  @!P0 BRA `(.L_x_58) ;  /* 0x00000040003c8947 */ /* 0x003fea0003800000 */
.L_x_168:
[----:B------:R-:W-:Y:S05]  /*9950*/  BSYNC B0 ;  /* 0x0000000000007941 */ /* 0x000fea0003800000 */
.L_x_57:
[----:B------:R-:W2:Y:S01]  /*9960*/  LDL R2, [R1+0x8] ;  /* 0x0000080001027983 */ /* 0x000ea20000100800 */
[----:B------:R-:W-:Y:S01]  /*9970*/  BSSY B0, `(.L_x_59) ;  /* 0x0000095000007945 */ /* 0x000fe20003800000 */
[----:B--2---:R-:W-:-:S13]  /*9980*/  ISETP.NE.AND P0, PT, R2, RZ, PT ;  /* 0x000000ff0200720c */ /* 0x004fda0003f05270 */
[----:B------:R-:W-:Y:S05]  /*9990*/  @!P0 BRA `(.L_x_60) ;  /* 0x0000000800488947 */ /* 0x000fea0003800000 */
[----:B------:R-:W2:Y:S01]  /*99a0*/  LDL R4, [R1] ;  /* 0x0000000001047983 */ /* 0x000ea20000100800 */
[----:B0-----:R-:W-:Y:S01]  /*99b0*/  LEA R3, R18, UR36, 0x3 ;  /* 0x0000002412037c11 */ /* 0x001fe2000f8e18ff */
[----:B------:R-:W-:Y:S01]  /*99c0*/  BSSY B1, `(.L_x_61) ;  /* 0x0000007000017945 */ /* 0x000fe20003800000 */
[----:B------:R-:W0:Y:S02]  /*99d0*/  S2R R2, SR_TID.X ;  /* 0x0000000000027919 */ /* 0x000e240000002100 */
[----:B0-----:R-:W-:-:S04]  /*99e0*/  LOP3.LUT R2, R2, 0x7f, RZ, 0xc0, !PT ;  /* 0x0000007f02027812 */ /* 0x001fc800078ec0ff */
[----:B------:R-:W-:Y:S02]  /*99f0*/  ISETP.NE.AND P1, PT, R2, RZ, PT ;  /* 0x000000ff0200720c */ /* 0x000fe40003f25270 */
[----:B--2---:R-:W-:-:S04]  /*9a00*/  SHF.L.U32 R0, R4, 0x1f, RZ ;  /* 0x0000001f04007819 */ /* 0x004fc800000006ff */
[----:B------:R-:W0:Y:S02]  /*9a10*/  SYNCS.PHASECHK.TRANS64.TRYWAIT P0, [R3+URZ+0x28c60], R0 ;  /* 0x028c6000030075a7 */ /* 0x000e24000800017f */
[----:B0-----:R-:W-:Y:S05]  /*9a20*/  @!P0 BRA `(.L_x_62) ;  /* 0x00000040001c8947 */ /* 0x001fea0003800000 */
.L_x_169:
[----:B------:R-:W-:Y:S05]  /*9a30*/  BSYNC B1 ;  /* 0x0000000000017941 */ /* 0x000fea0003800000 */
.L_x_61:
[----:B------:R-:W-:Y:S04]  /*9a40*/  BSSY B1, `(.L_x_63) ;  /* 0x0000009000017945 */ /* 0x000fe80003800000 */
[----:B------:R-:W-:Y:S05]  /*9a50*/  @P1 BRA `(.L_x_64) ;  /* 0x00000000001c1947 */ /* 0x000fea0003800000 */
[----:B------:R-:W1:Y:S01]  /*9a60*/  S2R R2, SR_TID.X ;  /* 0x0000000000027919 */ /* 0x000e620000002100 */
[----:B0-----:R-:W-:-:S04]  /*9a70*/  IMAD.MOV.U32 R0, RZ, RZ, 0x10000 ;  /* 0x00010000ff007424 */ /* 0x001fc800078e00ff */
[----:B------:R2:W-:Y:S01]  /*9a80*/  SYNCS.ARRIVE.TRANS64 RZ, [R3+URZ+0x28c50], R0 ;  /* 0x028c500003ff79a7 */ /* 0x0005e2000800003f */
[----:B-1----:R-:W-:-:S04]  /*9a90*/  LOP3.LUT R2, R2, 0x1f, RZ, 0xc0, !PT ;  /* 0x0000001f02027812 */ /* 0x002fc800078ec0ff */
[----:B------:R-:W-:-:S13]  /*9aa0*/  ISETP.NE.AND P0, PT, R2, RZ, PT ;  /* 0x000000ff0200720c */ /* 0x000fda0003f05270 */
[----:B--2---:R-:W-:Y:S05]  /*9ab0*/  @!P0 BRA `(.L_x_64) ;  /* 0x0000000000048947 */ /* 0x004fea0003800000 */
[----:B------:R-:W-:Y:S01]  /*9ac0*/  BPT.TRAP 0x1 ;  /* 0x000000040000795c */ /* 0x000fe20000300000 */
.L_x_64:
[----:B------:R-:W-:Y:S05]  /*9ad0*/  BSYNC B1 ;  /* 0x0000000000017941 */ /* 0x000fea0003800000 */
.L_x_63:
[----:B0-----:R-:W2:Y:S01]  /*9ae0*/  LDL R0, [R1+0x24] ;  /* 0x0000240001007983 */ /* 0x001ea20000100800 */
[----:B------:R-:W-:Y:S01]  /*9af0*/  LEA R2, R18, UR36, 0x10 ;  /* 0x0000002412027c11 */ /* 0x000fe2000f8e80ff */
[----:B------:R-:W-:Y:S01]  /*9b00*/  UIADD3 UR4, UP0, UR40, 0x470, URZ ;  /* 0x0000047028047890 */ /* 0x000fe2000ff1e03f */
[----:B------:R-:W-:Y:S01]  /*9b10*/  VIADD R3, R3, 0x28c50 ;  /* 0x00028c5003037836 */ /* 0x000fe20000000000 */
[----:B------:R-:W-:Y:S01]  /*9b20*/  PLOP3.LUT P0, PT, PT, PT, PT, 0x80, 0x0 ;  /* 0x000000000000781c */ /* 0x000fe20003f0f070 */
[----:B------:R-:W-:Y:S01]  /*9b30*/  UMOV UR6, 0x0 ;  /* 0x0000000000067882 */ /* 0x000fe20000000000 */
[----:B------:R-:W-:Y:S01]  /*9b40*/  VIADD R4, R2, 0x400 ;  /* 0x0000040002047836 */ /* 0x000fe20000000000 */
[----:B------:R-:W-:Y:S01]  /*9b50*/  UIADD3.X UR5, URZ, UR41, URZ, UP0, !UPT ;  /* 0x000000293f057290 */ /* 0x000fe200087fe43f */
[----:B------:R-:W-:Y:S01]  /*9b60*/  UMOV UR7, 0x14f00000 ;  /* 0x14f0000000077882 */ /* 0x000fe20000000000 */
[----:B------:R-:W-:Y:S01]  /*9b70*/  UMOV UR10, URZ ;  /* 0x0000003f000a7c82 */ /* 0x000fe20008000000 */
[----:B--2---:R-:W-:-:S09]  /*9b80*/  IMAD.SHL.U32 R0, R0, 0x40, RZ ;  /* 0x0000004000007824 */ /* 0x004fd200078e00ff */
.L_x_65:
[----:B------:R-:W-:-:S13]  /*9b90*/  @P0 ELECT P1, URZ, PT ;  /* 0x00000000003f082f */ /* 0x000fda0003820000 */
[----:B------:R-:W-:Y:S02]  /*9ba0*/  @P1 R2UR UR13, R16 ;  /* 0x00000000100d12ca */ /* 0x000fe400000e0000 */
[----:B------:R-:W-:Y:S02]  /*9bb0*/  @P1 R2UR UR12, R17 ;  /* 0x00000000110c12ca */ /* 0x000fe400000e0000 */
[----:B------:R-:W-:Y:S02]  /*9bc0*/  @P1 R2UR UR11, R0 ;  /* 0x00000000000b12ca */ /* 0x000fe400000e0000 */
[----:B------:R-:W-:Y:S02]  /*9bd0*/  @P1 R2UR UR9, R3 ;  /* 0x00000000030912ca */ /* 0x000fe400000e0000 */
[----:B------:R-:W-:Y:S02]  /*9be0*/  @P1 R2UR UR8, R4 ;  /* 0x00000000040812ca */ /* 0x000fe400000e0000 */
[----:B------:R-:W-:-:S02]  /*9bf0*/  @P1 PLOP3.LUT P0, PT, P1, PT, PT, 0x8, 0x0 ;  /* 0x000000000000181c */ /* 0x000fc40000f0e170 */
[----:B------:R-:W-:-:S09]  /*9c00*/  PLOP3.LUT P1, PT, PT, PT, PT, 0x8, 0x0 ;  /* 0x000000000000781c */ /* 0x000fd20003f2e170 */
[----:B------:R0:W-:Y:S02]  /*9c10*/  UTMALDG.4D [UR8], [UR4], desc[UR6] ;  /* 0x00000608040075b4 */ /* 0x0001e40008019000 */
[----:B0-----:R-:W-:Y:S05]  /*9c20*/  @P0 BRA.U.ANY `(.L_x_65) ;  /* 0xfffffffd00d80947 */ /* 0x001fea000393ffff */
[----:B------:R-:W-:Y:S01]  /*9c30*/  PLOP3.LUT P0, PT, PT, PT, PT, 0x80, 0x0 ;  /* 0x000000000000781c */ /* 0x000fe20003f0f070 */
[----:B------:R-:W-:Y:S01]  /*9c40*/  VIADD R4, R2, 0x2400 ;  /* 0x0000240002047836 */ /* 0x000fe20000000000 */
[----:B------:R-:W-:Y:S01]  /*9c50*/  UMOV UR6, 0x0 ;  /* 0x0000000000067882 */ /* 0x000fe20000000000 */
[----:B------:R-:W-:Y:S01]  /*9c60*/  UMOV UR7, 0x14f00000 ;  /* 0x14f0000000077882 */ /* 0x000fe20000000000 */
[----:B------:R-:W-:-:S09]  /*9c70*/  UMOV UR10, 0x40 ;  /* 0x00000040000a7882 */ /* 0x000fd20000000000 */
.L_x_66:
        /* <DEDUP_REMOVED lines=15> */
.L_x_67:
        /* <DEDUP_REMOVED lines=15> */
.L_x_68:
        /* <DEDUP_REMOVED lines=15> */
.L_x_69:
        /* <DEDUP_REMOVED lines=15> */
.L_x_70:
        /* <DEDUP_REMOVED lines=15> */
.L_x_71:
        /* <DEDUP_REMOVED lines=15> */
.L_x_72:
        /* <DEDUP_REMOVED lines=9> */
[----:B-1----:R-:W-:Y:S05]  /*a2b0*/  @P0 BRA.U.ANY `(.L_x_72) ;  /* 0xfffffffd00d80947 */ /* 0x002fea000393ffff */
.L_x_60:
[----:B------:R-:W-:Y:S05]  /*a2c0*/  BSYNC B0 ;  /* 0x0000000000007941 */ /* 0x000fea0003800000 */
.L_x_59:
[----:B------:R-:W2:Y:S04]  /*a2d0*/  LDL.LU R4, [R1+0x2c] ;  /* 0x00002c0001047983 */ /* 0x000ea80000300800 */
[----:B------:R-:W3:Y:S01]  /*a2e0*/  LDL.LU R7, [R1] ;  /* 0x0000000001077983 */ /* 0x000ee20000300800 */
[----:B------:R-:W-:-:S05]  /*a2f0*/  VIADD R18, R18, 0x1 ;  /* 0x0000000112127836 */ /* 0x000fca0000000000 */
[----:B------:R-:W-:-:S04]  /*a300*/  ISETP.NE.AND P0, PT, R18, 0x2, PT ;  /* 0x000000021200780c */ /* 0x000fc80003f05270 */
[----:B0-----:R-:W-:Y:S02]  /*a310*/  SEL R0, RZ, 0x1, P0 ;  /* 0x00000001ff007807 */ /* 0x001fe40000000000 */
[----:B------:R-:W-:Y:S02]  /*a320*/  SEL R18, R18, RZ, P0 ;  /* 0x000000ff12127207 */ /* 0x000fe40000000000 */
[----:B--2---:R-:W-:Y:S02]  /*a330*/  ISETP.GE.AND P1, PT, R4, 0x41, PT ;  /* 0x000000410400780c */ /* 0x004fe40003f26270 */
[----:B---3--:R-:W-:-:S05]  /*a340*/  LOP3.LUT R7, R7, R0, RZ, 0x3c, !PT ;  /* 0x0000000007077212 */ /* 0x008fca00078e3cff */
[----:B------:R0:W-:Y:S06]  /*a350*/  STL [R1], R7 ;  /* 0x0000000701007387 */ /* 0x0001ec0000100800 */
[----:B------:R-:W-:Y:S05]  /*a360*/  @!P1 BRA `(.L_x_73) ;  /* 0x00000028005c9947 */ /* 0x000fea0003800000 */
[----:B------:R-:W2:Y:S01]  /*a370*/  LDL R4, [R1+0x1c] ;  /* 0x00001c0001047983 */ /* 0x000ea20000100800 */
[----:B------:R-:W-:Y:S02]  /*a380*/  IMAD.MOV.U32 R0, RZ, RZ, 0x1 ;  /* 0x00000001ff007424 */ /* 0x000fe400078e00ff */
[----:B--2---:R-:W-:-:S05]  /*a390*/  IMAD.MOV R6, RZ, RZ, -R4 ;  /* 0x000000ffff067224 */ /* 0x004fca00078e0a04 */
[----:B------:R-:W-:-:S05]  /*a3a0*/  VIADDMNMX R6, R6, R0, 0xffffffff, !PT ;  /* 0xffffffff06067446 */ /* 0x000fca0007800100 */
[----:B------:R-:W-:-:S05]  /*a3b0*/  IMAD.IADD R0, R4, 0x1, R6 ;  /* 0x0000000104007824 */ /* 0x000fca00078e0206 */
[----:B------:R-:W-:-:S04]  /*a3c0*/  LOP3.LUT R0, R0, 0x1, RZ, 0xc0, !PT ;  /* 0x0000000100007812 */ /* 0x000fc800078ec0ff */
[----:B------:R-:W-:Y:S01]  /*a3d0*/  ISETP.NE.U32.AND P0, PT, R0, 0x1, PT ;  /* 0x000000010000780c */ /* 0x000fe20003f05070 */
[----:B------:R-:W-:-:S12]  /*a3e0*/  VIADD R0, R4, 0xfffffffe ;  /* 0xfffffffe04007836 */ /* 0x000fd80000000000 */
[----:B------:R-:W-:Y:S05]  /*a3f0*/  @P0 BRA `(.L_x_74) ;  /* 0x0000000c00600947 */ /* 0x000fea0003800000 */
[----:B------:R-:W2:Y:S01]  /*a400*/  LDL R4, [R1+0x8] ;  /* 0x0000080001047983 */ /* 0x000ea20000100800 */
[----:B------:R-:W-:Y:S01]  /*a410*/  BSSY B0, `(.L_x_75) ;  /* 0x00000cd000007945 */ /* 0x000fe20003800000 */
[----:B--2---:R-:W-:-:S13]  /*a420*/  ISETP.NE.AND P2, PT, R4, RZ, PT ;  /* 0x000000ff0400720c */ /* 0x004fda0003f45270 */
[----:B------:R-:W-:Y:S05]  /*a430*/  @!P2 BRA `(.L_x_76) ;  /* 0x0000000c0028a947 */ /* 0x000fea0003800000 */
[----:B------:R-:W2:Y:S02]  /*a440*/  LDL R4, [R1+0xc] ;  /* 0x00000c0001047983 */ /* 0x000ea40000100800 */
[----:B--2---:R-:W-:-:S13]  /*a450*/  ISETP.NE.AND P2, PT, R4, RZ, PT ;  /* 0x000000ff0400720c */ /* 0x004fda0003f45270 */
[----:B------:R-:W-:Y:S05]  /*a460*/  @!P2 BRA `(.L_x_77) ;  /* 0x00000000004ca947 */ /* 0x000fea0003800000 */
[----:B------:R-:W2:Y:S01]  /*a470*/  LDL R8, [R1+0x4] ;  /* 0x0000040001087983 */ /* 0x000ea20000100800 */
[----:B------:R-:W1:Y:S01]  /*a480*/  LDC R5, c[0x0][0x43c] ;  /* 0x00010f00ff057b82 */ /* 0x000e620000000800 */
[----:B------:R-:W-:Y:S01]  /*a490*/  ULDC.64 UR4, c[0x0][0x428] ;  /* 0x00010a0000047ab9 */ /* 0x000fe20000000a00 */
[----:B-1----:R-:W-:-:S13]  /*a4a0*/  ISETP.NE.AND P0, PT, R5, 0x1, PT ;  /* 0x000000010500780c */ /* 0x002fda0003f05270 */
[----:B------:R-:W1:Y:S02]  /*a4b0*/  @P0 LDC.64 R2, c[0x0][0x440] ;  /* 0x00011000ff020b82 */ /* 0x000e640000000a00 */
[----:B-1----:R-:W-:-:S04]  /*a4c0*/  @P0 IMAD.HI.U32 R4, R0, R2, RZ ;  /* 0x0000000200040227 */ /* 0x002fc800078e00ff */
[----:B------:R-:W-:Y:S01]  /*a4d0*/  IMAD.MOV.U32 R2, RZ, RZ, R0 ;  /* 0x000000ffff027224 */ /* 0x000fe200078e0000 */
[----:B------:R-:W-:-:S05]  /*a4e0*/  @P0 SHF.R.U32.HI R2, RZ, R3, R4 ;  /* 0x00000003ff020219 */ /* 0x000fca0000011604 */
[----:B------:R-:W-:-:S04]  /*a4f0*/  IMAD.MOV R3, RZ, RZ, -R2 ;  /* 0x000000ffff037224 */ /* 0x000fc800078e0a02 */
[----:B------:R-:W-:Y:S01]  /*a500*/  IMAD R0, R5, R3, R0 ;  /* 0x0000000305007224 */ /* 0x000fe200078e0200 */
[----:B------:R-:W-:-:S03]  /*a510*/  SHF.R.S32.HI R3, RZ, 0x1f, R2 ;  /* 0x0000001fff037819 */ /* 0x000fc60000011402 */
[----:B------:R-:W-:-:S04]  /*a520*/  IMAD.WIDE.U32 R2, R19, UR4, R2 ;  /* 0x0000000413027c25 */ /* 0x000fc8000f8e0002 */
[----:B--2---:R-:W-:-:S04]  /*a530*/  IMAD R4, R8, UR4, RZ ;  /* 0x0000000408047c24 */ /* 0x004fc8000f8e02ff */
[----:B------:R-:W-:Y:S01]  /*a540*/  IMAD R4, R19, UR5, R4 ;  /* 0x0000000513047c24 */ /* 0x000fe2000f8e0204 */
[----:B------:R-:W-:-:S03]  /*a550*/  ULDC.64 UR4, c[0x0][0x418] ;  /* 0x0001060000047ab9 */ /* 0x000fc60000000a00 */
[----:B------:R-:W-:Y:S01]  /*a560*/  IMAD.IADD R3, R4, 0x1, R3 ;  /* 0x0000000104037824 */ /* 0x000fe200078e0203 */
[----:B------:R-:W-:-:S04]  /*a570*/  LEA R4, P0, R2, UR4, 0x2 ;  /* 0x0000000402047c11 */ /* 0x000fc8000f8010ff */
[----:B------:R-:W-:-:S05]  /*a580*/  LEA.HI.X R5, R2, UR5, R3, 0x2, P0 ;  /* 0x0000000502057c11 */ /* 0x000fca00080f1403 */
[----:B------:R1:W5:Y:S04]  /*a590*/  LDG.E R16, desc[UR42][R4.64] ;  /* 0x0000002a04107981 */ /* 0x000368000c1e1900 */
.L_x_77:
[----:B------:R-:W-:Y:S01]  /*a5a0*/  LEA R3, R18, UR36, 0x3 ;  /* 0x0000002412037c11 */ /* 0x000fe2000f8e18ff */
[----:B-1----:R-:W1:Y:S01]  /*a5b0*/  S2R R4, SR_TID.X ;  /* 0x0000000000047919 */ /* 0x002e620000002100 */
[----:B------:R-:W-:Y:S01]  /*a5c0*/  SHF.L.U32 R2, R7, 0x1f, RZ ;  /* 0x0000001f07027819 */ /* 0x000fe200000006ff */
[----:B------:R-:W-:Y:S03]  /*a5d0*/  BSSY B1, `(.L_x_78) ;  /* 0x0000005000017945 */ /* 0x000fe60003800000 */
[----:B------:R-:W2:Y:S01]  /*a5e0*/  SYNCS.PHASECHK.TRANS64.TRYWAIT P0, [R3+URZ+0x28c40], R2 ;  /* 0x028c4002030075a7 */ /* 0x000ea2000800017f */
[----:B-1----:R-:W-:-:S04]  /*a5f0*/  LOP3.LUT R4, R4, 0x7f, RZ, 0xc0, !PT ;  /* 0x0000007f04047812 */ /* 0x002fc800078ec0ff */
[----:B------:R-:W-:Y:S01]  /*a600*/  ISETP.NE.AND P1, PT, R4, RZ, PT ;  /* 0x000000ff0400720c */ /* 0x000fe20003f25270 */
[----:B--2---:R-:W-:-:S12]  /*a610*/  @!P0 BRA `(.L_x_79) ;  /* 0x0000003400348947 */ /* 0x004fd80003800000 */
.L_x_170:
[----:B------:R-:W-:Y:S05]  /*a620*/  BSYNC B1 ;  /* 0x0000000000017941 */ /* 0x000fea0003800000 */
.L_x_78:
[----:B------:R-:W-:Y:S04]  /*a630*/  BSSY B1, `(.L_x_80) ;  /* 0x0000009000017945 */ /* 0x000fe80003800000 */
[----:B------:R-:W-:Y:S05]  /*a640*/  @P1 BRA `(.L_x_81) ;  /* 0x00000000001c1947 */ /* 0x000fea0003800000 */
[----:B------:R-:W2:Y:S01]  /*a650*/  S2R R5, SR_TID.X ;  /* 0x0000000000057919 */ /* 0x000ea20000002100 */
[----:B------:R-:W-:-:S04]  /*a660*/  IMAD.MOV.U32 R4, RZ, RZ, 0x2000 ;  /* 0x00002000ff047424 */ /* 0x000fc800078e00ff */
[----:B------:R3:W-:Y:S01]  /*a670*/  SYNCS.ARRIVE.TRANS64 RZ, [R3+URZ+0x28c30], R4 ;  /* 0x028c300403ff79a7 */ /* 0x0007e2000800003f */
[----:B--2---:R-:W-:-:S04]  /*a680*/  LOP3.LUT R5, R5, 0x1f, RZ, 0xc0, !PT ;  /* 0x0000001f05057812 */ /* 0x004fc800078ec0ff */
[----:B------:R-:W-:-:S13]  /*a690*/  ISETP.NE.AND P0, PT, R5, RZ, PT ;  /* 0x000000ff0500720c */ /* 0x000fda0003f05270 */
[----:B---3--:R-:W-:Y:S05]  /*a6a0*/  @!P0 BRA `(.L_x_81) ;  /* 0x0000000000048947 */ /* 0x008fea0003800000 */
[----:B------:R-:W-:Y:S01]  /*a6b0*/  BPT.TRAP 0x1 ;  /* 0x000000040000795c */ /* 0x000fe20000300000 */
.L_x_81:
[----:B------:R-:W-:Y:S05]  /*a6c0*/  BSYNC B1 ;  /* 0x0000000000017941 */ /* 0x000fea0003800000 */
.L_x_80:
[----:B0-----:R-:W-:Y:S01]  /*a6d0*/  IMAD.MOV.U32 R7, RZ, RZ, RZ ;  /* 0x000000ffff077224 */ /* 0x001fe200078e00ff */
[----:B------:R-:W-:Y:S01]  /*a6e0*/  LEA R4, R18, UR36, 0xd ;  /* 0x0000002412047c11 */ /* 0x000fe2000f8e68ff */
[----:B------:R-:W-:Y:S01]  /*a6f0*/  UIADD3 UR4, UP0, UR40, 0x370, URZ ;  /* 0x0000037028047890 */ /* 0x000fe2000ff1e03f */
[----:B------:R-:W-:Y:S01]  /*a700*/  PLOP3.LUT P0, PT, PT, PT, PT, 0x80, 0x0 ;  /* 0x000000000000781c */ /* 0x000fe20003f0f070 */
[----:B------:R-:W-:Y:S01]  /*a710*/  IMAD.SHL.U32 R0, R0, 0x40, RZ ;  /* 0x0000004000007824 */ /* 0x000fe200078e00ff */
[----:B------:R-:W-:Y:S01]  /*a720*/  R2UR UR10, R7 ;  /* 0x00000000070a72ca */ /* 0x000fe200000e0000 */
[----:B------:R-:W-:Y:S01]  /*a730*/  VIADD R4, R4, 0x22400 ;  /* 0x0002240004047836 */ /* 0x000fe20000000000 */
[----:B------:R-:W-:Y:S01]  /*a740*/  UIADD3.X UR5, URZ, UR41, URZ, UP0, !UPT ;  /* 0x000000293f057290 */ /* 0x000fe200087fe43f */
[----:B------:R-:W-:Y:S01]  /*a750*/  VIADD R5, R3, 0x28c30 ;  /* 0x00028c3003057836 */ /* 0x000fe20000000000 */
[----:B------:R-:W-:Y:S01]  /*a760*/  UMOV UR6, 0x0 ;  /* 0x0000000000067882 */ /* 0x000fe20000000000 */
[----:B------:R-:W-:-:S10]  /*a770*/  UMOV UR7, 0x14f00000 ;  /* 0x14f0000000077882 */ /* 0x000fd40000000000 */
.L_x_82:
[----:B------:R-:W-:-:S13]  /*a780*/  @P0 ELECT P2, URZ, PT ;  /* 0x00000000003f082f */ /* 0x000fda0003840000 */
[----:B-----5:R-:W-:Y:S02]  /*a790*/  @P2 R2UR UR13, R16 ;  /* 0x00000000100d22ca */ /* 0x020fe400000e0000 */
        /* <DEDUP_REMOVED lines=8> */
[----:B------:R-:W0:Y:S01]  /*a820*/  SYNCS.PHASECHK.TRANS64.TRYWAIT P0, [R3+URZ+0x28c60], R2 ;  /* 0x028c6002030075a7 */ /* 0x000e22000800017f */
[----:B------:R-:W-:Y:S04]  /*a830*/  BSSY B1, `(.L_x_83) ;  /* 0x0000002000017945 */ /* 0x000fe80003800000 */
[----:B0-----:R-:W-:Y:S05]  /*a840*/  @!P0 BRA `(.L_x_84) ;  /* 0x0000003000bc8947 */ /* 0x001fea0003800000 */
.L_x_171:
[----:B------:R-:W-:Y:S05]  /*a850*/  BSYNC B1 ;  /* 0x0000000000017941 */ /* 0x000fea0003800000 */
.L_x_83:
[----:B------:R-:W-:Y:S01]  /*a860*/  BSSY B1, `(.L_x_85) ;  /* 0x000000b000017945 */ /* 0x000fe20003800000 */
[----:B------:R-:W-:Y:S02]  /*a870*/  IMAD.MOV.U32 R8, RZ, RZ, 0x0 ;  /* 0x00000000ff087424 */ /* 0x000fe400078e00ff */
[----:B------:R-:W-:Y:S01]  /*a880*/  IMAD.MOV.U32 R9, RZ, RZ, 0x14f00000 ;  /* 0x14f00000ff097424 */ /* 0x000fe200078e00ff */
[----:B------:R-:W-:Y:S06]  /*a890*/  @P1 BRA `(.L_x_86) ;  /* 0x00000000001c1947 */ /* 0x000fec0003800000 */
[----:B------:R-:W2:Y:S01]  /*a8a0*/  S2R R4, SR_TID.X ;  /* 0x0000000000047919 */ /* 0x000ea20000002100 */
[----:B01----:R-:W-:-:S04]  /*a8b0*/  IMAD.MOV.U32 R2, RZ, RZ, 0x10000 ;  /* 0x00010000ff027424 */ /* 0x003fc800078e00ff */
[----:B------:R3:W-:Y:S01]  /*a8c0*/  SYNCS.ARRIVE.TRANS64 RZ, [R3+URZ+0x28c50], R2 ;  /* 0x028c500203ff79a7 */ /* 0x0007e2000800003f */
[----:B--2---:R-:W-:-:S04]  /*a8d0*/  LOP3.LUT R4, R4, 0x1f, RZ, 0xc0, !PT ;  /* 0x0000001f04047812 */ /* 0x004fc800078ec0ff */
[----:B------:R-:W-:-:S13]  /*a8e0*/  ISETP.NE.AND P0, PT, R4, RZ, PT ;  /* 0x000000ff0400720c */ /* 0x000fda0003f05270 */
[----:B---3--:R-:W-:Y:S05]  /*a8f0*/  @!P0 BRA `(.L_x_86) ;  /* 0x0000000000048947 */ /* 0x008fea0003800000 */
[----:B------:R-:W-:Y:S01]  /*a900*/  BPT.TRAP 0x1 ;  /* 0x000000040000795c */ /* 0x000fe20000300000 */
.L_x_86:
[----:B------:R-:W-:Y:S05]  /*a910*/  BSYNC B1 ;  /* 0x0000000000017941 */ /* 0x000fea0003800000 */
.L_x_85:
[----:B------:R-:W-:Y:S01]  /*a920*/  R2UR UR10, R7 ;  /* 0x00000000070a72ca */ /* 0x000fe200000e0000 */
[----:B------:R-:W-:Y:S01]  /*a930*/  UIADD3 UR4, UP0, UR40, 0x470, URZ ;  /* 0x0000047028047890 */ /* 0x000fe2000ff1e03f */
[----:B------:R-:W-:Y:S01]  /*a940*/  R2UR UR6, R8 ;  /* 0x00000000080672ca */ /* 0x000fe200000e0000 */
[----:B01----:R-:W-:Y:S01]  /*a950*/  VIADD R3, R3, 0x28c50 ;  /* 0x00028c5003037836 */ /* 0x003fe20000000000 */
[----:B------:R-:W-:Y:S01]  /*a960*/  R2UR UR7, R9 ;  /* 0x00000000090772ca */ /* 0x000fe200000e0000 */
[----:B------:R-:W-:Y:S01]  /*a970*/  UIADD3.X UR5, URZ, UR41, URZ, UP0, !UPT ;  /* 0x000000293f057290 */ /* 0x000fe200087fe43f */
[----:B------:R-:W-:Y:S02]  /*a980*/  LEA R2, R18, UR36, 0x10 ;  /* 0x0000002412027c11 */ /* 0x000fe4000f8e80ff */
[----:B------:R-:W-:-:S03]  /*a990*/  PLOP3.LUT P0, PT, PT, PT, PT, 0x80, 0x0 ;  /* 0x000000000000781c */ /* 0x000fc60003f0f070 */
[----:B------:R-:W-:-:S10]  /*a9a0*/  VIADD R4, R2, 0x400 ;  /* 0x0000040002047836 */ /* 0x000fd40000000000 */
.L_x_87:
        /* <DEDUP_REMOVED lines=10> */
[----:B------:R-:W-:Y:S01]  /*aa50*/  R2UR UR6, R8 ;  /* 0x00000000080672ca */ /* 0x000fe200000e0000 */
[----:B------:R-:W-:Y:S01]  /*aa60*/  VIADD R4, R2, 0x2400 ;  /* 0x0000240002047836 */ /* 0x000fe20000000000 */
[----:B------:R-:W-:Y:S01]  /*aa70*/  R2UR UR7, R9 ;  /* 0x00000000090772ca */ /* 0x000fe200000e0000 */
[----:B------:R-:W-:Y:S01]  /*aa80*/  UMOV UR10, 0x40 ;  /* 0x00000040000a7882 */ /* 0x000fe20000000000 */
[----:B------:R-:W-:-:S13]  /*aa90*/  PLOP3.LUT P0, PT, PT, PT, PT, 0x80, 0x0 ;  /* 0x000000000000781c */ /* 0x000fda0003f0f070 */
.L_x_88:
        /* <DEDUP_REMOVED lines=15> */
.L_x_89:
        /* <DEDUP_REMOVED lines=15> */
.L_x_90:
        /* <DEDUP_REMOVED lines=15> */
.L_x_91:
        /* <DEDUP_REMOVED lines=15> */
.L_x_92:
        /* <DEDUP_REMOVED lines=15> */
.L_x_93:
        /* <DEDUP_REMOVED lines=15> */
.L_x_94:
        /* <DEDUP_REMOVED lines=10> */
.L_x_76:
[----:B------:R-:W-:Y:S05]  /*b0e0*/  BSYNC B0 ;  /* 0x0000000000007941 */ /* 0x000fea0003800000 */
.L_x_75:
[----:B------:R-:W2:Y:S04]  /*b0f0*/  LDL.LU R5, [R1] ;  /* 0x0000000001057983 */ /* 0x000ea80000300800 */
[----:B------:R-:W3:Y:S01]  /*b100*/  LDL.LU R4, [R1+0x1c] ;  /* 0x00001c0001047983 */ /* 0x000ee20000300800 */
[----:B------:R-:W-:-:S05]  /*b110*/  VIADD R18, R18, 0x1 ;  /* 0x0000000112127836 */ /* 0x000fca0000000000 */
[----:B------:R-:W-:-:S04]  /*b120*/  ISETP.NE.AND P0, PT, R18, 0x2, PT ;  /* 0x000000021200780c */ /* 0x000fc80003f05270 */
[----:B------:R-:W-:Y:S02]  /*b130*/  SEL R0, RZ, 0x1, P0 ;  /* 0x00000001ff007807 */ /* 0x000fe40000000000 */
[----:B------:R-:W-:Y:S02]  /*b140*/  SEL R18, R18, RZ, P0 ;  /* 0x000000ff12127207 */ /* 0x000fe40000000000 */
[----:B--2---:R-:W-:Y:S01]  /*b150*/  LOP3.LUT R5, R5, R0, RZ, 0x3c, !PT ;  /* 0x0000000005057212 */ /* 0x004fe200078e3cff */
[----:B---3--:R-:W-:-:S04]  /*b160*/  VIADD R0, R4, 0xfffffffd ;  /* 0xfffffffd04007836 */ /* 0x008fc80000000000 */
[----:B------:R1:W-:Y:S03]  /*b170*/  STL [R1], R5 ;  /* 0x0000000501007387 */ /* 0x0003e60000100800 */
.L_x_74:
[----:B------:R-:W2:Y:S01]  /*b180*/  LDL.LU R2, [R1+0x14] ;  /* 0x0000140001027983 */ /* 0x000ea20000300800 */
[----:B------:R-:W-:Y:S01]  /*b190*/  IMAD.MOV R6, RZ, RZ, -R6 ;  /* 0x000000ffff067224 */ /* 0x000fe200078e0a06 */
[----:B------:R-:W-:Y:S04]  /*b1a0*/  BSSY B0, `(.L_x_73) ;  /* 0x00001b3000007945 */ /* 0x000fe80003800000 */
[----:B--2---:R-:W-:-:S13]  /*b1b0*/  ISETP.NE.AND P0, PT, R2, R6, PT ;  /* 0x000000060200720c */ /* 0x004fda0003f05270 */
[----:B------:R-:W-:Y:S05]  /*b1c0*/  @!P0 BRA `(.L_x_95) ;  /* 0x0000001800c08947 */ /* 0x000fea0003800000 */
.L_x_136:
[----:B--2---:R-:W2:Y:S01]  /*b1d0*/  LDL R2, [R1+0x8] ;  /* 0x0000080001027983 */ /* 0x004ea20000100800 */
[----:B------:R-:W-:Y:S01]  /*b1e0*/  BSSY B1, `(.L_x_96) ;  /* 0x00000cf000017945 */ /* 0x000fe20003800000 */
[----:B--2---:R-:W-:-:S13]  /*b1f0*/  ISETP.NE.AND P0, PT, R2, RZ, PT ;  /* 0x000000ff0200720c */ /* 0x004fda0003f05270 */
[----:B------:R-:W-:Y:S05]  /*b200*/  @!P0 BRA `(.L_x_97) ;  /* 0x0000000c00308947 */ /* 0x000fea0003800000 */
[----:B------:R-:W2:Y:S01]  /*b210*/  LDL R2, [R1+0xc] ;  /* 0x00000c0001027983 */ /* 0x000ea20000100800 */
[----:B------:R-:W-:Y:S01]  /*b220*/  IMAD.MOV.U32 R6, RZ, RZ, R0 ;  /* 0x000000ffff067224 */ /* 0x000fe200078e0000 */
[----:B--2---:R-:W-:-:S13]  /*b230*/  ISETP.NE.AND P0, PT, R2, RZ, PT ;  /* 0x000000ff0200720c */ /* 0x004fda0003f05270 */
[----:B------:R-:W-:Y:S05]  /*b240*/  @!P0 BRA `(.L_x_98) ;  /* 0x00000000004c8947 */ /* 0x000fea0003800000 */
[----:B-1----:R-:W2:Y:S01]  /*b250*/  LDL R5, [R1+0x4] ;  /* 0x0000040001057983 */ /* 0x002ea20000100800 */
        /* <DEDUP_REMOVED lines=18> */
.L_x_98:
[----:B------:R-:W3:Y:S01]  /*b380*/  LDL R2, [R1] ;  /* 0x0000000001027983 */ /* 0x000ee20000100800 */
[----:B--2---:R-:W-:Y:S01]  /*b390*/  LEA R4, R18, UR36, 0x3 ;  /* 0x0000002412047c11 */ /* 0x004fe2000f8e18ff */
[----:B------:R-:W-:Y:S01]  /*b3a0*/  BSSY B2, `(.L_x_99) ;  /* 0x0000007000027945 */ /* 0x000fe20003800000 */
[----:B------:R-:W2:Y:S02]  /*b3b0*/  S2R R3, SR_TID.X ;  /* 0x0000000000037919 */ /* 0x000ea40000002100 */
[----:B--2---:R-:W-:-:S04]  /*b3c0*/  LOP3.LUT R3, R3, 0x7f, RZ, 0xc0, !PT ;  /* 0x0000007f03037812 */ /* 0x004fc800078ec0ff */
[----:B------:R-:W-:Y:S02]  /*b3d0*/  ISETP.NE.AND P1, PT, R3, RZ, PT ;  /* 0x000000ff0300720c */ /* 0x000fe40003f25270 */
[----:B---3--:R-:W-:-:S04]  /*b3e0*/  SHF.L.U32 R2, R2, 0x1f, RZ ;  /* 0x0000001f02027819 */ /* 0x008fc800000006ff */
[----:B------:R-:W2:Y:S02]  /*b3f0*/  SYNCS.PHASECHK.TRANS64.TRYWAIT P0, [R4+URZ+0x28c40], R2 ;  /* 0x028c4002040075a7 */ /* 0x000ea4000800017f */
[----:B--2---:R-:W-:Y:S05]  /*b400*/  @!P0 BRA `(.L_x_100) ;  /* 0x0000002400e08947 */ /* 0x004fea0003800000 */
.L_x_172:
[----:B------:R-:W-:Y:S05]  /*b410*/  BSYNC B2 ;  /* 0x0000000000027941 */ /* 0x000fea0003800000 */
.L_x_99:
[----:B------:R-:W-:Y:S04]  /*b420*/  BSSY B2, `(.L_x_101) ;  /* 0x0000009000027945 */ /* 0x000fe80003800000 */
[----:B------:R-:W-:Y:S05]  /*b430*/  @P1 BRA `(.L_x_102) ;  /* 0x00000000001c1947 */ /* 0x000fea0003800000 */
[----:B-1----:R-:W1:Y:S01]  /*b440*/  S2R R5, SR_TID.X ;  /* 0x0000000000057919 */ /* 0x002e620000002100 */
[----:B------:R-:W-:-:S04]  /*b450*/  IMAD.MOV.U32 R3, RZ, RZ, 0x2000 ;  /* 0x00002000ff037424 */ /* 0x000fc800078e00ff */
[----:B------:R3:W-:Y:S01]  /*b460*/  SYNCS.ARRIVE.TRANS64 RZ, [R4+URZ+0x28c30], R3 ;  /* 0x028c300304ff79a7 */ /* 0x0007e2000800003f */
[----:B-1----:R-:W-:-:S04]  /*b470*/  LOP3.LUT R5, R5, 0x1f, RZ, 0xc0, !PT ;  /* 0x0000001f05057812 */ /* 0x002fc800078ec0ff */
[----:B------:R-:W-:-:S13]  /*b480*/  ISETP.NE.AND P0, PT, R5, RZ, PT ;  /* 0x000000ff0500720c */ /* 0x000fda0003f05270 */
[----:B---3--:R-:W-:Y:S05]  /*b490*/  @!P0 BRA `(.L_x_102) ;  /* 0x0000000000048947 */ /* 0x008fea0003800000 */
[----:B------:R-:W-:Y:S01]  /*b4a0*/  BPT.TRAP 0x1 ;  /* 0x000000040000795c */ /* 0x000fe20000300000 */
.L_x_102:
[----:B------:R-:W-:Y:S05]  /*b4b0*/  BSYNC B2 ;  /* 0x0000000000027941 */ /* 0x000fea0003800000 */
.L_x_101:
[----:B-1----:R-:W-:Y:S01]  /*b4c0*/  IMAD.MOV.U32 R5, RZ, RZ, RZ ;  /* 0x000000ffff057224 */ /* 0x002fe200078e00ff */
[----:B------:R-:W-:Y:S01]  /*b4d0*/  LEA R3, R18, UR36, 0xd ;  /* 0x0000002412037c11 */ /* 0x000fe2000f8e68ff */
[----:B------:R-:W-:Y:S01]  /*b4e0*/  UIADD3 UR4, UP0, UR40, 0x370, URZ ;  /* 0x0000037028047890 */ /* 0x000fe2000ff1e03f */
[----:B------:R-:W-:Y:S01]  /*b4f0*/  PLOP3.LUT P0, PT, PT, PT, PT, 0x80, 0x0 ;  /* 0x000000000000781c */ /* 0x000fe20003f0f070 */
[----:B------:R-:W-:Y:S01]  /*b500*/  IMAD.SHL.U32 R6, R6, 0x40, RZ ;  /* 0x0000004006067824 */ /* 0x000fe200078e00ff */
[----:B------:R-:W-:Y:S01]  /*b510*/  R2UR UR10, R5 ;  /* 0x00000000050a72ca */ /* 0x000fe200000e0000 */
[----:B------:R-:W-:Y:S01]  /*b520*/  VIADD R3, R3, 0x22400 ;  /* 0x0002240003037836 */ /* 0x000fe20000000000 */
[----:B------:R-:W-:Y:S01]  /*b530*/  UIADD3.X UR5, URZ, UR41, URZ, UP0, !UPT ;  /* 0x000000293f057290 */ /* 0x000fe200087fe43f */
[----:B0-----:R-:W-:Y:S01]  /*b540*/  VIADD R7, R4, 0x28c30 ;  /* 0x00028c3004077836 */ /* 0x001fe20000000000 */
[----:B------:R-:W-:Y:S01]  /*b550*/  UMOV UR6, 0x0 ;  /* 0x0000000000067882 */ /* 0x000fe20000000000 */
[----:B------:R-:W-:-:S10]  /*b560*/  UMOV UR7, 0x14f00000 ;  /* 0x14f0000000077882 */ /* 0x000fd40000000000 */
.L_x_103:
        /* <DEDUP_REMOVED lines=13> */
.L_x_173:
[----:B------:R-:W-:Y:S05]  /*b640*/  BSYNC B2 ;  /* 0x0000000000027941 */ /* 0x000fea0003800000 */
.L_x_104:
[----:B------:R-:W-:Y:S01]  /*b650*/  BSSY B2, `(.L_x_106) ;  /* 0x000000b000027945 */ /* 0x000fe20003800000 */
[----:B0-2---:R-:W-:Y:S02]  /*b660*/  IMAD.MOV.U32 R2, RZ, RZ, 0x0 ;  /* 0x00000000ff027424 */ /* 0x005fe400078e00ff */
[----:B------:R-:W-:Y:S01]  /*b670*/  IMAD.MOV.U32 R3, RZ, RZ, 0x14f00000 ;  /* 0x14f00000ff037424 */ /* 0x000fe200078e00ff */
[----:B------:R-:W-:Y:S06]  /*b680*/  @P1 BRA `(.L_x_107) ;  /* 0x00000000001c1947 */ /* 0x000fec0003800000 */
[----:B------:R-:W0:Y:S01]  /*b690*/  S2R R8, SR_TID.X ;  /* 0x0000000000087919 */ /* 0x000e220000002100 */
[----:B------:R-:W-:-:S04]  /*b6a0*/  IMAD.MOV.U32 R7, RZ, RZ, 0x10000 ;  /* 0x00010000ff077424 */ /* 0x000fc800078e00ff */
[----:B------:R1:W-:Y:S01]  /*b6b0*/  SYNCS.ARRIVE.TRANS64 RZ, [R4+URZ+0x28c50], R7 ;  /* 0x028c500704ff79a7 */ /* 0x0003e2000800003f */
[----:B0-----:R-:W-:-:S04]  /*b6c0*/  LOP3.LUT R8, R8, 0x1f, RZ, 0xc0, !PT ;  /* 0x0000001f08087812 */ /* 0x001fc800078ec0ff */
[----:B------:R-:W-:-:S13]  /*b6d0*/  ISETP.NE.AND P0, PT, R8, RZ, PT ;  /* 0x000000ff0800720c */ /* 0x000fda0003f05270 */
[----:B-1----:R-:W-:Y:S05]  /*b6e0*/  @!P0 BRA `(.L_x_107) ;  /* 0x0000000000048947 */ /* 0x002fea0003800000 */
[----:B------:R-:W-:Y:S01]  /*b6f0*/  BPT.TRAP 0x1 ;  /* 0x000000040000795c */ /* 0x000fe20000300000 */
.L_x_107:
[----:B------:R-:W-:Y:S05]  /*b700*/  BSYNC B2 ;  /* 0x0000000000027941 */ /* 0x000fea0003800000 */
.L_x_106:
[----:B------:R-:W-:Y:S01]  /*b710*/  R2UR UR6, R2 ;  /* 0x00000000020672ca */ /* 0x000fe200000e0000 */
[----:B------:R-:W-:Y:S01]  /*b720*/  UIADD3 UR4, UP0, UR40, 0x470, URZ ;  /* 0x0000047028047890 */ /* 0x000fe2000ff1e03f */
[----:B------:R-:W-:Y:S01]  /*b730*/  R2UR UR7, R3 ;  /* 0x00000000030772ca */ /* 0x000fe200000e0000 */
[----:B------:R-:W-:Y:S01]  /*b740*/  VIADD R4, R4, 0x28c50 ;  /* 0x00028c5004047836 */ /* 0x000fe20000000000 */
[----:B------:R-:W-:Y:S01]  /*b750*/  R2UR UR10, R5 ;  /* 0x00000000050a72ca */ /* 0x000fe200000e0000 */
[----:B------:R-:W-:Y:S01]  /*b760*/  UIADD3.X UR5, URZ, UR41, URZ, UP0, !UPT ;  /* 0x000000293f057290 */ /* 0x000fe200087fe43f */
[----:B------:R-:W-:Y:S02]  /*b770*/  LEA R5, R18, UR36, 0x10 ;  /* 0x0000002412057c11 */ /* 0x000fe4000f8e80ff */
[----:B------:R-:W-:-:S03]  /*b780*/  PLOP3.LUT P0, PT, PT, PT, PT, 0x80, 0x0 ;  /* 0x000000000000781c */ /* 0x000fc60003f0f070 */
[----:B------:R-:W-:-:S10]  /*b790*/  VIADD R7, R5, 0x400 ;  /* 0x0000040005077836 */ /* 0x000fd40000000000 */
.L_x_108:
        /* <DEDUP_REMOVED lines=15> */
.L_x_109:
        /* <DEDUP_REMOVED lines=15> */
.L_x_110:
        /* <DEDUP_REMOVED lines=15> */
.L_x_111:
        /* <DEDUP_REMOVED lines=15> */
.L_x_112:
        /* <DEDUP_REMOVED lines=15> */
.L_x_113:
        /* <DEDUP_REMOVED lines=15> */
.L_x_114:
        /* <DEDUP_REMOVED lines=15> */
.L_x_115:
        /* <DEDUP_REMOVED lines=9> */
[----:B--2---:R-:W-:Y:S05]  /*bec0*/  @P0 BRA.U.ANY `(.L_x_115) ;  /* 0xfffffffd00d80947 */ /* 0x004fea000393ffff */
.L_x_97:
[----:B------:R-:W-:Y:S05]  /*bed0*/  BSYNC B1 ;  /* 0x0000000000017941 */ /* 0x000fea0003800000 */
.L_x_96:
[----:B------:R-:W2:Y:S04]  /*bee0*/  LDL R3, [R1+0x8] ;  /* 0x0000080001037983 */ /* 0x000ea80000100800 */
[----:B------:R-:W3:Y:S01]  /*bef0*/  LDL.LU R2, [R1] ;  /* 0x0000000001027983 */ /* 0x000ee20000300800 */
[----:B0-----:R-:W-:Y:S01]  /*bf00*/  VIADD R7, R18, 0x1 ;  /* 0x0000000112077836 */ /* 0x001fe20000000000 */
[----:B------:R-:W-:Y:S04]  /*bf10*/  BSSY B1, `(.L_x_116) ;  /* 0x00000d2000017945 */ /* 0x000fe80003800000 */
[----:B------:R-:W-:-:S04]  /*bf20*/  ISETP.NE.AND P0, PT, R7, 0x2, PT ;  /* 0x000000020700780c */ /* 0x000fc80003f05270 */
[----:B------:R-:W-:Y:S02]  /*bf30*/  SEL R6, RZ, 0x1, P0 ;  /* 0x00000001ff067807 */ /* 0x000fe40000000000 */
[----:B------:R-:W-:Y:S02]  /*bf40*/  SEL R7, R7, RZ, P0 ;  /* 0x000000ff07077207 */ /* 0x000fe40000000000 */
[----:B--2---:R-:W-:Y:S02]  /*bf50*/  ISETP.NE.AND P2, PT, R3, RZ, PT ;  /* 0x000000ff0300720c */ /* 0x004fe40003f45270 */
[----:B---3--:R-:W-:-:S11]  /*bf60*/  LOP3.LUT R6, R2, R6, RZ, 0x3c, !PT ;  /* 0x0000000602067212 */ /* 0x008fd600078e3cff */
[----:B------:R-:W-:Y:S05]  /*bf70*/  @!P2 BRA `(.L_x_117) ;  /* 0x0000000c002ca947 */ /* 0x000fea0003800000 */
[----:B------:R-:W2:Y:S01]  /*bf80*/  LDL R2, [R1+0xc] ;  /* 0x00000c0001027983 */ /* 0x000ea20000100800 */
[----:B------:R-:W-:Y:S01]  /*bf90*/  VIADD R8, R0, 0xffffffff ;  /* 0xffffffff00087836 */ /* 0x000fe20000000000 */
[----:B--2---:R-:W-:-:S13]  /*bfa0*/  ISETP.NE.AND P2, PT, R2, RZ, PT ;  /* 0x000000ff0200720c */ /* 0x004fda0003f45270 */
[----:B------:R-:W-:Y:S05]  /*bfb0*/  @!P2 BRA `(.L_x_118) ;  /* 0x00000000004ca947 */ /* 0x000fea0003800000 */
[----:B------:R-:W2:Y:S01]  /*bfc0*/  LDL R9, [R1+0x4] ;  /* 0x0000040001097983 */ /* 0x000ea20000100800 */
[----:B------:R-:W0:Y:S01]  /*bfd0*/  LDC R4, c[0x0][0x43c] ;  /* 0x00010f00ff047b82 */ /* 0x000e220000000800 */
[----:B------:R-:W-:Y:S01]  /*bfe0*/  ULDC.64 UR4, c[0x0][0x428] ;  /* 0x00010a0000047ab9 */ /* 0x000fe20000000a00 */
[----:B0-----:R-:W-:-:S13]  /*bff0*/  ISETP.NE.AND P0, PT, R4, 0x1, PT ;  /* 0x000000010400780c */ /* 0x001fda0003f05270 */
        /* <DEDUP_REMOVED lines=15> */
.L_x_118:
[----:B0-----:R-:W-:Y:S01]  /*c0f0*/  LEA R4, R7, UR36, 0x3 ;  /* 0x0000002407047c11 */ /* 0x001fe2000f8e18ff */
[----:B------:R-:W0:Y:S01]  /*c100*/  S2R R3, SR_TID.X ;  /* 0x0000000000037919 */ /* 0x000e220000002100 */
[----:B------:R-:W-:Y:S01]  /*c110*/  SHF.L.U32 R2, R6, 0x1f, RZ ;  /* 0x0000001f06027819 */ /* 0x000fe200000006ff */
[----:B------:R-:W-:Y:S03]  /*c120*/  BSSY B2, `(.L_x_119) ;  /* 0x0000005000027945 */ /* 0x000fe60003800000 */
[----:B------:R-:W2:Y:S01]  /*c130*/  SYNCS.PHASECHK.TRANS64.TRYWAIT P0, [R4+URZ+0x28c40], R2 ;  /* 0x028c4002040075a7 */ /* 0x000ea2000800017f */
[----:B0-----:R-:W-:-:S04]  /*c140*/  LOP3.LUT R3, R3, 0x7f, RZ, 0xc0, !PT ;  /* 0x0000007f03037812 */ /* 0x001fc800078ec0ff */
[----:B------:R-:W-:Y:S01]  /*c150*/  ISETP.NE.AND P1, PT, R3, RZ, PT ;  /* 0x000000ff0300720c */ /* 0x000fe20003f25270 */
[----:B--2---:R-:W-:-:S12]  /*c160*/  @!P0 BRA `(.L_x_120) ;  /* 0x0000001800b08947 */ /* 0x004fd80003800000 */
.L_x_174:
[----:B------:R-:W-:Y:S05]  /*c170*/  BSYNC B2 ;  /* 0x0000000000027941 */ /* 0x000fea0003800000 */
.L_x_119:
[----:B------:R-:W-:Y:S04]  /*c180*/  BSSY B2, `(.L_x_121) ;  /* 0x0000009000027945 */ /* 0x000fe80003800000 */
[----:B------:R-:W-:Y:S05]  /*c190*/  @P1 BRA `(.L_x_122) ;  /* 0x00000000001c1947 */ /* 0x000fea0003800000 */
[----:B-1----:R-:W1:Y:S01]  /*c1a0*/  S2R R5, SR_TID.X ;  /* 0x0000000000057919 */ /* 0x002e620000002100 */
[----:B------:R-:W-:-:S04]  /*c1b0*/  IMAD.MOV.U32 R3, RZ, RZ, 0x2000 ;  /* 0x00002000ff037424 */ /* 0x000fc800078e00ff */
[----:B------:R2:W-:Y:S01]  /*c1c0*/  SYNCS.ARRIVE.TRANS64 RZ, [R4+URZ+0x28c30], R3 ;  /* 0x028c300304ff79a7 */ /* 0x0005e2000800003f */
[----:B-1----:R-:W-:-:S04]  /*c1d0*/  LOP3.LUT R5, R5, 0x1f, RZ, 0xc0, !PT ;  /* 0x0000001f05057812 */ /* 0x002fc800078ec0ff */
[----:B------:R-:W-:-:S13]  /*c1e0*/  ISETP.NE.AND P0, PT, R5, RZ, PT ;  /* 0x000000ff0500720c */ /* 0x000fda0003f05270 */
[----:B--2---:R-:W-:Y:S05]  /*c1f0*/  @!P0 BRA `(.L_x_122) ;  /* 0x0000000000048947 */ /* 0x004fea0003800000 */
[----:B------:R-:W-:Y:S01]  /*c200*/  BPT.TRAP 0x1 ;  /* 0x000000040000795c */ /* 0x000fe20000300000 */
.L_x_122:
[----:B------:R-:W-:Y:S05]  /*c210*/  BSYNC B2 ;  /* 0x0000000000027941 */ /* 0x000fea0003800000 */
.L_x_121:
        /* <DEDUP_REMOVED lines=11> */
.L_x_123:
        /* <DEDUP_REMOVED lines=10> */
[----:B------:R-:W1:Y:S01]  /*c370*/  SYNCS.PHASECHK.TRANS64.TRYWAIT P0, [R4+URZ+0x28c60], R2 ;  /* 0x028c6002040075a7 */ /* 0x000e62000800017f */
[----:B------:R-:W-:Y:S04]  /*c380*/  BSSY B2, `(.L_x_124) ;  /* 0x0000002000027945 */ /* 0x000fe80003800000 */
[----:B-1----:R-:W-:Y:S05]  /*c390*/  @!P0 BRA `(.L_x_125) ;  /* 0x0000001800388947 */ /* 0x002fea0003800000 */
.L_x_175:
[----:B------:R-:W-:Y:S05]  /*c3a0*/  BSYNC B2 ;  /* 0x0000000000027941 */ /* 0x000fea0003800000 */
.L_x_124:
[----:B------:R-:W-:Y:S01]  /*c3b0*/  BSSY B2, `(.L_x_126) ;  /* 0x000000b000027945 */ /* 0x000fe20003800000 */
[----:B01----:R-:W-:Y:S02]  /*c3c0*/  IMAD.MOV.U32 R2, RZ, RZ, 0x0 ;  /* 0x00000000ff027424 */ /* 0x003fe400078e00ff */
        /* <DEDUP_REMOVED lines=9> */
.L_x_127:
[----:B------:R-:W-:Y:S05]  /*c460*/  BSYNC B2 ;  /* 0x0000000000027941 */ /* 0x000fea0003800000 */
.L_x_126:
        /* <DEDUP_REMOVED lines=9> */
.L_x_128:
        /* <DEDUP_REMOVED lines=15> */
.L_x_129:
        /* <DEDUP_REMOVED lines=15> */
.L_x_130:
        /* <DEDUP_REMOVED lines=15> */
.L_x_131:
        /* <DEDUP_REMOVED lines=15> */
.L_x_132:
        /* <DEDUP_REMOVED lines=15> */
.L_x_133:
        /* <DEDUP_REMOVED lines=15> */
.L_x_134:
        /* <DEDUP_REMOVED lines=15> */
.L_x_135:
        /* <DEDUP_REMOVED lines=10> */
.L_x_117:
[----:B------:R-:W-:Y:S05]  /*cc30*/  BSYNC B1 ;  /* 0x0000000000017941 */ /* 0x000fea0003800000 */
.L_x_116:
[----:B------:R-:W-:Y:S01]  /*cc40*/  VIADD R7, R7, 0x1 ;  /* 0x0000000107077836 */ /* 0x000fe20000000000 */
[C---:B------:R-:W-:Y:S01]  /*cc50*/  ISETP.GT.AND P1, PT, R0.reuse, 0x1, PT ;  /* 0x000000010000780c */ /* 0x040fe20003f24270 */
[----:B------:R-:W-:-:S03]  /*cc60*/  VIADD R0, R0, 0xfffffffe ;  /* 0xfffffffe00007836 */ /* 0x000fc60000000000 */
[----:B------:R-:W-:-:S04]  /*cc70*/  ISETP.NE.AND P0, PT, R7, 0x2, PT ;  /* 0x000000020700780c */ /* 0x000fc80003f05270 */
[----:B------:R-:W-:Y:S02]  /*cc80*/  SEL R3, RZ, 0x1, P0 ;  /* 0x00000001ff037807 */ /* 0x000fe40000000000 */
[----:B------:R-:W-:Y:S02]  /*cc90*/  SEL R18, R7, RZ, P0 ;  /* 0x000000ff07127207 */ /* 0x000fe40000000000 */
[----:B------:R-:W-:-:S05]  /*cca0*/  LOP3.LUT R2, R6, R3, RZ, 0x3c, !PT ;  /* 0x0000000306027212 */ /* 0x000fca00078e3cff */
[----:B------:R2:W-:Y:S01]  /*ccb0*/  STL [R1], R2 ;  /* 0x0000000201007387 */ /* 0x0005e20000100800 */
[----:B------:R-:W-:Y:S05]  /*ccc0*/  @P1 BRA `(.L_x_136) ;  /* 0xffffffe400401947 */ /* 0x000fea000383ffff */
.L_x_95:
[----:B------:R-:W-:Y:S05]  /*ccd0*/  BSYNC B0 ;  /* 0x0000000000007941 */ /* 0x000fea0003800000 */
.L_x_73:
[----:B--2---:R-:W2:Y:S01]  /*cce0*/  LDL.LU R2, [R1+0x20] ;  /* 0x0000200001027983 */ /* 0x004ea20000300800 */
[----:B------:R-:W-:-:S03]  /*ccf0*/  ULDC UR4, c[0x0][0xc34] ;  /* 0x00030d0000047ab9 */ /* 0x000fc60000000800 */
[----:B------:R-:W3:Y:S01]  /*cd00*/  LDL.LU R0, [R1+0x30] ;  /* 0x0000300001007983 */ /* 0x000ee20000300800 */
[----:B--2---:R-:W-:Y:S02]  /*cd10*/  VIADD R2, R2, UR38 ;  /* 0x0000002602027c36 */ /* 0x004fe40008000000 */
[----:B---3--:R-:W-:-:S03]  /*cd20*/  VIADD R0, R0, 0x1 ;  /* 0x0000000100007836 */ /* 0x008fc60000000000 */
[----:B------:R2:W-:Y:S01]  /*cd30*/  STL [R1+0x20], R2 ;  /* 0x0000200201007387 */ /* 0x0005e20000100800 */
[----:B------:R-:W-:-:S03]  /*cd40*/  ISETP.GE.AND P0, PT, R2, UR4, PT ;  /* 0x0000000402007c0c */ /* 0x000fc6000bf06270 */
[----:B------:R2:W-:Y:S10]  /*cd50*/  STL [R1+0x30], R0 ;  /* 0x0000300001007387 */ /* 0x0005f40000100800 */
[----:B--2---:R-:W-:Y:S05]  /*cd60*/  @!P0 BRA `(.L_x_137) ;  /* 0xffffffb800148947 */ /* 0x004fea000383ffff */
[----:B------:R-:W-:-:S07]  /*cd70*/  LOP3.LUT R2, R0, 0x1, RZ, 0xc, !PT ;  /* 0x0000000100027812 */ /* 0x000fce00078e0cff */
.L_x_45:
[----:B0-----:R-:W0:Y:S01]  /*cd80*/  S2R R3, SR_CgaCtaId ;  /* 0x0000000000037919 */ /* 0x001e220000008800 */
[----:B------:R-:W-:Y:S01]  /*cd90*/  MOV R0, 0x400 ;  /* 0x0000040000007802 */ /* 0x000fe20000000f00 */
[----:B------:R-:W-:Y:S03]  /*cda0*/  BSSY B0, `(.L_x_138) ;  /* 0x0000005000007945 */ /* 0x000fe60003800000 */
[----:B0-----:R-:W-:Y:S02]  /*cdb0*/  LEA R0, R3, R0, 0x18 ;  /* 0x0000000003007211 */ /* 0x001fe400078ec0ff */
[----:B------:R-:W-:-:S04]  /*cdc0*/  SHF.L.U32 R3, R2, 0x1f, RZ ;  /* 0x0000001f02037819 */ /* 0x000fc800000006ff */
[----:B------:R-:W0:Y:S02]  /*cdd0*/  SYNCS.PHASECHK.TRANS64.TRYWAIT P0, [R0+URZ+0x28c20], R3 ;  /* 0x028c2003000075a7 */ /* 0x000e24000800017f */
[----:B0-----:R-:W-:Y:S05]  /*cde0*/  @!P0 BRA `(.L_x_139) ;  /* 0x0000000c00b88947 */ /* 0x001fea0003800000 */
.L_x_176:
[----:B------:R-:W-:Y:S05]  /*cdf0*/  BSYNC B0 ;  /* 0x0000000000007941 */ /* 0x000fea0003800000 */
.L_x_138:
[----:B------:R-:W-:-:S03]  /*ce00*/  UMOV UR4, 0xffffffff ;  /* 0xffffffff00047882 */ /* 0x000fc60000000000 */
[----:B------:R-:W-:Y:S05]  /*ce10*/  BRA.DIV UR4, `(.L_x_140) ;  /* 0x0000000e04c07947 */ /* 0x000fea000b800000 */
[----:B------:R-:W2:Y:S02]  /*ce20*/  S2R R2, SR_TID.X ;  /* 0x0000000000027919 */ /* 0x000ea40000002100 */
[----:B--2---:R-:W-:-:S04]  /*ce30*/  SHF.R.U32.HI R2, RZ, 0x5, R2 ;  /* 0x00000005ff027819 */ /* 0x004fc80000011602 */
[----:B------:R-:W-:-:S05]  /*ce40*/  LOP3.LUT R2, R2, 0x3, RZ, 0xc0, !PT ;  /* 0x0000000302027812 */ /* 0x000fca00078ec0ff */
[----:B------:R2:W3:Y:S02]  /*ce50*/  SHFL.IDX PT, R14, R2, RZ, 0x1f ;  /* 0x00001fff020e7589 */ /* 0x0004e400000e0000 */
.L_x_179:
[----:B---3--:R-:W-:Y:S01]  /*ce60*/  ISETP.NE.AND P0, PT, R14, RZ, PT ;  /* 0x000000ff0e00720c */ /* 0x008fe20003f05270 */
[----:B------:R-:W-:-:S12]  /*ce70*/  BSSY B0, `(.L_x_141) ;  /* 0x0000025000007945 */ /* 0x000fd80003800000 */
[----:B------:R-:W-:Y:S05]  /*ce80*/  @P0 BRA `(.L_x_142) ;  /* 0x00000000008c0947 */ /* 0x000fea0003800000 */
[----:B------:R-:W-:-:S03]  /*ce90*/  UMOV UR4, 0xffffffff ;  /* 0xffffffff00047882 */ /* 0x000fc60000000000 */
[----:B------:R-:W-:Y:S05]  /*cea0*/  BRA.DIV UR4, `(.L_x_143) ;  /* 0x0000000e04d07947 */ /* 0x000fea000b800000 */
[----:B------:R-:W-:-:S13]  /*ceb0*/  ELECT P6, URZ, PT ;  /* 0x00000000003f782f */ /* 0x000fda00038c0000 */
.L_x_182:
[----:B------:R-:W-:Y:S05]  /*cec0*/  @!P6 BRA `(.L_x_142) ;  /* 0x00000000007ce947 */ /* 0x000fea0003800000 */
[----:B------:R-:W-:-:S06]  /*ced0*/  ULOP3.LUT UR4, UR37, 0x2, URZ, 0xfc, !UPT ;  /* 0x0000000225047892 */ /* 0x000fcc000f8efc3f */
[----:B--2---:R-:W-:-:S05]  /*cee0*/  IMAD.U32 R2, RZ, RZ, UR4 ;  /* 0x00000004ff027e24 */ /* 0x004fca000f8e00ff */
[----:B------:R-:W-:-:S13]  /*cef0*/  ISETP.NE.AND P2, PT, R2, 0x3, PT ;  /* 0x000000030200780c */ /* 0x000fda0003f45270 */
[----:B------:R-:W-:Y:S05]  /*cf00*/  @!P2 BRA `(.L_x_144) ;  /* 0x000000000004a947 */ /* 0x000fea0003800000 */
[----:B------:R-:W-:Y:S01]  /*cf10*/  BPT.TRAP 0x1 ;  /* 0x000000040000795c */ /* 0x000fe20000300000 */
.L_x_144:
[----:B------:R-:W1:Y:S01]  /*cf20*/  LDL.LU R7, [R1] ;  /* 0x0000000001077983 */ /* 0x000e620000300800 */
[----:B0-----:R-:W-:Y:S02]  /*cf30*/  VIADD R3, R0, 0x28c40 ;  /* 0x00028c4000037836 */ /* 0x001fe40000000000 */
[C---:B------:R-:W-:Y:S02]  /*cf40*/  VIADD R2, R18.reuse, 0x1 ;  /* 0x0000000112027836 */ /* 0x040fe40000000000 */
[----:B------:R-:W-:-:S03]  /*cf50*/  IMAD R6, R18, 0x8, R3 ;  /* 0x0000000812067824 */ /* 0x000fc600078e0203 */
[----:B------:R-:W-:-:S04]  /*cf60*/  ISETP.NE.AND P1, PT, R2, 0x2, PT ;  /* 0x000000020200780c */ /* 0x000fc80003f25270 */
[----:B------:R-:W-:Y:S02]  /*cf70*/  SEL R4, RZ, 0x1, P1 ;  /* 0x00000001ff047807 */ /* 0x000fe40000800000 */
[C---:B-1----:R-:W-:Y:S02]  /*cf80*/  SHF.L.U32 R5, R7.reuse, 0x1f, RZ ;  /* 0x0000001f07057819 */ /* 0x042fe400000006ff */
[----:B------:R-:W-:Y:S02]  /*cf90*/  LOP3.LUT R7, R7, R4, RZ, 0x3c, !PT ;  /* 0x0000000407077212 */ /* 0x000fe400078e3cff */
[----:B------:R-:W0:Y:S01]  /*cfa0*/  SYNCS.PHASECHK.TRANS64.TRYWAIT P0, [R6+URZ], R5 ;  /* 0x00000005060075a7 */ /* 0x000e22000800017f */
[----:B------:R-:W-:Y:S02]  /*cfb0*/  SEL R4, R2, RZ, P1 ;  /* 0x000000ff02047207 */ /* 0x000fe40000800000 */
[----:B------:R-:W-:-:S03]  /*cfc0*/  SHF.L.U32 R2, R7, 0x1f, RZ ;  /* 0x0000001f07027819 */ /* 0x000fc600000006ff */
[----:B------:R-:W-:Y:S01]  /*cfd0*/  IMAD R3, R4, 0x8, R3 ;  /* 0x0000000804037824 */ /* 0x000fe200078e0203 */
[----:B0-----:R-:W-:Y:S06]  /*cfe0*/  @!P0 BRA `(.L_x_145) ;  /* 0x0000000c00a08947 */ /* 0x001fec0003800000 */
.L_x_183:
[----:B------:R-:W1:Y:S02]  /*cff0*/  SYNCS.PHASECHK.TRANS64.TRYWAIT P0, [R3+URZ], R2 ;  /* 0x00000002030075a7 */ /* 0x000e64000800017f */
[----:B-1----:R-:W-:Y:S05]  /*d000*/  @!P0 BRA `(.L_x_146) ;  /* 0x0000000c00ac8947 */ /* 0x002fea0003800000 */
.L_x_184:
[----:B------:R-:W-:Y:S05]  /*d010*/  @!P2 BRA `(.L_x_147) ;  /* 0x000000000004a947 */ /* 0x000fea0003800000 */
[----:B------:R-:W-:Y:S01]  /*d020*/  BPT.TRAP 0x1 ;  /* 0x000000040000795c */ /* 0x000fe20000300000 */
.L_x_147:
[----:B-1----:R-:W-:-:S04]  /*d030*/  VIADD R3, R0, 0x28c60 ;  /* 0x00028c6000037836 */ /* 0x002fc80000000000 */
[----:B------:R-:W-:-:S04]  /*d040*/  IMAD R18, R18, 0x8, R3 ;  /* 0x0000000812127824 */ /* 0x000fc800078e0203 */
[----:B------:R-:W1:Y:S02]  /*d050*/  SYNCS.PHASECHK.TRANS64.TRYWAIT P0, [R18+URZ], R5 ;  /* 0x00000005120075a7 */ /* 0x000e64000800017f */
[----:B-1----:R-:W-:Y:S05]  /*d060*/  @!P0 BRA `(.L_x_148) ;  /* 0x0000000c00a88947 */ /* 0x002fea0003800000 */
.L_x_185:
[----:B------:R-:W-:-:S07]  /*d070*/  IMAD R3, R4, 0x8, R3 ;  /* 0x0000000804037824 */ /* 0x000fce00078e0203 */
.L_x_149:
[----:B--2---:R2:W3:Y:S02]  /*d080*/  SYNCS.PHASECHK.TRANS64.TRYWAIT P0, [R3+URZ], R2 ;  /* 0x00000002030075a7 */ /* 0x0044e4000800017f */
[----:B---3--:R-:W-:Y:S05]  /*d090*/  @!P0 NANOSLEEP.SYNCS 0x989680 ;  /* 0x009896800000895d */ /* 0x008fea0003900000 */
[----:B------:R-:W3:Y:S02]  /*d0a0*/  @!P0 SYNCS.PHASECHK.TRANS64 P0, [R3+URZ], R2 ;  /* 0x00000002030085a7 */ /* 0x000ee4000800007f */
[----:B---3--:R-:W-:Y:S05]  /*d0b0*/  @!P0 BRA `(.L_x_149) ;  /* 0xfffffffc00f08947 */ /* 0x008fea000383ffff */
.L_x_142:
[----:B------:R-:W-:Y:S05]  /*d0c0*/  BSYNC B0 ;  /* 0x0000000000007941 */ /* 0x000fea0003800000 */
.L_x_141:
[----:B------:R-:W-:Y:S05]  /*d0d0*/  EXIT ;  /* 0x000000000000794d */ /* 0x000fea0003800000 */
.L_x_11:
[----:B0-----:R-:W-:-:S04]  /*d0e0*/  IMAD.U32 R3, RZ, RZ, UR16 ;  /* 0x00000010ff037e24 */ /* 0x001fc8000f8e00ff */
[----:B------:R0:W1:Y:S03]  /*d0f0*/  SYNCS.PHASECHK.TRANS64.TRYWAIT P0, [R3+URZ+0x28c50], R0 ;  /* 0x028c5000030075a7 */ /* 0x000066000800017f */
[----:B-1----:R-:W-:Y:S05]  /*d100*/  @!P0 NANOSLEEP.SYNCS 0x989680 ;  /* 0x009896800000895d */ /* 0x002fea0003900000 */
[----:B------:R-:W1:Y:S02]  /*d110*/  @!P0 SYNCS.PHASECHK.TRANS64 P0, [R3+URZ+0x28c50], R0 ;  /* 0x028c5000030085a7 */ /* 0x000e64000800007f */
[----:B-1----:R-:W-:Y:S05]  /*d120*/  @!P0 BRA `(.L_x_11) ;  /* 0xfffffffc00ec8947 */ /* 0x002fea000383ffff */
[----:B------:R-:W-:Y:S05]  /*d130*/  BRA `(.L_x_150) ;  /* 0xffffff4000687947 */ /* 0x000fea000383ffff */
.L_x_16:
[----:B-1----:R-:W-:-:S04]  /*d140*/  IMAD.U32 R4, RZ, RZ, UR6 ;  /* 0x00000006ff047e24 */ /* 0x002fc8000f8e00ff */
[----:B------:R1:W2:Y:S03]  /*d150*/  SYNCS.PHASECHK.TRANS64.TRYWAIT P0, [R4+URZ+0x28c50], R3 ;  /* 0x028c5003040075a7 */ /* 0x0002a6000800017f */
[----:B--2---:R-:W-:Y:S05]  /*d160*/  @!P0 NANOSLEEP.SYNCS 0x989680 ;  /* 0x009896800000895d */ /* 0x004fea0003900000 */
[----:B------:R-:W2:Y:S02]  /*d170*/  @!P0 SYNCS.PHASECHK.TRANS64 P0, [R4+URZ+0x28c50], R3 ;  /* 0x028c5003040085a7 */ /* 0x000ea4000800007f */
[----:B--2---:R-:W-:Y:S05]  /*d180*/  @!P0 BRA `(.L_x_16) ;  /* 0xfffffffc00ec8947 */ /* 0x004fea000383ffff */
[----:B------:R-:W-:Y:S05]  /*d190*/  BRA `(.L_x_15) ;  /* 0xffffff4c007c7947 */ /* 0x000fea000383ffff */
.L_x_20:
[----:B0-----:R-:W-:-:S04]  /*d1a0*/  IMAD.U32 R3, RZ, RZ, UR41 ;  /* 0x00000029ff037e24 */ /* 0x001fc8000f8e00ff */
[----:B------:R0:W1:Y:S03]  /*d1b0*/  SYNCS.PHASECHK.TRANS64.TRYWAIT P1, [R3+URZ+0x28c00], R0 ;  /* 0x028c0000030075a7 */ /* 0x000066000802017f */
[----:B-1----:R-:W-:Y:S05]  /*d1c0*/  @!P1 NANOSLEEP.SYNCS 0x989680 ;  /* 0x009896800000995d */ /* 0x002fea0003900000 */
[----:B------:R-:W1:Y:S02]  /*d1d0*/  @!P1 SYNCS.PHASECHK.TRANS64 P1, [R3+URZ+0x28c00], R0 ;  /* 0x028c0000030095a7 */ /* 0x000e64000802007f */
[----:B-1----:R-:W-:Y:S05]  /*d1e0*/  @!P1 BRA `(.L_x_20) ;  /* 0xfffffffc00ec9947 */ /* 0x002fea000383ffff */
[----:B------:R-:W-:Y:S05]  /*d1f0*/  BRA `(.L_x_151) ;  /* 0xffffff5800cc7947 */ /* 0x000fea000383ffff */
.L_x_24:
[----:B--2---:R2:W3:Y:S02]  /*d200*/  SYNCS.PHASECHK.TRANS64.TRYWAIT P1, [R7+URZ+0x28c30], R8 ;  /* 0x028c3008070075a7 */ /* 0x0044e4000802017f */
[----:B---3--:R-:W-:Y:S05]  /*d210*/  @!P1 NANOSLEEP.SYNCS 0x989680 ;  /* 0x009896800000995d */ /* 0x008fea0003900000 */
[----:B------:R-:W3:Y:S02]  /*d220*/  @!P1 SYNCS.PHASECHK.TRANS64 P1, [R7+URZ+0x28c30], R8 ;  /* 0x028c3008070095a7 */ /* 0x000ee4000802007f */
[----:B---3--:R-:W-:Y:S05]  /*d230*/  @!P1 BRA `(.L_x_24) ;  /* 0xfffffffc00f09947 */ /* 0x008fea000383ffff */
[----:B------:R-:W-:Y:S05]  /*d240*/  BRA `(.L_x_23) ;  /* 0xffffff5800e87947 */ /* 0x000fea000383ffff */
.L_x_28:
[----:B----4-:R4:W0:Y:S02]  /*d250*/  SYNCS.PHASECHK.TRANS64.TRYWAIT P2, [R7+URZ+0x28c50], R8 ;  /* 0x028c5008070075a7 */ /* 0x010824000804017f */
[----:B0-----:R-:W-:Y:S05]  /*d260*/  @!P2 NANOSLEEP.SYNCS 0x989680 ;  /* 0x009896800000a95d */ /* 0x001fea0003900000 */
[----:B------:R-:W0:Y:S02]  /*d270*/  @!P2 SYNCS.PHASECHK.TRANS64 P2, [R7+URZ+0x28c50], R8 ;  /* 0x028c50080700a5a7 */ /* 0x000e24000804007f */
[----:B0-----:R-:W-:Y:S05]  /*d280*/  @!P2 BRA `(.L_x_28) ;  /* 0xfffffffc00f0a947 */ /* 0x001fea000383ffff */
[----:B------:R-:W-:Y:S05]  /*d290*/  BRA `(.L_x_27) ;  /* 0xffffff6800fc7947 */ /* 0x000fea000383ffff */
.L_x_33:
[----:B--2---:R-:W-:-:S04]  /*d2a0*/  IMAD.U32 R0, RZ, RZ, UR22 ;  /* 0x00000016ff007e24 */ /* 0x004fc8000f8e00ff */
[----:B------:R2:W3:Y:S03]  /*d2b0*/  SYNCS.PHASECHK.TRANS64.TRYWAIT P3, [R0+URZ+0x28c30], R7 ;  /* 0x028c3007000075a7 */ /* 0x0004e6000806017f */
[----:B---3--:R-:W-:Y:S05]  /*d2c0*/  @!P3 NANOSLEEP.SYNCS 0x989680 ;  /* 0x009896800000b95d */ /* 0x008fea0003900000 */
[----:B------:R-:W3:Y:S02]  /*d2d0*/  @!P3 SYNCS.PHASECHK.TRANS64 P3, [R0+URZ+0x28c30], R7 ;  /* 0x028c30070000b5a7 */ /* 0x000ee4000806007f */
[----:B---3--:R-:W-:Y:S05]  /*d2e0*/  @!P3 BRA `(.L_x_33) ;  /* 0xfffffffc00ecb947 */ /* 0x008fea000383ffff */
[----:B------:R-:W-:Y:S05]  /*d2f0*/  BRA `(.L_x_32) ;  /* 0xffffff6c00dc7947 */ /* 0x000fea000383ffff */
.L_x_37:
[----:B---3--:R3:W4:Y:S02]  /*d300*/  SYNCS.PHASECHK.TRANS64.TRYWAIT P3, [R170+URZ+0x28c50], R7 ;  /* 0x028c5007aa0075a7 */ /* 0x008724000806017f */
[----:B----4-:R-:W-:Y:S05]  /*d310*/  @!P3 NANOSLEEP.SYNCS 0x989680 ;  /* 0x009896800000b95d */ /* 0x010fea0003900000 */
[----:B------:R-:W4:Y:S02]  /*d320*/  @!P3 SYNCS.PHASECHK.TRANS64 P3, [R170+URZ+0x28c50], R7 ;  /* 0x028c5007aa00b5a7 */ /* 0x000f24000806007f */
[----:B----4-:R-:W-:Y:S05]  /*d330*/  @!P3 BRA `(.L_x_37) ;  /* 0xfffffffc00f0b947 */ /* 0x010fea000383ffff */
[----:B------:R-:W-:Y:S05]  /*d340*/  BRA `(.L_x_36) ;  /* 0xffffff8400107947 */ /* 0x000fea000383ffff */
.L_x_49:
[----:B0-----:R-:W0:Y:S01]  /*d350*/  S2R R0, SR_TID.X ;  /* 0x0000000000007919 */ /* 0x001e220000002100 */
[----:B------:R-:W-:Y:S01]  /*d360*/  BSSY B0, `(.L_x_152) ;  /* 0x000000a000007945 */ /* 0x000fe20003800000 */
[----:B------:R-:W-:Y:S02]  /*d370*/  IMAD.MOV.U32 R12, RZ, RZ, RZ ;  /* 0x000000ffff0c7224 */ /* 0x000fe400078e00ff */
[----:B------:R-:W-:Y:S02]  /*d380*/  IMAD.MOV.U32 R11, RZ, RZ, 0x1f ;  /* 0x0000001fff0b7424 */ /* 0x000fe400078e00ff */
[----:B------:R-:W-:Y:S01]  /*d390*/  IMAD.MOV.U32 R15, RZ, RZ, -0x1 ;  /* 0xffffffffff0f7424 */ /* 0x000fe200078e00ff */
[----:B0-----:R-:W-:-:S04]  /*d3a0*/  SHF.R.U32.HI R0, RZ, 0x5, R0 ;  /* 0x00000005ff007819 */ /* 0x001fc80000011600 */
[----:B------:R-:W-:-:S05]  /*d3b0*/  LOP3.LUT R0, R0, 0x3, RZ, 0xc0, !PT ;  /* 0x0000000300007812 */ /* 0x000fca00078ec0ff */
[----:B------:R-:W-:-:S07]  /*d3c0*/  IMAD.MOV.U32 R13, RZ, RZ, R0 ;  /* 0x000000ffff0d7224 */ /* 0x000fce00078e0000 */
[----:B------:R-:W-:Y:S05]  /*d3d0*/  WARPSYNC.COLLECTIVE R15, `(.L_x_153) ;  /* 0x000000000f087348 */ /* 0x000fea0003c00000 */
[----:B------:R0:W1:Y:S02]  /*d3e0*/  SHFL.IDX P6, R14, R13, R12, R11 ;  /* 0x0000000c0d0e7389 */ /* 0x00006400000c000b */
[----:B01----:R-:W-:Y:S01]  /*d3f0*/  ENDCOLLECTIVE ;  /* 0x000000000000791b */ /* 0x003fe20003800000 */
.L_x_153:
[----:B------:R-:W-:Y:S05]  /*d400*/  BSYNC B0 ;  /* 0x0000000000007941 */ /* 0x000fea0003800000 */
.L_x_152:
[----:B------:R-:W-:Y:S05]  /*d410*/  BRA `(.L_x_154) ;  /* 0xffffffb800207947 */ /* 0x000fea000383ffff */
.L_x_51:
[----:B------:R-:W-:Y:S01]  /*d420*/  BSSY B0, `(.L_x_155) ;  /* 0x0000006000007945 */ /* 0x000fe20003800000 */
[----:B------:R-:W-:-:S07]  /*d430*/  IMAD.MOV.U32 R15, RZ, RZ, -0x1 ;  /* 0xffffffffff0f7424 */ /* 0x000fce00078e00ff */
[----:B0-----:R-:W-:Y:S05]  /*d440*/  WARPSYNC.COLLECTIVE R15, `(.L_x_156) ;  /* 0x000000000f0c7348 */ /* 0x001fea0003c00000 */
[----:B------:R-:W-:Y:S02]  /*d450*/  ELECT P6, UR62, PT ;  /* 0x00000000003e782f */ /* 0x000fe400038c0000 */
[----:B------:R-:W-:Y:S01]  /*d460*/  MOV R14, UR62 ;  /* 0x0000003e000e7c02 */ /* 0x000fe20008000f00 */
[----:B0-----:R-:W-:Y:S10]  /*d470*/  ENDCOLLECTIVE ;  /* 0x000000000000791b */ /* 0x001ff40003800000 */
.L_x_156:
[----:B------:R-:W-:Y:S05]  /*d480*/  BSYNC B0 ;  /* 0x0000000000007941 */ /* 0x000fea0003800000 */
.L_x_155:
[----:B------:R-:W-:Y:S05]  /*d490*/  BRA `(.L_x_157) ;  /* 0xffffffb800207947 */ /* 0x000fea000383ffff */
.L_x_53:
[----:B0-----:R0:W2:Y:S02]  /*d4a0*/  SYNCS.PHASECHK.TRANS64.TRYWAIT P0, [R0+URZ+0x28c40], R2 ;  /* 0x028c4002000075a7 */ /* 0x0010a4000800017f */
[----:B--2---:R-:W-:Y:S05]  /*d4b0*/  @!P0 NANOSLEEP.SYNCS 0x989680 ;  /* 0x009896800000895d */ /* 0x004fea0003900000 */
[----:B------:R-:W2:Y:S02]  /*d4c0*/  @!P0 SYNCS.PHASECHK.TRANS64 P0, [R0+URZ+0x28c40], R2 ;  /* 0x028c4002000085a7 */ /* 0x000ea4000800007f */
[----:B--2---:R-:W-:Y:S05]  /*d4d0*/  @!P0 BRA `(.L_x_53) ;  /* 0xfffffffc00f08947 */ /* 0x004fea000383ffff */
[----:B------:R-:W-:Y:S05]  /*d4e0*/  BRA `(.L_x_158) ;  /* 0xffffffb8007c7947 */ /* 0x000fea000383ffff */
.L_x_56:
[----:B------:R-:W-:Y:S01]  /*d4f0*/  IMAD.MOV.U32 R13, RZ, RZ, R2 ;  /* 0x000000ffff0d7224 */ /* 0x000fe200078e0002 */
[----:B------:R-:W0:Y:S01]  /*d500*/  S2R R7, SR_TID.X ;  /* 0x0000000000077919 */ /* 0x000e220000002100 */
[----:B------:R-:W-:Y:S02]  /*d510*/  IMAD.MOV.U32 R12, RZ, RZ, RZ ;  /* 0x000000ffff0c7224 */ /* 0x000fe400078e00ff */
[----:B------:R-:W-:Y:S02]  /*d520*/  IMAD.MOV.U32 R11, RZ, RZ, 0x181f ;  /* 0x0000181fff0b7424 */ /* 0x000fe400078e00ff */
[----:B------:R-:W-:-:S07]  /*d530*/  IMAD.MOV.U32 R15, RZ, RZ, -0x1 ;  /* 0xffffffffff0f7424 */ /* 0x000fce00078e00ff */
[----:B0----5:R-:W-:Y:S05]  /*d540*/  WARPSYNC.COLLECTIVE R15, `(.L_x_159) ;  /* 0x000000000f087348 */ /* 0x021fea0003c00000 */
[----:B------:R1:W2:Y:S02]  /*d550*/  SHFL.IDX P6, R14, R13, R12, R11 ;  /* 0x0000000c0d0e7389 */ /* 0x0002a400000c000b */
[----:B012--5:R-:W-:Y:S01]  /*d560*/  ENDCOLLECTIVE ;  /* 0x000000000000791b */ /* 0x027fe20003800000 */
.L_x_159:
[----:B------:R-:W-:Y:S01]  /*d570*/  IMAD.MOV.U32 R13, RZ, RZ, R0 ;  /* 0x000000ffff0d7224 */ /* 0x000fe200078e0000 */
[----:B------:R-:W-:Y:S01]  /*d580*/  LOP3.LUT R7, R7, 0x7f, RZ, 0xc0, !PT ;  /* 0x0000007f07077812 */ /* 0x000fe200078ec0ff */
[----:B------:R-:W-:-:S07]  /*d590*/  IMAD.MOV.U32 R6, RZ, RZ, R14 ;  /* 0x000000ffff067224 */ /* 0x000fce00078e000e */
[----:B------:R-:W-:Y:S05]  /*d5a0*/  WARPSYNC.COLLECTIVE R15, `(.L_x_160) ;  /* 0x000000000f087348 */ /* 0x000fea0003c00000 */
[----:B------:R0:W1:Y:S02]  /*d5b0*/  SHFL.IDX P6, R14, R13, R12, R11 ;  /* 0x0000000c0d0e7389 */ /* 0x00006400000c000b */
[----:B01----:R-:W-:Y:S01]  /*d5c0*/  ENDCOLLECTIVE ;  /* 0x000000000000791b */ /* 0x003fe20003800000 */
.L_x_160:
[----:B------:R-:W-:Y:S01]  /*d5d0*/  SHF.R.U32.HI R5, RZ, 0x3, R7 ;  /* 0x00000003ff057819 */ /* 0x000fe20000011607 */
[----:B------:R-:W-:Y:S02]  /*d5e0*/  ULDC UR4, c[0x0][0x288] ;  /* 0x0000a20000047ab9 */ /* 0x000fe40000000800 */
[----:B------:R-:W-:Y:S02]  /*d5f0*/  IMAD R3, R8, UR4, RZ ;  /* 0x0000000408037c24 */ /* 0x000fe4000f8e02ff */
[----:B------:R-:W-:-:S04]  /*d600*/  IMAD R4, R4, 0x40, R5 ;  /* 0x0000004004047824 */ /* 0x000fc800078e0205 */
[C---:B------:R-:W-:Y:S01]  /*d610*/  VIADD R5, R4.reuse, 0x10 ;  /* 0x0000001004057836 */ /* 0x040fe20000000000 */
[----:B------:R-:W-:Y:S01]  /*d620*/  ISETP.GE.AND P1, PT, R4, R3, PT ;  /* 0x000000030400720c */ /* 0x000fe20003f26270 */
[----:B------:R-:W-:Y:S02]  /*d630*/  IMAD.MOV.U32 R13, RZ, RZ, R2 ;  /* 0x000000ffff0d7224 */ /* 0x000fe400078e0002 */
[----:B------:R-:W-:Y:S02]  /*d640*/  IMAD.MOV.U32 R12, RZ, RZ, 0x1 ;  /* 0x00000001ff0c7424 */ /* 0x000fe400078e00ff */
[----:B------:R-:W-:-:S08]  /*d650*/  IMAD.MOV.U32 R7, RZ, RZ, R14 ;  /* 0x000000ffff077224 */ /* 0x000fd000078e000e */
[----:B------:R-:W-:Y:S05]  /*d660*/  WARPSYNC.COLLECTIVE R15, `(.L_x_161) ;  /* 0x000000000f087348 */ /* 0x000fea0003c00000 */
[----:B------:R0:W1:Y:S02]  /*d670*/  SHFL.IDX P6, R14, R13, R12, R11 ;  /* 0x0000000c0d0e7389 */ /* 0x00006400000c000b */
[----:B01----:R-:W-:Y:S01]  /*d680*/  ENDCOLLECTIVE ;  /* 0x000000000000791b */ /* 0x003fe20003800000 */
.L_x_161:
[----:B------:R-:W-:-:S05]  /*d690*/  @!P1 LEA R7, P2, R10, R7, 0x1 ;  /* 0x000000070a079211 */ /* 0x000fca00078408ff */
[----:B------:R-:W-:-:S05]  /*d6a0*/  @!P1 IMAD.X R6, RZ, RZ, R6, P2 ;  /* 0x000000ffff069224 */ /* 0x000fca00010e0606 */
[----:B------:R-:W-:Y:S01]  /*d6b0*/  @!P1 LOP3.LUT R7, R7, R6, RZ, 0x3c, !PT ;  /* 0x0000000607079212 */ /* 0x000fe200078e3cff */
[----:B------:R-:W-:-:S03]  /*d6c0*/  IMAD.MOV.U32 R13, RZ, RZ, R0 ;  /* 0x000000ffff0d7224 */ /* 0x000fc600078e0000 */
[----:B------:R-:W-:-:S04]  /*d6d0*/  @!P1 LOP3.LUT R6, R7, R6, RZ, 0x3c, !PT ;  /* 0x0000000607069212 */ /* 0x000fc800078e3cff */
[----:B------:R-:W-:-:S05]  /*d6e0*/  @!P1 LOP3.LUT R7, R7, R6, RZ, 0x3c, !PT ;  /* 0x0000000607079212 */ /* 0x000fca00078e3cff */
[----:B------:R-:W-:Y:S01]  /*d6f0*/  @!PT LDS RZ, [RZ] ;  /* 0x00000000fffff984 */ /* 0x000fe20000000800 */
[----:B------:R-:W-:Y:S01]  /*d700*/  @!PT LDS RZ, [RZ] ;  /* 0x00000000fffff984 */ /* 0x000fe20000000800 */
[----:B------:R-:W-:Y:S01]  /*d710*/  @!PT LDS RZ, [RZ] ;  /* 0x00000000fffff984 */ /* 0x000fe20000000800 */
[----:B------:R0:W-:Y:S01]  /*d720*/  @!P1 LDGSTS.E.BYPASS.LTC128B.128 [R9+0x20400], desc[UR42][R6.64], !P0 ;  /* 0x2040000006099fae */ /* 0x0001e2000c101d6a */
[----:B------:R-:W-:Y:S01]  /*d730*/  ISETP.GE.AND P1, PT, R5, R3, PT ;  /* 0x000000030500720c */ /* 0x000fe20003f26270 */
[----:B------:R-:W-:Y:S02]  /*d740*/  VIADD R5, R4, 0x20 ;  /* 0x0000002004057836 */ /* 0x000fe40000000000 */
[----:B0-----:R-:W-:-:S10]  /*d750*/  IMAD.MOV.U32 R6, RZ, RZ, R14 ;  /* 0x000000ffff067224 */ /* 0x001fd400078e000e */
[----:B------:R-:W-:Y:S05]  /*d760*/  WARPSYNC.COLLECTIVE R15, `(.L_x_162) ;  /* 0x000000000f087348 */ /* 0x000fea0003c00000 */
[----:B------:R0:W1:Y:S02]  /*d770*/  SHFL.IDX P6, R14, R13, R12, R11 ;  /* 0x0000000c0d0e7389 */ /* 0x00006400000c000b */
[----:B01----:R-:W-:Y:S01]  /*d780*/  ENDCOLLECTIVE ;  /* 0x000000000000791b */ /* 0x003fe20003800000 */
.L_x_162:
[----:B------:R-:W-:Y:S02]  /*d790*/  IMAD.MOV.U32 R13, RZ, RZ, R2 ;  /* 0x000000ffff0d7224 */ /* 0x000fe400078e0002 */
[----:B------:R-:W-:Y:S02]  /*d7a0*/  IMAD.MOV.U32 R12, RZ, RZ, 0x2 ;  /* 0x00000002ff0c7424 */ /* 0x000fe400078e00ff */
[----:B------:R-:W-:-:S07]  /*d7b0*/  IMAD.MOV.U32 R7, RZ, RZ, R14 ;  /* 0x000000ffff077224 */ /* 0x000fce00078e000e */
[----:B------:R-:W-:Y:S05]  /*d7c0*/  WARPSYNC.COLLECTIVE R15, `(.L_x_163) ;  /* 0x000000000f087348 */ /* 0x000fea0003c00000 */
[----:B------:R0:W1:Y:S02]  /*d7d0*/  SHFL.IDX P6, R14, R13, R12, R11 ;  /* 0x0000000c0d0e7389 */ /* 0x00006400000c000b */
[----:B01----:R-:W-:Y:S01]  /*d7e0*/  ENDCOLLECTIVE ;  /* 0x000000000000791b */ /* 0x003fe20003800000 */
.L_x_163:
        /* <DEDUP_REMOVED lines=11> */
[----:B0-----:R-:W-:-:S12]  /*d8a0*/  IMAD.MOV.U32 R6, RZ, RZ, R14 ;  /* 0x000000ffff067224 */ /* 0x001fd800078e000e */
[----:B------:R-:W-:Y:S05]  /*d8b0*/  WARPSYNC.COLLECTIVE R15, `(.L_x_164) ;  /* 0x000000000f087348 */ /* 0x000fea0003c00000 */
[----:B------:R0:W1:Y:S02]  /*d8c0*/  SHFL.IDX P6, R14, R13, R12, R11 ;  /* 0x0000000c0d0e7389 */ /* 0x00006400000c000b */
[----:B01----:R-:W-:Y:S01]  /*d8d0*/  ENDCOLLECTIVE ;  /* 0x000000000000791b */ /* 0x003fe20003800000 */
.L_x_164:
[----:B------:R-:W-:Y:S02]  /*d8e0*/  IMAD.MOV.U32 R13, RZ, RZ, R2 ;  /* 0x000000ffff0d7224 */ /* 0x000fe400078e0002 */
[----:B------:R-:W-:Y:S02]  /*d8f0*/  IMAD.MOV.U32 R12, RZ, RZ, 0x3 ;  /* 0x00000003ff0c7424 */ /* 0x000fe400078e00ff */
[----:B------:R-:W-:-:S07]  /*d900*/  IMAD.MOV.U32 R7, RZ, RZ, R14 ;  /* 0x000000ffff077224 */ /* 0x000fce00078e000e */
[----:B------:R-:W-:Y:S05]  /*d910*/  WARPSYNC.COLLECTIVE R15, `(.L_x_165) ;  /* 0x000000000f087348 */ /* 0x000fea0003c00000 */
[----:B------:R0:W1:Y:S02]  /*d920*/  SHFL.IDX P6, R14, R13, R12, R11 ;  /* 0x0000000c0d0e7389 */ /* 0x00006400000c000b */
[----:B01----:R-:W-:Y:S01]  /*d930*/  ENDCOLLECTIVE ;  /* 0x000000000000791b */ /* 0x003fe20003800000 */
.L_x_165:
[----:B------:R-:W-:-:S05]  /*d940*/  @!P1 LEA R7, P2, R10, R7, 0x1 ;  /* 0x000000070a079211 */ /* 0x000fca00078408ff */
[----:B------:R-:W-:-:S05]  /*d950*/  @!P1 IMAD.X R6, RZ, RZ, R6, P2 ;  /* 0x000000ffff069224 */ /* 0x000fca00010e0606 */
[----:B------:R-:W-:Y:S01]  /*d960*/  @!P1 LOP3.LUT R7, R7, R6, RZ, 0x3c, !PT ;  /* 0x0000000607079212 */ /* 0x000fe200078e3cff */
[----:B------:R-:W-:-:S03]  /*d970*/  IMAD.MOV.U32 R13, RZ, RZ, R0 ;  /* 0x000000ffff0d7224 */ /* 0x000fc600078e0000 */
[----:B------:R-:W-:-:S04]  /*d980*/  @!P1 LOP3.LUT R6, R7, R6, RZ, 0x3c, !PT ;  /* 0x0000000607069212 */ /* 0x000fc800078e3cff */
[----:B------:R-:W-:Y:S01]  /*d990*/  @!P1 LOP3.LUT R7, R7, R6, RZ, 0x3c, !PT ;  /* 0x0000000607079212 */ /* 0x000fe200078e3cff */
[----:B------:R-:W-:-:S07]  /*d9a0*/  IMAD.MOV.U32 R5, RZ, RZ, R14 ;  /* 0x000000ffff057224 */ /* 0x000fce00078e000e */
[----:B------:R-:W-:Y:S05]  /*d9b0*/  WARPSYNC.COLLECTIVE R15, `(.L_x_166) ;  /* 0x000000000f087348 */ /* 0x000fea0003c00000 */
[----:B------:R0:W1:Y:S02]  /*d9c0*/  SHFL.IDX P6, R14, R13, R12, R11 ;  /* 0x0000000c0d0e7389 */ /* 0x00006400000c000b */
[----:B01----:R-:W-:Y:S01]  /*d9d0*/  ENDCOLLECTIVE ;  /* 0x000000000000791b */ /* 0x003fe20003800000 */
.L_x_166:
[----:B------:R-:W-:Y:S01]  /*d9e0*/  @!PT LDS RZ, [RZ] ;  /* 0x00000000fffff984 */ /* 0x000fe20000000800 */
[----:B------:R-:W-:Y:S01]  /*d9f0*/  @!PT LDS RZ, [RZ] ;  /* 0x00000000fffff984 */ /* 0x000fe20000000800 */
[----:B------:R-:W-:Y:S01]  /*da00*/  @!PT LDS RZ, [RZ] ;  /* 0x00000000fffff984 */ /* 0x000fe20000000800 */
[----:B------:R1:W-:Y:S01]  /*da10*/  @!P1 LDGSTS.E.BYPASS.LTC128B.128 [R9+0x21400], desc[UR42][R6.64], !P0 ;  /* 0x2140000006099fae */ /* 0x0003e2000c101d6a */
[----:B------:R-:W-:Y:S01]  /*da20*/  IMAD.MOV.U32 R0, RZ, RZ, R14 ;  /* 0x000000ffff007224 */ /* 0x000fe200078e000e */
[----:B------:R-:W-:Y:S06]  /*da30*/  BRA `(.L_x_167) ;  /* 0xffffffbc00787947 */ /* 0x000fec000383ffff */
.L_x_58:
[----:B0-----:R-:W-:-:S04]  /*da40*/  IMAD.U32 R3, RZ, RZ, UR36 ;  /* 0x00000024ff037e24 */ /* 0x001fc8000f8e00ff */
[----:B------:R0:W1:Y:S03]  /*da50*/  SYNCS.PHASECHK.TRANS64.TRYWAIT P0, [R3+URZ+0x28c20], R0 ;  /* 0x028c2000030075a7 */ /* 0x000066000800017f */
[----:B-1----:R-:W-:Y:S05]  /*da60*/  @!P0 NANOSLEEP.SYNCS 0x989680 ;  /* 0x009896800000895d */ /* 0x002fea0003900000 */
[----:B------:R-:W1:Y:S02]  /*da70*/  @!P0 SYNCS.PHASECHK.TRANS64 P0, [R3+URZ+0x28c20], R0 ;  /* 0x028c2000030085a7 */ /* 0x000e64000800007f */
[----:B-1----:R-:W-:Y:S05]  /*da80*/  @!P0 BRA `(.L_x_58) ;  /* 0xfffffffc00ec8947 */ /* 0x002fea000383ffff */
[----:B------:R-:W-:Y:S05]  /*da90*/  BRA `(.L_x_168) ;  /* 0xffffffbc00ac7947 */ /* 0x000fea000383ffff */
.L_x_62:
[----:B0-----:R0:W1:Y:S02]  /*daa0*/  SYNCS.PHASECHK.TRANS64.TRYWAIT P0, [R3+URZ+0x28c60], R0 ;  /* 0x028c6000030075a7 */ /* 0x001064000800017f */
[----:B-1----:R-:W-:Y:S05]  /*dab0*/  @!P0 NANOSLEEP.SYNCS 0x989680 ;  /* 0x009896800000895d */ /* 0x002fea0003900000 */
[----:B------:R-:W1:Y:S02]  /*dac0*/  @!P0 SYNCS.PHASECHK.TRANS64 P0, [R3+URZ+0x28c60], R0 ;  /* 0x028c6000030085a7 */ /* 0x000e64000800007f */
[----:B-1----:R-:W-:Y:S05]  /*dad0*/  @!P0 BRA `(.L_x_62) ;  /* 0xfffffffc00f08947 */ /* 0x002fea000383ffff */
[----:B------:R-:W-:Y:S05]  /*dae0*/  BRA `(.L_x_169) ;  /* 0xffffffbc00d07947 */ /* 0x000fea000383ffff */
.L_x_79:
[----:B-1----:R1:W2:Y:S02]  /*daf0*/  SYNCS.PHASECHK.TRANS64.TRYWAIT P0, [R3+URZ+0x28c40], R2 ;  /* 0x028c4002030075a7 */ /* 0x0022a4000800017f */
[----:B--2---:R-:W-:Y:S05]  /*db00*/  @!P0 NANOSLEEP.SYNCS 0x989680 ;  /* 0x009896800000895d */ /* 0x004fea0003900000 */
[----:B------:R-:W2:Y:S02]  /*db10*/  @!P0 SYNCS.PHASECHK.TRANS64 P0, [R3+URZ+0x28c40], R2 ;  /* 0x028c4002030085a7 */ /* 0x000ea4000800007f */
[----:B--2---:R-:W-:Y:S05]  /*db20*/  @!P0 BRA `(.L_x_79) ;  /* 0xfffffffc00f08947 */ /* 0x004fea000383ffff */
[----:B------:R-:W-:Y:S05]  /*db30*/  BRA `(.L_x_170) ;  /* 0xffffffc800b87947 */ /* 0x000fea000383ffff */
.L_x_84:
[----:B0-----:R0:W2:Y:S02]  /*db40*/  SYNCS.PHASECHK.TRANS64.TRYWAIT P0, [R3+URZ+0x28c60], R2 ;  /* 0x028c6002030075a7 */ /* 0x0010a4000800017f */
[----:B--2---:R-:W-:Y:S05]  /*db50*/  @!P0 NANOSLEEP.SYNCS 0x989680 ;  /* 0x009896800000895d */ /* 0x004fea0003900000 */
[----:B------:R-:W2:Y:S02]  /*db60*/  @!P0 SYNCS.PHASECHK.TRANS64 P0, [R3+URZ+0x28c60], R2 ;  /* 0x028c6002030085a7 */ /* 0x000ea4000800007f */
[----:B--2---:R-:W-:Y:S05]  /*db70*/  @!P0 BRA `(.L_x_84) ;  /* 0xfffffffc00f08947 */ /* 0x004fea000383ffff */
[----:B------:R-:W-:Y:S05]  /*db80*/  BRA `(.L_x_171) ;  /* 0xffffffcc00307947 */ /* 0x000fea000383ffff */
.L_x_100:
[----:B--2---:R2:W3:Y:S02]  /*db90*/  SYNCS.PHASECHK.TRANS64.TRYWAIT P0, [R4+URZ+0x28c40], R2 ;  /* 0x028c4002040075a7 */ /* 0x0044e4000800017f */
[----:B---3--:R-:W-:Y:S05]  /*dba0*/  @!P0 NANOSLEEP.SYNCS 0x989680 ;  /* 0x009896800000895d */ /* 0x008fea0003900000 */
[----:B------:R-:W3:Y:S02]  /*dbb0*/  @!P0 SYNCS.PHASECHK.TRANS64 P0, [R4+URZ+0x28c40], R2 ;  /* 0x028c4002040085a7 */ /* 0x000ee4000800007f */
[----:B---3--:R-:W-:Y:S05]  /*dbc0*/  @!P0 BRA `(.L_x_100) ;  /* 0xfffffffc00f08947 */ /* 0x008fea000383ffff */
[----:B------:R-:W-:Y:S05]  /*dbd0*/  BRA `(.L_x_172) ;  /* 0xffffffd8000c7947 */ /* 0x000fea000383ffff */
.L_x_105:
[----:B0-----:R0:W1:Y:S02]  /*dbe0*/  SYNCS.PHASECHK.TRANS64.TRYWAIT P0, [R4+URZ+0x28c60], R2 ;  /* 0x028c6002040075a7 */ /* 0x001064000800017f */
[----:B-1----:R-:W-:Y:S05]  /*dbf0*/  @!P0 NANOSLEEP.SYNCS 0x989680 ;  /* 0x009896800000895d */ /* 0x002fea0003900000 */
[----:B------:R-:W1:Y:S02]  /*dc00*/  @!P0 SYNCS.PHASECHK.TRANS64 P0, [R4+URZ+0x28c60], R2 ;  /* 0x028c6002040085a7 */ /* 0x000e64000800007f */
[----:B-1----:R-:W-:Y:S05]  /*dc10*/  @!P0 BRA `(.L_x_105) ;  /* 0xfffffffc00f08947 */ /* 0x002fea000383ffff */
[----:B------:R-:W-:Y:S05]  /*dc20*/  BRA `(.L_x_173) ;  /* 0xffffffd800847947 */ /* 0x000fea000383ffff */
.L_x_120:
[----:B0-----:R0:W2:Y:S02]  /*dc30*/  SYNCS.PHASECHK.TRANS64.TRYWAIT P0, [R4+URZ+0x28c40], R2 ;  /* 0x028c4002040075a7 */ /* 0x0010a4000800017f */
[----:B--2---:R-:W-:Y:S05]  /*dc40*/  @!P0 NANOSLEEP.SYNCS 0x989680 ;  /* 0x009896800000895d */ /* 0x004fea0003900000 */
[----:B------:R-:W2:Y:S02]  /*dc50*/  @!P0 SYNCS.PHASECHK.TRANS64 P0, [R4+URZ+0x28c40], R2 ;  /* 0x028c4002040085a7 */ /* 0x000ea4000800007f */
[----:B--2---:R-:W-:Y:S05]  /*dc60*/  @!P0 BRA `(.L_x_120) ;  /* 0xfffffffc00f08947 */ /* 0x004fea000383ffff */
[----:B------:R-:W-:Y:S05]  /*dc70*/  BRA `(.L_x_174) ;  /* 0xffffffe4003c7947 */ /* 0x000fea000383ffff */
.L_x_125:
[----:B-1----:R1:W2:Y:S02]  /*dc80*/  SYNCS.PHASECHK.TRANS64.TRYWAIT P0, [R4+URZ+0x28c60], R2 ;  /* 0x028c6002040075a7 */ /* 0x0022a4000800017f */
[----:B--2---:R-:W-:Y:S05]  /*dc90*/  @!P0 NANOSLEEP.SYNCS 0x989680 ;  /* 0x009896800000895d */ /* 0x004fea0003900000 */
[----:B------:R-:W2:Y:S02]  /*dca0*/  @!P0 SYNCS.PHASECHK.TRANS64 P0, [R4+URZ+0x28c60], R2 ;  /* 0x028c6002040085a7 */ /* 0x000ea4000800007f */
[----:B--2---:R-:W-:Y:S05]  /*dcb0*/  @!P0 BRA `(.L_x_125) ;  /* 0xfffffffc00f08947 */ /* 0x004fea000383ffff */
[----:B------:R-:W-:Y:S05]  /*dcc0*/  BRA `(.L_x_175) ;  /* 0xffffffe400b47947 */ /* 0x000fea000383ffff */
.L_x_139:
[----:B0-----:R0:W2:Y:S02]  /*dcd0*/  SYNCS.PHASECHK.TRANS64.TRYWAIT P0, [R0+URZ+0x28c20], R3 ;  /* 0x028c2003000075a7 */ /* 0x0010a4000800017f */
[----:B--2---:R-:W-:Y:S05]  /*dce0*/  @!P0 NANOSLEEP.SYNCS 0x989680 ;  /* 0x009896800000895d */ /* 0x004fea0003900000 */
[----:B------:R-:W2:Y:S02]  /*dcf0*/  @!P0 SYNCS.PHASECHK.TRANS64 P0, [R0+URZ+0x28c20], R3 ;  /* 0x028c2003000085a7 */ /* 0x000ea4000800007f */
[----:B--2---:R-:W-:Y:S05]  /*dd00*/  @!P0 BRA `(.L_x_139) ;  /* 0xfffffffc00f08947 */ /* 0x004fea000383ffff */
[----:B------:R-:W-:Y:S05]  /*dd10*/  BRA `(.L_x_176) ;  /* 0xfffffff000347947 */ /* 0x000fea000383ffff */
.L_x_140:
[----:B------:R-:W2:Y:S01]  /*dd20*/  S2R R2, SR_TID.X ;  /* 0x0000000000027919 */ /* 0x000ea20000002100 */
[----:B------:R-:W-:Y:S01]  /*dd30*/  BSSY B0, `(.L_x_177) ;  /* 0x000000a000007945 */ /* 0x000fe20003800000 */
[----:B------:R-:W-:Y:S02]  /*dd40*/  IMAD.MOV.U32 R12, RZ, RZ, RZ ;  /* 0x000000ffff0c7224 */ /* 0x000fe400078e00ff */
[----:B------:R-:W-:Y:S02]  /*dd50*/  IMAD.MOV.U32 R11, RZ, RZ, 0x1f ;  /* 0x0000001fff0b7424 */ /* 0x000fe400078e00ff */
[----:B------:R-:W-:Y:S01]  /*dd60*/  IMAD.MOV.U32 R15, RZ, RZ, -0x1 ;  /* 0xffffffffff0f7424 */ /* 0x000fe200078e00ff */
[----:B--2---:R-:W-:-:S04]  /*dd70*/  SHF.R.U32.HI R2, RZ, 0x5, R2 ;  /* 0x00000005ff027819 */ /* 0x004fc80000011602 */
[----:B------:R-:W-:-:S05]  /*dd80*/  LOP3.LUT R2, R2, 0x3, RZ, 0xc0, !PT ;  /* 0x0000000302027812 */ /* 0x000fca00078ec0ff */
[----:B------:R-:W-:-:S07]  /*dd90*/  IMAD.MOV.U32 R13, RZ, RZ, R2 ;  /* 0x000000ffff0d7224 */ /* 0x000fce00078e0002 */
[----:B01----:R-:W-:Y:S05]  /*dda0*/  WARPSYNC.COLLECTIVE R15, `(.L_x_178) ;  /* 0x000000000f087348 */ /* 0x003fea0003c00000 */
[----:B------:R2:W3:Y:S02]  /*ddb0*/  SHFL.IDX P6, R14, R13, R12, R11 ;  /* 0x0000000c0d0e7389 */ /* 0x0004e400000c000b */
[----:B0123--:R-:W-:Y:S01]  /*ddc0*/  ENDCOLLECTIVE ;  /* 0x000000000000791b */ /* 0x00ffe20003800000 */
.L_x_178:
[----:B------:R-:W-:Y:S05]  /*ddd0*/  BSYNC B0 ;  /* 0x0000000000007941 */ /* 0x000fea0003800000 */
.L_x_177:
[----:B------:R-:W-:Y:S05]  /*dde0*/  BRA `(.L_x_179) ;  /* 0xfffffff0001c7947 */ /* 0x000fea000383ffff */
.L_x_143:
[----:B------:R-:W-:Y:S01]  /*ddf0*/  BSSY B1, `(.L_x_180) ;  /* 0x0000006000017945 */ /* 0x000fe20003800000 */
[----:B------:R-:W-:-:S07]  /*de00*/  IMAD.MOV.U32 R15, RZ, RZ, -0x1 ;  /* 0xffffffffff0f7424 */ /* 0x000fce00078e00ff */
[----:B012---:R-:W-:Y:S05]  /*de10*/  WARPSYNC.COLLECTIVE R15, `(.L_x_181) ;  /* 0x000000000f0c7348 */ /* 0x007fea0003c00000 */
[----:B------:R-:W-:Y:S02]  /*de20*/  ELECT P6, UR62, PT ;  /* 0x00000000003e782f */ /* 0x000fe400038c0000 */
[----:B------:R-:W-:Y:S01]  /*de30*/  MOV R14, UR62 ;  /* 0x0000003e000e7c02 */ /* 0x000fe20008000f00 */
[----:B012---:R-:W-:Y:S10]  /*de40*/  ENDCOLLECTIVE ;  /* 0x000000000000791b */ /* 0x007ff40003800000 */
.L_x_181:
[----:B------:R-:W-:Y:S05]  /*de50*/  BSYNC B1 ;  /* 0x0000000000017941 */ /* 0x000fea0003800000 */
.L_x_180:
[----:B------:R-:W-:Y:S05]  /*de60*/  BRA `(.L_x_182) ;  /* 0xfffffff000147947 */ /* 0x000fea000383ffff */
.L_x_145:
[----:B0-----:R0:W1:Y:S02]  /*de70*/  SYNCS.PHASECHK.TRANS64.TRYWAIT P0, [R6+URZ], R5 ;  /* 0x00000005060075a7 */ /* 0x001064000800017f */
[----:B-1----:R-:W-:Y:S05]  /*de80*/  @!P0 NANOSLEEP.SYNCS 0x989680 ;  /* 0x009896800000895d */ /* 0x002fea0003900000 */
[----:B------:R-:W1:Y:S02]  /*de90*/  @!P0 SYNCS.PHASECHK.TRANS64 P0, [R6+URZ], R5 ;  /* 0x00000005060085a7 */ /* 0x000e64000800007f */
[----:B-1----:R-:W-:Y:S05]  /*dea0*/  @!P0 BRA `(.L_x_145) ;  /* 0xfffffffc00f08947 */ /* 0x002fea000383ffff */
[----:B------:R-:W-:Y:S05]  /*deb0*/  BRA `(.L_x_183) ;  /* 0xfffffff0004c7947 */ /* 0x000fea000383ffff */
.L_x_146:
[----:B-1----:R1:W2:Y:S02]  /*dec0*/  SYNCS.PHASECHK.TRANS64.TRYWAIT P0, [R3+URZ], R2 ;  /* 0x00000002030075a7 */ /* 0x0022a4000800017f */
[----:B--2---:R-:W-:Y:S05]  /*ded0*/  @!P0 NANOSLEEP.SYNCS 0x989680 ;  /* 0x009896800000895d */ /* 0x004fea0003900000 */
[----:B------:R-:W2:Y:S02]  /*dee0*/  @!P0 SYNCS.PHASECHK.TRANS64 P0, [R3+URZ], R2 ;  /* 0x00000002030085a7 */ /* 0x000ea4000800007f */
[----:B--2---:R-:W-:Y:S05]  /*def0*/  @!P0 BRA `(.L_x_146) ;  /* 0xfffffffc00f08947 */ /* 0x004fea000383ffff */
[----:B------:R-:W-:Y:S05]  /*df00*/  BRA `(.L_x_184) ;  /* 0xfffffff000407947 */ /* 0x000fea000383ffff */
.L_x_148:
[----:B-1----:R1:W2:Y:S02]  /*df10*/  SYNCS.PHASECHK.TRANS64.TRYWAIT P0, [R18+URZ], R5 ;  /* 0x00000005120075a7 */ /* 0x0022a4000800017f */
[----:B--2---:R-:W-:Y:S05]  /*df20*/  @!P0 NANOSLEEP.SYNCS 0x989680 ;  /* 0x009896800000895d */ /* 0x004fea0003900000 */
[----:B------:R-:W2:Y:S02]  /*df30*/  @!P0 SYNCS.PHASECHK.TRANS64 P0, [R18+URZ], R5 ;  /* 0x00000005120085a7 */ /* 0x000ea4000800007f */
[----:B--2---:R-:W-:Y:S05]  /*df40*/  @!P0 BRA `(.L_x_148) ;  /* 0xfffffffc00f08947 */ /* 0x004fea000383ffff */
[----:B------:R-:W-:Y:S05]  /*df50*/  BRA `(.L_x_185) ;  /* 0xfffffff000447947 */ /* 0x000fea000383ffff */
.L_x_186:
[----:B------:R-:W-:-:S00]  /*df60*/  BRA `(.L_x_186) ;  /* 0xfffffffc00fc7947 */ /* 0x000fc0000383ffff */
[----:B------:R-:W-:-:S00]  /*df70*/  NOP ;  /* 0x0000000000007918 */ /* 0x000fc00000000000 */
        /* <DEDUP_REMOVED lines=8> */
.L_x_5867:


//--------------------- .text._ZN7cutlass13device_kernelIN5flash11enable_sm90INS1_16FlashAttnFwdSm90INS1_25CollectiveMainloopFwdSm90ILi2EN4cute5tupleIJNS5_1CILi1EEES8_S8_EEENS6_IJNS7_ILi64EEESA_SA_EEELi512ENS_6half_tEfNS_4arch4Sm90ELb0ELb0ELb0ELb0ELb0ELb0ELb1ELb0ELb0ELb1ELb0ELb0EEENS1_21CollectiveEpilogueFwdINS6_IJSA_NS7_ILi512EEESA_EEES9_SC_SE_Li256ELb0ELb1ELb0ELb0EEENS1_29StaticPersistentTileSchedulerILb0EEEEEEEEEvNT_6ParamsE --------------------------
	.section	.text._ZN7cutlass13device_kernelIN5flash11enable_sm90INS1_16FlashAttnFwdSm90INS1_25CollectiveMainloopFwdSm90ILi2EN4cute5tupleIJNS5_1CILi1EEES8_S8_EEENS6_IJNS7_ILi64EEESA_SA_EEELi512ENS_6half_tEfNS_4arch4Sm90ELb0ELb0ELb0ELb0ELb0ELb0ELb1ELb0ELb0ELb1ELb0ELb0EEENS1_21CollectiveEpilogueFwdINS6_IJSA_NS7_ILi512EEESA_EEES9_SC_SE_Li256ELb0ELb1ELb0ELb0EEENS1_29StaticPersistentTileSchedulerILb0EEEEEEEEEvNT_6ParamsE,"ax",@progbits
	.align	128
.text._ZN7cutlass13device_kernelIN5flash11enable_sm90INS1_16FlashAttnFwdSm90INS1_25CollectiveMainloopFwdSm90ILi2EN4cute5tupleIJNS5_1CILi1EEES8_S8_EEENS6_IJNS7_ILi64EEESA_SA_EEELi512ENS_6half_tEfNS_4arch4Sm90ELb0ELb0ELb0ELb0ELb0ELb0ELb1ELb0ELb0ELb1ELb0ELb0EEENS1_21CollectiveEpilogueFwdINS6_IJSA_NS7_ILi512EEESA_EEES9_SC_SE_Li256ELb0ELb1ELb0ELb0EEENS1_29StaticPersistentTileSchedulerILb0EEEEEEEEEvNT_6ParamsE:
        .type           _ZN7cutlass13device_kernelIN5flash11enable_sm90INS1_16FlashAttnFwdSm90INS1_25CollectiveMainloopFwdSm90ILi2EN4cute5tupleIJNS5_1CILi1EEES8_S8_EEENS6_IJNS7_ILi64EEESA_SA_EEELi512ENS_6half_tEfNS_4arch4Sm90ELb0ELb0ELb0ELb0ELb0ELb0ELb1ELb0ELb0ELb1ELb0ELb0EEENS1_21CollectiveEpilogueFwdINS6_IJSA_NS7_ILi512EEESA_EEES9_SC_SE_Li256ELb0ELb1ELb0ELb0EEENS1_29StaticPersistentTileSchedulerILb0EEEEEEEEEvNT_6ParamsE,@function
        .size           _ZN7cutlass13device_kernelIN5flash11enable_sm90INS1_16FlashAttnFwdSm90INS1_25CollectiveMainloopFwdSm90ILi2EN4cute5tupleIJNS5_1CILi1EEES8_S8_EEENS6_IJNS7_ILi64EEESA_SA_EEELi512ENS_6half_tEfNS_4arch4Sm90ELb0ELb0ELb0ELb0ELb0ELb0ELb1ELb0ELb0ELb1ELb0ELb0EEENS1_21CollectiveEpilogueFwdINS6_IJSA_NS7_ILi512EEESA_EEES9_SC_SE_Li256ELb0ELb1ELb0ELb0EEENS1_29StaticPersistentTileSchedulerILb0EEEEEEEEEvNT_6ParamsE,(.L_x_5868 - _ZN7cutlass13device_kernelIN5flash11enable_sm90INS1_16FlashAttnFwdSm90INS1_25CollectiveMainloopFwdSm90ILi2EN4cute5tupleIJNS5_1CILi1EEES8_S8_EEENS6_IJNS7_ILi64EEESA_SA_EEELi512ENS_6half_tEfNS_4arch4Sm90ELb0ELb0ELb0ELb0ELb0ELb0ELb1ELb0ELb0ELb1ELb0ELb0EEENS1_21CollectiveEpilogueFwdINS6_IJSA_NS7_ILi512EEESA_EEES9_SC_SE_Li256ELb0ELb1ELb0ELb0EEENS1_29StaticPersistentTileSchedulerILb0EEEEEEEEEvNT_6ParamsE)
        .other          _ZN7cutlass13device_kernelIN5flash11enable_sm90INS1_16FlashAttnFwdSm90INS1_25CollectiveMainloopFwdSm90ILi2EN4cute5tupleIJNS5_1CILi1EEES8_S8_EEENS6_IJNS7_ILi64EEESA_SA_EEELi512ENS_6half_tEfNS_4arch4Sm90ELb0ELb0ELb0ELb0ELb0ELb0ELb1ELb0ELb0ELb1ELb0ELb0EEENS1_21CollectiveEpilogueFwdINS6_IJSA_NS7_ILi512EEESA_EEES9_SC_SE_Li256ELb0ELb1ELb0ELb0EEENS1_29StaticPersistentTileSchedulerILb0EEEEEEEEEvNT_6ParamsE,@"STO_CUDA_ENTRY STV_DEFAULT"
_ZN7cutlass13device_kernelIN5flash11enable_sm90INS1_16FlashAttnFwdSm90INS1_25CollectiveMainloopFwdSm90ILi2EN4cute5tupleIJNS5_1CILi1EEES8_S8_EEENS6_IJNS7_ILi64EEESA_SA_EEELi512ENS_6half_tEfNS_4arch4Sm90ELb0ELb0ELb0ELb0ELb0ELb0ELb1ELb0ELb0ELb1ELb0ELb0EEENS1_21CollectiveEpilogueFwdINS6_IJSA_NS7_ILi512EEESA_EEES9_SC_SE_Li256ELb0ELb1ELb0ELb0EEENS1_29StaticPersistentTileSchedulerILb0EEEEEEEEEvNT_6ParamsE:
[----:B------:R-:W0:Y:S02]  /*0000*/  LDC R1, c[0x0][0x28] ;  /* 0x00000a00ff017b82 */ /* 0x000e240000000800 */
[----:B0-----:R-:W-:Y:S01]  /*0010*/  VIADD R1, R1, 0xffffffa8 ;  /* 0xffffffa801017836 */ /* 0x001fe20000000000 */
[----:B------:R-:W0:Y:S01]  /*0020*/  S2R R0, SR_TID.X ;  /* 0x0000000000007919 */ /* 0x000e220000002100 */
[----:B------:R-:W-:Y:S01]  /*0030*/  ELECT P0, URZ, PT ;  /* 0x00000000003f782f */ /* 0x000fe20003800000 */
[----:B------:R-:W-:Y:S01]  /*0040*/  BSSY B0, `(.L_x_187) ;  /* 0x000000d000007945 */ /* 0x000fe20003800000 */
[----:B0-----:R-:W-:-:S05]  /*0050*/  SHF.R.U32.HI R2, RZ, 0x5, R0 ;  /* 0x00000005ff027819 */ /* 0x001fca0000011600 */
[----:B------:R-:W0:Y:S02]  /*0060*/  SHFL.IDX PT, R3, R2, RZ, 0x1f ;  /* 0x00001fff02037589 */ /* 0x000e2400000e0000 */
[----:B0-----:R-:W-:-:S13]  /*0070*/  ISETP.EQ.AND P0, PT, R3, RZ, P0 ;  /* 0x000000ff0300720c */ /* 0x001fda0000702270 */
        /* <DEDUP_REMOVED lines=9> */
.L_x_188:
[----:B------:R-:W-:Y:S05]  /*0110*/  BSYNC B0 ;  /* 0x0000000000007941 */ /* 0x000fea0003800000 */
.L_x_187:
[----:B------:R-:W-:Y:S01]  /*0120*/  SHF.R.U32.HI R4, RZ, 0x7, R0 ;  /* 0x00000007ff047819 */ /* 0x000fe20000011600 */
[----:B------:R-:W-:Y:S01]  /*0130*/  VOTEU.ANY UP0, P0 ;  /* 0x00000000003f7886 */ /* 0x000fe20000000100 */
[----:B------:R-:W0:Y:S01]  /*0140*/  SHFL.IDX PT, R3, R2, RZ, 0x1f ;  /* 0x00001fff02037589 */ /* 0x000e2200000e0000 */
[----:B------:R-:W-:Y:S01]  /*0150*/  UMOV UR4, 0x80 ;  /* 0x0000008000047882 */ /* 0x000fe20000000000 */
[----:B------:R-:W-:Y:S01]  /*0160*/  UMOV UR7, 0x100 ;  /* 0x0000010000077882 */ /* 0x000fe20000000000 */
[----:B------:R-:W-:Y:S01]  /*0170*/  VOTEU.ANY UP1, P0 ;  /* 0x00000000003f7886 */ /* 0x000fe20000020100 */
[----:B------:R-:W1:Y:S01]  /*0180*/  SHFL.IDX PT, R4, R4, RZ, 0x1f ;  /* 0x00001fff04047589 */ /* 0x000e6200000e0000 */
[----:B------:R-:W2:Y:S01]  /*0190*/  @UP0 S2UR UR8, SR_CgaCtaId ;  /* 0x00000000000809c3 */ /* 0x000ea20000008800 */
[----:B------:R-:W-:Y:S01]  /*01a0*/  @UP0 UMOV UR6, 0x400 ;  /* 0x0000040000060882 */ /* 0x000fe20000000000 */
[----:B------:R-:W-:-:S04]  /*01b0*/  @UP0 UIADD3 UR4, -UR4, 0x100000, URZ ;  /* 0x0010000004040890 */ /* 0x000fc8000fffe13f */
[----:B------:R-:W-:Y:S02]  /*01c0*/  @UP0 USHF.L.U32 UR5, UR4, 0xb, URZ ;  /* 0x0000000b04050899 */ /* 0x000fe4000800063f */
[----:B------:R-:W-:Y:S01]  /*01d0*/  @UP0 USHF.L.U32 UR4, UR4, 0x1, URZ ;  /* 0x0000000104040899 */ /* 0x000fe2000800063f */
[----:B------:R-:W-:Y:S01]  /*01e0*/  VOTEU.ANY UP2, P0 ;  /* 0x00000000003f7886 */ /* 0x000fe20000040100 */
[----:B0-----:R-:W-:Y:S01]  /*01f0*/  ISETP.NE.AND P1, PT, R3, RZ, PT ;  /* 0x000000ff0300720c */ /* 0x001fe20003f25270 */
[----:B-1----:R0:W-:Y:S01]  /*0200*/  STL [R1], R4 ;  /* 0x0000000401007387 */ /* 0x0021e20000100800 */
[----:B--2---:R-:W-:Y:S02]  /*0210*/  @UP0 ULEA UR8, UR8, UR6, 0x18 ;  /* 0x0000000608080291 */ /* 0x004fe4000f8ec03f */
[----:B------:R-:W-:-:S04]  /*0220*/  @UP0 UIADD3 UR6, -UR7, 0x100000, URZ ;  /* 0x0010000007060890 */ /* 0x000fc8000fffe13f */
[----:B------:R-:W-:Y:S02]  /*0230*/  @UP0 USHF.L.U32 UR7, UR6, 0xb, URZ ;  /* 0x0000000b06070899 */ /* 0x000fe4000800063f */
[----:B------:R-:W-:Y:S01]  /*0240*/  @UP0 USHF.L.U32 UR6, UR6, 0x1, URZ ;  /* 0x0000000106060899 */ /* 0x000fe2000800063f */
[----:B------:R-:W-:Y:S01]  /*0250*/  VOTEU.ANY UP0, P0 ;  /* 0x00000000003f7886 */ /* 0x000fe20000000100 */
[----:B------:R-:W1:Y:S04]  /*0260*/  FENCE.VIEW.ASYNC.S ;  /* 0x00000000000073c6 */ /* 0x000e680000000000 */
[----:B-1----:R0:W1:Y:S01]  /*0270*/  @UP0 SYNCS.EXCH.64 URZ, [UR8+0x38800], UR4 ;  /* 0x03880004083f05b2 */ /* 0x0020620008000100 */
[----:B------:R0:W2:Y:S05]  /*0280*/  @UP1 SYNCS.EXCH.64 URZ, [UR8+0x38810], UR4 ;  /* 0x03881004083f15b2 */ /* 0x0000aa0008000100 */
[----:B------:R0:W3:Y:S02]  /*0290*/  @UP2 SYNCS.EXCH.64 URZ, [UR8+0x38820], UR6 ;  /* 0x03882006083f25b2 */ /* 0x0000e40008000100 */
[----:B0-----:R-:W-:Y:S05]  /*02a0*/  @P1 BRA `(.L_x_189) ;  /* 0x0000000000381947 */ /* 0x001fea0003800000 */
[----:B------:R-:W0:Y:S01]  /*02b0*/  S2UR UR5, SR_CgaCtaId ;  /* 0x00000000000579c3 */ /* 0x000e220000008800 */
        /* <DEDUP_REMOVED lines=11> */
[----:B------:R0:W0:Y:S01]  /*0370*/  SYNCS.EXCH.64 URZ, [UR6+0x38848], UR4 ;  /* 0x03884804063f75b2 */ /* 0x0000220008000100 */
[----:B------:R-:W-:Y:S01]  /*0380*/  NOP ;  /* 0x0000000000007918 */ /* 0x000fe20000000000 */
.L_x_189:
[----:B------:R-:W5:Y:S01]  /*0390*/  SHFL.IDX PT, R3, R2, RZ, 0x1f ;  /* 0x00001fff02037589 */ /* 0x000f6200000e0000 */
[----:B------:R-:W-:Y:S01]  /*03a0*/  NOP ;  /* 0x0000000000007918 */ /* 0x000fe20000000000 */
[----:B-----5:R-:W-:-:S13]  /*03b0*/  ISETP.NE.AND P0, PT, R3, RZ, PT ;  /* 0x000000ff0300720c */ /* 0x020fda0003f05270 */
        /* <DEDUP_REMOVED lines=17> */
[----:B------:R0:W0:Y:S01]  /*04d0*/  SYNCS.EXCH.64 URZ, [UR8+0x38868], UR4 ;  /* 0x03886804083f75b2 */ /* 0x0000220008000100 */
[----:B------:R-:W-:Y:S01]  /*04e0*/  NOP ;  /* 0x0000000000007918 */ /* 0x000fe20000000000 */
.L_x_190:
[----:B------:R-:W5:Y:S01]  /*04f0*/  SHFL.IDX PT, R3, R2, RZ, 0x1f ;  /* 0x00001fff02037589 */ /* 0x000f6200000e0000 */
[----:B------:R-:W-:Y:S01]  /*0500*/  NOP ;  /* 0x0000000000007918 */ /* 0x000fe20000000000 */
[----:B-----5:R-:W-:-:S13]  /*0510*/  ISETP.NE.AND P0, PT, R3, RZ, PT ;  /* 0x000000ff0300720c */ /* 0x020fda0003f05270 */
        /* <DEDUP_REMOVED lines=13> */
[----:B------:R0:W0:Y:S01]  /*05f0*/  SYNCS.EXCH.64 URZ, [UR6+0x38888], UR4 ;  /* 0x03888804063f75b2 */ /* 0x0000220008000100 */
[----:B------:R-:W-:Y:S01]  /*0600*/  NOP ;  /* 0x0000000000007918 */ /* 0x000fe20000000000 */
.L_x_191:
        /* <DEDUP_REMOVED lines=22> */
.L_x_192:
        /* <DEDUP_REMOVED lines=22> */
.L_x_193:
[----:B------:R-:W-:Y:S01]  /*08d0*/  ISETP.NE.AND P0, PT, R4, RZ, PT ;  /* 0x000000ff0400720c */ /* 0x000fe20003f05270 */
[----:B------:R-:W-:Y:S01]  /*08e0*/  NOP ;  /* 0x0000000000007918 */ /* 0x000fe20000000000 */
[----:B------:R-:W-:Y:S01]  /*08f0*/  ULDC.64 UR38, c[0x0][0x208] ;  /* 0x0000820000267ab9 */ /* 0x000fe20000000a00 */
[----:B01234-:R-:W-:Y:S10]  /*0900*/  BAR.SYNC.DEFER_BLOCKING 0x0 ;  /* 0x0000000000007b1d */ /* 0x01fff40000010000 */
[----:B------:R-:W-:Y:S05]  /*0910*/  @!P0 BRA `(.L_x_194) ;  /* 0x0000009800948947 */ /* 0x000fea0003800000 */
.L_x_195:
        /* <DEDUP_REMOVED lines=17> */
[----:B------:R-:W-:Y:S01]  /*0a30*/  UMOV UR36, URZ ;  /* 0x0000003f00247c82 */ /* 0x000fe20008000000 */
[----:B------:R-:W-:Y:S01]  /*0a40*/  SHF.R.S32.HI R3, RZ, 0x1f, R0 ;  /* 0x0000001fff037819 */ /* 0x000fe20000011400 */
[----:B------:R-:W-:-:S03]  /*0a50*/  IMAD.MOV.U32 R201, RZ, RZ, RZ ;  /* 0x000000ffffc97224 */ /* 0x000fc600078e00ff */
[CC--:B------:R-:W-:Y:S02]  /*0a60*/  LEA.HI R5, R3.reuse, R0.reuse, RZ, 0x5 ;  /* 0x0000000003057211 */ /* 0x0c0fe400078f28ff */
[CC--:B------:R-:W-:Y:S02]  /*0a70*/  LEA.HI R4, R3.reuse, R0.reuse, RZ, 0x4 ;  /* 0x0000000003047211 */ /* 0x0c0fe400078f20ff */
[--C-:B------:R-:W-:Y:S02]  /*0a80*/  SHF.R.S32.HI R10, RZ, 0x5, R5.reuse ;  /* 0x00000005ff0a7819 */ /* 0x100fe40000011405 */
[----:B------:R-:W-:Y:S02]  /*0a90*/  SHF.R.S32.HI R9, RZ, 0x1f, R5 ;  /* 0x0000001fff097819 */ /* 0x000fe40000011405 */
[----:B------:R-:W-:Y:S02]  /*0aa0*/  LEA.HI R6, R3, R0, RZ, 0x2 ;  /* 0x0000000003067211 */ /* 0x000fe400078f10ff */
[----:B------:R-:W-:-:S02]  /*0ab0*/  LOP3.LUT R5, R4, 0xfffffff0, RZ, 0xc0, !PT ;  /* 0xfffffff004057812 */ /* 0x000fc400078ec0ff */
[----:B------:R-:W-:Y:S02]  /*0ac0*/  LOP3.LUT R11, R6, 0xfffffffc, RZ, 0xc0, !PT ;  /* 0xfffffffc060b7812 */ /* 0x000fe400078ec0ff */
[----:B------:R-:W-:Y:S01]  /*0ad0*/  SHF.R.S32.HI R7, RZ, 0x4, R4 ;  /* 0x00000004ff077819 */ /* 0x000fe20000011404 */
[C---:B------:R-:W-:Y:S01]  /*0ae0*/  IMAD.IADD R6, R0.reuse, 0x1, -R5 ;  /* 0x0000000100067824 */ /* 0x040fe200078e0a05 */
[CC--:B------:R-:W-:Y:S01]  /*0af0*/  LEA.HI R2, R3.reuse, R0.reuse, RZ, 0x7 ;  /* 0x0000000003027211 */ /* 0x0c0fe200078f38ff */
[----:B------:R-:W-:Y:S01]  /*0b00*/  IMAD.IADD R11, R0, 0x1, -R11 ;  /* 0x00000001000b7824 */ /* 0x000fe200078e0a0b */
[----:B------:R-:W-:Y:S01]  /*0b10*/  LEA.HI R214, R3, R0, RZ, 0x3 ;  /* 0x0000000003d67211 */ /* 0x000fe200078f18ff */
[----:B0-----:R-:W-:Y:S01]  /*0b20*/  ULEA UR37, UR4, UR37, 0x18 ;  /* 0x0000002504257291 */ /* 0x001fe2000f8ec03f */
[----:B------:R-:W-:Y:S02]  /*0b30*/  LEA.HI R4, R4, R7, RZ, 0x1 ;  /* 0x0000000704047211 */ /* 0x000fe400078f08ff */
[----:B------:R-:W-:-:S02]  /*0b40*/  LEA.HI R9, R9, R10, RZ, 0x2 ;  /* 0x0000000a09097211 */ /* 0x000fc400078f10ff */
[----:B------:R-:W-:Y:S02]  /*0b50*/  SHF.R.S32.HI R5, RZ, 0x1f, R6 ;  /* 0x0000001fff057819 */ /* 0x000fe40000011406 */
[----:B------:R-:W-:Y:S02]  /*0b60*/  LOP3.LUT R3, R2, 0xffffff80, RZ, 0xc0, !PT ;  /* 0xffffff8002037812 */ /* 0x000fe400078ec0ff */
[----:B------:R-:W-:Y:S02]  /*0b70*/  LOP3.LUT R13, R214, 0xfffffff8, RZ, 0xc0, !PT ;  /* 0xfffffff8d60d7812 */ /* 0x000fe400078ec0ff */
[----:B------:R-:W-:Y:S01]  /*0b80*/  LOP3.LUT R4, R4, 0x1ffffffe, RZ, 0xc0, !PT ;  /* 0x1ffffffe04047812 */ /* 0x000fe200078ec0ff */
[C---:B------:R-:W-:Y:S01]  /*0b90*/  IMAD.IADD R3, R0.reuse, 0x1, -R3 ;  /* 0x0000000100037824 */ /* 0x040fe200078e0a03 */
[----:B------:R-:W-:Y:S01]  /*0ba0*/  SHF.R.S32.HI R213, RZ, 0x7, R2 ;  /* 0x00000007ffd57819 */ /* 0x000fe20000011402 */
[----:B------:R-:W-:Y:S01]  /*0bb0*/  IMAD.IADD R212, R0, 0x1, -R13 ;  /* 0x0000000100d47824 */ /* 0x000fe200078e0a0d */
[----:B------:R-:W-:Y:S01]  /*0bc0*/  LOP3.LUT R9, R9, 0x3ffffc, RZ, 0xc0, !PT ;  /* 0x003ffffc09097812 */ /* 0x000fe200078ec0ff */
[----:B------:R-:W-:Y:S01]  /*0bd0*/  IMAD.IADD R8, R7, 0x1, -R4 ;  /* 0x0000000107087824 */ /* 0x000fe200078e0a04 */
[----:B------:R-:W-:Y:S01]  /*0be0*/  LEA.HI R5, R5, R6, RZ, 0x3 ;  /* 0x0000000605057211 */ /* 0x000fe200078f18ff */
[----:B------:R-:W-:Y:S01]  /*0bf0*/  IMAD R0, R213, 0x100, R6 ;  /* 0x00000100d5007824 */ /* 0x000fe200078e0206 */
[----:B------:R-:W-:Y:S01]  /*0c00*/  LEA.HI R7, R11, R11, RZ, 0x1 ;  /* 0x0000000b0b077211 */ /* 0x000fe200078f08ff */
[----:B------:R-:W-:Y:S01]  /*0c10*/  IMAD.IADD R9, R10, 0x1, -R9 ;  /* 0x000000010a097824 */ /* 0x000fe200078e0a09 */
[----:B------:R-:W-:Y:S01]  /*0c20*/  SHF.R.S32.HI R214, RZ, 0x3, R214 ;  /* 0x00000003ffd67819 */ /* 0x000fe200000114d6 */
[C---:B------:R-:W-:Y:S01]  /*0c30*/  IMAD.SHL.U32 R4, R5.reuse, 0x40, RZ ;  /* 0x0000004005047824 */ /* 0x040fe200078e00ff */
[----:B------:R-:W-:Y:S01]  /*0c40*/  LOP3.LUT R5, R5, 0xfffffff8, RZ, 0xc0, !PT ;  /* 0xfffffff805057812 */ /* 0x000fe200078ec0ff */
[----:B------:R-:W-:Y:S01]  /*0c50*/  IMAD R13, R9, 0x10, R0 ;  /* 0x00000010090d7824 */ /* 0x000fe200078e0200 */
[----:B------:R-:W-:Y:S01]  /*0c60*/  LOP3.LUT R12, R7, 0x1ffffffe, RZ, 0xc0, !PT ;  /* 0x1ffffffe070c7812 */ /* 0x000fe200078ec0ff */
[----:B------:R-:W-:Y:S01]  /*0c70*/  IMAD.SHL.U32 R8, R8, 0x8, RZ ;  /* 0x0000000808087824 */ /* 0x000fe200078e00ff */
[----:B------:R-:W-:Y:S01]  /*0c80*/  LOP3.LUT R9, R4, 0x7ffffe00, RZ, 0xc0, !PT ;  /* 0x7ffffe0004097812 */ /* 0x000fe200078ec0ff */
[----:B------:R-:W-:Y:S01]  /*0c90*/  IMAD.IADD R7, R6, 0x1, -R5 ;  /* 0x0000000106077824 */ /* 0x000fe200078e0a05 */
[----:B------:R-:W-:Y:S01]  /*0ca0*/  SHF.R.S32.HI R0, RZ, 0x1f, R3 ;  /* 0x0000001fff007819 */ /* 0x000fe20000011403 */
[----:B------:R-:W-:-:S02]  /*0cb0*/  IMAD.U32 R218, R13, 0x40, R8 ;  /* 0x000000400dda7824 */ /* 0x000fc400078e0008 */
[----:B------:R-:W-:Y:S01]  /*0cc0*/  IMAD R10, R10, 0x400, R9 ;  /* 0x000004000a0a7824 */ /* 0x000fe200078e0209 */
[CC--:B------:R-:W-:Y:S01]  /*0cd0*/  LEA.HI R4, R0.reuse, R3.reuse, RZ, 0x2 ;  /* 0x0000000300047211 */ /* 0x0c0fe200078f10ff */
[----:B------:R-:W-:Y:S01]  /*0ce0*/  IMAD.SHL.U32 R9, R7, 0x40, RZ ;  /* 0x0000004007097824 */ /* 0x000fe200078e00ff */
[----:B------:R-:W-:Y:S01]  /*0cf0*/  LEA.HI R0, R0, R3, RZ, 0x5 ;  /* 0x0000000300007211 */ /* 0x000fe200078f28ff */
[----:B------:R-:W-:Y:S01]  /*0d00*/  IMAD.SHL.U32 R17, R212, 0x8, RZ ;  /* 0x00000008d4117824 */ /* 0x000fe200078e00ff */
[----:B------:R-:W-:Y:S01]  /*0d10*/  SHF.R.S32.HI R5, RZ, 0x2, R4 ;  /* 0x00000002ff057819 */ /* 0x000fe20000011404 */
[----:B------:R-:W-:Y:S01]  /*0d20*/  IMAD.IADD R217, R11, 0x1, -R12 ;  /* 0x000000010bd97824 */ /* 0x000fe200078e0a0c */
[----:B------:R-:W-:Y:S01]  /*0d30*/  LOP3.LUT R9, R9, 0x1c0, RZ, 0xc0, !PT ;  /* 0x000001c009097812 */ /* 0x000fe200078ec0ff */
[C---:B------:R-:W-:Y:S01]  /*0d40*/  VIADD R190, R17.reuse, 0x40 ;  /* 0x0000004011be7836 */ /* 0x040fe20000000000 */
[----:B------:R-:W-:Y:S01]  /*0d50*/  SHF.R.S32.HI R6, RZ, 0x1f, R4 ;  /* 0x0000001fff067819 */ /* 0x000fe20000011404 */
[----:B------:R-:W-:Y:S01]  /*0d60*/  VIADD R189, R17, 0x80 ;  /* 0x0000008011bd7836 */ /* 0x000fe20000000000 */
[----:B------:R-:W-:Y:S01]  /*0d70*/  LOP3.LUT R8, R9, 0x8, R8, 0xf8, !PT ;  /* 0x0000000809087812 */ /* 0x000fe200078ef808 */
[C---:B------:R-:W-:Y:S01]  /*0d80*/  VIADD R188, R17.reuse, 0xc0 ;  /* 0x000000c011bc7836 */ /* 0x040fe20000000000 */
[----:B------:R-:W-:Y:S01]  /*0d90*/  LEA.HI R6, R6, R5, RZ, 0x3 ;  /* 0x0000000506067211 */ /* 0x000fe200078f18ff */
[C---:B------:R-:W-:Y:S01]  /*0da0*/  VIADD R187, R17.reuse, 0x100 ;  /* 0x0000010011bb7836 */ /* 0x040fe20000000000 */
[----:B------:R-:W-:Y:S01]  /*0db0*/  SHF.R.U32.HI R9, RZ, 0x3, R9 ;  /* 0x00000003ff097819 */ /* 0x000fe20000011609 */
[C---:B------:R-:W-:Y:S01]  /*0dc0*/  VIADD R186, R17.reuse, 0x140 ;  /* 0x0000014011ba7836 */ /* 0x040fe20000000000 */
[----:B------:R-:W-:Y:S01]  /*0dd0*/  LOP3.LUT R6, R6, 0xfffffff8, RZ, 0xc0, !PT ;  /* 0xfffffff806067812 */ /* 0x000fe200078ec0ff */
[C---:B------:R-:W-:Y:S01]  /*0de0*/  VIADD R216, R17.reuse, 0x180 ;  /* 0x0000018011d87836 */ /* 0x040fe20000000000 */
[----:B------:R-:W-:Y:S01]  /*0df0*/  LOP3.LUT R9, R8, R9, RZ, 0x3c, !PT ;  /* 0x0000000908097212 */ /* 0x000fe200078e3cff */
[----:B------:R-:W-:Y:S01]  /*0e00*/  VIADD R215, R17, 0x1c0 ;  /* 0x000001c011d77836 */ /* 0x000fe20000000000 */
[----:B------:R-:W-:Y:S01]  /*0e10*/  SHF.R.S32.HI R0, RZ, 0x5, R0 ;  /* 0x00000005ff007819 */ /* 0x000fe20000011400 */
[----:B------:R-:W-:Y:S01]  /*0e20*/  IMAD.IADD R5, R5, 0x1, -R6 ;  /* 0x0000000105057824 */ /* 0x000fe200078e0a06 */
[----:B------:R-:W-:Y:S01]  /*0e30*/  R2P PR, R7, 0x6 ;  /* 0x0000000607007804 */ /* 0x000fe20000000000 */
[----:B------:R-:W-:Y:S01]  /*0e40*/  IMAD.IADD R9, R10, 0x1, R9 ;  /* 0x000000010a097824 */ /* 0x000fe200078e0209 */
[----:B------:R-:W-:Y:S01]  /*0e50*/  LOP3.LUT R4, R4, 0x7ffffffc, RZ, 0xc0, !PT ;  /* 0x7ffffffc04047812 */ /* 0x000fe200078ec0ff */
[----:B------:R-:W-:Y:S01]  /*0e60*/  IMAD R16, R0, 0x10, R5 ;  /* 0x0000001000107824 */ /* 0x000fe200078e0205 */
[----:B------:R-:W-:Y:S01]  /*0e70*/  LEA.HI R0, R2, R213, RZ, 0x1 ;  /* 0x000000d502007211 */ /* 0x000fe200078f08ff */
[----:B------:R-:W-:Y:S01]  /*0e80*/  IMAD.MOV.U32 R2, RZ, RZ, RZ ;  /* 0x000000ffff027224 */ /* 0x000fe200078e00ff */
[----:B------:R-:W-:Y:S01]  /*0e90*/  LEA R23, R9, UR37, 0x1 ;  /* 0x0000002509177c11 */ /* 0x000fe2000f8e08ff */
[----:B------:R-:W-:Y:S01]  /*0ea0*/  IMAD.IADD R4, R3, 0x1, -R4 ;  /* 0x0000000103047824 */ /* 0x000fe200078e0a04 */
[----:B------:R-:W-:Y:S01]  /*0eb0*/  LOP3.LUT R0, R0, 0xfffffe, RZ, 0xc0, !PT ;  /* 0x00fffffe00007812 */ /* 0x000fe200078ec0ff */
[----:B------:R-:W-:Y:S01]  /*0ec0*/  IMAD R217, R217, 0x8, R16 ;  /* 0x00000008d9d97824 */ /* 0x000fe200078e0210 */
[----:B------:R-:W-:Y:S01]  /*0ed0*/  SEL R184, R184, 0xffffffc0, !P2 ;  /* 0xffffffc0b8b87807 */ /* 0x000fe20005000000 */
[C---:B------:R-:W-:Y:S01]  /*0ee0*/  VIADD R185, R23.reuse, 0x36400 ;  /* 0x0003640017b97836 */ /* 0x040fe20000000000 */
[----:B------:R-:W-:Y:S01]  /*0ef0*/  SHF.R.S32.HI R225, RZ, 0x1f, R190 ;  /* 0x0000001fffe17819 */ /* 0x000fe200000114be */
[----:B------:R-:W-:Y:S01]  /*0f00*/  VIADD R22, R23, 0x36420 ;  /* 0x0003642017167836 */ /* 0x000fe20000000000 */
[----:B------:R-:W-:Y:S01]  /*0f10*/  SHF.R.S32.HI R224, RZ, 0x1f, R189 ;  /* 0x0000001fffe07819 */ /* 0x000fe200000114bd */
[----:B------:R-:W-:Y:S01]  /*0f20*/  IMAD.IADD R0, R213, 0x1, -R0 ;  /* 0x00000001d5007824 */ /* 0x000fe200078e0a00 */
[----:B------:R-:W-:Y:S01]  /*0f30*/  SHF.R.S32.HI R223, RZ, 0x1f, R188 ;  /* 0x0000001fffdf7819 */ /* 0x000fe200000114bc */
[C---:B------:R-:W-:Y:S01]  /*0f40*/  @P1 VIADD R22, R185.reuse, 0xffffffe0 ;  /* 0xffffffe0b9161836 */ /* 0x040fe20000000000 */
[----:B------:R-:W-:Y:S01]  /*0f50*/  SHF.R.S32.HI R222, RZ, 0x1f, R187 ;  /* 0x0000001fffde7819 */ /* 0x000fe200000114bb */
[----:B------:R-:W-:Y:S01]  /*0f60*/  IMAD.IADD R185, R185, 0x1, R184 ;  /* 0x00000001b9b97824 */ /* 0x000fe200078e02b8 */
[----:B------:R-:W-:Y:S01]  /*0f70*/  SHF.R.S32.HI R221, RZ, 0x1f, R186 ;  /* 0x0000001fffdd7819 */ /* 0x000fe200000114ba */
[----:B------:R-:W-:Y:S01]  /*0f80*/  IMAD.SHL.U32 R19, R0, 0x100, RZ ;  /* 0x0000010000137824 */ /* 0x000fe200078e00ff */
[----:B------:R-:W-:Y:S01]  /*0f90*/  SHF.R.S32.HI R220, RZ, 0x1f, R216 ;  /* 0x0000001fffdc7819 */ /* 0x000fe200000114d8 */
[----:B------:R-:W-:Y:S01]  /*0fa0*/  IMAD.SHL.U32 R18, R4, 0x2, RZ ;  /* 0x0000000204127824 */ /* 0x000fe200078e00ff */
[----:B------:R-:W-:Y:S01]  /*0fb0*/  SHF.R.S32.HI R219, RZ, 0x1f, R215 ;  /* 0x0000001fffdb7819 */ /* 0x000fe200000114d7 */
[----:B------:R-:W-:-:S07]  /*0fc0*/  IMAD.IADD R184, R184, 0x1, R22 ;  /* 0x00000001b8b87824 */ /* 0x000fce00078e0216 */
.L_x_226:
[----:B--2---:R-:W2:Y:S01]  /*0fd0*/  LDL R0, [R1] ;  /* 0x0000000001007983 */ /* 0x004ea20000100800 */
[----:B------:R-:W-:Y:S01]  /*0fe0*/  ULDC UR4, c[0x0][0xd38] ;  /* 0x00034e0000047ab9 */ /* 0x000fe20000000800 */
[----:B0-----:R-:W0:Y:S01]  /*0ff0*/  LDC R152, c[0x0][0x2f0] ;  /* 0x0000bc00ff987b82 */ /* 0x001e220000000800 */
[----:B------:R-:W-:Y:S01]  /*1000*/  UISETP.NE.AND UP2, UPT, UR4, 0x1, UPT ;  /* 0x000000010400788c */ /* 0x000fe2000bf45270 */
[----:B------:R-:W-:Y:S02]  /*1010*/  ULDC.64 UR6, c[0x0][0x418] ;  /* 0x0001060000067ab9 */ /* 0x000fe40000000a00 */
[----:B------:R-:W-:Y:S01]  /*1020*/  ULDC UR4, c[0x0][0xd44] ;  /* 0x0003510000047ab9 */ /* 0x000fe20000000800 */
[----:B------:R-:W-:Y:S02]  /*1030*/  UISETP.NE.U32.AND UP0, UPT, UR6, URZ, UPT ;  /* 0x0000003f0600728c */ /* 0x000fe4000bf05070 */
[----:B------:R-:W-:Y:S01]  /*1040*/  UISETP.NE.AND UP1, UPT, UR4, 0x1, UPT ;  /* 0x000000010400788c */ /* 0x000fe2000bf25270 */
[----:B------:R-:W-:Y:S01]  /*1050*/  UMOV UR41, UR40 ;  /* 0x0000002800297c82 */ /* 0x000fe20008000000 */
[----:B------:R-:W-:-:S03]  /*1060*/  UISETP.NE.AND.EX UP0, UPT, UR7, URZ, UPT, UP0 ;  /* 0x0000003f0700728c */ /* 0x000fc6000bf05300 */
[----:B------:R-:W-:Y:S01]  /*1070*/  @UP2 ULDC UR4, c[0x0][0xd3c] ;  /* 0x00034f0000042ab9 */ /* 0x000fe20000000800 */
[----:B------:R-:W-:Y:S01]  /*1080*/  @UP2 ULDC UR6, c[0x0][0xd40] ;  /* 0x0003500000062ab9 */ /* 0x000fe20000000800 */
[----:B------:R-:W-:Y:S02]  /*1090*/  UIMAD.WIDE.U32 UR4, UR40, UR4, URZ ;  /* 0x00000004280472a5 */ /* 0x000fe4000f8e003f */
[----:B------:R-:W-:Y:S02]  /*10a0*/  UMOV UR43, UR40 ;  /* 0x00000028002b7c82 */ /* 0x000fe40008000000 */
[----:B------:R-:W-:-:S03]  /*10b0*/  @UP2 USHF.R.U32.HI UR41, URZ, UR6, UR5 ;  /* 0x000000063f292299 */ /* 0x000fc60008011605 */
[----:B------:R-:W-:Y:S02]  /*10c0*/  @UP1 ULDC.64 UR6, c[0x0][0xd48] ;  /* 0x0003520000061ab9 */ /* 0x000fe40000000a00 */
[----:B------:R-:W-:Y:S02]  /*10d0*/  UIMAD.WIDE.U32 UR4, UR41, UR6, URZ ;  /* 0x00000006290472a5 */ /* 0x000fe4000f8e003f */
[----:B------:R-:W-:Y:S01]  /*10e0*/  UMOV UR42, UR41 ;  /* 0x00000029002a7c82 */ /* 0x000fe20008000000 */
[----:B------:R-:W-:Y:S01]  /*10f0*/  ULDC UR6, c[0x0][0x424] ;  /* 0x0001090000067ab9 */ /* 0x000fe20000000800 */
[----:B------:R-:W-:Y:S02]  /*1100*/  @UP1 USHF.R.U32.HI UR42, URZ, UR7, UR5 ;  /* 0x000000073f2a1299 */ /* 0x000fe40008011605 */
[----:B------:R-:W-:-:S06]  /*1110*/  USEL UR6, UR6, 0x1, UP0 ;  /* 0x0000000106067887 */ /* 0x000fcc0008000000 */
[----:B0-----:R-:W-:Y:S01]  /*1120*/  IMAD R152, R152, UR6, RZ ;  /* 0x0000000698987c24 */ /* 0x001fe2000f8e02ff */
[----:B--2---:R-:W-:-:S13]  /*1130*/  ISETP.NE.AND P0, PT, R0, 0x1, PT ;  /* 0x000000010000780c */ /* 0x004fda0003f05270 */
[----:B-1-3-5:R-:W-:Y:S05]  /*1140*/  @!P0 BRA `(.L_x_196) ;  /* 0x0000001400d88947 */ /* 0x02afea0003800000 */
[----:B------:R-:W0:Y:S01]  /*1150*/  SHFL.IDX PT, R0, R213, RZ, 0x1f ;  /* 0x00001fffd5007589 */ /* 0x000e2200000e0000 */
[----:B------:R-:W-:Y:S01]  /*1160*/  UMOV UR7, 0x40000040 ;  /* 0x4000004000077882 */ /* 0x000fe20000000000 */
[----:B------:R-:W-:Y:S01]  /*1170*/  UMOV UR9, 0x40000040 ;  /* 0x4000004000097882 */ /* 0x000fe20000000000 */
[----:B------:R-:W-:Y:S01]  /*1180*/  UMOV UR11, 0x40000040 ;  /* 0x40000040000b7882 */ /* 0x000fe20000000000 */
[----:B------:R-:W-:Y:S01]  /*1190*/  BAR.SYNC.DEFER_BLOCKING 0xe, 0x100 ;  /* 0x0384000000007b1d */ /* 0x000fe20000010000 */
[----:B------:R-:W-:-:S05]  /*11a0*/  ISETP.GE.AND P0, PT, R152, 0x41, PT ;  /* 0x000000419800780c */ /* 0x000fca0003f06270 */
[----:B------:R-:W-:Y:S01]  /*11b0*/  UMOV UR13, 0x40000040 ;  /* 0x40000040000d7882 */ /* 0x000fe20000000000 */
[----:B------:R-:W-:Y:S01]  /*11c0*/  UMOV UR15, 0x40000040 ;  /* 0x40000040000f7882 */ /* 0x000fe20000000000 */
[----:B------:R-:W-:Y:S01]  /*11d0*/  UMOV UR17, 0x40000040 ;  /* 0x4000004000117882 */ /* 0x000fe20000000000 */
[----:B------:R-:W-:Y:S01]  /*11e0*/  UMOV UR19, 0x40000040 ;  /* 0x4000004000137882 */ /* 0x000fe20000000000 */
[----:B------:R-:W1:Y:S01]  /*11f0*/  S2R R3, SR_TID.X ;  /* 0x0000000000037919 */ /* 0x000e620000002100 */
[----:B0-----:R-:W-:Y:S01]  /*1200*/  R2UR UR4, R0 ;  /* 0x00000000000472ca */ /* 0x001fe200000e0000 */
[----:B------:R-:W-:Y:S01]  /*1210*/  IMAD.U32 R0, RZ, RZ, UR36 ;  /* 0x00000024ff007e24 */ /* 0x000fe2000f8e00ff */
[----:B------:R-:W-:-:S11]  /*1220*/  WARPGROUP.ARRIVE ;  /* 0x00000000000079c5 */ /* 0x000fd60000000000 */
[----:B------:R-:W-:-:S04]  /*1230*/  ULEA.HI UR5, UR4, UR4, URZ, 0x1 ;  /* 0x0000000404057291 */ /* 0x000fc8000f8f083f */
[----:B------:R-:W-:-:S04]  /*1240*/  ULOP3.LUT UR5, UR5, 0x1fffe, URZ, 0xc0, !UPT ;  /* 0x0001fffe05057892 */ /* 0x000fc8000f8ec03f */
[----:B------:R-:W-:Y:S01]  /*1250*/  UIADD3 UR5, UR4, -UR5, URZ ;  /* 0x8000000504057290 */ /* 0x000fe2000fffe03f */
[----:B-1----:R-:W-:Y:S01]  /*1260*/  LOP3.LUT R3, R3, 0x7f, RZ, 0xc0, !PT ;  /* 0x0000007f03037812 */ /* 0x002fe200078ec0ff */
[----:B------:R-:W-:Y:S02]  /*1270*/  UIADD3 UR4, UR37, 0x36400, URZ ;  /* 0x0003640025047890 */ /* 0x000fe4000fffe03f */
[----:B------:R-:W-:Y:S01]  /*1280*/  ULEA UR5, UR5, UR37, 0xf ;  /* 0x0000002505057291 */ /* 0x000fe2000f8e783f */
[----:B------:R-:W-:Y:S01]  /*1290*/  ISETP.NE.AND P1, PT, R3, RZ, PT ;  /* 0x000000ff0300720c */ /* 0x000fe20003f25270 */
[----:B------:R-:W-:Y:S02]  /*12a0*/  USHF.R.U32.HI UR4, URZ, 0x4, UR4 ;  /* 0x000000043f047899 */ /* 0x000fe40008011604 */
[----:B------:R-:W-:Y:S02]  /*12b0*/  UIADD3 UR5, UR5, 0x400, URZ ;  /* 0x0000040005057890 */ /* 0x000fe4000fffe03f */
[----:B------:R-:W-:-:S02]  /*12c0*/  ULOP3.LUT UR4, UR4, 0x3fff, URZ, 0xc0, !UPT ;  /* 0x00003fff04047892 */ /* 0x000fc4000f8ec03f */
[----:B------:R-:W-:Y:S02]  /*12d0*/  USHF.R.U32.HI UR5, URZ, 0x4, UR5 ;  /* 0x000000043f057899 */ /* 0x000fe40008011605 */
[----:B------:R-:W-:Y:S02]  /*12e0*/  ULOP3.LUT UR4, UR4, 0x10000, URZ, 0xfc, !UPT ;  /* 0x0001000004047892 */ /* 0x000fe4000f8efc3f */
[----:B------:R-:W-:Y:S02]  /*12f0*/  ULOP3.LUT UR5, UR5, 0x3fff, URZ, 0xc0, !UPT ;  /* 0x00003fff05057892 */ /* 0x000fe4000f8ec03f */
[----:B------:R-:W-:Y:S01]  /*1300*/  UIADD3 UR8, UR4, 0x2, URZ ;  /* 0x0000000204087890 */ /* 0x000fe2000fffe03f */
[----:B------:R-:W-:Y:S01]  /*1310*/  @!P1 LEA R0, R0, UR37, 0x3 ;  /* 0x0000002500009c11 */ /* 0x000fe2000f8e18ff */
[----:B------:R-:W-:Y:S02]  /*1320*/  ULOP3.LUT UR20, UR5, 0x2000000, URZ, 0xfc, !UPT ;  /* 0x0200000005147892 */ /* 0x000fe4000f8efc3f */
[----:B------:R-:W-:-:S02]  /*1330*/  UIADD3 UR12, UR4, 0x4, URZ ;  /* 0x00000004040c7890 */ /* 0x000fc4000fffe03f */
[----:B------:R-:W-:Y:S01]  /*1340*/  ULEA UR6, UR36, UR20, 0xc ;  /* 0x0000001424067291 */ /* 0x000fe2000f8e603f */
[----:B------:R-:W-:Y:S01]  /*1350*/  @!P1 VIADD R0, R0, 0x38860 ;  /* 0x0003886000009836 */ /* 0x000fe20000000000 */
[----:B------:R-:W-:Y:S01]  /*1360*/  UMOV UR5, 0x40000040 ;  /* 0x4000004000057882 */ /* 0x000fe20000000000 */
[----:B------:R-:W-:Y:S02]  /*1370*/  UIADD3 UR16, UR4, 0x6, URZ ;  /* 0x0000000604107890 */ /* 0x000fe4000fffe03f */
[----:B------:R-:W-:Y:S01]  /*1380*/  UIADD3 UR10, UR6, 0x80, URZ ;  /* 0x00000080060a7890 */ /* 0x000fe2000fffe03f */
[----:B------:R-:W-:Y:S01]  /*1390*/  @!P1 PRMT R0, RZ, 0x654, R0 ;  /* 0x00000654ff009816 */ /* 0x000fe20000000000 */
[----:B------:R-:W-:Y:S02]  /*13a0*/  UIADD3 UR14, UR6, 0x100, URZ ;  /* 0x00000100060e7890 */ /* 0x000fe4000fffe03f */
[----:B------:R-:W-:Y:S01]  /*13b0*/  HGMMA.64x256x16.F32 R24, gdesc[UR4].tnspB, RZ, !UPT, gsb0 ;  /* 0x43e00000041879f0 */ /* 0x000fe2000c0008ff */
[----:B------:R-:W-:-:S02]  /*13c0*/  UIADD3 UR18, UR6, 0x180, URZ ;  /* 0x0000018006127890 */ /* 0x000fc4000fffe03f */
        /* <DEDUP_REMOVED lines=15> */
[----:B------:R-:W-:Y:S05]  /*14c0*/  @!P0 BRA `(.L_x_197) ;  /* 0x0000000800bc8947 */ /* 0x000fea0003800000 */
[----:B------:R-:W-:-:S05]  /*14d0*/  VIADD R152, R152, 0x3f ;  /* 0x0000003f98987836 */ /* 0x000fca0000000000 */
[----:B------:R-:W-:-:S04]  /*14e0*/  SHF.R.S32.HI R3, RZ, 0x1f, R152 ;  /* 0x0000001fff037819 */ /* 0x000fc80000011498 */
[----:B------:R-:W-:-:S04]  /*14f0*/  LEA.HI R3, R3, R152, RZ, 0x6 ;  /* 0x0000009803037211 */ /* 0x000fc800078f30ff */
[----:B------:R-:W-:-:S07]  /*1500*/  LEA.HI.SX32 R3, R3, 0xfffffffe, 0x1a ;  /* 0xfffffffe03037811 */ /* 0x000fce00078fd2ff */
.L_x_198:
[----:B------:R-:W-:Y:S01]  /*1510*/  BAR.SYNC.DEFER_BLOCKING 0xe, 0x100 ;  /* 0x0384000000007b1d */ /* 0x000fe20000010000 */
[----:B------:R-:W-:Y:S01]  /*1520*/  IMAD.U32 R5, RZ, RZ, UR36 ;  /* 0x00000024ff057e24 */ /* 0x000fe2000f8e00ff */
[----:B------:R-:W-:Y:S01]  /*1530*/  UIADD3 UR36, UR36, 0x1, URZ ;  /* 0x0000000124247890 */ /* 0x000fe2000fffe03f */
[C---:B------:R-:W-:Y:S01]  /*1540*/  ISETP.GT.AND P0, PT, R3.reuse, RZ, PT ;  /* 0x000000ff0300720c */ /* 0x040fe20003f04270 */
[----:B------:R-:W-:Y:S02]  /*1550*/  VIADD R3, R3, 0xffffffff ;  /* 0xffffffff03037836 */ /* 0x000fe40000000000 */
[----:B01----:R-:W-:Y:S01]  /*1560*/  IMAD R0, R5, 0x40, R16 ;  /* 0x0000004005007824 */ /* 0x003fe200078e0210 */
[----:B------:R-:W-:Y:S01]  /*1570*/  UISETP.NE.AND UP0, UPT, UR36, 0x2, UPT ;  /* 0x000000022400788c */ /* 0x000fe2000bf05270 */
[----:B------:R-:W-:Y:S01]  /*1580*/  UMOV UR7, 0x40000040 ;  /* 0x4000004000077882 */ /* 0x000fe20000000000 */
[----:B------:R-:W-:Y:S02]  /*1590*/  UMOV UR11, 0x40000040 ;  /* 0x40000040000b7882 */ /* 0x000fe40000000000 */
[----:B------:R-:W-:Y:S01]  /*15a0*/  LEA R0, R0, UR37, 0x2 ;  /* 0x0000002500007c11 */ /* 0x000fe2000f8e10ff */
[----:B------:R-:W-:Y:S01]  /*15b0*/  USEL UR36, UR36, URZ, UP0 ;  /* 0x0000003f24247287 */ /* 0x000fe20008000000 */
[----:B------:R-:W-:Y:S01]  /*15c0*/  UMOV UR15, 0x40000040 ;  /* 0x40000040000f7882 */ /* 0x000fe20000000000 */
[----:B------:R-:W-:-:S02]  /*15d0*/  UMOV UR19, 0x40000040 ;  /* 0x4000004000137882 */ /* 0x000fc40000000000 */
[----:B------:R-:W-:-:S04]  /*15e0*/  ULEA UR6, UR36, UR20, 0xc ;  /* 0x0000001424067291 */ /* 0x000fc8000f8e603f */
[----:B------:R-:W-:Y:S02]  /*15f0*/  UIADD3 UR10, UR6, 0x80, URZ ;  /* 0x00000080060a7890 */ /* 0x000fe4000fffe03f */
[----:B------:R-:W-:Y:S01]  /*1600*/  UIADD3 UR14, UR6, 0x100, URZ ;  /* 0x00000100060e7890 */ /* 0x000fe2000fffe03f */
[----:B------:R-:W0:Y:S01]  /*1610*/  LDS R4, [R0+0x38400] ;  /* 0x0384000000047984 */ /* 0x000e220000000800 */
[----:B------:R-:W-:-:S03]  /*1620*/  UIADD3 UR18, UR6, 0x180, URZ ;  /* 0x0000018006127890 */ /* 0x000fc6000fffe03f */
[----:B------:R1:W2:Y:S02]  /*1630*/  LDS R5, [R0+0x38420] ;  /* 0x0384200000057984 */ /* 0x0002a40000000800 */
[----:B-1----:R-:W-:-:S05]  /*1640*/  IMAD.U32 R0, RZ, RZ, UR36 ;  /* 0x00000024ff007e24 */ /* 0x002fca000f8e00ff */
[----:B------:R-:W-:-:S05]  /*1650*/  @!P1 LEA R0, R0, UR37, 0x3 ;  /* 0x0000002500009c11 */ /* 0x000fca000f8e18ff */
[----:B------:R-:W-:-:S05]  /*1660*/  @!P1 VIADD R0, R0, 0x38860 ;  /* 0x0003886000009836 */ /* 0x000fca0000000000 */
[----:B------:R-:W-:Y:S01]  /*1670*/  @!P1 PRMT R0, RZ, 0x654, R0 ;  /* 0x00000654ff009816 */ /* 0x000fe20000000000 */
        /* <DEDUP_REMOVED lines=127> */
[----:B------:R-:W-:-:S06]  /*1e70*/  FMUL.FTZ R151, R151, R5 ;  /* 0x0000000597977220 */ /* 0x000fcc0000410000 */
[----:B------:R-:W-:-:S06]  /*1e80*/  WARPGROUP.ARRIVE ;  /* 0x00000000000079c5 */ /* 0x000fcc0000000000 */
[----:B------:R-:W-:Y:S01]  /*1e90*/  HGMMA.64x256x16.F32 R24, gdesc[UR4].tnspB, R24, gsb0 ;  /* 0x43e00000041879f0 */ /* 0x000fe20008000818 */
[----:B------:R-:W-:-:S06]  /*1ea0*/  USEL UR6, URZ, 0x1, UP0 ;  /* 0x000000013f067887 */ /* 0x000fcc0008000000 */
[----:B------:R-:W-:Y:S01]  /*1eb0*/  LOP3.LUT R2, R2, UR6, RZ, 0x3c, !PT ;  /* 0x0000000602027c12 */ /* 0x000fe2000f8e3cff */
[----:B------:R-:W-:Y:S02]  /*1ec0*/  WARPGROUP.DEPBAR.LE gsb0, 0x0 ;  /* 0x00008000000079c5 */ /* 0x000fe40000010000 */
[----:B------:R-:W-:-:S15]  /*1ed0*/  WARPGROUP.ARRIVE ;  /* 0x00000000000079c5 */ /* 0x000fde0000000000 */
[----:B------:R-:W-:-:S03]  /*1ee0*/  NOP ;  /* 0x0000000000007918 */ /* 0x000fc60000000000 */
        /* <DEDUP_REMOVED lines=13> */
.L_x_197:
[----:B------:R-:W-:Y:S01]  /*1fc0*/  BAR.SYNC.DEFER_BLOCKING 0xe, 0x100 ;  /* 0x0384000000007b1d */ /* 0x000fe20000010000 */
[----:B------:R-:W-:Y:S01]  /*1fd0*/  IMAD.U32 R3, RZ, RZ, UR36 ;  /* 0x00000024ff037e24 */ /* 0x000fe2000f8e00ff */
[----:B------:R-:W-:Y:S01]  /*1fe0*/  UIADD3 UR36, UR36, 0x1, URZ ;  /* 0x0000000124247890 */ /* 0x000fe2000fffe03f */
[----:B------:R-:W-:Y:S02]  /*1ff0*/  IMAD.MOV.U32 R20, RZ, RZ, RZ ;  /* 0x000000ffff147224 */ /* 0x000fe400078e00ff */
[----:B01----:R-:W-:Y:S01]  /*2000*/  IMAD R0, R3, 0x40, R16 ;  /* 0x0000004003007824 */ /* 0x003fe200078e0210 */
[----:B------:R-:W-:-:S04]  /*2010*/  UISETP.NE.AND UP0, UPT, UR36, 0x2, UPT ;  /* 0x000000022400788c */ /* 0x000fc8000bf05270 */
[----:B------:R-:W-:Y:S01]  /*2020*/  LEA R4, R0, UR37, 0x2 ;  /* 0x0000002500047c11 */ /* 0x000fe2000f8e10ff */
[----:B------:R-:W-:Y:S02]  /*2030*/  USEL UR4, URZ, 0x1, UP0 ;  /* 0x000000013f047887 */ /* 0x000fe40008000000 */
[----:B------:R-:W-:-:S04]  /*2040*/  USEL UR36, UR36, URZ, UP0 ;  /* 0x0000003f24247287 */ /* 0x000fc80008000000 */
[----:B------:R-:W-:Y:S01]  /*2050*/  LOP3.LUT R2, R2, UR4, RZ, 0x3c, !PT ;  /* 0x0000000402027c12 */ /* 0x000fe2000f8e3cff */
        /* <DEDUP_REMOVED lines=130> */
[----:B------:R-:W-:Y:S01]  /*2880*/  IMAD.MOV.U32 R3, RZ, RZ, RZ ;  /* 0x000000ffff037224 */ /* 0x000fe200078e00ff */
[----:B------:R-:W-:Y:S06]  /*2890*/  BAR.ARV 0xf, 0x100 ;  /* 0x03c4000000007b1d */ /* 0x000fec0000002000 */
[----:B------:R-:W-:Y:S05]  /*28a0*/  BRA `(.L_x_199) ;  /* 0x0000005800e87947 */ /* 0x000fea0003800000 */
.L_x_196:
[----:B------:R-:W0:Y:S02]  /*28b0*/  SHFL.IDX PT, R0, R213, RZ, 0x1f ;  /* 0x00001fffd5007589 */ /* 0x000e2400000e0000 */
[----:B0-----:R-:W-:Y:S01]  /*28c0*/  R2UR UR4, R0 ;  /* 0x00000000000472ca */ /* 0x001fe200000e0000 */
[----:B------:R-:W-:-:S05]  /*28d0*/  VIADD R0, R152, 0x3f ;  /* 0x0000003f98007836 */ /* 0x000fca0000000000 */
[----:B------:R-:W-:-:S04]  /*28e0*/  SHF.R.S32.HI R3, RZ, 0x1f, R0 ;  /* 0x0000001fff037819 */ /* 0x000fc80000011400 */
[----:B------:R-:W-:-:S03]  /*28f0*/  LEA.HI R3, R3, R0, RZ, 0x6 ;  /* 0x0000000003037211 */ /* 0x000fc600078f30ff */
[----:B------:R-:W-:Y:S01]  /*2900*/  ULEA.HI UR5, UR4, UR4, URZ, 0x1 ;  /* 0x0000000404057291 */ /* 0x000fe2000f8f083f */
[----:B------:R-:W-:-:S03]  /*2910*/  SHF.R.S32.HI R153, RZ, 0x6, R3 ;  /* 0x00000006ff997819 */ /* 0x000fc60000011403 */
        /* <DEDUP_REMOVED lines=26> */
.L_x_200:
[----:B------:R-:W2:Y:S01]  /*2ac0*/  LDL R20, [R1] ;  /* 0x0000000001147983 */ /* 0x000ea20000100800 */
[----:B------:R-:W-:-:S04]  /*2ad0*/  LEA.HI R0, R201, R201, RZ, 0x1 ;  /* 0x000000c9c9007211 */ /* 0x000fc800078f08ff */
[----:B------:R-:W-:-:S05]  /*2ae0*/  LOP3.LUT R0, R0, 0xfffffffe, RZ, 0xc0, !PT ;  /* 0xfffffffe00007812 */ /* 0x000fca00078ec0ff */
[----:B------:R-:W-:-:S05]  /*2af0*/  IMAD.IADD R0, R201, 0x1, -R0 ;  /* 0x00000001c9007824 */ /* 0x000fca00078e0a00 */
[----:B------:R-:W-:-:S04]  /*2b00*/  SHF.L.U32 R0, R0, 0x1f, RZ ;  /* 0x0000001f00007819 */ /* 0x000fc800000006ff */
[----:B------:R-:W0:Y:S01]  /*2b10*/  SYNCS.PHASECHK.TRANS64.TRYWAIT P1, [UR37+0x38800], R0 ;  /* 0x03880000ff0075a7 */ /* 0x000e220008020165 */
[----:B--2---:R-:W-:Y:S01]  /*2b20*/  ISETP.NE.AND P0, PT, R20, RZ, PT ;  /* 0x000000ff1400720c */ /* 0x004fe20003f05270 */
[----:B0-----:R-:W-:-:S12]  /*2b30*/  @!P1 BRA `(.L_x_201) ;  /* 0x000000d400409947 */ /* 0x001fd80003800000 */
.L_x_334:
[----:B------:R-:W-:Y:S05]  /*2b40*/  @P0 BRA `(.L_x_202) ;  /* 0x0000000000040947 */ /* 0x000fea0003800000 */
[----:B------:R-:W-:Y:S01]  /*2b50*/  BPT.TRAP 0x1 ;  /* 0x000000040000795c */ /* 0x000fe20000300000 */
.L_x_202:
[----:B------:R-:W-:Y:S01]  /*2b60*/  IMAD.U32 R6, RZ, RZ, UR36 ;  /* 0x00000024ff067e24 */ /* 0x000fe2000f8e00ff */
[----:B------:R-:W-:-:S04]  /*2b70*/  SHF.L.U32 R5, R2, 0x1f, RZ ;  /* 0x0000001f02057819 */ /* 0x000fc800000006ff */
[----:B------:R-:W-:-:S04]  /*2b80*/  LEA R6, R6, UR37, 0x3 ;  /* 0x0000002506067c11 */ /* 0x000fc8000f8e18ff */
[----:B------:R1:W2:Y:S01]  /*2b90*/  SYNCS.PHASECHK.TRANS64.TRYWAIT P1, [R6+URZ+0x38830], R5 ;  /* 0x03883005060075a7 */ /* 0x0002a2000802017f */
[----:B------:R-:W-:Y:S05]  /*2ba0*/  @P0 BRA `(.L_x_203) ;  /* 0x0000000000040947 */ /* 0x000fea0003800000 */
[----:B------:R-:W-:Y:S01]  /*2bb0*/  BPT.TRAP 0x1 ;  /* 0x000000040000795c */ /* 0x000fe20000300000 */
.L_x_203:
[----:B--2---:R-:W-:Y:S05]  /*2bc0*/  @P1 BRA `(.L_x_204) ;  /* 0x0000000000081947 */ /* 0x004fea0003800000 */
[----:B------:R-:W2:Y:S02]  /*2bd0*/  SYNCS.PHASECHK.TRANS64.TRYWAIT P1, [R6+URZ+0x38830], R5 ;  /* 0x03883005060075a7 */ /* 0x000ea4000802017f */
[----:B--2---:R-:W-:Y:S05]  /*2be0*/  @!P1 BRA `(.L_x_205) ;  /* 0x000000d4002c9947 */ /* 0x004fea0003800000 */
.L_x_204:
[----:B------:R-:W-:-:S04]  /*2bf0*/  UIADD3 UR4, UR37, 0x22400, URZ ;  /* 0x0002240025047890 */ /* 0x000fc8000fffe03f */
[----:B------:R-:W-:-:S04]  /*2c00*/  USHF.R.U32.HI UR4, URZ, 0x4, UR4 ;  /* 0x000000043f047899 */ /* 0x000fc80008011604 */
[----:B------:R-:W-:-:S06]  /*2c10*/  ULOP3.LUT UR4, UR4, 0x3fff, URZ, 0xc0, !UPT ;  /* 0x00003fff04047892 */ /* 0x000fcc000f8ec03f */
[----:B0-----:R-:W-:Y:S01]  /*2c20*/  IMAD.U32 R3, RZ, RZ, UR4 ;  /* 0x00000004ff037e24 */ /* 0x001fe2000f8e00ff */
[----:B------:R-:W-:Y:S05]  /*2c30*/  WARPSYNC.ALL ;  /* 0x0000000000007948 */ /* 0x000fea0003800000 */
[----:B------:R-:W-:-:S04]  /*2c40*/  LOP3.LUT R3, R3, 0x10000, RZ, 0xfc, !PT ;  /* 0x0001000003037812 */ /* 0x000fc800078efcff */
        /* <DEDUP_REMOVED lines=10> */
[----:B------:R-:W-:-:S02]  /*2cf0*/  UMOV UR13, 0x40000040 ;  /* 0x40000040000d7882 */ /* 0x000fc40000000000 */
[----:B------:R-:W-:Y:S02]  /*2d00*/  ULEA UR6, UR36, UR6, 0x9 ;  /* 0x0000000624067291 */ /* 0x000fe4000f8e483f */
[----:B------:R-:W-:Y:S02]  /*2d10*/  ULOP3.LUT UR4, UR4, 0x10000, URZ, 0xfc, !UPT ;  /* 0x0001000004047892 */ /* 0x000fe4000f8efc3f */
[----:B------:R-:W-:Y:S02]  /*2d20*/  UIADD3 UR10, UR6, 0x2, URZ ;  /* 0x00000002060a7890 */ /* 0x000fe4000fffe03f */
[----:B------:R-:W-:Y:S02]  /*2d30*/  UIADD3 UR8, UR4, 0x2, URZ ;  /* 0x0000000204087890 */ /* 0x000fe4000fffe03f */
[----:B------:R-:W-:Y:S02]  /*2d40*/  UIADD3 UR14, UR6, 0x4, URZ ;  /* 0x00000004060e7890 */ /* 0x000fe4000fffe03f */
[----:B------:R-:W-:-:S02]  /*2d50*/  UIADD3 UR12, UR4, 0x4, URZ ;  /* 0x00000004040c7890 */ /* 0x000fc4000fffe03f */
[----:B------:R-:W-:Y:S01]  /*2d60*/  HGMMA.64x64x16.F32 R24, gdesc[UR4], RZ, !UPT, gsb0 ;  /* 0x00e00000041879f0 */ /* 0x000fe2000c0008ff */
[----:B------:R-:W-:Y:S02]  /*2d70*/  UIADD3 UR18, UR6, 0x6, URZ ;  /* 0x0000000606127890 */ /* 0x000fe4000fffe03f */
[----:B------:R-:W-:Y:S01]  /*2d80*/  UIADD3 UR16, UR4, 0x6, URZ ;  /* 0x0000000604107890 */ /* 0x000fe2000fffe03f */
[----:B------:R-:W-:Y:S01]  /*2d90*/  UMOV UR19, 0x40000040 ;  /* 0x4000004000137882 */ /* 0x000fe20000000000 */
[----:B------:R-:W-:Y:S01]  /*2da0*/  UMOV UR17, 0x40000040 ;  /* 0x4000004000117882 */ /* 0x000fe20000000000 */
        /* <DEDUP_REMOVED lines=10> */
[----:B------:R-:W0:Y:S02]  /*2e50*/  SYNCS.PHASECHK.TRANS64.TRYWAIT P1, [UR37+0x38810], R0 ;  /* 0x03881000ff0075a7 */ /* 0x000e240008020165 */
[----:B0-----:R-:W-:Y:S05]  /*2e60*/  @!P1 BRA `(.L_x_206) ;  /* 0x000000d000a09947 */ /* 0x001fea0003800000 */
.L_x_335:
[----:B------:R-:W-:Y:S05]  /*2e70*/  @P0 BRA `(.L_x_207) ;  /* 0x0000000000040947 */ /* 0x000fea0003800000 */
[----:B------:R-:W-:Y:S01]  /*2e80*/  BPT.TRAP 0x1 ;  /* 0x000000040000795c */ /* 0x000fe20000300000 */
.L_x_207:
[----:B------:R3:W4:Y:S01]  /*2e90*/  SYNCS.PHASECHK.TRANS64.TRYWAIT P1, [R6+URZ+0x38850], R5 ;  /* 0x03885005060075a7 */ /* 0x000722000802017f */
[----:B------:R-:W-:Y:S05]  /*2ea0*/  @P0 BRA `(.L_x_208) ;  /* 0x0000000000040947 */ /* 0x000fea0003800000 */
[----:B------:R-:W-:Y:S01]  /*2eb0*/  BPT.TRAP 0x1 ;  /* 0x000000040000795c */ /* 0x000fe20000300000 */
.L_x_208:
[----:B----4-:R-:W-:Y:S05]  /*2ec0*/  @P1 BRA `(.L_x_209) ;  /* 0x0000000000081947 */ /* 0x010fea0003800000 */
[----:B------:R-:W4:Y:S02]  /*2ed0*/  SYNCS.PHASECHK.TRANS64.TRYWAIT P1, [R6+URZ+0x38850], R5 ;  /* 0x03885005060075a7 */ /* 0x000f24000802017f */
[----:B----4-:R-:W-:Y:S05]  /*2ee0*/  @!P1 BRA `(.L_x_210) ;  /* 0x000000d000989947 */ /* 0x010fea0003800000 */
.L_x_209:
[----:B------:R-:W-:Y:S01]  /*2ef0*/  UIADD3 UR4, UR37, 0x400, URZ ;  /* 0x0000040025047890 */ /* 0x000fe2000fffe03f */
[----:B------:R-:W-:Y:S01]  /*2f00*/  WARPGROUP.ARRIVE ;  /* 0x00000000000079c5 */ /* 0x000fe20000000000 */
[----:B------:R-:W-:-:S05]  /*2f10*/  UIADD3 UR5, UR37, 0x26400, URZ ;  /* 0x0002640025057890 */ /* 0x000fca000fffe03f */
[----:B0-----:R-:W0:Y:S01]  /*2f20*/  S2R R0, SR_TID.X ;  /* 0x0000000000007919 */ /* 0x001e220000002100 */
[----:B------:R-:W-:Y:S01]  /*2f30*/  USHF.R.U32.HI UR4, URZ, 0x4, UR4 ;  /* 0x000000043f047899 */ /* 0x000fe20008011604 */
[----:B-1234-:R-:W-:Y:S01]  /*2f40*/  IMAD R5, R153, -0x40, R152 ;  /* 0xffffffc099057824 */ /* 0x01efe200078e0298 */
[----:B------:R-:W-:Y:S01]  /*2f50*/  USHF.R.U32.HI UR5, URZ, 0x4, UR5 ;  /* 0x000000043f057899 */ /* 0x000fe20008011605 */
[----:B------:R-:W1:Y:S01]  /*2f60*/  S2R R57, SR_TID.X ;  /* 0x0000000000397919 */ /* 0x000e620000002100 */
[----:B------:R-:W-:Y:S02]  /*2f70*/  ULOP3.LUT UR4, UR4, 0x3fff, URZ, 0xc0, !UPT ;  /* 0x00003fff04047892 */ /* 0x000fe4000f8ec03f */
[----:B------:R-:W-:Y:S01]  /*2f80*/  ULOP3.LUT UR5, UR5, 0x3fff, URZ, 0xc0, !UPT ;  /* 0x00003fff05057892 */ /* 0x000fe2000f8ec03f */
[----:B------:R-:W-:Y:S01]  /*2f90*/  IADD3 R5, -R18, 0x40, R5 ;  /* 0x0000004012057810 */ /* 0x000fe20007ffe105 */
[----:B------:R-:W-:Y:S02]  /*2fa0*/  ULOP3.LUT UR4, UR4, 0x10000, URZ, 0xfc, !UPT ;  /* 0x0001000004047892 */ /* 0x000fe4000f8efc3f */
[----:B------:R-:W-:Y:S01]  /*2fb0*/  ULOP3.LUT UR6, UR5, 0x10000, URZ, 0xfc, !UPT ;  /* 0x0001000005067892 */ /* 0x000fe2000f8efc3f */
[C---:B------:R-:W-:Y:S01]  /*2fc0*/  ISETP.GT.AND P5, PT, R5.reuse, RZ, PT ;  /* 0x000000ff0500720c */ /* 0x040fe20003fa4270 */
[----:B------:R-:W-:Y:S01]  /*2fd0*/  ULEA UR5, UR36, UR4, 0xc ;  /* 0x0000000424057291 */ /* 0x000fe2000f8e603f */
[C---:B------:R-:W-:Y:S01]  /*2fe0*/  ISETP.GT.AND P4, PT, R5.reuse, 0x1, PT ;  /* 0x000000010500780c */ /* 0x040fe20003f84270 */
[----:B------:R-:W-:Y:S01]  /*2ff0*/  UMOV UR21, 0x40000040 ;  /* 0x4000004000157882 */ /* 0x000fe20000000000 */
[----:B------:R-:W-:Y:S01]  /*3000*/  UMOV UR23, 0x40000040 ;  /* 0x4000004000177882 */ /* 0x000fe20000000000 */
[----:B------:R-:W-:Y:S01]  /*3010*/  UIADD3 UR14, UR6, 0x800, URZ ;  /* 0x00000800060e7890 */ /* 0x000fe2000fffe03f */
[C---:B------:R-:W-:Y:S01]  /*3020*/  ISETP.GT.AND P3, PT, R5.reuse, 0x8, PT ;  /* 0x000000080500780c */ /* 0x040fe20003f64270 */
[----:B------:R-:W-:Y:S01]  /*3030*/  UMOV UR20, UR6 ;  /* 0x0000000600147c82 */ /* 0x000fe20008000000 */
[----:B------:R-:W-:Y:S01]  /*3040*/  UMOV UR22, UR5 ;  /* 0x0000000500167c82 */ /* 0x000fe20008000000 */
[----:B------:R-:W-:Y:S01]  /*3050*/  UIADD3 UR15, UR5, 0x800, URZ ;  /* 0x00000800050f7890 */ /* 0x000fe2000fffe03f */
[----:B------:R-:W-:Y:S01]  /*3060*/  HGMMA.64x64x16.F32 R24, gdesc[UR20], R24, gsb0 ;  /* 0x00e00000141879f0 */ /* 0x000fe20008000818 */
[----:B------:R-:W-:Y:S01]  /*3070*/  UIADD3 UR20, UR6, 0x2, URZ ;  /* 0x0000000206147890 */ /* 0x000fe2000fffe03f */
[C---:B------:R-:W-:Y:S01]  /*3080*/  ISETP.GT.AND P2, PT, R5.reuse, 0x9, PT ;  /* 0x000000090500780c */ /* 0x040fe20003f44270 */
[----:B------:R-:W-:Y:S01]  /*3090*/  UIADD3 UR22, UR5, 0x2, URZ ;  /* 0x0000000205167890 */ /* 0x000fe2000fffe03f */
[C---:B------:R-:W-:Y:S01]  /*30a0*/  ISETP.GT.AND P1, PT, R5.reuse, 0x10, PT ;  /* 0x000000100500780c */ /* 0x040fe20003f24270 */
[----:B------:R-:W-:Y:S01]  /*30b0*/  UMOV UR21, 0x40000040 ;  /* 0x4000004000157882 */ /* 0x000fe20000000000 */
[----:B------:R-:W-:Y:S01]  /*30c0*/  UMOV UR23, 0x40000040 ;  /* 0x4000004000177882 */ /* 0x000fe20000000000 */
[----:B------:R-:W-:-:S02]  /*30d0*/  ISETP.GT.AND P6, PT, R5, 0x11, PT ;  /* 0x000000110500780c */ /* 0x000fc40003fc4270 */
[----:B0-----:R-:W-:Y:S02]  /*30e0*/  SHF.R.U32.HI R0, RZ, 0x7, R0 ;  /* 0x00000007ff007819 */ /* 0x001fe40000011600 */
[----:B-1----:R-:W-:-:S04]  /*30f0*/  LOP3.LUT R57, R57, 0x7f, RZ, 0xc0, !PT ;  /* 0x0000007f39397812 */ /* 0x002fc800078ec0ff */
[----:B------:R-:W0:Y:S02]  /*3100*/  SHFL.IDX PT, R0, R0, RZ, 0x1f ;  /* 0x00001fff00007589 */ /* 0x000e2400000e0000 */
[----:B0-----:R-:W-:-:S13]  /*3110*/  R2UR UR7, R0 ;  /* 0x00000000000772ca */ /* 0x001fda00000e0000 */
[----:B------:R-:W-:-:S03]  /*3120*/  UISETP.GT.AND UP0, UPT, UR7, 0x7f, UPT ;  /* 0x0000007f0700788c */ /* 0x000fc6000bf04270 */
[----:B------:R-:W-:Y:S01]  /*3130*/  UMOV UR7, 0x4 ;  /* 0x0000000400077882 */ /* 0x000fe20000000000 */
[----:B------:R-:W-:Y:S02]  /*3140*/  USEL UR11, URZ, 0x2, !UP0 ;  /* 0x000000023f0b7887 */ /* 0x000fe4000c000000 */
[----:B------:R-:W-:Y:S02]  /*3150*/  USEL UR10, UR7, 0x2, UP0 ;  /* 0x00000002070a7887 */ /* 0x000fe40008000000 */
[----:B------:R-:W-:Y:S01]  /*3160*/  USEL UR7, UR7, 0x6, !UP0 ;  /* 0x0000000607077887 */ /* 0x000fe2000c000000 */
[----:B------:R-:W-:Y:S02]  /*3170*/  WARPGROUP.DEPBAR.LE gsb0, 0x0 ;  /* 0x00008000000079c5 */ /* 0x000fe40000010000 */
[----:B------:R-:W-:-:S06]  /*3180*/  WARPGROUP.ARRIVE ;  /* 0x00000000000079c5 */ /* 0x000fcc0000000000 */
[----:B------:R-:W-:Y:S01]  /*3190*/  HGMMA.64x64x16.F32 R24, gdesc[UR20], R24, gsb0 ;  /* 0x00e00000141879f0 */ /* 0x000fe20008000818 */
[----:B------:R-:W-:Y:S02]  /*31a0*/  UIADD3 UR20, UR6, 0x4, URZ ;  /* 0x0000000406147890 */ /* 0x000fe4000fffe03f */
[----:B------:R-:W-:Y:S01]  /*31b0*/  UIADD3 UR22, UR5, 0x4, URZ ;  /* 0x0000000405167890 */ /* 0x000fe2000fffe03f */
[----:B------:R-:W-:Y:S01]  /*31c0*/  UMOV UR21, 0x40000040 ;  /* 0x4000004000157882 */ /* 0x000fe20000000000 */
[----:B------:R-:W-:Y:S01]  /*31d0*/  UMOV UR23, 0x40000040 ;  /* 0x4000004000177882 */ /* 0x000fe20000000000 */
        /* <DEDUP_REMOVED lines=94> */
[----:B------:R-:W-:Y:S02]  /*37c0*/  UIADD3 UR20, UR11, UR14, URZ ;  /* 0x0000000e0b147290 */ /* 0x000fe4000fffe03f */
[----:B------:R-:W-:Y:S01]  /*37d0*/  UIADD3 UR22, UR11, UR15, URZ ;  /* 0x0000000f0b167290 */ /* 0x000fe2000fffe03f */
        /* <DEDUP_REMOVED lines=16> */
[----:B------:R-:W-:Y:S01]  /*38e0*/  UMOV UR14, 0x28 ;  /* 0x00000028000e7882 */ /* 0x000fe20000000000 */
[----:B------:R-:W-:Y:S01]  /*38f0*/  UMOV UR15, 0xa00 ;  /* 0x00000a00000f7882 */ /* 0x000fe20000000000 */
[----:B------:R-:W-:Y:S02]  /*3900*/  USEL UR14, UR14, 0x26, UP0 ;  /* 0x000000260e0e7887 */ /* 0x000fe40008000000 */
[----:B------:R-:W-:-:S02]  /*3910*/  USEL UR15, UR15, 0x980, UP0 ;  /* 0x000009800f0f7887 */ /* 0x000fc40008000000 */
[----:B------:R-:W-:Y:S02]  /*3920*/  ULOP3.LUT UR14, UR14, 0x6, URZ, 0xc0, !UPT ;  /* 0x000000060e0e7892 */ /* 0x000fe4000f8ec03f */
[----:B------:R-:W-:Y:S01]  /*3930*/  ULOP3.LUT UR15, UR15, 0xa00, URZ, 0xc0, !UPT ;  /* 0x00000a000f0f7892 */ /* 0x000fe2000f8ec03f */
[----:B------:R-:W-:Y:S02]  /*3940*/  WARPGROUP.DEPBAR.LE gsb0, 0x0 ;  /* 0x00008000000079c5 */ /* 0x000fe40000010000 */
[----:B------:R-:W-:-:S06]  /*3950*/  WARPGROUP.ARRIVE ;  /* 0x00000000000079c5 */ /* 0x000fcc0000000000 */
[----:B------:R-:W-:Y:S01]  /*3960*/  HGMMA.64x64x16.F32 R24, gdesc[UR20], R24, gsb0 ;  /* 0x00e00000141879f0 */ /* 0x000fe20008000818 */
[----:B------:R-:W-:Y:S02]  /*3970*/  UIADD3 UR20, UR14, UR15, UR6 ;  /* 0x0000000f0e147290 */ /* 0x000fe4000fffe006 */
[----:B------:R-:W-:Y:S01]  /*3980*/  UIADD3 UR22, UR14, UR15, UR5 ;  /* 0x0000000f0e167290 */ /* 0x000fe2000fffe005 */
[----:B------:R-:W-:Y:S01]  /*3990*/  UMOV UR21, 0x40000040 ;  /* 0x4000004000157882 */ /* 0x000fe20000000000 */
[----:B------:R-:W-:Y:S01]  /*39a0*/  UMOV UR23, 0x40000040 ;  /* 0x4000004000177882 */ /* 0x000fe20000000000 */
[----:B------:R-:W-:Y:S02]  /*39b0*/  UIADD3 UR14, UR6, 0xa00, URZ ;  /* 0x00000a00060e7890 */ /* 0x000fe4000fffe03f */
[----:B------:R-:W-:Y:S01]  /*39c0*/  UIADD3 UR15, UR5, 0xa00, URZ ;  /* 0x00000a00050f7890 */ /* 0x000fe2000fffe03f */
        /* <DEDUP_REMOVED lines=87> */
[----:B------:R-:W-:Y:S02]  /*3f40*/  UMOV UR10, 0x1000 ;  /* 0x00001000000a7882 */ /* 0x000fe40000000000 */
[----:B------:R-:W-:-:S04]  /*3f50*/  USEL UR10, UR10, 0xf80, UP0 ;  /* 0x00000f800a0a7887 */ /* 0x000fc80008000000 */
[----:B------:R-:W-:Y:S01]  /*3f60*/  ULOP3.LUT UR10, UR10, 0x1e00, URZ, 0xc0, !UPT ;  /* 0x00001e000a0a7892 */ /* 0x000fe2000f8ec03f */
        /* <DEDUP_REMOVED lines=9> */
[----:B------:R-:W-:-:S04]  /*4000*/  USEL UR7, UR7, 0x3e, UP0 ;  /* 0x0000003e07077887 */ /* 0x000fc80008000000 */
        /* <DEDUP_REMOVED lines=8> */
[----:B------:R-:W-:Y:S01]  /*4090*/  ULDC UR5, c[0x0][0xa80] ;  /* 0x0002a00000057ab9 */ /* 0x000fe20000000800 */
[----:B------:R-:W-:-:S04]  /*40a0*/  ULOP3.LUT UR7, UR44, 0x2000000, URZ, 0xfc, !UPT ;  /* 0x020000002c077892 */ /* 0x000fc8000f8efc3f */
[----:B------:R-:W-:-:S04]  /*40b0*/  ULEA UR10, UR36, UR7, 0xc ;  /* 0x00000007240a7291 */ /* 0x000fc8000f8e603f */
[----:B------:R-:W-:Y:S01]  /*40c0*/  UIADD3 UR14, UR10, 0x80, URZ ;  /* 0x000000800a0e7890 */ /* 0x000fe2000fffe03f */
        /* <DEDUP_REMOVED lines=33> */
[C---:B------:R-:W-:Y:S02]  /*42e0*/  ISETP.GT.AND P6, PT, R5.reuse, 0x29, PT ;  /* 0x000000290500780c */ /* 0x040fe40003fc4270 */
        /* <DEDUP_REMOVED lines=19> */
[----:B------:R-:W-:Y:S02]  /*4420*/  FMNMX.FTZ R7, R52, R7, !PT ;  /* 0x0000000734077209 */ /* 0x000fe40007810000 */
[----:B------:R-:W-:Y:S02]  /*4430*/  FSEL R46, R46, -INF , P1 ;  /* 0xff8000002e2e7808 */ /* 0x000fe40000800000 */
[----:B------:R-:W-:-:S02]  /*4440*/  FMNMX.FTZ R8, R72, R7, !PT ;  /* 0x0000000748087209 */ /* 0x000fc40007810000 */
[----:B------:R-:W-:Y:S02]  /*4450*/  FSEL R48, R47, -INF , P6 ;  /* 0xff8000002f307808 */ /* 0x000fe40003000000 */
[----:B------:R-:W-:Y:S01]  /*4460*/  FSEL R50, R50, -INF , P5 ;  /* 0xff80000032327808 */ /* 0x000fe20002800000 */
[----:B------:R-:W0:Y:S01]  /*4470*/  SHFL.BFLY PT, R5, R8, 0x2, 0x1f ;  /* 0x0c401f0008057f89 */ /* 0x000e2200000e0000 */
[----:B------:R-:W-:Y:S02]  /*4480*/  FSEL R54, R54, -INF , P3 ;  /* 0xff80000036367808 */ /* 0x000fe40001800000 */
[----:B------:R-:W-:Y:S02]  /*4490*/  FSEL R70, R55, -INF , P2 ;  /* 0xff80000037467808 */ /* 0x000fe40001000000 */
[----:B------:R-:W-:Y:S02]  /*44a0*/  ISETP.GE.AND P2, PT, R152, 0x41, PT ;  /* 0x000000419800780c */ /* 0x000fe40003f46270 */
[----:B0-----:R-:W-:-:S02]  /*44b0*/  FMNMX.FTZ R9, R8, R5, !PT ;  /* 0x0000000508097209 */ /* 0x001fc40007810000 */
[----:B------:R-:W-:-:S03]  /*44c0*/  FMNMX.FTZ R5, R26, R27, !PT ;  /* 0x0000001b1a057209 */ /* 0x000fc60007810000 */
[----:B------:R-:W0:Y:S01]  /*44d0*/  SHFL.BFLY PT, R0, R9, 0x1, 0x1f ;  /* 0x0c201f0009007f89 */ /* 0x000e2200000e0000 */
[----:B------:R-:W-:-:S04]  /*44e0*/  FMNMX.FTZ R5, R30, R5, !PT ;  /* 0x000000051e057209 */ /* 0x000fc80007810000 */
[----:B------:R-:W-:-:S04]  /*44f0*/  FMNMX.FTZ R5, R32, R5, !PT ;  /* 0x0000000520057209 */ /* 0x000fc80007810000 */
[----:B------:R-:W-:-:S04]  /*4500*/  FMNMX.FTZ R5, R34, R5, !PT ;  /* 0x0000000522057209 */ /* 0x000fc80007810000 */
[----:B------:R-:W-:-:S04]  /*4510*/  FMNMX.FTZ R5, R36, R5, !PT ;  /* 0x0000000524057209 */ /* 0x000fc80007810000 */
[----:B------:R-:W-:Y:S01]  /*4520*/  FMNMX.FTZ R7, R38, R5, !PT ;  /* 0x0000000526077209 */ /* 0x000fe20007810000 */
[----:B------:R-:W-:-:S03]  /*4530*/  IMAD.U32 R5, RZ, RZ, UR5 ;  /* 0x00000005ff057e24 */ /* 0x000fc6000f8e00ff */
[----:B------:R-:W-:Y:S02]  /*4540*/  FMNMX.FTZ R7, R40, R7, !PT ;  /* 0x0000000728077209 */ /* 0x000fe40007810000 */
[----:B0-----:R-:W-:Y:S02]  /*4550*/  FMNMX.FTZ R0, R9, R0, !PT ;  /* 0x0000000009007209 */ /* 0x001fe40007810000 */
[----:B------:R-:W-:Y:S02]  /*4560*/  FMNMX.FTZ R7, R42, R7, !PT ;  /* 0x000000072a077209 */ /* 0x000fe40007810000 */
[C---:B------:R-:W-:Y:S01]  /*4570*/  FSETP.NEU.FTZ.AND P1, PT, R0.reuse, -INF , PT ;  /* 0xff8000000000780b */ /* 0x040fe20003f3d000 */
[----:B------:R-:W-:Y:S01]  /*4580*/  FMUL.FTZ R8, R0, R5 ;  /* 0x0000000500087220 */ /* 0x000fe20000410000 */
[----:B------:R-:W-:-:S04]  /*4590*/  FMNMX.FTZ R7, R44, R7, !PT ;  /* 0x000000072c077209 */ /* 0x000fc80007810000 */
[----:B------:R-:W-:Y:S02]  /*45a0*/  FMNMX.FTZ R7, R46, R7, !PT ;  /* 0x000000072e077209 */ /* 0x000fe40007810000 */
[----:B------:R-:W-:Y:S02]  /*45b0*/  FSEL R29, R8, RZ, P1 ;  /* 0x000000ff081d7208 */ /* 0x000fe40000800000 */
[----:B------:R-:W-:-:S03]  /*45c0*/  FMNMX.FTZ R9, R48, R7, !PT ;  /* 0x0000000730097209 */ /* 0x000fc60007810000 */
[-CC-:B------:R-:W-:Y:S01]  /*45d0*/  FFMA.FTZ R10, R24, R5.reuse, -R29.reuse ;  /* 0x00000005180a7223 */ /* 0x180fe2000001081d */
[----:B------:R-:W-:Y:S01]  /*45e0*/  FSEL R24, R51, -INF , P4 ;  /* 0xff80000033187808 */ /* 0x000fe20002000000 */
[--C-:B------:R-:W-:Y:S01]  /*45f0*/  FFMA.FTZ R8, R25, R5, -R29.reuse ;  /* 0x0000000519087223 */ /* 0x100fe2000001081d */
[----:B------:R-:W-:Y:S01]  /*4600*/  FMNMX.FTZ R9, R50, R9, !PT ;  /* 0x0000000932097209 */ /* 0x000fe20007810000 */
[----:B------:R0:W-:Y:S01]  /*4610*/  MUFU.EX2 R7, R10 ;  /* 0x0000000a00077308 */ /* 0x0001e20000000800 */
[-CC-:B------:R-:W-:Y:S01]  /*4620*/  FFMA.FTZ R11, R12, R5.reuse, -R29.reuse ;  /* 0x000000050c0b7223 */ /* 0x180fe2000001081d */
[--C-:B------:R-:W-:Y:S01]  /*4630*/  FFMA.FTZ R12, R14, R5, -R29.reuse ;  /* 0x000000050e0c7223 */ /* 0x100fe2000001081d */
[----:B------:R-:W-:Y:S01]  /*4640*/  FMNMX.FTZ R9, R24, R9, !PT ;  /* 0x0000000918097209 */ /* 0x000fe20007810000 */
[-CC-:B------:R-:W-:Y:S01]  /*4650*/  FFMA.FTZ R13, R20, R5.reuse, -R29.reuse ;  /* 0x00000005140d7223 */ /* 0x180fe2000001081d */
[-CC-:B------:R-:W-:Y:S01]  /*4660*/  FFMA.FTZ R14, R56, R5.reuse, -R29.reuse ;  /* 0x00000005380e7223 */ /* 0x180fe2000001081d */
[--C-:B------:R-:W-:Y:S01]  /*4670*/  FFMA.FTZ R28, R28, R5, -R29.reuse ;  /* 0x000000051c1c7223 */ /* 0x100fe2000001081d */
[----:B------:R-:W-:Y:S01]  /*4680*/  FMNMX.FTZ R9, R54, R9, !PT ;  /* 0x0000000936097209 */ /* 0x000fe20007810000 */
[-CC-:B------:R-:W-:Y:S01]  /*4690*/  FFMA.FTZ R20, R60, R5.reuse, -R29.reuse ;  /* 0x000000053c147223 */ /* 0x180fe2000001081d */
[-CC-:B0-----:R-:W-:Y:S01]  /*46a0*/  FFMA.FTZ R10, R4, R5.reuse, -R29.reuse ;  /* 0x00000005040a7223 */ /* 0x181fe2000001081d */
[--C-:B------:R-:W-:Y:S01]  /*46b0*/  FFMA.FTZ R21, R62, R5, -R29.reuse ;  /* 0x000000053e157223 */ /* 0x100fe2000001081d */
[----:B------:R-:W-:Y:S01]  /*46c0*/  FMNMX.FTZ R15, R70, R9, !PT ;  /* 0x00000009460f7209 */ /* 0x000fe20007810000 */
[-CC-:B------:R-:W-:Y:S01]  /*46d0*/  FFMA.FTZ R154, R64, R5.reuse, -R29.reuse ;  /* 0x00000005409a7223 */ /* 0x180fe2000001081d */
[-CC-:B------:R-:W-:Y:S01]  /*46e0*/  FFMA.FTZ R155, R66, R5.reuse, -R29.reuse ;  /* 0x00000005429b7223 */ /* 0x180fe2000001081d */
[-CC-:B------:R-:W-:Y:S01]  /*46f0*/  FFMA.FTZ R172, R68, R5.reuse, -R29.reuse ;  /* 0x0000000544ac7223 */ /* 0x180fe2000001081d */
[-CC-:B------:R-:W-:Y:S01]  /*4700*/  FFMA.FTZ R173, R52, R5.reuse, -R29.reuse ;  /* 0x0000000534ad7223 */ /* 0x180fe2000001081d */
[----:B------:R-:W0:Y:S01]  /*4710*/  SHFL.BFLY PT, R4, R15, 0x2, 0x1f ;  /* 0x0c401f000f047f89 */ /* 0x000e2200000e0000 */
[--C-:B------:R-:W-:Y:S01]  /*4720*/  FFMA.FTZ R174, R72, R5, -R29.reuse ;  /* 0x0000000548ae7223 */ /* 0x100fe2000001081d */
[----:B------:R-:W1:Y:S08]  /*4730*/  MUFU.EX2 R8, R8 ;  /* 0x0000000800087308 */ /* 0x000e700000000800 */
[----:B------:R-:W-:Y:S08]  /*4740*/  MUFU.EX2 R9, R28 ;  /* 0x0000001c00097308 */ /* 0x000ff00000000800 */
[----:B------:R-:W2:Y:S01]  /*4750*/  MUFU.EX2 R10, R10 ;  /* 0x0000000a000a7308 */ /* 0x000ea20000000800 */
[----:B-1----:R-:W-:Y:S01]  /*4760*/  F2FP.F16.F32.PACK_AB R156, R8, R7 ;  /* 0x00000007089c723e */ /* 0x002fe200000000ff */
[----:B------:R-:W-:Y:S01]  /*4770*/  FADD.FTZ R8, R7, R8 ;  /* 0x0000000807087221 */ /* 0x000fe20000010000 */
[----:B0-----:R-:W-:Y:S01]  /*4780*/  FMNMX.FTZ R25, R15, R4, !PT ;  /* 0x000000040f197209 */ /* 0x001fe20007810000 */
[----:B------:R-:W-:-:S04]  /*4790*/  FFMA.FTZ R15, R58, R5, -R29 ;  /* 0x000000053a0f7223 */ /* 0x000fc8000001081d */
[----:B------:R-:W-:Y:S01]  /*47a0*/  MUFU.EX2 R11, R11 ;  /* 0x0000000b000b7308 */ /* 0x000fe20000000800 */
[----:B------:R-:W0:Y:S07]  /*47b0*/  SHFL.BFLY PT, R4, R25, 0x1, 0x1f ;  /* 0x0c201f0019047f89 */ /* 0x000e2e00000e0000 */
[----:B------:R-:W1:Y:S01]  /*47c0*/  MUFU.EX2 R12, R12 ;  /* 0x0000000c000c7308 */ /* 0x000e620000000800 */
[----:B--2---:R-:W-:Y:S01]  /*47d0*/  F2FP.F16.F32.PACK_AB R158, R10, R9 ;  /* 0x000000090a9e723e */ /* 0x004fe200000000ff */
[----:B------:R-:W-:-:S04]  /*47e0*/  FADD.FTZ R9, R9, R8 ;  /* 0x0000000809097221 */ /* 0x000fc80000010000 */
[----:B------:R-:W-:Y:S02]  /*47f0*/  FADD.FTZ R10, R10, R9 ;  /* 0x000000090a0a7221 */ /* 0x000fe40000010000 */
[----:B------:R-:W-:Y:S08]  /*4800*/  MUFU.EX2 R13, R13 ;  /* 0x0000000d000d7308 */ /* 0x000ff00000000800 */
[----:B------:R-:W2:Y:S01]  /*4810*/  MUFU.EX2 R14, R14 ;  /* 0x0000000e000e7308 */ /* 0x000ea20000000800 */
[----:B-1----:R-:W-:Y:S01]  /*4820*/  F2FP.F16.F32.PACK_AB R160, R12, R11 ;  /* 0x0000000b0ca0723e */ /* 0x002fe200000000ff */
[----:B------:R-:W-:Y:S01]  /*4830*/  FADD.FTZ R11, R11, R10 ;  /* 0x0000000a0b0b7221 */ /* 0x000fe20000010000 */
[----:B0-----:R-:W-:-:S03]  /*4840*/  FMNMX.FTZ R4, R25, R4, !PT ;  /* 0x0000000419047209 */ /* 0x001fc60007810000 */
[----:B------:R-:W-:Y:S01]  /*4850*/  FADD.FTZ R12, R12, R11 ;  /* 0x0000000b0c0c7221 */ /* 0x000fe20000010000 */
[C---:B------:R-:W-:Y:S01]  /*4860*/  FSETP.NEU.FTZ.AND P1, PT, R4.reuse, -INF , PT ;  /* 0xff8000000400780b */ /* 0x040fe20003f3d000 */
[-C--:B------:R-:W-:Y:S01]  /*4870*/  FMUL.FTZ R25, R4, R5.reuse ;  /* 0x0000000504197220 */ /* 0x080fe20000410000 */
[----:B------:R-:W-:Y:S04]  /*4880*/  MUFU.EX2 R15, R15 ;  /* 0x0000000f000f7308 */ /* 0x000fe80000000800 */
[----:B------:R-:W-:Y:S02]  /*4890*/  FSEL R25, R25, RZ, P1 ;  /* 0x000000ff19197208 */ /* 0x000fe40000800000 */
[----:B------:R-:W-:Y:S02]  /*48a0*/  ISETP.NE.AND P1, PT, R57, RZ, PT ;  /* 0x000000ff3900720c */ /* 0x000fe40003f25270 */
[----:B------:R-:W0:Y:S01]  /*48b0*/  MUFU.EX2 R20, R20 ;  /* 0x0000001400147308 */ /* 0x000e220000000800 */
[-CC-:B------:R-:W-:Y:S01]  /*48c0*/  FFMA.FTZ R196, R24, R5.reuse, -R25.reuse ;  /* 0x0000000518c47223 */ /* 0x180fe20000010819 */
        /* <DEDUP_REMOVED lines=8> */
[----:B------:R-:W-:Y:S01]  /*4950*/  FFMA.FTZ R183, R42, R5, -R25 ;  /* 0x000000052ab77223 */ /* 0x000fe20000010819 */
[----:B------:R-:W-:-:S02]  /*4960*/  @!P1 VIADD R24, R6, 0x38840 ;  /* 0x0003884006189836 */ /* 0x000fc40000000000 */
[-CC-:B------:R-:W-:Y:S01]  /*4970*/  FFMA.FTZ R192, R44, R5.reuse, -R25.reuse ;  /* 0x000000052cc07223 */ /* 0x180fe20000010819 */
[-CC-:B------:R-:W-:Y:S01]  /*4980*/  FFMA.FTZ R191, R46, R5.reuse, -R25.reuse ;  /* 0x000000052ebf7223 */ /* 0x180fe20000010819 */
[-CC-:B------:R-:W-:Y:S01]  /*4990*/  FFMA.FTZ R194, R48, R5.reuse, -R25.reuse ;  /* 0x0000000530c27223 */ /* 0x180fe20000010819 */
[-CC-:B------:R-:W-:Y:S01]  /*49a0*/  FFMA.FTZ R193, R50, R5.reuse, -R25.reuse ;  /* 0x0000000532c17223 */ /* 0x180fe20000010819 */
[----:B------:R-:W-:Y:S01]  /*49b0*/  @!P1 PRMT R24, RZ, 0x654, R24 ;  /* 0x00000654ff189816 */ /* 0x000fe20000000018 */
[-CC-:B------:R-:W-:Y:S01]  /*49c0*/  FFMA.FTZ R195, R54, R5.reuse, -R25.reuse ;  /* 0x0000000536c37223 */ /* 0x180fe20000010819 */
[----:B------:R-:W-:Y:S01]  /*49d0*/  FFMA.FTZ R198, R70, R5, -R25 ;  /* 0x0000000546c67223 */ /* 0x000fe20000010819 */
[----:B------:R-:W-:Y:S01]  /*49e0*/  MUFU.EX2 R175, R175 ;  /* 0x000000af00af7308 */ /* 0x000fe20000000800 */
[----:B------:R1:W-:Y:S01]  /*49f0*/  @!P1 SYNCS.ARRIVE.TRANS64.RED.A1T0 RZ, [R24+URZ], RZ ;  /* 0x000000ff18ff99a7 */ /* 0x0003e2000810043f */
[----:B--2---:R-:W-:Y:S01]  /*4a00*/  F2FP.F16.F32.PACK_AB R162, R14, R13 ;  /* 0x0000000d0ea2723e */ /* 0x004fe200000000ff */
[----:B------:R-:W-:Y:S01]  /*4a10*/  FADD.FTZ R13, R13, R12 ;  /* 0x0000000c0d0d7221 */ /* 0x000fe20000010000 */
[----:B0-----:R-:W-:Y:S01]  /*4a20*/  F2FP.F16.F32.PACK_AB R164, R20, R15 ;  /* 0x0000000f14a4723e */ /* 0x001fe200000000ff */
[----:B------:R-:W-:-:S02]  /*4a30*/  @!P1 VIADD R6, R6, 0x38860 ;  /* 0x0003886006069836 */ /* 0x000fc40000000000 */
[----:B------:R-:W-:Y:S01]  /*4a40*/  FADD.FTZ R14, R14, R13 ;  /* 0x0000000d0e0e7221 */ /* 0x000fe20000010000 */
[----:B------:R-:W0:Y:S02]  /*4a50*/  MUFU.EX2 R176, R176 ;  /* 0x000000b000b07308 */ /* 0x000e240000000800 */
[----:B------:R-:W-:Y:S01]  /*4a60*/  @!P1 PRMT R6, RZ, 0x654, R6 ;  /* 0x00000654ff069816 */ /* 0x000fe20000000006 */
[----:B------:R-:W-:-:S04]  /*4a70*/  FADD.FTZ R15, R15, R14 ;  /* 0x0000000e0f0f7221 */ /* 0x000fc80000010000 */
[----:B------:R-:W-:Y:S01]  /*4a80*/  FADD.FTZ R20, R20, R15 ;  /* 0x0000000f14147221 */ /* 0x000fe20000010000 */
[----:B------:R-:W-:Y:S08]  /*4a90*/  MUFU.EX2 R177, R177 ;  /* 0x000000b100b17308 */ /* 0x000ff00000000800 */
[----:B------:R-:W2:Y:S01]  /*4aa0*/  MUFU.EX2 R178, R178 ;  /* 0x000000b200b27308 */ /* 0x000ea20000000800 */
[----:B0-----:R-:W-:Y:S01]  /*4ab0*/  F2FP.F16.F32.PACK_AB R157, R176, R175 ;  /* 0x000000afb09d723e */ /* 0x001fe200000000ff */
[----:B------:R-:W-:-:S06]  /*4ac0*/  FADD.FTZ R176, R175, R176 ;  /* 0x000000b0afb07221 */ /* 0x000fcc0000010000 */
[----:B------:R-:W-:Y:S08]  /*4ad0*/  MUFU.EX2 R179, R179 ;  /* 0x000000b300b37308 */ /* 0x000ff00000000800 */
[----:B------:R-:W0:Y:S01]  /*4ae0*/  MUFU.EX2 R180, R180 ;  /* 0x000000b400b47308 */ /* 0x000e220000000800 */
[----:B--2---:R-:W-:Y:S01]  /*4af0*/  F2FP.F16.F32.PACK_AB R159, R178, R177 ;  /* 0x000000b1b29f723e */ /* 0x004fe200000000ff */
[----:B------:R-:W-:Y:S01]  /*4b00*/  BAR.SYNC.DEFER_BLOCKING 0xf, 0x100 ;  /* 0x03c4000000007b1d */ /* 0x000fe20000010000 */
[----:B------:R-:W-:-:S04]  /*4b10*/  FADD.FTZ R177, R177, R176 ;  /* 0x000000b0b1b17221 */ /* 0x000fc80000010000 */
[----:B------:R-:W-:Y:S01]  /*4b20*/  FADD.FTZ R178, R178, R177 ;  /* 0x000000b1b2b27221 */ /* 0x000fe20000010000 */
[----:B------:R-:W-:Y:S08]  /*4b30*/  MUFU.EX2 R181, R181 ;  /* 0x000000b500b57308 */ /* 0x000ff00000000800 */
[----:B------:R-:W2:Y:S01]  /*4b40*/  MUFU.EX2 R182, R182 ;  /* 0x000000b600b67308 */ /* 0x000ea20000000800 */
[----:B0-----:R-:W-:Y:S01]  /*4b50*/  F2FP.F16.F32.PACK_AB R161, R180, R179 ;  /* 0x000000b3b4a1723e */ /* 0x001fe200000000ff */
[----:B------:R-:W-:-:S04]  /*4b60*/  FADD.FTZ R179, R179, R178 ;  /* 0x000000b2b3b37221 */ /* 0x000fc80000010000 */
[----:B------:R-:W-:Y:S02]  /*4b70*/  FADD.FTZ R180, R180, R179 ;  /* 0x000000b3b4b47221 */ /* 0x000fe40000010000 */
[----:B------:R-:W-:Y:S01]  /*4b80*/  MUFU.EX2 R21, R21 ;  /* 0x0000001500157308 */ /* 0x000fe20000000800 */
[----:B------:R0:W-:Y:S07]  /*4b90*/  STSM.16.M88.4 [R23+0x36400], R156 ;  /* 0x0364009c17007844 */ /* 0x0001ee0000000200 */
[----:B------:R-:W3:Y:S01]  /*4ba0*/  MUFU.EX2 R154, R154 ;  /* 0x0000009a009a7308 */ /* 0x000ee20000000800 */
[----:B--2---:R-:W-:Y:S01]  /*4bb0*/  F2FP.F16.F32.PACK_AB R163, R182, R181 ;  /* 0x000000b5b6a3723e */ /* 0x004fe200000000ff */
[----:B------:R-:W-:-:S04]  /*4bc0*/  FADD.FTZ R181, R181, R180 ;  /* 0x000000b4b5b57221 */ /* 0x000fc80000010000 */
[----:B------:R0:W-:Y:S01]  /*4bd0*/  STSM.16.M88.4 [R22], R160 ;  /* 0x000000a016007844 */ /* 0x0001e20000000200 */
[----:B------:R-:W-:Y:S01]  /*4be0*/  FADD.FTZ R182, R182, R181 ;  /* 0x000000b5b6b67221 */ /* 0x000fe20000010000 */
[----:B------:R-:W-:Y:S08]  /*4bf0*/  MUFU.EX2 R183, R183 ;  /* 0x000000b700b77308 */ /* 0x000ff00000000800 */
[----:B------:R-:W2:Y:S01]  /*4c00*/  MUFU.EX2 R192, R192 ;  /* 0x000000c000c07308 */ /* 0x000ea20000000800 */
[----:B---3--:R-:W-:Y:S01]  /*4c10*/  F2FP.F16.F32.PACK_AB R166, R154, R21 ;  /* 0x000000159aa6723e */ /* 0x008fe200000000ff */
[----:B------:R-:W-:-:S04]  /*4c20*/  FADD.FTZ R21, R21, R20 ;  /* 0x0000001415157221 */ /* 0x000fc80000010000 */
[----:B------:R-:W-:Y:S02]  /*4c30*/  FADD.FTZ R154, R154, R21 ;  /* 0x000000159a9a7221 */ /* 0x000fe40000010000 */
[----:B------:R-:W-:Y:S08]  /*4c40*/  MUFU.EX2 R191, R191 ;  /* 0x000000bf00bf7308 */ /* 0x000ff00000000800 */
[----:B------:R-:W3:Y:S01]  /*4c50*/  MUFU.EX2 R194, R194 ;  /* 0x000000c200c27308 */ /* 0x000ee20000000800 */
[----:B--2---:R-:W-:Y:S01]  /*4c60*/  F2FP.F16.F32.PACK_AB R165, R192, R183 ;  /* 0x000000b7c0a5723e */ /* 0x004fe200000000ff */
[----:B------:R-:W-:-:S04]  /*4c70*/  FADD.FTZ R183, R183, R182 ;  /* 0x000000b6b7b77221 */ /* 0x000fc80000010000 */
[----:B------:R-:W-:Y:S02]  /*4c80*/  FADD.FTZ R192, R192, R183 ;  /* 0x000000b7c0c07221 */ /* 0x000fe40000010000 */
[----:B------:R-:W-:Y:S08]  /*4c90*/  MUFU.EX2 R155, R155 ;  /* 0x0000009b009b7308 */ /* 0x000ff00000000800 */
[----:B------:R-:W2:Y:S01]  /*4ca0*/  MUFU.EX2 R172, R172 ;  /* 0x000000ac00ac7308 */ /* 0x000ea20000000800 */
[----:B---3--:R-:W-:Y:S01]  /*4cb0*/  F2FP.F16.F32.PACK_AB R167, R194, R191 ;  /* 0x000000bfc2a7723e */ /* 0x008fe200000000ff */
[----:B------:R-:W-:-:S04]  /*4cc0*/  FADD.FTZ R191, R191, R192 ;  /* 0x000000c0bfbf7221 */ /* 0x000fc80000010000 */
[----:B------:R0:W-:Y:S01]  /*4cd0*/  STSM.16.M88.4 [R185], R164 ;  /* 0x000000a4b9007844 */ /* 0x0001e20000000200 */
[----:B------:R-:W-:Y:S01]  /*4ce0*/  FADD.FTZ R194, R194, R191 ;  /* 0x000000bfc2c27221 */ /* 0x000fe20000010000 */
        /* <DEDUP_REMOVED lines=8> */
[----:B------:R-:W-:-:S06]  /*4d70*/  FADD.FTZ R173, R173, R172 ;  /* 0x000000acadad7221 */ /* 0x000fcc0000010000 */
[----:B------:R-:W3:Y:S08]  /*4d80*/  MUFU.EX2 R195, R195 ;  /* 0x000000c300c37308 */ /* 0x000ef00000000800 */
[----:B------:R-:W4:Y:S01]  /*4d90*/  MUFU.EX2 R198, R198 ;  /* 0x000000c600c67308 */ /* 0x000f220000000800 */
[----:B--2---:R-:W-:Y:S01]  /*4da0*/  F2FP.F16.F32.PACK_AB R169, R196, R193 ;  /* 0x000000c1c4a9723e */ /* 0x004fe200000000ff */
[----:B------:R-:W-:-:S04]  /*4db0*/  FADD.FTZ R193, R193, R194 ;  /* 0x000000c2c1c17221 */ /* 0x000fc80000010000 */
[----:B------:R-:W-:-:S04]  /*4dc0*/  FADD.FTZ R196, R196, R193 ;  /* 0x000000c1c4c47221 */ /* 0x000fc80000010000 */
[----:B---3--:R-:W-:Y:S01]  /*4dd0*/  FADD.FTZ R7, R195, R196 ;  /* 0x000000c4c3077221 */ /* 0x008fe20000010000 */
[----:B----4-:R-:W-:-:S03]  /*4de0*/  F2FP.F16.F32.PACK_AB R171, R198, R195 ;  /* 0x000000c3c6ab723e */ /* 0x010fc600000000ff */
[----:B------:R-:W-:Y:S02]  /*4df0*/  FADD.FTZ R7, R198, R7 ;  /* 0x00000007c6077221 */ /* 0x000fe40000010000 */
[----:B------:R0:W-:Y:S01]  /*4e00*/  STSM.16.M88.4 [R184], R168 ;  /* 0x000000a8b8007844 */ /* 0x0001e20000000200 */
[----:B-1----:R-:W-:-:S06]  /*4e10*/  WARPGROUP.ARRIVE ;  /* 0x00000000000079c5 */ /* 0x002fcc0000000000 */
[----:B------:R-:W-:Y:S01]  /*4e20*/  HGMMA.64x256x16.F32 R24, R156, gdesc[UR8].tnspB, RZ, !UPT, gsb0 ;  /* 0x43e000089c187df0 */ /* 0x000fe2000c0008ff */
[----:B------:R-:W-:Y:S02]  /*4e30*/  UMOV UR11, 0x40000040 ;  /* 0x40000040000b7882 */ /* 0x000fe40000000000 */
[----:B------:R-:W-:Y:S02]  /*4e40*/  WARPGROUP.DEPBAR.LE gsb0, 0x0 ;  /* 0x00008000000079c5 */ /* 0x000fe40000010000 */
[----:B------:R-:W-:-:S15]  /*4e50*/  WARPGROUP.ARRIVE ;  /* 0x00000000000079c5 */ /* 0x000fde0000000000 */
[----:B------:R-:W-:-:S08]  /*4e60*/  NOP ;  /* 0x0000000000007918 */ /* 0x000fd00000000000 */
[----:B------:R-:W-:Y:S01]  /*4e70*/  HGMMA.64x256x16.F32 R24, R160, gdesc[UR12].tnspB, R24, gsb0 ;  /* 0x43e0000ca0187df0 */ /* 0x000fe20008000818 */
[----:B------:R-:W-:Y:S01]  /*4e80*/  UIADD3 UR14, UR10, 0x100, URZ ;  /* 0x000001000a0e7890 */ /* 0x000fe2000fffe03f */
[----:B------:R-:W-:Y:S01]  /*4e90*/  UMOV UR15, 0x40000040 ;  /* 0x40000040000f7882 */ /* 0x000fe20000000000 */
[----:B------:R-:W-:Y:S01]  /*4ea0*/  UIADD3 UR10, UR10, 0x180, URZ ;  /* 0x000001800a0a7890 */ /* 0x000fe2000fffe03f */
[----:B------:R-:W-:Y:S02]  /*4eb0*/  WARPGROUP.DEPBAR.LE gsb0, 0x0 ;  /* 0x00008000000079c5 */ /* 0x000fe40000010000 */
[----:B------:R-:W-:-:S15]  /*4ec0*/  WARPGROUP.ARRIVE ;  /* 0x00000000000079c5 */ /* 0x000fde0000000000 */
[----:B------:R-:W-:-:S07]  /*4ed0*/  NOP ;  /* 0x0000000000007918 */ /* 0x000fce0000000000 */
[----:B------:R-:W-:Y:S03]  /*4ee0*/  HGMMA.64x256x16.F32 R24, R164, gdesc[UR12].tnspB, R24, gsb0 ;  /* 0x43e0000ca4187df0 */ /* 0x000fe60008000818 */
        /* <DEDUP_REMOVED lines=13> */
[----:B------:R1:W-:Y:S02]  /*4fc0*/  @!P1 SYNCS.ARRIVE.TRANS64.RED.A1T0 RZ, [R6+URZ], RZ ;  /* 0x000000ff06ff99a7 */ /* 0x0003e4000810043f */
[----:B-1----:R-:W-:Y:S01]  /*4fd0*/  FADD.FTZ R6, R174, R173 ;  /* 0x000000adae067221 */ /* 0x002fe20000010000 */
[----:B0-----:R-:W-:Y:S06]  /*4fe0*/  @!P2 BRA `(.L_x_211) ;  /* 0x000000280078a947 */ /* 0x001fec0003800000 */
[----:B------:R-:W-:Y:S01]  /*4ff0*/  VIADD R8, R153, 0xfffffffe ;  /* 0xfffffffe99087836 */ /* 0x000fe20000000000 */
[----:B------:R-:W-:Y:S01]  /*5000*/  UMOV UR24, UR36 ;  /* 0x0000002400187c82 */ /* 0x000fe20008000000 */
[----:B------:R-:W-:Y:S02]  /*5010*/  IMAD.MOV.U32 R191, RZ, RZ, R4 ;  /* 0x000000ffffbf7224 */ /* 0x000fe400078e0004 */
[----:B------:R-:W-:-:S07]  /*5020*/  IMAD.MOV.U32 R9, RZ, RZ, R0 ;  /* 0x000000ffff097224 */ /* 0x000fce00078e0000 */
.L_x_220:
[----:B------:R-:W-:Y:S01]  /*5030*/  UIADD3 UR36, UR24, 0x1, URZ ;  /* 0x0000000118247890 */ /* 0x000fe2000fffe03f */
[C---:B------:R-:W-:Y:S01]  /*5040*/  ISETP.GT.AND P2, PT, R8.reuse, RZ, PT ;  /* 0x000000ff0800720c */ /* 0x040fe20003f44270 */
[----:B------:R-:W-:Y:S02]  /*5050*/  VIADD R8, R8, 0xffffffff ;  /* 0xffffffff08087836 */ /* 0x000fe40000000000 */
[----:B------:R-:W-:-:S04]  /*5060*/  UISETP.NE.AND UP0, UPT, UR36, 0x2, UPT ;  /* 0x000000022400788c */ /* 0x000fc8000bf05270 */
[----:B------:R-:W-:Y:S02]  /*5070*/  USEL UR5, URZ, 0x1, UP0 ;  /* 0x000000013f057887 */ /* 0x000fe40008000000 */
[----:B------:R-:W-:-:S04]  /*5080*/  USEL UR36, UR36, URZ, UP0 ;  /* 0x0000003f24247287 */ /* 0x000fc80008000000 */
[----:B------:R-:W-:Y:S01]  /*5090*/  LOP3.LUT R2, R2, UR5, RZ, 0x3c, !PT ;  /* 0x0000000502027c12 */ /* 0x000fe2000f8e3cff */
[----:B-1----:R-:W-:Y:S07]  /*50a0*/  @P0 BRA `(.L_x_212) ;  /* 0x0000000000040947 */ /* 0x002fee0003800000 */
[----:B------:R-:W-:Y:S01]  /*50b0*/  BPT.TRAP 0x1 ;  /* 0x000000040000795c */ /* 0x000fe20000300000 */
.L_x_212:
[----:B------:R-:W-:Y:S01]  /*50c0*/  ULEA UR5, UR36, UR37, 0x3 ;  /* 0x0000002524057291 */ /* 0x000fe2000f8e183f */
[----:B------:R-:W-:-:S08]  /*50d0*/  SHF.L.U32 R0, R2, 0x1f, RZ ;  /* 0x0000001f02007819 */ /* 0x000fd000000006ff */
[----:B------:R0:W1:Y:S01]  /*50e0*/  SYNCS.PHASECHK.TRANS64.TRYWAIT P3, [UR5+0x38830], R0 ;  /* 0x03883000ff0075a7 */ /* 0x0000620008060145 */
[----:B------:R-:W-:Y:S05]  /*50f0*/  @P0 BRA `(.L_x_213) ;  /* 0x0000000000040947 */ /* 0x000fea0003800000 */
[----:B------:R-:W-:Y:S01]  /*5100*/  BPT.TRAP 0x1 ;  /* 0x000000040000795c */ /* 0x000fe20000300000 */
.L_x_213:
[----:B-1----:R-:W-:Y:S05]  /*5110*/  @P3 BRA `(.L_x_214) ;  /* 0x0000000000083947 */ /* 0x002fea0003800000 */
[----:B------:R-:W1:Y:S02]  /*5120*/  SYNCS.PHASECHK.TRANS64.TRYWAIT P3, [UR5+0x38830], R0 ;  /* 0x03883000ff0075a7 */ /* 0x000e640008060145 */
[----:B-1----:R-:W-:Y:S05]  /*5130*/  @!P3 BRA `(.L_x_215) ;  /* 0x000000b00018b947 */ /* 0x002fea0003800000 */
.L_x_214:
        /* <DEDUP_REMOVED lines=26> */
[----:B------:R-:W-:Y:S05]  /*52e0*/  @P0 BRA `(.L_x_216) ;  /* 0x0000000000040947 */ /* 0x000fea0003800000 */
[----:B------:R-:W-:Y:S01]  /*52f0*/  BPT.TRAP 0x1 ;  /* 0x000000040000795c */ /* 0x000fe20000300000 */
.L_x_216:
[----:B------:R2:W3:Y:S01]  /*5300*/  SYNCS.PHASECHK.TRANS64.TRYWAIT P3, [UR5+0x38850], R0 ;  /* 0x03885000ff0075a7 */ /* 0x0004e20008060145 */
[----:B------:R-:W-:Y:S05]  /*5310*/  @P0 BRA `(.L_x_217) ;  /* 0x0000000000040947 */ /* 0x000fea0003800000 */
[----:B------:R-:W-:Y:S01]  /*5320*/  BPT.TRAP 0x1 ;  /* 0x000000040000795c */ /* 0x000fe20000300000 */
.L_x_217:
[----:B---3--:R-:W-:Y:S05]  /*5330*/  @P3 BRA `(.L_x_218) ;  /* 0x0000000000083947 */ /* 0x008fea0003800000 */
[----:B------:R-:W3:Y:S02]  /*5340*/  SYNCS.PHASECHK.TRANS64.TRYWAIT P3, [UR5+0x38850], R0 ;  /* 0x03885000ff0075a7 */ /* 0x000ee40008060145 */
[----:B---3--:R-:W-:Y:S05]  /*5350*/  @!P3 BRA `(.L_x_219) ;  /* 0x000000ac00a8b947 */ /* 0x008fea0003800000 */
.L_x_218:
[----:B------:R-:W-:Y:S01]  /*5360*/  UIADD3 UR10, UR37, 0x26400, URZ ;  /* 0x00026400250a7890 */ /* 0x000fe2000fffe03f */
[----:B------:R-:W-:Y:S01]  /*5370*/  WARPGROUP.ARRIVE ;  /* 0x00000000000079c5 */ /* 0x000fe20000000000 */
[----:B------:R-:W-:-:S05]  /*5380*/  UIADD3 UR14, UR6, 0x200, URZ ;  /* 0x00000200060e7890 */ /* 0x000fca000fffe03f */
[----:B------:R-:W3:Y:S01]  /*5390*/  S2R R4, SR_TID.X ;  /* 0x0000000000047919 */ /* 0x000ee20000002100 */
[----:B------:R-:W-:Y:S02]  /*53a0*/  USHF.R.U32.HI UR10, URZ, 0x4, UR10 ;  /* 0x000000043f0a7899 */ /* 0x000fe4000801160a */
[----:B------:R-:W-:Y:S02]  /*53b0*/  UIADD3 UR11, UR6, 0x202, URZ ;  /* 0x00000202060b7890 */ /* 0x000fe4000fffe03f */
[----:B------:R-:W-:Y:S02]  /*53c0*/  ULOP3.LUT UR15, UR10, 0x3fff, URZ, 0xc0, !UPT ;  /* 0x00003fff0a0f7892 */ /* 0x000fe4000f8ec03f */
[----:B------:R-:W-:Y:S02]  /*53d0*/  ULEA UR10, UR36, UR4, 0xc ;  /* 0x00000004240a7291 */ /* 0x000fe4000f8e603f */
[----:B------:R-:W-:Y:S01]  /*53e0*/  ULOP3.LUT UR6, UR15, 0x10000, URZ, 0xfc, !UPT ;  /* 0x000100000f067892 */ /* 0x000fe2000f8efc3f */
[----:B------:R-:W-:Y:S01]  /*53f0*/  UMOV UR23, 0x40000040 ;  /* 0x4000004000177882 */ /* 0x000fe20000000000 */
[----:B------:R-:W-:Y:S01]  /*5400*/  UMOV UR21, 0x40000040 ;  /* 0x4000004000157882 */ /* 0x000fe20000000000 */
[----:B------:R-:W-:-:S02]  /*5410*/  UIADD3 UR18, UR10, 0x800, URZ ;  /* 0x000008000a127890 */ /* 0x000fc4000fffe03f */
[----:B------:R-:W-:Y:S02]  /*5420*/  UMOV UR22, UR10 ;  /* 0x0000000a00167c82 */ /* 0x000fe40008000000 */
[----:B------:R-:W-:Y:S01]  /*5430*/  UMOV UR20, UR6 ;  /* 0x0000000600147c82 */ /* 0x000fe20008000000 */
[----:B------:R-:W-:Y:S01]  /*5440*/  UIADD3 UR19, UR6, 0x800, URZ ;  /* 0x0000080006137890 */ /* 0x000fe2000fffe03f */
[----:B------:R-:W-:Y:S01]  /*5450*/  HGMMA.64x64x16.F32 R152, gdesc[UR20], R152, gsb0 ;  /* 0x00e00000149879f0 */ /* 0x000fe20008000898 */
[----:B------:R-:W-:Y:S02]  /*5460*/  UIADD3 UR22, UR10, 0x2, URZ ;  /* 0x000000020a167890 */ /* 0x000fe4000fffe03f */
[----:B------:R-:W-:Y:S01]  /*5470*/  UIADD3 UR20, UR6, 0x2, URZ ;  /* 0x0000000206147890 */ /* 0x000fe2000fffe03f */
[----:B------:R-:W-:Y:S01]  /*5480*/  UMOV UR23, 0x40000040 ;  /* 0x4000004000177882 */ /* 0x000fe20000000000 */
[----:B------:R-:W-:Y:S01]  /*5490*/  UMOV UR21, 0x40000040 ;  /* 0x4000004000157882 */ /* 0x000fe20000000000 */
[----:B---3--:R-:W-:-:S05]  /*54a0*/  SHF.R.U32.HI R4, RZ, 0x7, R4 ;  /* 0x00000007ff047819 */ /* 0x008fca0000011604 */
[----:B012---:R-:W0:Y:S01]  /*54b0*/  SHFL.IDX PT, R0, R4, RZ, 0x1f ;  /* 0x00001fff04007589 */ /* 0x007e2200000e0000 */
        /* <DEDUP_REMOVED lines=17> */
[----:B------:R-:W-:Y:S01]  /*55d0*/  UIADD3 UR22, UR10, 0x200, URZ ;  /* 0x000002000a167890 */ /* 0x000fe2000fffe03f */
[----:B------:R-:W-:Y:S01]  /*55e0*/  UMOV UR20, UR14 ;  /* 0x0000000e00147c82 */ /* 0x000fe20008000000 */
        /* <DEDUP_REMOVED lines=228> */
[----:B------:R-:W-:Y:S01]  /*6430*/  ULEA UR10, UR36, UR7, 0xc ;  /* 0x00000007240a7291 */ /* 0x000fe2000f8e603f */
[----:B------:R-:W-:-:S03]  /*6440*/  UMOV UR11, 0x40000040 ;  /* 0x40000040000b7882 */ /* 0x000fc60000000000 */
[----:B------:R-:W-:Y:S01]  /*6450*/  UIADD3 UR14, UR10, 0x80, URZ ;  /* 0x000000800a0e7890 */ /* 0x000fe2000fffe03f */
[----:B------:R-:W-:Y:S02]  /*6460*/  WARPGROUP.DEPBAR.LE gsb0, 0x0 ;  /* 0x00008000000079c5 */ /* 0x000fe40000010000 */
[----:B------:R-:W-:-:S06]  /*6470*/  WARPGROUP.ARRIVE ;  /* 0x00000000000079c5 */ /* 0x000fcc0000000000 */
[----:B------:R-:W-:Y:S03]  /*6480*/  HGMMA.64x64x16.F32 R152, gdesc[UR20], R152, gsb0 ;  /* 0x00e00000149879f0 */ /* 0x000fe60008000898 */
[----:B------:R-:W-:Y:S02]  /*6490*/  WARPGROUP.DEPBAR.LE gsb0, 0x0 ;  /* 0x00008000000079c5 */ /* 0x000fe40000010000 */
        /* <DEDUP_REMOVED lines=25> */
[----:B------:R-:W-:Y:S01]  /*6630*/  FMNMX.FTZ R11, R167, R4, !PT ;  /* 0x00000004a70b7209 */ /* 0x000fe20007810000 */
[----:B------:R-:W0:Y:S02]  /*6640*/  LDC R5, c[0x0][0xa80] ;  /* 0x0002a000ff057b82 */ /* 0x000e240000000800 */
[----:B------:R-:W1:Y:S01]  /*6650*/  SHFL.BFLY PT, R13, R12, 0x1, 0x1f ;  /* 0x0c201f000c0d7f89 */ /* 0x000e6200000e0000 */
[----:B------:R-:W-:-:S04]  /*6660*/  FMNMX.FTZ R4, R170, R11, !PT ;  /* 0x0000000baa047209 */ /* 0x000fc80007810000 */
[----:B------:R-:W-:-:S04]  /*6670*/  FMNMX.FTZ R11, R171, R4, !PT ;  /* 0x00000004ab0b7209 */ /* 0x000fc80007810000 */
[----:B------:R-:W-:Y:S02]  /*6680*/  FMNMX.FTZ R4, R174, R11, !PT ;  /* 0x0000000bae047209 */ /* 0x000fe40007810000 */
[----:B-1----:R-:W-:Y:S02]  /*6690*/  FMNMX.FTZ R0, R12, R13, !PT ;  /* 0x0000000d0c007209 */ /* 0x002fe40007810000 */
[----:B------:R-:W-:-:S03]  /*66a0*/  FMNMX.FTZ R13, R175, R4, !PT ;  /* 0x00000004af0d7209 */ /* 0x000fc60007810000 */
[----:B0-----:R-:W-:Y:S01]  /*66b0*/  FMUL.FTZ R192, R0, R5 ;  /* 0x0000000500c07220 */ /* 0x001fe20000410000 */
[----:B------:R-:W-:Y:S01]  /*66c0*/  FMNMX.FTZ R4, R178, R13, !PT ;  /* 0x0000000db2047209 */ /* 0x000fe20007810000 */
[----:B------:R-:W-:Y:S02]  /*66d0*/  FADD.FTZ R10, -R0, R9 ;  /* 0x00000009000a7221 */ /* 0x000fe40000010100 */
[-CC-:B------:R-:W-:Y:S01]  /*66e0*/  FFMA.FTZ R11, R153, R5.reuse, -R192.reuse ;  /* 0x00000005990b7223 */ /* 0x180fe200000108c0 */
[----:B------:R-:W-:Y:S01]  /*66f0*/  FMNMX.FTZ R13, R179, R4, !PT ;  /* 0x00000004b30d7209 */ /* 0x000fe20007810000 */
[-C--:B------:R-:W-:Y:S01]  /*6700*/  FMUL.FTZ R9, R10, R5.reuse ;  /* 0x000000050a097220 */ /* 0x080fe20000410000 */
[-CC-:B------:R-:W-:Y:S01]  /*6710*/  FFMA.FTZ R10, R152, R5.reuse, -R192.reuse ;  /* 0x00000005980a7223 */ /* 0x180fe200000108c0 */
[--C-:B------:R-:W-:Y:S01]  /*6720*/  FFMA.FTZ R12, R156, R5, -R192.reuse ;  /* 0x000000059c0c7223 */ /* 0x100fe200000108c0 */
[----:B------:R-:W-:Y:S01]  /*6730*/  FMNMX.FTZ R4, R182, R13, !PT ;  /* 0x0000000db6047209 */ /* 0x000fe20007810000 */
[-CC-:B------:R-:W-:Y:S01]  /*6740*/  FFMA.FTZ R13, R157, R5.reuse, -R192.reuse ;  /* 0x000000059d0d7223 */ /* 0x180fe200000108c0 */
[-CC-:B------:R-:W-:Y:S01]  /*6750*/  FFMA.FTZ R14, R160, R5.reuse, -R192.reuse ;  /* 0x00000005a00e7223 */ /* 0x180fe200000108c0 */
[-CC-:B------:R-:W-:Y:S01]  /*6760*/  FFMA.FTZ R15, R161, R5.reuse, -R192.reuse ;  /* 0x00000005a10f7223 */ /* 0x180fe200000108c0 */
[----:B------:R-:W-:Y:S01]  /*6770*/  FMNMX.FTZ R4, R183, R4, !PT ;  /* 0x00000004b7047209 */ /* 0x000fe20007810000 */
[-CC-:B------:R-:W-:Y:S01]  /*6780*/  FFMA.FTZ R20, R164, R5.reuse, -R192.reuse ;  /* 0x00000005a4147223 */ /* 0x180fe200000108c0 */
[-CC-:B------:R-:W-:Y:S01]  /*6790*/  FFMA.FTZ R21, R165, R5.reuse, -R192.reuse ;  /* 0x00000005a5157223 */ /* 0x180fe200000108c0 */
[-CC-:B------:R-:W-:Y:S01]  /*67a0*/  FFMA.FTZ R168, R168, R5.reuse, -R192.reuse ;  /* 0x00000005a8a87223 */ /* 0x180fe200000108c0 */
[-CC-:B------:R-:W-:Y:S01]  /*67b0*/  FFMA.FTZ R169, R169, R5.reuse, -R192.reuse ;  /* 0x00000005a9a97223 */ /* 0x180fe200000108c0 */
[----:B------:R-:W0:Y:S01]  /*67c0*/  SHFL.BFLY PT, R153, R4, 0x2, 0x1f ;  /* 0x0c401f0004997f89 */ /* 0x000e2200000e0000 */
[-CC-:B------:R-:W-:Y:S01]  /*67d0*/  FFMA.FTZ R172, R172, R5.reuse, -R192.reuse ;  /* 0x00000005acac7223 */ /* 0x180fe200000108c0 */
[-CC-:B------:R-:W-:Y:S01]  /*67e0*/  FFMA.FTZ R173, R173, R5.reuse, -R192.reuse ;  /* 0x00000005adad7223 */ /* 0x180fe200000108c0 */
[-CC-:B------:R-:W-:Y:S01]  /*67f0*/  FFMA.FTZ R176, R176, R5.reuse, -R192.reuse ;  /* 0x00000005b0b07223 */ /* 0x180fe200000108c0 */
[-CC-:B------:R-:W-:Y:S01]  /*6800*/  FFMA.FTZ R177, R177, R5.reuse, -R192.reuse ;  /* 0x00000005b1b17223 */ /* 0x180fe200000108c0 */
[-CC-:B------:R-:W-:Y:S01]  /*6810*/  FFMA.FTZ R180, R180, R5.reuse, -R192.reuse ;  /* 0x00000005b4b47223 */ /* 0x180fe200000108c0 */
[----:B------:R-:W-:Y:S01]  /*6820*/  FFMA.FTZ R181, R181, R5, -R192 ;  /* 0x00000005b5b57223 */ /* 0x000fe200000108c0 */
[----:B------:R-:W1:Y:S08]  /*6830*/  MUFU.EX2 R9, R9 ;  /* 0x0000000900097308 */ /* 0x000e700000000800 */
[----:B------:R-:W-:Y:S08]  /*6840*/  MUFU.EX2 R10, R10 ;  /* 0x0000000a000a7308 */ /* 0x000ff00000000800 */
[----:B------:R-:W2:Y:S01]  /*6850*/  MUFU.EX2 R11, R11 ;  /* 0x0000000b000b7308 */ /* 0x000ea20000000800 */
[----:B0-----:R-:W-:Y:S01]  /*6860*/  FMNMX.FTZ R153, R4, R153, !PT ;  /* 0x0000009904997209 */ /* 0x001fe20007810000 */
[-C--:B-1----:R-:W-:Y:S01]  /*6870*/  FMUL.FTZ R24, R24, R9.reuse ;  /* 0x0000000918187220 */ /* 0x082fe20000410000 */
[-C--:B------:R-:W-:Y:S01]  /*6880*/  FMUL.FTZ R25, R25, R9.reuse ;  /* 0x0000000919197220 */ /* 0x080fe20000410000 */
[-C--:B------:R-:W-:Y:S01]  /*6890*/  FMUL.FTZ R28, R28, R9.reuse ;  /* 0x000000091c1c7220 */ /* 0x080fe20000410000 */
[-C--:B------:R-:W-:Y:S01]  /*68a0*/  FMUL.FTZ R29, R29, R9.reuse ;  /* 0x000000091d1d7220 */ /* 0x080fe20000410000 */
[----:B------:R-:W0:Y:S01]  /*68b0*/  SHFL.BFLY PT, R4, R153, 0x1, 0x1f ;  /* 0x0c201f0099047f89 */ /* 0x000e2200000e0000 */
        /* <DEDUP_REMOVED lines=23> */
[----:B0-----:R-:W-:Y:S01]  /*6a30*/  FMNMX.FTZ R4, R153, R4, !PT ;  /* 0x0000000499047209 */ /* 0x001fe20007810000 */
[----:B------:R-:W-:Y:S01]  /*6a40*/  IMAD.MOV R153, RZ, RZ, -R19 ;  /* 0x000000ffff997224 */ /* 0x000fe200078e0a13 */
[----:B------:R-:W-:Y:S01]  /*6a50*/  MUFU.EX2 R15, R15 ;  /* 0x0000000f000f7308 */ /* 0x000fe20000000800 */
[-C--:B------:R-:W-:Y:S01]  /*6a60*/  FMUL.FTZ R72, R72, R9.reuse ;  /* 0x0000000948487220 */ /* 0x080fe20000410000 */
[----:B------:R-:W-:Y:S01]  /*6a70*/  FMUL.FTZ R73, R73, R9 ;  /* 0x0000000949497220 */ /* 0x000fe20000410000 */
[----:B------:R-:W-:Y:S01]  /*6a80*/  FADD.FTZ R152, -R4, R191 ;  /* 0x000000bf04987221 */ /* 0x000fe20000010100 */
[----:B------:R-:W-:Y:S01]  /*6a90*/  ISETP.NE.AND P3, PT, R18, R153, PT ;  /* 0x000000991200720c */ /* 0x000fe20003f65270 */
[-C--:B------:R-:W-:Y:S01]  /*6aa0*/  FMUL.FTZ R76, R76, R9.reuse ;  /* 0x000000094c4c7220 */ /* 0x080fe20000410000 */
[----:B------:R-:W-:Y:S01]  /*6ab0*/  FMUL.FTZ R77, R77, R9 ;  /* 0x000000094d4d7220 */ /* 0x000fe20000410000 */
[-C--:B------:R-:W-:Y:S01]  /*6ac0*/  FMUL.FTZ R192, R152, R5.reuse ;  /* 0x0000000598c07220 */ /* 0x080fe20000410000 */
[----:B------:R-:W-:Y:S01]  /*6ad0*/  FMUL.FTZ R152, R4, R5 ;  /* 0x0000000504987220 */ /* 0x000fe20000410000 */
[----:B------:R-:W-:Y:S01]  /*6ae0*/  MUFU.EX2 R20, R20 ;  /* 0x0000001400147308 */ /* 0x000fe20000000800 */
[-C--:B------:R-:W-:Y:S01]  /*6af0*/  FMUL.FTZ R80, R80, R9.reuse ;  /* 0x0000000950507220 */ /* 0x080fe20000410000 */
[----:B------:R-:W-:Y:S01]  /*6b00*/  FMUL.FTZ R81, R81, R9 ;  /* 0x0000000951517220 */ /* 0x000fe20000410000 */
[-CC-:B------:R-:W-:Y:S01]  /*6b10*/  FFMA.FTZ R194, R155, R5.reuse, -R152.reuse ;  /* 0x000000059bc27223 */ /* 0x180fe20000010898 */
[----:B------:R-:W-:Y:S01]  /*6b20*/  FFMA.FTZ R199, R179, R5, -R152 ;  /* 0x00000005b3c77223 */ /* 0x000fe20000010898 */
[----:B------:R-:W-:-:S02]  /*6b30*/  IMAD.U32 R179, RZ, RZ, UR5 ;  /* 0x00000005ffb37e24 */ /* 0x000fc4000f8e00ff */
[-CC-:B------:R-:W-:Y:S01]  /*6b40*/  FFMA.FTZ R191, R154, R5.reuse, -R152.reuse ;  /* 0x000000059abf7223 */ /* 0x180fe20000010898 */
[----:B------:R-:W-:Y:S01]  /*6b50*/  IMAD.U32 R155, RZ, RZ, UR24 ;  /* 0x00000018ff9b7e24 */ /* 0x000fe2000f8e00ff */
[----:B------:R-:W0:Y:S01]  /*6b60*/  MUFU.EX2 R192, R192 ;  /* 0x000000c000c07308 */ /* 0x000e220000000800 */
[----:B------:R-:W-:Y:S02]  /*6b70*/  @!P1 VIADD R153, R179, 0x38840 ;  /* 0x00038840b3999836 */ /* 0x000fe40000000000 */
[-C--:B------:R-:W-:Y:S01]  /*6b80*/  FFMA.FTZ R193, R158, R5.reuse, -R152 ;  /* 0x000000059ec17223 */ /* 0x080fe20000010898 */
[----:B------:R-:W-:Y:S02]  /*6b90*/  @!P3 IMAD R154, R155, 0x40, R16 ;  /* 0x000000409b9ab824 */ /* 0x000fe400078e0210 */
[-CC-:B------:R-:W-:Y:S01]  /*6ba0*/  FFMA.FTZ R196, R159, R5.reuse, -R152.reuse ;  /* 0x000000059fc47223 */ /* 0x180fe20000010898 */
[-CC-:B------:R-:W-:Y:S01]  /*6bb0*/  FFMA.FTZ R195, R162, R5.reuse, -R152.reuse ;  /* 0x00000005a2c37223 */ /* 0x180fe20000010898 */
[----:B------:R-:W-:Y:S01]  /*6bc0*/  @!P1 PRMT R153, RZ, 0x654, R153 ;  /* 0x00000654ff999816 */ /* 0x000fe20000000099 */
[-CC-:B------:R-:W-:Y:S01]  /*6bd0*/  FFMA.FTZ R198, R163, R5.reuse, -R152.reuse ;  /* 0x00000005a3c67223 */ /* 0x180fe20000010898 */
[----:B------:R-:W-:Y:S01]  /*6be0*/  @!P3 LEA R154, R154, UR37, 0x2 ;  /* 0x000000259a9abc11 */ /* 0x000fe2000f8e10ff */
[-CC-:B------:R-:W-:Y:S01]  /*6bf0*/  FFMA.FTZ R197, R166, R5.reuse, -R152.reuse ;  /* 0x00000005a6c57223 */ /* 0x180fe20000010898 */
[-CC-:B------:R-:W-:Y:S01]  /*6c00*/  FFMA.FTZ R200, R167, R5.reuse, -R152.reuse ;  /* 0x00000005a7c87223 */ /* 0x180fe20000010898 */
[-CC-:B------:R-:W-:Y:S01]  /*6c10*/  FFMA.FTZ R170, R170, R5.reuse, -R152.reuse ;  /* 0x00000005aaaa7223 */ /* 0x180fe20000010898 */
[-CC-:B------:R-:W-:Y:S01]  /*6c20*/  FFMA.FTZ R171, R171, R5.reuse, -R152.reuse ;  /* 0x00000005abab7223 */ /* 0x180fe20000010898 */
[-CC-:B------:R-:W-:Y:S01]  /*6c30*/  FFMA.FTZ R174, R174, R5.reuse, -R152.reuse ;  /* 0x00000005aeae7223 */ /* 0x180fe20000010898 */
[-CC-:B------:R-:W-:Y:S01]  /*6c40*/  FFMA.FTZ R175, R175, R5.reuse, -R152.reuse ;  /* 0x00000005afaf7223 */ /* 0x180fe20000010898 */
[----:B------:R1:W-:Y:S01]  /*6c50*/  @!P1 SYNCS.ARRIVE.TRANS64.RED.A1T0 RZ, [R153+URZ], RZ ;  /* 0x000000ff99ff99a7 */ /* 0x0003e2000810043f */
[-CC-:B------:R-:W-:Y:S01]  /*6c60*/  FFMA.FTZ R178, R178, R5.reuse, -R152.reuse ;  /* 0x00000005b2b27223 */ /* 0x180fe20000010898 */
[-CC-:B------:R-:W-:Y:S01]  /*6c70*/  FFMA.FTZ R182, R182, R5.reuse, -R152.reuse ;  /* 0x00000005b6b67223 */ /* 0x180fe20000010898 */
[----:B------:R-:W-:Y:S01]  /*6c80*/  FFMA.FTZ R183, R183, R5, -R152 ;  /* 0x00000005b7b77223 */ /* 0x000fe20000010898 */
[----:B------:R-:W-:Y:S01]  /*6c90*/  @!P3 STS [R154+0x38400], R9 ;  /* 0x038400099a00b388 */ /* 0x000fe20000000800 */
[----:B------:R-:W-:Y:S01]  /*6ca0*/  MUFU.EX2 R191, R191 ;  /* 0x000000bf00bf7308 */ /* 0x000fe20000000800 */
[----:B--2---:R-:W-:Y:S01]  /*6cb0*/  F2FP.F16.F32.PACK_AB R152, R11, R10 ;  /* 0x0000000a0b98723e */ /* 0x004fe200000000ff */
[----:B0-----:R-:W-:Y:S01]  /*6cc0*/  FMUL.FTZ R26, R26, R192 ;  /* 0x000000c01a1a7220 */ /* 0x001fe20000410000 */
[----:B------:R0:W-:Y:S01]  /*6cd0*/  @!P3 STS [R154+0x38420], R192 ;  /* 0x038420c09a00b388 */ /* 0x0001e20000000800 */
[----:B------:R-:W-:Y:S01]  /*6ce0*/  F2FP.F16.F32.PACK_AB R156, R15, R14 ;  /* 0x0000000e0f9c723e */ /* 0x000fe200000000ff */
[-C--:B------:R-:W-:Y:S01]  /*6cf0*/  FMUL.FTZ R27, R27, R192.reuse ;  /* 0x000000c01b1b7220 */ /* 0x080fe20000410000 */
[-C--:B------:R-:W-:Y:S01]  /*6d00*/  FMUL.FTZ R30, R30, R192.reuse ;  /* 0x000000c01e1e7220 */ /* 0x080fe20000410000 */
[-C--:B------:R-:W-:Y:S01]  /*6d10*/  FMUL.FTZ R31, R31, R192.reuse ;  /* 0x000000c01f1f7220 */ /* 0x080fe20000410000 */
[----:B------:R-:W1:Y:S01]  /*6d20*/  MUFU.EX2 R194, R194 ;  /* 0x000000c200c27308 */ /* 0x000e620000000800 */
[-C--:B------:R-:W-:Y:S01]  /*6d30*/  FMUL.FTZ R34, R34, R192.reuse ;  /* 0x000000c022227220 */ /* 0x080fe20000410000 */
[-C--:B------:R-:W-:Y:S01]  /*6d40*/  FMUL.FTZ R35, R35, R192.reuse ;  /* 0x000000c023237220 */ /* 0x080fe20000410000 */
[-C--:B------:R-:W-:Y:S01]  /*6d50*/  FMUL.FTZ R38, R38, R192.reuse ;  /* 0x000000c026267220 */ /* 0x080fe20000410000 */
[----:B------:R-:W-:Y:S01]  /*6d60*/  FMUL.FTZ R39, R39, R192 ;  /* 0x000000c027277220 */ /* 0x000fe20000410000 */
[----:B0-----:R-:W-:Y:S01]  /*6d70*/  F2FP.F16.F32.PACK_AB R154, R13, R12 ;  /* 0x0000000c0d9a723e */ /* 0x001fe200000000ff */
        /* <DEDUP_REMOVED lines=10> */
[----:B------:R-:W0:Y:S01]  /*6e20*/  MUFU.EX2 R196, R196 ;  /* 0x000000c400c47308 */ /* 0x000e220000000800 */
[----:B-1----:R-:W-:Y:S01]  /*6e30*/  F2FP.F16.F32.PACK_AB R153, R194, R191 ;  /* 0x000000bfc299723e */ /* 0x002fe200000000ff */
[-C--:B------:R-:W-:Y:S01]  /*6e40*/  FMUL.FTZ R59, R59, R192.reuse ;  /* 0x000000c03b3b7220 */ /* 0x080fe20000410000 */
[-C--:B------:R-:W-:Y:S01]  /*6e50*/  FMUL.FTZ R62, R62, R192.reuse ;  /* 0x000000c03e3e7220 */ /* 0x080fe20000410000 */
[-C--:B------:R-:W-:Y:S01]  /*6e60*/  FMUL.FTZ R63, R63, R192.reuse ;  /* 0x000000c03f3f7220 */ /* 0x080fe20000410000 */
[-C--:B------:R-:W-:Y:S01]  /*6e70*/  FMUL.FTZ R66, R66, R192.reuse ;  /* 0x000000c042427220 */ /* 0x080fe20000410000 */
[-C--:B------:R-:W-:Y:S01]  /*6e80*/  FMUL.FTZ R67, R67, R192.reuse ;  /* 0x000000c043437220 */ /* 0x080fe20000410000 */
[-C--:B------:R-:W-:Y:S01]  /*6e90*/  FMUL.FTZ R70, R70, R192.reuse ;  /* 0x000000c046467220 */ /* 0x080fe20000410000 */
[----:B------:R-:W1:Y:S01]  /*6ea0*/  MUFU.EX2 R21, R21 ;  /* 0x0000001500157308 */ /* 0x000e620000000800 */
        /* <DEDUP_REMOVED lines=8> */
[----:B0-----:R-:W-:Y:S01]  /*6f30*/  F2FP.F16.F32.PACK_AB R155, R196, R193 ;  /* 0x000000c1c49b723e */ /* 0x001fe200000000ff */
[----:B------:R-:W-:Y:S01]  /*6f40*/  BAR.SYNC.DEFER_BLOCKING 0xf, 0x100 ;  /* 0x03c4000000007b1d */ /* 0x000fe20000010000 */
[-C--:B------:R-:W-:Y:S01]  /*6f50*/  FMUL.FTZ R84, R84, R9.reuse ;  /* 0x0000000954547220 */ /* 0x080fe20000410000 */
[-C--:B------:R-:W-:Y:S01]  /*6f60*/  FMUL.FTZ R85, R85, R9.reuse ;  /* 0x0000000955557220 */ /* 0x080fe20000410000 */
[-C--:B------:R-:W-:Y:S01]  /*6f70*/  FMUL.FTZ R86, R86, R192.reuse ;  /* 0x000000c056567220 */ /* 0x080fe20000410000 */
[----:B------:R-:W-:Y:S01]  /*6f80*/  FMUL.FTZ R87, R87, R192 ;  /* 0x000000c057577220 */ /* 0x000fe20000410000 */
        /* <DEDUP_REMOVED lines=17> */
[----:B------:R-:W1:Y:S01]  /*70a0*/  MUFU.EX2 R200, R200 ;  /* 0x000000c800c87308 */ /* 0x000e620000000800 */
[----:B0-----:R-:W-:Y:S01]  /*70b0*/  F2FP.F16.F32.PACK_AB R157, R198, R195 ;  /* 0x000000c3c69d723e */ /* 0x001fe200000000ff */
        /* <DEDUP_REMOVED lines=57> */
[----:B------:R-:W-:Y:S01]  /*7450*/  FMUL.FTZ R149, R149, R9 ;  /* 0x0000000995957220 */ /* 0x000fe20000410000 */
[-C--:B------:R-:W-:Y:S01]  /*7460*/  FMUL.FTZ R150, R150, R192.reuse ;  /* 0x000000c096967220 */ /* 0x080fe20000410000 */
[----:B------:R-:W-:Y:S01]  /*7470*/  FMUL.FTZ R151, R151, R192 ;  /* 0x000000c097977220 */ /* 0x000fe20000410000 */
[----:B------:R1:W-:Y:S01]  /*7480*/  STSM.16.M88.4 [R23+0x36400], R152 ;  /* 0x0364009817007844 */ /* 0x0003e20000000200 */
[----:B------:R-:W-:Y:S01]  /*7490*/  FFMA.FTZ R6, R9, R6, R10 ;  /* 0x0000000609067223 */ /* 0x000fe2000001000a */
[----:B------:R-:W2:Y:S01]  /*74a0*/  MUFU.EX2 R175, R175 ;  /* 0x000000af00af7308 */ /* 0x000ea20000000800 */
[----:B0-----:R-:W-:Y:S01]  /*74b0*/  F2FP.F16.F32.PACK_AB R161, R171, R170 ;  /* 0x000000aaaba1723e */ /* 0x001fe200000000ff */
[----:B------:R1:W-:Y:S01]  /*74c0*/  STSM.16.M88.4 [R22], R156 ;  /* 0x0000009c16007844 */ /* 0x0003e20000000200 */
[----:B------:R-:W-:Y:S01]  /*74d0*/  FFMA.FTZ R7, R192, R7, R191 ;  /* 0x00000007c0077223 */ /* 0x000fe200000100bf */
[----:B------:R-:W-:Y:S01]  /*74e0*/  FADD.FTZ R11, R11, R6 ;  /* 0x000000060b0b7221 */ /* 0x000fe20000010000 */
[----:B------:R-:W-:Y:S01]  /*74f0*/  @!P1 VIADD R179, R179, 0x38860 ;  /* 0x00038860b3b39836 */ /* 0x000fe20000000000 */
[----:B------:R-:W-:Y:S01]  /*7500*/  UMOV UR24, UR36 ;  /* 0x0000002400187c82 */ /* 0x000fe20008000000 */
[----:B------:R-:W-:Y:S01]  /*7510*/  FADD.FTZ R194, R194, R7 ;  /* 0x00000007c2c27221 */ /* 0x000fe20000010000 */
[----:B------:R-:W-:Y:S01]  /*7520*/  MUFU.EX2 R176, R176 ;  /* 0x000000b000b07308 */ /* 0x000fe20000000800 */
[----:B------:R-:W-:Y:S01]  /*7530*/  FADD.FTZ R12, R12, R11 ;  /* 0x0000000b0c0c7221 */ /* 0x000fe20000010000 */
[----:B------:R-:W-:Y:S01]  /*7540*/  @!P1 PRMT R179, RZ, 0x654, R179 ;  /* 0x00000654ffb39816 */ /* 0x000fe200000000b3 */
[----:B------:R-:W-:Y:S01]  /*7550*/  FADD.FTZ R193, R193, R194 ;  /* 0x000000c2c1c17221 */ /* 0x000fe20000010000 */
[----:B------:R-:W-:-:S02]  /*7560*/  IMAD.MOV.U32 R191, RZ, RZ, R4 ;  /* 0x000000ffffbf7224 */ /* 0x000fc400078e0004 */
[----:B------:R-:W-:Y:S01]  /*7570*/  FADD.FTZ R13, R13, R12 ;  /* 0x0000000c0d0d7221 */ /* 0x000fe20000010000 */
[----:B------:R-:W-:Y:S02]  /*7580*/  IMAD.MOV.U32 R9, RZ, RZ, R0 ;  /* 0x000000ffff097224 */ /* 0x000fe400078e0000 */
[----:B------:R-:W-:Y:S01]  /*7590*/  FADD.FTZ R196, R196, R193 ;  /* 0x000000c1c4c47221 */ /* 0x000fe20000010000 */
[----:B------:R-:W0:Y:S01]  /*75a0*/  MUFU.EX2 R177, R177 ;  /* 0x000000b100b17308 */ /* 0x000e220000000800 */
[----:B--2---:R-:W-:Y:S01]  /*75b0*/  F2FP.F16.F32.PACK_AB R163, R175, R174 ;  /* 0x000000aeafa3723e */ /* 0x004fe200000000ff */
[----:B------:R-:W-:Y:S01]  /*75c0*/  FADD.FTZ R14, R14, R13 ;  /* 0x0000000d0e0e7221 */ /* 0x000fe20000010000 */
[----:B------:R-:W-:-:S03]  /*75d0*/  FADD.FTZ R195, R195, R196 ;  /* 0x000000c4c3c37221 */ /* 0x000fc60000010000 */
[----:B------:R1:W-:Y:S01]  /*75e0*/  STSM.16.M88.4 [R185], R160 ;  /* 0x000000a0b9007844 */ /* 0x0003e20000000200 */
[----:B------:R-:W-:Y:S01]  /*75f0*/  FADD.FTZ R15, R15, R14 ;  /* 0x0000000e0f0f7221 */ /* 0x000fe20000010000 */
[----:B------:R-:W-:Y:S01]  /*7600*/  MUFU.EX2 R180, R180 ;  /* 0x000000b400b47308 */ /* 0x000fe20000000800 */
[----:B------:R-:W-:Y:S02]  /*7610*/  FADD.FTZ R198, R198, R195 ;  /* 0x000000c3c6c67221 */ /* 0x000fe40000010000 */
[----:B------:R-:W-:Y:S02]  /*7620*/  FADD.FTZ R20, R20, R15 ;  /* 0x0000000f14147221 */ /* 0x000fe40000010000 */
[----:B------:R-:W-:Y:S02]  /*7630*/  FADD.FTZ R197, R197, R198 ;  /* 0x000000c6c5c57221 */ /* 0x000fe40000010000 */
[----:B------:R-:W-:Y:S01]  /*7640*/  FADD.FTZ R21, R21, R20 ;  /* 0x0000001415157221 */ /* 0x000fe20000010000 */
[----:B------:R-:W2:Y:S01]  /*7650*/  MUFU.EX2 R181, R181 ;  /* 0x000000b500b57308 */ /* 0x000ea20000000800 */
[----:B0-----:R-:W-:Y:S01]  /*7660*/  F2FP.F16.F32.PACK_AB R164, R177, R176 ;  /* 0x000000b0b1a4723e */ /* 0x001fe200000000ff */
[----:B------:R-:W-:Y:S01]  /*7670*/  FADD.FTZ R197, R200, R197 ;  /* 0x000000c5c8c57221 */ /* 0x000fe20000010000 */
[----:B------:R-:W-:-:S03]  /*7680*/  FADD.FTZ R168, R168, R21 ;  /* 0x00000015a8a87221 */ /* 0x000fc60000010000 */
[----:B------:R-:W-:Y:S01]  /*7690*/  FADD.FTZ R170, R170, R197 ;  /* 0x000000c5aaaa7221 */ /* 0x000fe20000010000 */
[----:B------:R-:W-:Y:S01]  /*76a0*/  FADD.FTZ R169, R169, R168 ;  /* 0x000000a8a9a97221 */ /* 0x000fe20000010000 */
[----:B------:R-:W-:Y:S02]  /*76b0*/  MUFU.EX2 R178, R178 ;  /* 0x000000b200b27308 */ /* 0x000fe40000000800 */
[----:B------:R-:W-:Y:S01]  /*76c0*/  FADD.FTZ R171, R171, R170 ;  /* 0x000000aaabab7221 */ /* 0x000fe20000010000 */
[----:B------:R-:W-:-:S03]  /*76d0*/  FADD.FTZ R172, R172, R169 ;  /* 0x000000a9acac7221 */ /* 0x000fc60000010000 */
[----:B------:R-:W-:Y:S01]  /*76e0*/  FADD.FTZ R174, R174, R171 ;  /* 0x000000abaeae7221 */ /* 0x000fe20000010000 */
[----:B------:R-:W-:Y:S01]  /*76f0*/  FADD.FTZ R173, R173, R172 ;  /* 0x000000acadad7221 */ /* 0x000fe20000010000 */
[----:B------:R-:W0:Y:S01]  /*7700*/  MUFU.EX2 R199, R199 ;  /* 0x000000c700c77308 */ /* 0x000e220000000800 */
[----:B--2---:R-:W-:Y:S01]  /*7710*/  F2FP.F16.F32.PACK_AB R166, R181, R180 ;  /* 0x000000b4b5a6723e */ /* 0x004fe200000000ff */
[----:B------:R-:W-:Y:S01]  /*7720*/  FADD.FTZ R175, R175, R174 ;  /* 0x000000aeafaf7221 */ /* 0x000fe20000010000 */
[----:B------:R-:W-:-:S04]  /*7730*/  FADD.FTZ R176, R176, R173 ;  /* 0x000000adb0b07221 */ /* 0x000fc80000010000 */
[----:B------:R-:W-:Y:S01]  /*7740*/  FADD.FTZ R177, R177, R176 ;  /* 0x000000b0b1b17221 */ /* 0x000fe20000010000 */
[----:B------:R-:W-:Y:S03]  /*7750*/  MUFU.EX2 R182, R182 ;  /* 0x000000b600b67308 */ /* 0x000fe60000000800 */
[----:B------:R-:W-:-:S04]  /*7760*/  FADD.FTZ R6, R180, R177 ;  /* 0x000000b1b4067221 */ /* 0x000fc80000010000 */
[----:B------:R-:W-:Y:S01]  /*7770*/  FADD.FTZ R6, R181, R6 ;  /* 0x00000006b5067221 */ /* 0x000fe20000010000 */
[----:B------:R-:W2:Y:S01]  /*7780*/  MUFU.EX2 R183, R183 ;  /* 0x000000b700b77308 */ /* 0x000ea20000000800 */
[----:B0-----:R-:W-:Y:S01]  /*7790*/  F2FP.F16.F32.PACK_AB R165, R199, R178 ;  /* 0x000000b2c7a5723e */ /* 0x001fe200000000ff */
[----:B------:R-:W-:-:S04]  /*77a0*/  FADD.FTZ R178, R178, R175 ;  /* 0x000000afb2b27221 */ /* 0x000fc80000010000 */
[----:B------:R-:W-:Y:S01]  /*77b0*/  FADD.FTZ R199, R199, R178 ;  /* 0x000000b2c7c77221 */ /* 0x000fe20000010000 */
[----:B--2---:R-:W-:-:S03]  /*77c0*/  F2FP.F16.F32.PACK_AB R167, R183, R182 ;  /* 0x000000b6b7a7723e */ /* 0x004fc600000000ff */
[----:B------:R-:W-:Y:S02]  /*77d0*/  FADD.FTZ R182, R182, R199 ;  /* 0x000000c7b6b67221 */ /* 0x000fe40000010000 */
[----:B------:R1:W-:Y:S01]  /*77e0*/  STSM.16.M88.4 [R184], R164 ;  /* 0x000000a4b8007844 */ /* 0x0003e20000000200 */
[----:B------:R-:W-:Y:S01]  /*77f0*/  WARPGROUP.ARRIVE ;  /* 0x00000000000079c5 */ /* 0x000fe20000000000 */
[----:B------:R-:W-:-:S05]  /*7800*/  FADD.FTZ R7, R183, R182 ;  /* 0x000000b6b7077221 */ /* 0x000fca0000010000 */
[----:B------:R-:W-:Y:S01]  /*7810*/  HGMMA.64x256x16.F32 R24, R152, gdesc[UR8].tnspB, R24, gsb0 ;  /* 0x43e0000898187df0 */ /* 0x000fe20008000818 */
        /* <DEDUP_REMOVED lines=22> */
[----:B0-----:R-:W0:Y:S02]  /*7980*/  FENCE.VIEW.ASYNC.S ;  /* 0x00000000000073c6 */ /* 0x001e240000000000 */
[----:B0-----:R-:W-:Y:S01]  /*7990*/  NOP ;  /* 0x0000000000007918 */ /* 0x001fe20000000000 */
[----:B------:R-:W-:Y:S06]  /*79a0*/  BAR.ARV 0xe, 0x100 ;  /* 0x0384000000007b1d */ /* 0x000fec0000002000 */
[----:B------:R1:W-:Y:S01]  /*79b0*/  @!P1 SYNCS.ARRIVE.TRANS64.RED.A1T0 RZ, [R179+URZ], RZ ;  /* 0x000000ffb3ff99a7 */ /* 0x0003e2000810043f */
[----:B------:R-:W-:Y:S05]  /*79c0*/  @P2 BRA `(.L_x_220) ;  /* 0xffffffd400982947 */ /* 0x000fea000383ffff */
.L_x_211:
[----:B------:R-:W0:Y:S01]  /*79d0*/  SHFL.BFLY PT, R3, R6, 0x2, 0x1f ;  /* 0x0c401f0006037f89 */ /* 0x000e2200000e0000 */
[----:B------:R-:W-:Y:S02]  /*79e0*/  IMAD.MOV R15, RZ, RZ, -R19 ;  /* 0x000000ffff0f7224 */ /* 0x000fe400078e0a13 */
[----:B------:R-:W-:Y:S01]  /*79f0*/  IMAD.MOV.U32 R11, RZ, RZ, RZ ;  /* 0x000000ffff0b7224 */ /* 0x000fe200078e00ff */
[----:B------:R-:W2:Y:S01]  /*7a00*/  SHFL.BFLY PT, R10, R7, 0x2, 0x1f ;  /* 0x0c401f00070a7f89 */ /* 0x000ea200000e0000 */
[----:B------:R-:W-:Y:S01]  /*7a10*/  IMAD.MOV.U32 R20, RZ, RZ, -0x800000 ;  /* 0xff800000ff147424 */ /* 0x000fe200078e00ff */
[----:B------:R-:W-:Y:S08]  /*7a20*/  BAR.ARV 0x8, 0x100 ;  /* 0x0204000000007b1d */ /* 0x000ff00000002000 */
[----:B------:R-:W-:Y:S01]  /*7a30*/  BAR.SYNC.DEFER_BLOCKING 0xf, 0x100 ;  /* 0x03c4000000007b1d */ /* 0x000fe20000010000 */
[----:B------:R-:W-:Y:S01]  /*7a40*/  ISETP.NE.AND P2, PT, R18, R15, PT ;  /* 0x0000000f1200720c */ /* 0x000fe20003f45270 */
[----:B------:R-:W-:-:S02]  /*7a50*/  VIADD R201, R201, 0x1 ;  /* 0x00000001c9c97836 */ /* 0x000fc40000000000 */
[----:B0-----:R-:W-:Y:S01]  /*7a60*/  FADD.FTZ R3, R3, R6 ;  /* 0x0000000603037221 */ /* 0x001fe20000010000 */
[----:B------:R-:W-:Y:S02]  /*7a70*/  IMAD.MOV.U32 R6, RZ, RZ, RZ ;  /* 0x000000ffff067224 */ /* 0x000fe400078e00ff */
[----:B--2---:R-:W-:Y:S02]  /*7a80*/  FADD.FTZ R10, R10, R7 ;  /* 0x000000070a0a7221 */ /* 0x004fe40000010000 */
[----:B------:R-:W0:Y:S04]  /*7a90*/  SHFL.BFLY PT, R8, R3, 0x1, 0x1f ;  /* 0x0c201f0003087f89 */ /* 0x000e2800000e0000 */
[----:B------:R-:W2:Y:S01]  /*7aa0*/  SHFL.BFLY PT, R9, R10, 0x1, 0x1f ;  /* 0x0c201f000a097f89 */ /* 0x000ea200000e0000 */
[----:B0-----:R-:W-:Y:S01]  /*7ab0*/  FADD.FTZ R13, R3, R8 ;  /* 0x00000008030d7221 */ /* 0x001fe20000010000 */
[----:B------:R-:W-:Y:S01]  /*7ac0*/  IMAD.U32 R3, RZ, RZ, UR36 ;  /* 0x00000024ff037e24 */ /* 0x000fe2000f8e00ff */
[----:B------:R-:W-:Y:S01]  /*7ad0*/  UIADD3 UR36, UR36, 0x1, URZ ;  /* 0x0000000124247890 */ /* 0x000fe2000fffe03f */
[----:B--2---:R-:W-:-:S02]  /*7ae0*/  FADD.FTZ R8, R10, R9 ;  /* 0x000000090a087221 */ /* 0x004fc40000010000 */
[----:B------:R-:W-:Y:S01]  /*7af0*/  FSETP.NE.FTZ.AND P0, PT, R13, RZ, PT ;  /* 0x000000ff0d00720b */ /* 0x000fe20003f15000 */
[----:B------:R-:W-:Y:S01]  /*7b00*/  @!P2 IMAD R3, R3, 0x40, R16 ;  /* 0x000000400303a824 */ /* 0x000fe200078e0210 */
[----:B------:R-:W-:Y:S01]  /*7b10*/  UISETP.NE.AND UP0, UPT, UR36, 0x2, UPT ;  /* 0x000000022400788c */ /* 0x000fe2000bf05270 */
[----:B------:R-:W-:-:S03]  /*7b20*/  FSETP.NE.FTZ.AND P1, PT, R8, RZ, PT ;  /* 0x000000ff0800720b */ /* 0x000fc60003f35000 */
[----:B------:R-:W-:Y:S01]  /*7b30*/  @!P2 LEA R12, R3, UR37, 0x2 ;  /* 0x00000025030cac11 */ /* 0x000fe2000f8e10ff */
[----:B------:R-:W-:Y:S01]  /*7b40*/  USEL UR4, URZ, 0x1, UP0 ;  /* 0x000000013f047887 */ /* 0x000fe20008000000 */
[----:B------:R-:W-:Y:S01]  /*7b50*/  IMAD.MOV.U32 R3, RZ, RZ, -0x800000 ;  /* 0xff800000ff037424 */ /* 0x000fe200078e00ff */
[----:B------:R-:W-:-:S04]  /*7b60*/  USEL UR36, UR36, URZ, UP0 ;  /* 0x0000003f24247287 */ /* 0x000fc80008000000 */
[----:B------:R-:W0:Y:S01]  /*7b70*/  @P0 MUFU.RCP R11, R13 ;  /* 0x0000000d000b0308 */ /* 0x000e220000001000 */
[C---:B------:R-:W-:Y:S01]  /*7b80*/  @P0 FMUL.FTZ R9, R5.reuse, 0.69314718246459960938 ;  /* 0x3f31721805090820 */ /* 0x040fe20000410000 */
[----:B------:R-:W-:Y:S01]  /*7b90*/  LOP3.LUT R2, R2, UR4, RZ, 0x3c, !PT ;  /* 0x0000000402027c12 */ /* 0x000fe2000f8e3cff */
[----:B------:R-:W-:-:S05]  /*7ba0*/  @P1 FMUL.FTZ R14, R5, 0.69314718246459960938 ;  /* 0x3f317218050e1820 */ /* 0x000fca0000410000 */
[----:B------:R-:W2:Y:S08]  /*7bb0*/  @P1 MUFU.RCP R6, R8 ;  /* 0x0000000800061308 */ /* 0x000eb00000001000 */
[----:B------:R-:W3:Y:S01]  /*7bc0*/  @P0 MUFU.LG2 R10, R13 ;  /* 0x0000000d000a0308 */ /* 0x000ee20000000c00 */
[----:B0-----:R0:W-:Y:S01]  /*7bd0*/  @!P2 STS [R12+0x38400], R11 ;  /* 0x0384000b0c00a388 */ /* 0x0011e20000000800 */
[-C--:B-1----:R-:W-:Y:S01]  /*7be0*/  FMUL.FTZ R154, R92, R11.reuse ;  /* 0x0000000b5c9a7220 */ /* 0x082fe20000410000 */
[-C--:B------:R-:W-:Y:S01]  /*7bf0*/  FMUL.FTZ R208, R24, R11.reuse ;  /* 0x0000000b18d07220 */ /* 0x080fe20000410000 */
[-C--:B------:R-:W-:Y:S01]  /*7c00*/  FMUL.FTZ R205, R25, R11.reuse ;  /* 0x0000000b19cd7220 */ /* 0x080fe20000410000 */
[-C--:B------:R-:W-:Y:S01]  /*7c10*/  FMUL.FTZ R204, R28, R11.reuse ;  /* 0x0000000b1ccc7220 */ /* 0x080fe20000410000 */
[-C--:B------:R-:W-:Y:S01]  /*7c20*/  FMUL.FTZ R7, R29, R11.reuse ;  /* 0x0000000b1d077220 */ /* 0x080fe20000410000 */
[-C--:B------:R-:W-:Y:S01]  /*7c30*/  FMUL.FTZ R211, R32, R11.reuse ;  /* 0x0000000b20d37220 */ /* 0x080fe20000410000 */
[----:B------:R-:W1:Y:S01]  /*7c40*/  @P1 MUFU.LG2 R8, R8 ;  /* 0x0000000800081308 */ /* 0x000e620000000c00 */
[----:B--2---:R0:W-:Y:S01]  /*7c50*/  @!P2 STS [R12+0x38420], R6 ;  /* 0x038420060c00a388 */ /* 0x0041e20000000800 */
[-C--:B------:R-:W-:Y:S01]  /*7c60*/  FMUL.FTZ R210, R33, R11.reuse ;  /* 0x0000000b21d27220 */ /* 0x080fe20000410000 */
[-C--:B------:R-:W-:Y:S01]  /*7c70*/  FMUL.FTZ R209, R36, R11.reuse ;  /* 0x0000000b24d17220 */ /* 0x080fe20000410000 */
[-C--:B------:R-:W-:Y:S01]  /*7c80*/  FMUL.FTZ R207, R37, R11.reuse ;  /* 0x0000000b25cf7220 */ /* 0x080fe20000410000 */
[-C--:B------:R-:W-:Y:S01]  /*7c90*/  FMUL.FTZ R206, R40, R11.reuse ;  /* 0x0000000b28ce7220 */ /* 0x080fe20000410000 */
[-C--:B------:R-:W-:Y:S01]  /*7ca0*/  FMUL.FTZ R203, R41, R11.reuse ;  /* 0x0000000b29cb7220 */ /* 0x080fe20000410000 */
[-C--:B------:R-:W-:Y:S01]  /*7cb0*/  FMUL.FTZ R202, R44, R11.reuse ;  /* 0x0000000b2cca7220 */ /* 0x080fe20000410000 */
[-C--:B------:R-:W-:Y:S01]  /*7cc0*/  FMUL.FTZ R200, R45, R11.reuse ;  /* 0x0000000b2dc87220 */ /* 0x080fe20000410000 */
[----:B---3--:R-:W-:Y:S01]  /*7cd0*/  @P0 FMUL.FTZ R10, R10, 0.69314718246459960938 ;  /* 0x3f3172180a0a0820 */ /* 0x008fe20000410000 */
        /* <DEDUP_REMOVED lines=116> */
[----:B------:R-:W-:Y:S01]  /*8420*/  @P0 FFMA.FTZ R20, R9, R0, R10 ;  /* 0x0000000009140223 */ /* 0x000fe2000001000a */
[----:B------:R-:W-:Y:S01]  /*8430*/  @P1 FFMA.FTZ R3, R14, R4, R5 ;  /* 0x000000040e031223 */ /* 0x000fe20000010005 */
[----:B0-----:R-:W-:Y:S06]  /*8440*/  BAR.ARV 0xe, 0x100 ;  /* 0x0384000000007b1d */ /* 0x001fec0000002000 */
.L_x_199:
[----:B------:R-:W0:Y:S01]  /*8450*/  S2UR UR6, SR_SWINHI ;  /* 0x00000000000679c3 */ /* 0x000e220000002f00 */
[----:B------:R-:W-:Y:S01]  /*8460*/  IMAD R9, R214, 0x40, R17 ;  /* 0x00000040d6097824 */ /* 0x000fe200078e0211 */
[----:B------:R-:W1:Y:S01]  /*8470*/  SHFL.IDX PT, R0, R213, RZ, 0x1f ;  /* 0x00001fffd5007589 */ /* 0x000e6200000e0000 */
        /* <DEDUP_REMOVED lines=15> */
[----:B------:R-:W-:Y:S01]  /*8570*/  F2FP.F16.F32.PACK_AB R128, R129, R128 ;  /* 0x000000808180723e */ /* 0x000fe200000000ff */
[----:B------:R-:W-:Y:S01]  /*8580*/  IMAD.U32 R114, RZ, RZ, UR4 ;  /* 0x00000004ff727e24 */ /* 0x000fe2000f8e00ff */
[----:B------:R-:W-:Y:S01]  /*8590*/  BAR.SYNC.DEFER_BLOCKING 0x1, 0x100 ;  /* 0x0044000000007b1d */ /* 0x000fe20000010000 */
[----:B------:R-:W-:Y:S01]  /*85a0*/  IMAD.U32 R115, RZ, RZ, UR5 ;  /* 0x00000005ff737e24 */ /* 0x000fe2000f8e00ff */
[----:B-1----:R-:W-:Y:S01]  /*85b0*/  ISETP.NE.AND P0, PT, R0, RZ, PT ;  /* 0x000000ff0000720c */ /* 0x002fe20003f05270 */
[----:B------:R-:W-:Y:S01]  /*85c0*/  UIADD3 UR5, -UR42, URZ, URZ ;  /* 0x0000003f2a057290 */ /* 0x000fe2000fffe13f */
[----:B------:R-:W-:Y:S01]  /*85d0*/  F2FP.F16.F32.PACK_AB R129, R163, R162 ;  /* 0x000000a2a381723e */ /* 0x000fe200000000ff */
[----:B------:R-:W-:Y:S01]  /*85e0*/  IMAD.WIDE R4, R218, 0x2, R114 ;  /* 0x00000002da047825 */ /* 0x000fe200078e0272 */
[----:B------:R-:W-:Y:S01]  /*85f0*/  ULDC UR4, c[0x0][0xc] ;  /* 0x0000030000047ab9 */ /* 0x000fe20000000800 */
[----:B------:R-:W-:-:S02]  /*8600*/  UIMAD UR7, UR7, UR5, UR41 ;  /* 0x00000005070772a4 */ /* 0x000fc4000f8e0229 */
[----:B------:R-:W-:Y:S01]  /*8610*/  IMAD.WIDE R114, R9, 0x2, R114 ;  /* 0x0000000209727825 */ /* 0x000fe200078e0272 */
[C---:B------:R-:W-:Y:S01]  /*8620*/  IADD3 R37, P3, R4.reuse, 0x40, RZ ;  /* 0x0000004004257810 */ /* 0x040fe20007f7e0ff */
[----:B------:R-:W-:Y:S01]  /*8630*/  UIADD3 UR40, UR4, UR40, URZ ;  /* 0x0000002804287290 */ /* 0x000fe2000fffe03f */
[C---:B------:R-:W-:Y:S01]  /*8640*/  IADD3 R33, P2, R4.reuse, 0x20, RZ ;  /* 0x0000002004217810 */ /* 0x040fe20007f5e0ff */
[----:B------:R-:W-:Y:S01]  /*8650*/  USHF.R.S32.HI UR10, URZ, 0x1f, UR7 ;  /* 0x0000001f3f0a7899 */ /* 0x000fe20008011407 */
[----:B------:R-:W-:Y:S01]  /*8660*/  LOP3.LUT R10, R37, 0x380, RZ, 0xc0, !PT ;  /* 0x00000380250a7812 */ /* 0x000fe200078ec0ff */
[--C-:B------:R-:W-:Y:S01]  /*8670*/  IMAD.X R11, RZ, RZ, R5.reuse, P3 ;  /* 0x000000ffff0b7224 */ /* 0x100fe200018e0605 */
[----:B------:R-:W-:Y:S01]  /*8680*/  IADD3 R53, P6, R4, 0x2020, RZ ;  /* 0x0000202004357810 */ /* 0x000fe20007fde0ff */
[--C-:B------:R-:W-:Y:S01]  /*8690*/  IMAD.X R9, RZ, RZ, R5.reuse, P2 ;  /* 0x000000ffff097224 */ /* 0x100fe200010e0605 */
[----:B------:R-:W-:Y:S02]  /*86a0*/  SHF.R.U64 R10, R10, 0x3, RZ ;  /* 0x000000030a0a7819 */ /* 0x000fe400000012ff */
[----:B------:R-:W-:Y:S01]  /*86b0*/  IADD3 R40, P2, R4, 0x2060, RZ ;  /* 0x0000206004287810 */ /* 0x000fe20007f5e0ff */
[----:B------:R-:W-:Y:S01]  /*86c0*/  IMAD.X R49, RZ, RZ, R5, P6 ;  /* 0x000000ffff317224 */ /* 0x000fe200030e0605 */
[----:B------:R-:W-:-:S02]  /*86d0*/  LOP3.LUT R10, R10, R37, RZ, 0x3c, !PT ;  /* 0x000000250a0a7212 */ /* 0x000fc400078e3cff */
[----:B------:R-:W-:Y:S01]  /*86e0*/  LOP3.LUT R37, R40, 0x380, RZ, 0xc0, !PT ;  /* 0x0000038028257812 */ /* 0x000fe200078ec0ff */
[--C-:B------:R-:W-:Y:S01]  /*86f0*/  IMAD.X R123, RZ, RZ, R5.reuse, P2 ;  /* 0x000000ffff7b7224 */ /* 0x100fe200010e0605 */
[C---:B------:R-:W-:Y:S02]  /*8700*/  IADD3 R41, P4, R4.reuse, 0x60, RZ ;  /* 0x0000006004297810 */ /* 0x040fe40007f9e0ff */
[----:B------:R-:W-:Y:S02]  /*8710*/  LOP3.LUT R8, R33, 0x380, RZ, 0xc0, !PT ;  /* 0x0000038021087812 */ /* 0x000fe400078ec0ff */
[----:B------:R-:W-:Y:S01]  /*8720*/  SHF.R.U64 R37, R37, 0x3, RZ ;  /* 0x0000000325257819 */ /* 0x000fe200000012ff */
[----:B------:R-:W-:Y:S01]  /*8730*/  IMAD.X R25, RZ, RZ, R5, P4 ;  /* 0x000000ffff197224 */ /* 0x000fe200020e0605 */
[C---:B------:R-:W-:Y:S02]  /*8740*/  IADD3 R52, P6, R4.reuse, 0x4060, RZ ;  /* 0x0000406004347810 */ /* 0x040fe40007fde0ff */
[----:B------:R-:W-:-:S02]  /*8750*/  IADD3 R45, P5, R4, 0x2000, RZ ;  /* 0x00002000042d7810 */ /* 0x000fc40007fbe0ff */
[C---:B------:R-:W-:Y:S01]  /*8760*/  IADD3 R57, P3, R4.reuse, 0x4000, RZ ;  /* 0x0000400004397810 */ /* 0x040fe20007f7e0ff */
[--C-:B------:R-:W-:Y:S01]  /*8770*/  IMAD.X R139, RZ, RZ, R5.reuse, P6 ;  /* 0x000000ffff8b7224 */ /* 0x100fe200030e0605 */
[C---:B------:R-:W-:Y:S01]  /*8780*/  IADD3 R44, P4, R4.reuse, 0x4020, RZ ;  /* 0x00004020042c7810 */ /* 0x040fe20007f9e0ff */
[--C-:B------:R-:W-:Y:S01]  /*8790*/  IMAD.X R29, RZ, RZ, R5.reuse, P5 ;  /* 0x000000ffff1d7224 */ /* 0x100fe200028e0605 */
[----:B------:R-:W-:Y:S01]  /*87a0*/  IADD3 R14, P2, R4, 0x6020, RZ ;  /* 0x00006020040e7810 */ /* 0x000fe20007f5e0ff */
[--C-:B------:R-:W-:Y:S01]  /*87b0*/  IMAD.X R127, RZ, RZ, R5.reuse, P3 ;  /* 0x000000ffff7f7224 */ /* 0x100fe200018e0605 */
[----:B------:R-:W-:Y:S01]  /*87c0*/  SHF.R.U64 R8, R8, 0x3, RZ ;  /* 0x0000000308087819 */ /* 0x000fe200000012ff */
[--C-:B------:R-:W-:Y:S01]  /*87d0*/  IMAD.X R131, RZ, RZ, R5.reuse, P4 ;  /* 0x000000ffff837224 */ /* 0x100fe200020e0605 */
[----:B------:R-:W-:Y:S01]  /*87e0*/  LOP3.LUT R122, R37, R40, RZ, 0x3c, !PT ;  /* 0x00000028257a7212 */ /* 0x000fe200078e3cff */
[----:B------:R-:W-:Y:S01]  /*87f0*/  IMAD.X R147, RZ, RZ, R5, P2 ;  /* 0x000000ffff937224 */ /* 0x000fe200010e0605 */
[----:B------:R-:W-:-:S02]  /*8800*/  IADD3 R36, P1, R4, 0x2040, RZ ;  /* 0x0000204004247810 */ /* 0x000fc40007f3e0ff */
[----:B------:R-:W-:Y:S02]  /*8810*/  LOP3.LUT R37, R52, 0x380, RZ, 0xc0, !PT ;  /* 0x0000038034257812 */ /* 0x000fe400078ec0ff */
[----:B------:R-:W-:Y:S01]  /*8820*/  LOP3.LUT R15, R4, 0x380, RZ, 0xc0, !PT ;  /* 0x00000380040f7812 */ /* 0x000fe200078ec0ff */
[----:B------:R-:W-:Y:S01]  /*8830*/  IMAD.X R119, RZ, RZ, R5, P1 ;  /* 0x000000ffff777224 */ /* 0x000fe200008e0605 */
[----:B------:R-:W-:Y:S02]  /*8840*/  LOP3.LUT R28, R45, 0x380, RZ, 0xc0, !PT ;  /* 0x000003802d1c7812 */ /* 0x000fe400078ec0ff */
[----:B------:R-:W-:Y:S02]  /*8850*/  LOP3.LUT R8, R8, R33, RZ, 0x3c, !PT ;  /* 0x0000002108087212 */ /* 0x000fe400078e3cff */
[----:B------:R-:W-:Y:S02]  /*8860*/  LOP3.LUT R33, R36, 0x380, RZ, 0xc0, !PT ;  /* 0x0000038024217812 */ /* 0x000fe400078ec0ff */
[----:B------:R-:W-:-:S02]  /*8870*/  SHF.R.U64 R37, R37, 0x3, RZ ;  /* 0x0000000325257819 */ /* 0x000fc400000012ff */
[C---:B------:R-:W-:Y:S02]  /*8880*/  IADD3 R12, P3, R4.reuse, 0x6040, RZ ;  /* 0x00006040040c7810 */ /* 0x040fe40007f7e0ff */
[----:B------:R-:W-:Y:S02]  /*8890*/  IADD3 R6, P4, R4, 0x6060, RZ ;  /* 0x0000606004067810 */ /* 0x000fe40007f9e0ff */
[----:B------:R-:W-:Y:S01]  /*88a0*/  SHF.R.U64 R15, R15, 0x3, RZ ;  /* 0x000000030f0f7819 */ /* 0x000fe200000012ff */
[----:B------:R-:W-:Y:S01]  /*88b0*/  IMAD.X R13, RZ, RZ, R5, P3 ;  /* 0x000000ffff0d7224 */ /* 0x000fe200018e0605 */
[----:B------:R-:W-:Y:S02]  /*88c0*/  SHF.R.U64 R28, R28, 0x3, RZ ;  /* 0x000000031c1c7819 */ /* 0x000fe400000012ff */
[----:B------:R-:W-:Y:S02]  /*88d0*/  IADD3 R73, P2, R114, 0x3000, RZ ;  /* 0x0000300072497810 */ /* 0x000fe40007f5e0ff */
[----:B------:R-:W-:-:S02]  /*88e0*/  LOP3.LUT R32, R53, 0x380, RZ, 0xc0, !PT ;  /* 0x0000038035207812 */ /* 0x000fc400078ec0ff */
[C---:B------:R-:W-:Y:S02]  /*88f0*/  IADD3 R61, P5, R4.reuse, 0x4040, RZ ;  /* 0x00004040043d7810 */ /* 0x040fe40007fbe0ff */
[----:B------:R-:W-:Y:S02]  /*8900*/  IADD3 R0, P1, R4, 0x6000, RZ ;  /* 0x0000600004007810 */ /* 0x000fe40007f3e0ff */
[----:B------:R-:W-:Y:S01]  /*8910*/  SHF.R.U64 R33, R33, 0x3, RZ ;  /* 0x0000000321217819 */ /* 0x000fe200000012ff */
[--C-:B------:R-:W-:Y:S01]  /*8920*/  IMAD.X R135, RZ, RZ, R5.reuse, P5 ;  /* 0x000000ffff877224 */ /* 0x100fe200028e0605 */
[----:B------:R-:W-:Y:S01]  /*8930*/  LOP3.LUT R138, R37, R52, RZ, 0x3c, !PT ;  /* 0x00000034258a7212 */ /* 0x000fe200078e3cff */
[--C-:B------:R-:W-:Y:S01]  /*8940*/  IMAD.X R143, RZ, RZ, R5.reuse, P1 ;  /* 0x000000ffff8f7224 */ /* 0x100fe200008e0605 */
[----:B------:R-:W-:Y:S01]  /*8950*/  LOP3.LUT R4, R15, R4, RZ, 0x3c, !PT ;  /* 0x000000040f047212 */ /* 0x000fe200078e3cff */
[----:B------:R-:W-:Y:S01]  /*8960*/  IMAD.X R15, RZ, RZ, R5, P4 ;  /* 0x000000ffff0f7224 */ /* 0x000fe200020e0605 */
[----:B------:R-:W-:-:S02]  /*8970*/  LOP3.LUT R28, R28, R45, RZ, 0x3c, !PT ;  /* 0x0000002d1c1c7212 */ /* 0x000fc400078e3cff */
[----:B------:R-:W-:Y:S02]  /*8980*/  LOP3.LUT R37, R14, 0x380, RZ, 0xc0, !PT ;  /* 0x000003800e257812 */ /* 0x000fe400078ec0ff */
[----:B------:R-:W-:Y:S02]  /*8990*/  LOP3.LUT R72, R73, 0x380, RZ, 0xc0, !PT ;  /* 0x0000038049487812 */ /* 0x000fe400078ec0ff */
[----:B------:R-:W-:Y:S02]  /*89a0*/  LOP3.LUT R45, R6, 0x380, RZ, 0xc0, !PT ;  /* 0x00000380062d7812 */ /* 0x000fe400078ec0ff */
[----:B------:R-:W-:Y:S02]  /*89b0*/  SHF.R.U64 R32, R32, 0x3, RZ ;  /* 0x0000000320207819 */ /* 0x000fe400000012ff */
[C---:B------:R-:W-:Y:S02]  /*89c0*/  IADD3 R81, P4, R114.reuse, 0x1000, RZ ;  /* 0x0000100072517810 */ /* 0x040fe40007f9e0ff */
[----:B------:R-:W-:-:S02]  /*89d0*/  IADD3 R77, P3, R114, 0x2000, RZ ;  /* 0x00002000724d7810 */ /* 0x000fc40007f7e0ff */
[----:B------:R-:W-:Y:S02]  /*89e0*/  LOP3.LUT R118, R33, R36, RZ, 0x3c, !PT ;  /* 0x0000002421767212 */ /* 0x000fe400078e3cff */
[----:B------:R-:W-:Y:S02]  /*89f0*/  LOP3.LUT R33, R44, 0x380, RZ, 0xc0, !PT ;  /* 0x000003802c217812 */ /* 0x000fe400078ec0ff */
[----:B------:R-:W-:Y:S02]  /*8a00*/  SHF.R.U64 R37, R37, 0x3, RZ ;  /* 0x0000000325257819 */ /* 0x000fe400000012ff */
[----:B------:R-:W-:Y:S02]  /*8a10*/  SHF.R.U64 R72, R72, 0x3, RZ ;  /* 0x0000000348487819 */ /* 0x000fe400000012ff */
[----:B------:R-:W-:Y:S02]  /*8a20*/  SHF.R.U64 R45, R45, 0x3, RZ ;  /* 0x000000032d2d7819 */ /* 0x000fe400000012ff */
[----:B------:R-:W-:-:S02]  /*8a30*/  LOP3.LUT R48, R32, R53, RZ, 0x3c, !PT ;  /* 0x0000003520307212 */ /* 0x000fc400078e3cff */
[----:B------:R-:W-:Y:S02]  /*8a40*/  LOP3.LUT R80, R81, 0x380, RZ, 0xc0, !PT ;  /* 0x0000038051507812 */ /* 0x000fe400078ec0ff */
[----:B------:R-:W-:Y:S02]  /*8a50*/  LOP3.LUT R76, R77, 0x380, RZ, 0xc0, !PT ;  /* 0x000003804d4c7812 */ /* 0x000fe400078ec0ff */
[----:B------:R-:W-:Y:S02]  /*8a60*/  LOP3.LUT R32, R57, 0x380, RZ, 0xc0, !PT ;  /* 0x0000038039207812 */ /* 0x000fe400078ec0ff */
[----:B------:R-:W-:Y:S02]  /*8a70*/  LOP3.LUT R36, R61, 0x380, RZ, 0xc0, !PT ;  /* 0x000003803d247812 */ /* 0x000fe400078ec0ff */
[----:B------:R-:W-:Y:S02]  /*8a80*/  SHF.R.U64 R33, R33, 0x3, RZ ;  /* 0x0000000321217819 */ /* 0x000fe400000012ff */
[----:B------:R-:W-:-:S02]  /*8a90*/  LOP3.LUT R146, R37, R14, RZ, 0x3c, !PT ;  /* 0x0000000e25927212 */ /* 0x000fc400078e3cff */
[----:B------:R-:W-:Y:S01]  /*8aa0*/  LOP3.LUT R72, R72, R73, RZ, 0x3c, !PT ;  /* 0x0000004948487212 */ /* 0x000fe200078e3cff */
[----:B------:R-:W-:Y:S01]  /*8ab0*/  IMAD.X R73, RZ, RZ, R115, P2 ;  /* 0x000000ffff497224 */ /* 0x000fe200010e0673 */
[----:B------:R-:W-:Y:S02]  /*8ac0*/  LOP3.LUT R14, R45, R6, RZ, 0x3c, !PT ;  /* 0x000000062d0e7212 */ /* 0x000fe400078e3cff */
[----:B------:R-:W-:Y:S02]  /*8ad0*/  SHF.R.U64 R80, R80, 0x3, RZ ;  /* 0x0000000350507819 */ /* 0x000fe400000012ff */
[----:B------:R-:W-:Y:S02]  /*8ae0*/  SHF.R.U64 R76, R76, 0x3, RZ ;  /* 0x000000034c4c7819 */ /* 0x000fe400000012ff */
[----:B------:R-:W-:Y:S02]  /*8af0*/  IADD3 R45, P2, R114, 0x9000, RZ ;  /* 0x00009000722d7810 */ /* 0x000fe40007f5e0ff */
[----:B------:R-:W-:-:S02]  /*8b00*/  SHF.R.U64 R32, R32, 0x3, RZ ;  /* 0x0000000320207819 */ /* 0x000fc400000012ff */
[----:B------:R-:W-:Y:S02]  /*8b10*/  SHF.R.U64 R36, R36, 0x3, RZ ;  /* 0x0000000324247819 */ /* 0x000fe400000012ff */
[----:B------:R-:W-:Y:S02]  /*8b20*/  LOP3.LUT R24, R41, 0x380, RZ, 0xc0, !PT ;  /* 0x0000038029187812 */ /* 0x000fe400078ec0ff */
[----:B------:R-:W-:Y:S02]  /*8b30*/  LOP3.LUT R130, R33, R44, RZ, 0x3c, !PT ;  /* 0x0000002c21827212 */ /* 0x000fe400078e3cff */
[----:B------:R-:W-:Y:S02]  /*8b40*/  LOP3.LUT R33, R0, 0x380, RZ, 0xc0, !PT ;  /* 0x0000038000217812 */ /* 0x000fe400078ec0ff */
[----:B------:R-:W-:Y:S01]  /*8b50*/  LOP3.LUT R80, R80, R81, RZ, 0x3c, !PT ;  /* 0x0000005150507212 */ /* 0x000fe200078e3cff */
[--C-:B------:R-:W-:Y:S01]  /*8b60*/  IMAD.X R81, RZ, RZ, R115.reuse, P4 ;  /* 0x000000ffff517224 */ /* 0x100fe200020e0673 */
[----:B------:R-:W-:Y:S01]  /*8b70*/  LOP3.LUT R76, R76, R77, RZ, 0x3c, !PT ;  /* 0x0000004d4c4c7212 */ /* 0x000fe200078e3cff */
[----:B------:R-:W-:Y:S01]  /*8b80*/  IMAD.X R77, RZ, RZ, R115, P3 ;  /* 0x000000ffff4d7224 */ /* 0x000fe200018e0673 */
[----:B------:R-:W-:-:S02]  /*8b90*/  LOP3.LUT R44, R45, 0x380, RZ, 0xc0, !PT ;  /* 0x000003802d2c7812 */ /* 0x000fc400078ec0ff */
[----:B------:R-:W-:Y:S02]  /*8ba0*/  LOP3.LUT R126, R32, R57, RZ, 0x3c, !PT ;  /* 0x00000039207e7212 */ /* 0x000fe400078e3cff */
[----:B------:R-:W-:Y:S02]  /*8bb0*/  LOP3.LUT R134, R36, R61, RZ, 0x3c, !PT ;  /* 0x0000003d24867212 */ /* 0x000fe400078e3cff */
[----:B------:R-:W-:Y:S02]  /*8bc0*/  SHF.R.U64 R24, R24, 0x3, RZ ;  /* 0x0000000318187819 */ /* 0x000fe400000012ff */
[C---:B------:R-:W-:Y:S02]  /*8bd0*/  IADD3 R69, P1, R114.reuse, 0x4000, RZ ;  /* 0x0000400072457810 */ /* 0x040fe40007f3e0ff */
[C---:B------:R-:W-:Y:S02]  /*8be0*/  IADD3 R65, P6, R114.reuse, 0x5000, RZ ;  /* 0x0000500072417810 */ /* 0x040fe40007fde0ff */
[----:B------:R-:W-:-:S02]  /*8bf0*/  IADD3 R61, P5, R114, 0x6000, RZ ;  /* 0x00006000723d7810 */ /* 0x000fc40007fbe0ff */
[C---:B------:R-:W-:Y:S02]  /*8c00*/  IADD3 R57, P4, R114.reuse, 0x7000, RZ ;  /* 0x0000700072397810 */ /* 0x040fe40007f9e0ff */
[----:B------:R-:W-:Y:S02]  /*8c10*/  IADD3 R53, P3, R114, 0x8000, RZ ;  /* 0x0000800072357810 */ /* 0x000fe40007f7e0ff */
[----:B------:R-:W-:Y:S02]  /*8c20*/  SHF.R.U64 R33, R33, 0x3, RZ ;  /* 0x0000000321217819 */ /* 0x000fe400000012ff */
[----:B------:R-:W-:Y:S02]  /*8c30*/  SHF.R.U64 R44, R44, 0x3, RZ ;  /* 0x000000032c2c7819 */ /* 0x000fe400000012ff */
[----:B------:R-:W-:Y:S02]  /*8c40*/  LOP3.LUT R24, R24, R41, RZ, 0x3c, !PT ;  /* 0x0000002918187212 */ /* 0x000fe400078e3cff */
[----:B------:R-:W-:-:S02]  /*8c50*/  LOP3.LUT R68, R69, 0x380, RZ, 0xc0, !PT ;  /* 0x0000038045447812 */ /* 0x000fc400078ec0ff */
[----:B------:R-:W-:Y:S02]  /*8c60*/  LOP3.LUT R64, R65, 0x380, RZ, 0xc0, !PT ;  /* 0x0000038041407812 */ /* 0x000fe400078ec0ff */
[----:B------:R-:W-:Y:S02]  /*8c70*/  LOP3.LUT R60, R61, 0x380, RZ, 0xc0, !PT ;  /* 0x000003803d3c7812 */ /* 0x000fe400078ec0ff */
[----:B------:R-:W-:Y:S02]  /*8c80*/  LOP3.LUT R56, R57, 0x380, RZ, 0xc0, !PT ;  /* 0x0000038039387812 */ /* 0x000fe400078ec0ff */
[----:B------:R-:W-:Y:S02]  /*8c90*/  LOP3.LUT R52, R53, 0x380, RZ, 0xc0, !PT ;  /* 0x0000038035347812 */ /* 0x000fe400078ec0ff */
[----:B------:R-:W-:Y:S02]  /*8ca0*/  LOP3.LUT R41, R12, 0x380, RZ, 0xc0, !PT ;  /* 0x000003800c297812 */ /* 0x000fe400078ec0ff */
[----:B------:R-:W-:-:S02]  /*8cb0*/  LOP3.LUT R142, R33, R0, RZ, 0x3c, !PT ;  /* 0x00000000218e7212 */ /* 0x000fc400078e3cff */
[----:B------:R-:W-:Y:S02]  /*8cc0*/  F2FP.F16.F32.PACK_AB R6, R7, R204 ;  /* 0x000000cc0706723e */ /* 0x000fe400000000ff */
[----:B------:R-:W-:Y:S01]  /*8cd0*/  LOP3.LUT R44, R44, R45, RZ, 0x3c, !PT ;  /* 0x0000002d2c2c7212 */ /* 0x000fe200078e3cff */
[----:B------:R-:W-:Y:S01]  /*8ce0*/  IMAD.X R45, RZ, RZ, R115, P2 ;  /* 0x000000ffff2d7224 */ /* 0x000fe200010e0673 */
[----:B------:R-:W-:Y:S02]  /*8cf0*/  MOV R0, R4 ;  /* 0x0000000400007202 */ /* 0x000fe40000000f00 */
[----:B------:R-:W-:Y:S02]  /*8d00*/  F2FP.F16.F32.PACK_AB R7, R31, R30 ;  /* 0x0000001e1f07723e */ /* 0x000fe400000000ff */
[----:B------:R-:W-:Y:S02]  /*8d10*/  F2FP.F16.F32.PACK_AB R5, R27, R26 ;  /* 0x0000001a1b05723e */ /* 0x000fe400000000ff */
[----:B------:R-:W-:-:S02]  /*8d20*/  LOP3.LUT R31, R114, 0x380, RZ, 0xc0, !PT ;  /* 0x00000380721f7812 */ /* 0x000fc400078ec0ff */
[----:B------:R-:W-:Y:S02]  /*8d30*/  SHF.R.U64 R68, R68, 0x3, RZ ;  /* 0x0000000344447819 */ /* 0x000fe400000012ff */
[----:B------:R-:W-:Y:S02]  /*8d40*/  SHF.R.U64 R64, R64, 0x3, RZ ;  /* 0x0000000340407819 */ /* 0x000fe400000012ff */
[----:B------:R-:W-:Y:S02]  /*8d50*/  SHF.R.U64 R60, R60, 0x3, RZ ;  /* 0x000000033c3c7819 */ /* 0x000fe400000012ff */
[----:B------:R-:W-:Y:S02]  /*8d60*/  SHF.R.U64 R56, R56, 0x3, RZ ;  /* 0x0000000338387819 */ /* 0x000fe400000012ff */
[----:B------:R-:W-:Y:S02]  /*8d70*/  SHF.R.U64 R52, R52, 0x3, RZ ;  /* 0x0000000334347819 */ /* 0x000fe400000012ff */
[----:B------:R-:W-:-:S02]  /*8d80*/  IADD3 R27, P2, R114, 0xf000, RZ ;  /* 0x0000f000721b7810 */ /* 0x000fc40007f5e0ff */
[----:B------:R-:W-:Y:S02]  /*8d90*/  SHF.R.U64 R41, R41, 0x3, RZ ;  /* 0x0000000329297819 */ /* 0x000fe400000012ff */
[----:B------:R-:W-:Y:S01]  /*8da0*/  F2FP.F16.F32.PACK_AB R4, R205, R208 ;  /* 0x000000d0cd04723e */ /* 0x000fe200000000ff */
[--C-:B------:R-:W-:Y:S01]  /*8db0*/  IMAD.X R111, RZ, RZ, R115.reuse, P2 ;  /* 0x000000ffff6f7224 */ /* 0x100fe200010e0673 */
        /* <DEDUP_REMOVED lines=11> */
[----:B------:R-:W-:Y:S01]  /*8e70*/  LOP3.LUT R26, R27, 0x380, RZ, 0xc0, !PT ;  /* 0x000003801b1a7812 */ /* 0x000fe200078ec0ff */
[----:B------:R0:W-:Y:S01]  /*8e80*/  STSM.16.M88.4 [R0], R4 ;  /* 0x0000000400007844 */ /* 0x0001e20000000200 */
[----:B------:R-:W-:-:S02]  /*8e90*/  LOP3.LUT R12, R41, R12, RZ, 0x3c, !PT ;  /* 0x0000000c290c7212 */ /* 0x000fc400078e3cff */
[C---:B------:R-:W-:Y:S02]  /*8ea0*/  IADD3 R41, P1, R114.reuse, 0xa000, RZ ;  /* 0x0000a00072297810 */ /* 0x040fe40007f3e0ff */
[C---:B------:R-:W-:Y:S02]  /*8eb0*/  IADD3 R37, P6, R114.reuse, 0xb000, RZ ;  /* 0x0000b00072257810 */ /* 0x040fe40007fde0ff */
[C---:B------:R-:W-:Y:S02]  /*8ec0*/  IADD3 R33, P5, R114.reuse, 0xc000, RZ ;  /* 0x0000c00072217810 */ /* 0x040fe40007fbe0ff */
[C---:B------:R-:W-:Y:S02]  /*8ed0*/  IADD3 R89, P4, R114.reuse, 0xd000, RZ ;  /* 0x0000d00072597810 */ /* 0x040fe40007f9e0ff */
[----:B------:R-:W-:Y:S02]  /*8ee0*/  IADD3 R85, P3, R114, 0xe000, RZ ;  /* 0x0000e00072557810 */ /* 0x000fe40007f7e0ff */
[----:B------:R-:W-:-:S02]  /*8ef0*/  LOP3.LUT R114, R31, R114, RZ, 0x3c, !PT ;  /* 0x000000721f727212 */ /* 0x000fc400078e3cff */
[----:B------:R-:W-:Y:S02]  /*8f00*/  SHF.R.U64 R26, R26, 0x3, RZ ;  /* 0x000000031a1a7819 */ /* 0x000fe400000012ff */
[----:B------:R-:W-:Y:S02]  /*8f10*/  MOV R31, R8 ;  /* 0x00000008001f7202 */ /* 0x000fe40000000f00 */
[----:B0-----:R-:W-:Y:S02]  /*8f20*/  F2FP.F16.F32.PACK_AB R4, R210, R211 ;  /* 0x000000d3d204723e */ /* 0x001fe400000000ff */
[----:B------:R-:W-:Y:S02]  /*8f30*/  F2FP.F16.F32.PACK_AB R5, R35, R34 ;  /* 0x000000222305723e */ /* 0x000fe400000000ff */
[----:B------:R-:W-:Y:S02]  /*8f40*/  F2FP.F16.F32.PACK_AB R6, R207, R209 ;  /* 0x000000d1cf06723e */ /* 0x000fe400000000ff */
[----:B------:R-:W-:-:S02]  /*8f50*/  F2FP.F16.F32.PACK_AB R7, R39, R38 ;  /* 0x000000262707723e */ /* 0x000fc400000000ff */
[----:B------:R-:W-:Y:S02]  /*8f60*/  MOV R30, R10 ;  /* 0x0000000a001e7202 */ /* 0x000fe40000000f00 */
[----:B------:R-:W-:Y:S01]  /*8f70*/  F2FP.F16.F32.PACK_AB R8, R203, R206 ;  /* 0x000000cecb08723e */ /* 0x000fe200000000ff */
[----:B------:R0:W-:Y:S01]  /*8f80*/  STSM.16.M88.4 [R31], R4 ;  /* 0x000000041f007844 */ /* 0x0001e20000000200 */
[----:B------:R-:W-:Y:S02]  /*8f90*/  F2FP.F16.F32.PACK_AB R9, R43, R42 ;  /* 0x0000002a2b09723e */ /* 0x000fe400000000ff */
[----:B------:R-:W-:Y:S02]  /*8fa0*/  F2FP.F16.F32.PACK_AB R10, R200, R202 ;  /* 0x000000cac80a723e */ /* 0x000fe400000000ff */
[----:B------:R-:W-:Y:S02]  /*8fb0*/  F2FP.F16.F32.PACK_AB R11, R47, R46 ;  /* 0x0000002e2f0b723e */ /* 0x000fe400000000ff */
[----:B------:R-:W-:-:S02]  /*8fc0*/  MOV R34, R12 ;  /* 0x0000000c00227202 */ /* 0x000fc40000000f00 */
[----:B------:R-:W-:Y:S01]  /*8fd0*/  MOV R35, R14 ;  /* 0x0000000e00237202 */ /* 0x000fe20000000f00 */
[----:B------:R1:W-:Y:S01]  /*8fe0*/  STSM.16.M88.4 [R30], R8 ;  /* 0x000000081e007844 */ /* 0x0003e20000000200 */
[----:B------:R-:W-:Y:S02]  /*8ff0*/  LOP3.LUT R110, R26, R27, RZ, 0x3c, !PT ;  /* 0x0000001b1a6e7212 */ /* 0x000fe400078e3cff */
[----:B------:R-:W-:Y:S02]  /*9000*/  MOV R0, R24 ;  /* 0x0000001800007202 */ /* 0x000fe40000000f00 */
        /* <DEDUP_REMOVED lines=24> */
[----:B------:R1:W-:Y:S01]  /*9190*/  STSM.16.M88.4 [R118], R8 ;  /* 0x0000000876007844 */ /* 0x0003e20000000200 */
        /* <DEDUP_REMOVED lines=13> */
[----:B------:R-:W-:Y:S01]  /*9270*/  F2FP.F16.F32.PACK_AB R4, R113, R112 ;  /* 0x000000707104723e */ /* 0x000fe200000000ff */
[----:B------:R0:W-:Y:S01]  /*9280*/  STSM.16.M88.4 [R130], R96 ;  /* 0x0000006082007844 */ /* 0x0001e20000000200 */
[----:B------:R-:W-:-:S02]  /*9290*/  F2FP.F16.F32.PACK_AB R5, R153, R152 ;  /* 0x000000989905723e */ /* 0x000fc400000000ff */
[----:B------:R-:W-:Y:S01]  /*92a0*/  F2FP.F16.F32.PACK_AB R6, R117, R116 ;  /* 0x000000747506723e */ /* 0x000fe200000000ff */
[----:B------:R-:W-:Y:S01]  /*92b0*/  STSM.16.M88.4 [R134], R104 ;  /* 0x0000006886007844 */ /* 0x000fe20000000200 */
[----:B------:R-:W-:Y:S02]  /*92c0*/  F2FP.F16.F32.PACK_AB R7, R156, R155 ;  /* 0x0000009b9c07723e */ /* 0x000fe400000000ff */
[----:B------:R-:W-:Y:S02]  /*92d0*/  MOV R142, R142 ;  /* 0x0000008e008e7202 */ /* 0x000fe40000000f00 */
[----:B------:R-:W-:Y:S01]  /*92e0*/  F2FP.F16.F32.PACK_AB R156, R121, R120 ;  /* 0x00000078799c723e */ /* 0x000fe200000000ff */
[----:B------:R2:W-:Y:S01]  /*92f0*/  STSM.16.M88.4 [R138], R4 ;  /* 0x000000048a007844 */ /* 0x0005e20000000200 */
[----:B------:R-:W-:Y:S02]  /*9300*/  MOV R146, R146 ;  /* 0x0000009200927202 */ /* 0x000fe40000000f00 */
[----:B------:R-:W-:Y:S01]  /*9310*/  F2FP.F16.F32.PACK_AB R131, R165, R164 ;  /* 0x000000a4a583723e */ /* 0x000fe200000000ff */
[----:B------:R3:W-:Y:S01]  /*9320*/  STSM.16.M88.4 [R142], R156 ;  /* 0x0000009c8e007844 */ /* 0x0007e20000000200 */
[----:B-1----:R-:W-:-:S02]  /*9330*/  F2FP.F16.F32.PACK_AB R8, R137, R136 ;  /* 0x000000888908723e */ /* 0x002fc400000000ff */
[----:B0-----:R-:W-:Y:S02]  /*9340*/  F2FP.F16.F32.PACK_AB R130, R133, R132 ;  /* 0x000000848582723e */ /* 0x001fe400000000ff */
[----:B------:R-:W-:Y:S02]  /*9350*/  F2FP.F16.F32.PACK_AB R9, R167, R166 ;  /* 0x000000a6a709723e */ /* 0x000fe400000000ff */
[----:B------:R-:W-:Y:S01]  /*9360*/  F2FP.F16.F32.PACK_AB R10, R141, R140 ;  /* 0x0000008c8d0a723e */ /* 0x000fe200000000ff */
[----:B------:R3:W-:Y:S01]  /*9370*/  STSM.16.M88.4 [R146], R128 ;  /* 0x0000008092007844 */ /* 0x0007e20000000200 */
[----:B------:R-:W-:Y:S02]  /*9380*/  F2FP.F16.F32.PACK_AB R11, R169, R168 ;  /* 0x000000a8a90b723e */ /* 0x000fe400000000ff */
[----:B------:R-:W-:Y:S02]  /*9390*/  LOP3.LUT R40, R41, 0x380, RZ, 0xc0, !PT ;  /* 0x0000038029287812 */ /* 0x000fe400078ec0ff */
[----:B------:R-:W-:Y:S01]  /*93a0*/  LOP3.LUT R36, R37, 0x380, RZ, 0xc0, !PT ;  /* 0x0000038025247812 */ /* 0x000fe200078ec0ff */
[----:B------:R3:W-:Y:S01]  /*93b0*/  STSM.16.M88.4 [R34], R8 ;  /* 0x0000000822007844 */ /* 0x0007e20000000200 */
[----:B------:R-:W-:-:S02]  /*93c0*/  LOP3.LUT R32, R33, 0x380, RZ, 0xc0, !PT ;  /* 0x0000038021207812 */ /* 0x000fc400078ec0ff */
[----:B------:R-:W-:Y:S02]  /*93d0*/  LOP3.LUT R88, R89, 0x380, RZ, 0xc0, !PT ;  /* 0x0000038059587812 */ /* 0x000fe400078ec0ff */
[----:B------:R-:W-:Y:S02]  /*93e0*/  LOP3.LUT R84, R85, 0x380, RZ, 0xc0, !PT ;  /* 0x0000038055547812 */ /* 0x000fe400078ec0ff */
[----:B--2---:R-:W-:Y:S02]  /*93f0*/  F2FP.F16.F32.PACK_AB R4, R145, R144 ;  /* 0x000000909104723e */ /* 0x004fe400000000ff */
[----:B------:R-:W-:Y:S02]  /*9400*/  F2FP.F16.F32.PACK_AB R5, R171, R170 ;  /* 0x000000aaab05723e */ /* 0x000fe400000000ff */
        /* <DEDUP_REMOVED lines=19> */
[----:B---3--:R-:W-:Y:S05]  /*9540*/  @P0 BRA `(.L_x_221) ;  /* 0x0000000000cc0947 */ /* 0x008fea0003800000 */
[----:B------:R-:W0:Y:S01]  /*9550*/  LDC R8, c[0x0][0xce8] ;  /* 0x00033a00ff087b82 */ /* 0x000e220000000800 */
[----:B------:R-:W-:Y:S01]  /*9560*/  IMAD R0, RZ, RZ, -UR41 ;  /* 0x80000029ff007e24 */ /* 0x000fe2000f8e02ff */
[----:B------:R-:W-:Y:S02]  /*9570*/  ULDC.64 UR8, c[0x0][0xc90] ;  /* 0x0003240000087ab9 */ /* 0x000fe40000000a00 */
        /* <DEDUP_REMOVED lines=10> */
[----:B------:R-:W-:-:S07]  /*9620*/  IMAD.MOV.U32 R7, RZ, RZ, R13 ;  /* 0x000000ffff077224 */ /* 0x000fce00078e000d */
        /* <DEDUP_REMOVED lines=12> */
[----:B------:R-:W-:Y:S01]  /*96f0*/  SHF.R.S32.HI R11, RZ, 0x1f, R7 ;  /* 0x0000001fff0b7819 */ /* 0x000fe20000011407 */
[----:B------:R-:W-:Y:S01]  /*9700*/  IMAD R13, R12, 0x40, R16 ;  /* 0x000000400c0d7824 */ /* 0x000fe200078e0210 */
        /* <DEDUP_REMOVED lines=9> */
[----:B------:R-:W-:Y:S01]  /*97a0*/  IMAD.MOV R9, RZ, RZ, -R19 ;  /* 0x000000ffff097224 */ /* 0x000fe200078e0a13 */
[----:B------:R-:W-:Y:S02]  /*97b0*/  ULDC UR4, c[0x0][0xb88] ;  /* 0x0002e20000047ab9 */ /* 0x000fe40000000800 */
[----:B------:R-:W-:Y:S01]  /*97c0*/  LEA.HI.X R11, R4, UR5, R5, 0x2, P0 ;  /* 0x00000005040b7c11 */ /* 0x000fe200080f1405 */
[----:B------:R-:W-:Y:S01]  /*97d0*/  SHFL.IDX PT, R6, R10, 0x1, 0x1c1f ;  /* 0x003c1f000a067f89 */ /* 0x000fe200000e0000 */
[----:B------:R-:W-:Y:S01]  /*97e0*/  IMAD R0, R8, UR4, RZ ;  /* 0x0000000408007c24 */ /* 0x000fe2000f8e02ff */
[----:B------:R-:W-:Y:S01]  /*97f0*/  ISETP.NE.AND P0, PT, R18, R9, PT ;  /* 0x000000091200720c */ /* 0x000fe20003f05270 */
[C---:B------:R-:W-:Y:S01]  /*9800*/  VIADD R9, R13.reuse, 0x8 ;  /* 0x000000080d097836 */ /* 0x040fe20000000000 */
[----:B------:R-:W-:Y:S02]  /*9810*/  SHFL.IDX PT, R4, R10, RZ, 0x1c1f ;  /* 0x001c1fff0a047589 */ /* 0x000fe400000e0000 */
[----:B------:R-:W-:-:S02]  /*9820*/  ISETP.GE.OR P1, PT, R13, R0, P0 ;  /* 0x000000000d00720c */ /* 0x000fc40000726670 */
[----:B------:R-:W0:Y:S01]  /*9830*/  SHFL.IDX PT, R5, R11, RZ, 0x1c1f ;  /* 0x001c1fff0b057589 */ /* 0x000e2200000e0000 */
[----:B------:R-:W-:-:S03]  /*9840*/  ISETP.GE.OR P0, PT, R9, R0, P0 ;  /* 0x000000000900720c */ /* 0x000fc60000706670 */
[----:B------:R-:W1:Y:S07]  /*9850*/  SHFL.IDX PT, R7, R11, 0x1, 0x1c1f ;  /* 0x003c1f000b077f89 */ /* 0x000e6e00000e0000 */
[----:B0-----:R0:W-:Y:S04]  /*9860*/  @!P1 ST.E desc[UR38][R4.64], R20 ;  /* 0x0000001404009985 */ /* 0x0011e8000c101926 */
[----:B-1----:R0:W-:Y:S02]  /*9870*/  @!P0 ST.E desc[UR38][R6.64], R3 ;  /* 0x0000000306008985 */ /* 0x0021e4000c101926 */
.L_x_221:
        /* <DEDUP_REMOVED lines=36> */
[----:B------:R-:W-:Y:S01]  /*9ac0*/  ISETP.GE.AND P1, PT, R187, UR12, PT ;  /* 0x0000000cbb007c0c */ /* 0x000fe2000bf26270 */
[----:B------:R-:W5:Y:S01]  /*9ad0*/  LD.E.128 R36, desc[UR38][R36.64] ;  /* 0x0000002624247980 */ /* 0x000f62000c101d00 */
[----:B-1----:R-:W-:Y:S02]  /*9ae0*/  @P3 IMAD.HI.U32 R0, R11, R12, RZ ;  /* 0x0000000c0b003227 */ /* 0x002fe400078e00ff */
[----:B------:R-:W-:Y:S01]  /*9af0*/  LOP3.LUT R3, R4, 0x8, R3, 0xe2, !PT ;  /* 0x0000000804037812 */ /* 0x000fe200078ee203 */
[----:B------:R-:W-:Y:S01]  /*9b00*/  UIMAD UR6, UR10, UR8, URZ ;  /* 0x000000080a0672a4 */ /* 0x000fe2000f8e023f */
[----:B------:R-:W-:Y:S01]  /*9b10*/  IMAD.MOV.U32 R4, RZ, RZ, R11 ;  /* 0x000000ffff047224 */ /* 0x000fe200078e000b */
[----:B------:R-:W5:Y:S01]  /*9b20*/  LD.E.128 R32, desc[UR38][R32.64] ;  /* 0x0000002620207980 */ /* 0x000f62000c101d00 */
[----:B---3--:R-:W-:-:S03]  /*9b30*/  @P3 SHF.R.U32.HI R4, RZ, R7, R0 ;  /* 0x00000007ff043219 */ /* 0x008fc60000011600 */
[----:B------:R-:W5:Y:S01]  /*9b40*/  LD.E.128 R88, desc[UR38][R88.64] ;  /* 0x0000002658587980 */ /* 0x000f62000c101d00 */
[----:B------:R-:W-:Y:S01]  /*9b50*/  SEL R0, RZ, 0xffffffff, P1 ;  /* 0xffffffffff007807 */ /* 0x000fe20000800000 */
[----:B------:R-:W-:Y:S01]  /*9b60*/  UIMAD.WIDE.U32 UR4, UR7, UR8, URZ ;  /* 0x00000008070472a5 */ /* 0x000fe2000f8e003f */
[--C-:B------:R-:W-:Y:S01]  /*9b70*/  SHF.R.S32.HI R7, RZ, 0x1f, R4.reuse ;  /* 0x0000001fff077819 */ /* 0x100fe20000011404 */
[----:B------:R-:W-:Y:S01]  /*9b80*/  UIMAD UR6, UR7, UR9, UR6 ;  /* 0x00000009070672a4 */ /* 0x000fe2000f8e0206 */
[----:B------:R-:W-:Y:S01]  /*9b90*/  ISETP.GE.AND P0, PT, R186, UR12, PT ;  /* 0x0000000cba007c0c */ /* 0x000fe2000bf06270 */
[----:B------:R-:W-:Y:S01]  /*9ba0*/  IMAD.SHL.U32 R0, R0, 0x10, RZ ;  /* 0x0000001000007824 */ /* 0x000fe200078e00ff */
[----:B------:R-:W-:Y:S01]  /*9bb0*/  ULDC.64 UR8, c[0x0][0xbf0] ;  /* 0x0002fc0000087ab9 */ /* 0x000fe20000000a00 */
[----:B------:R-:W-:Y:S01]  /*9bc0*/  UIADD3 UR5, UR5, UR6, URZ ;  /* 0x0000000605057290 */ /* 0x000fe2000fffe03f */
[----:B------:R-:W-:Y:S01]  /*9bd0*/  IMAD.MOV R6, RZ, RZ, -R4 ;  /* 0x000000ffff067224 */ /* 0x000fe200078e0a04 */
[----:B------:R-:W-:Y:S01]  /*9be0*/  UIMAD UR6, UR11, UR8, URZ ;  /* 0x000000080b0672a4 */ /* 0x000fe2000f8e023f */
[----:B------:R-:W-:Y:S01]  /*9bf0*/  SEL R5, RZ, 0xffffffff, P0 ;  /* 0xffffffffff057807 */ /* 0x000fe20000000000 */
[----:B--2---:R-:W-:Y:S01]  /*9c00*/  IMAD R7, R7, R8, RZ ;  /* 0x0000000807077224 */ /* 0x004fe200078e02ff */
[----:B------:R-:W-:Y:S01]  /*9c10*/  LOP3.LUT R0, R0, 0x10, R3, 0xe2, !PT ;  /* 0x0000001000007812 */ /* 0x000fe200078ee203 */
[----:B------:R-:W-:Y:S01]  /*9c20*/  IMAD R3, R10, R6, R11 ;  /* 0x000000060a037224 */ /* 0x000fe200078e020b */
[----:B------:R-:W-:Y:S01]  /*9c30*/  UIMAD UR6, UR42, UR9, UR6 ;  /* 0x000000092a0672a4 */ /* 0x000fe2000f8e0206 */
[----:B------:R-:W-:Y:S01]  /*9c40*/  IMAD R9, R4, R9, R7 ;  /* 0x0000000904097224 */ /* 0x000fe200078e0207 */
[----:B------:R-:W-:Y:S01]  /*9c50*/  UIMAD.WIDE.U32 UR42, UR42, UR8, UR4 ;  /* 0x000000082a2a72a5 */ /* 0x000fe2000f8e0004 */
[----:B------:R-:W-:Y:S01]  /*9c60*/  IMAD.SHL.U32 R7, R5, 0x20, RZ ;  /* 0x0000002005077824 */ /* 0x000fe200078e00ff */
[----:B------:R-:W-:Y:S01]  /*9c70*/  ISETP.GE.AND P0, PT, R216, UR12, PT ;  /* 0x0000000cd8007c0c */ /* 0x000fe2000bf06270 */
[----:B------:R-:W-:Y:S01]  /*9c80*/  ULDC.64 UR4, c[0x0][0xbd8] ;  /* 0x0002f60000047ab9 */ /* 0x000fe20000000a00 */
[----:B------:R-:W-:Y:S01]  /*9c90*/  SHF.R.S32.HI R6, RZ, 0x1f, R3 ;  /* 0x0000001fff067819 */ /* 0x000fe20000011403 */
[----:B------:R-:W-:Y:S01]  /*9ca0*/  UIADD3 UR43, UR43, UR6, URZ ;  /* 0x000000062b2b7290 */ /* 0x000fe2000fffe03f */
[----:B------:R-:W-:Y:S01]  /*9cb0*/  LOP3.LUT R0, R7, 0x20, R0, 0xe2, !PT ;  /* 0x0000002007007812 */ /* 0x000fe200078ee200 */
[----:B------:R-:W5:Y:S01]  /*9cc0*/  LD.E.128 R84, desc[UR38][R84.64] ;  /* 0x0000002654547980 */ /* 0x000f62000c101d00 */
[----:B------:R-:W-:Y:S01]  /*9cd0*/  SEL R7, RZ, 0x40, P0 ;  /* 0x00000040ff077807 */ /* 0x000fe20000000000 */
[----:B------:R-:W-:Y:S01]  /*9ce0*/  IMAD R6, R6, UR4, RZ ;  /* 0x0000000406067c24 */ /* 0x000fe2000f8e02ff */
[----:B------:R-:W-:Y:S01]  /*9cf0*/  ULDC.64 UR6, c[0x0][0xb80] ;  /* 0x0002e00000067ab9 */ /* 0x000fe20000000a00 */
[----:B------:R-:W5:Y:S01]  /*9d00*/  LD.E.128 R108, desc[UR38][R110.64] ;  /* 0x000000266e6c7980 */ /* 0x000f62000c101d00 */
[----:B------:R-:W-:Y:S01]  /*9d10*/  IMAD.WIDE.U32 R4, R4, R8, UR42 ;  /* 0x0000002a04047e25 */ /* 0x000fe2000f8e0008 */
[----:B------:R-:W-:Y:S01]  /*9d20*/  LOP3.LUT R0, R0, R7, RZ, 0xfc, !PT ;  /* 0x0000000700007212 */ /* 0x000fe200078efcff */
[----:B------:R-:W-:Y:S01]  /*9d30*/  BSSY B0, `(.L_x_222) ;  /* 0x0000039000007945 */ /* 0x000fe20003800000 */
[----:B------:R-:W-:Y:S01]  /*9d40*/  @!PT LDS RZ, [RZ] ;  /* 0x00000000fffff984 */ /* 0x000fe20000000800 */
[----:B------:R-:W-:Y:S01]  /*9d50*/  @!PT LDS RZ, [RZ] ;  /* 0x00000000fffff984 */ /* 0x000fe20000000800 */
[----:B------:R-:W-:Y:S01]  /*9d60*/  @!PT LDS RZ, [RZ] ;  /* 0x00000000fffff984 */ /* 0x000fe20000000800 */
[----:B------:R-:W-:Y:S01]  /*9d70*/  @!PT LDS RZ, [RZ] ;  /* 0x00000000fffff984 */ /* 0x000fe20000000800 */
[----:B------:R0:W-:Y:S06]  /*9d80*/  MEMBAR.ALL.CTA ;  /* 0x0000000000007992 */ /* 0x0001ec0000008000 */
[----:B0-----:R-:W0:Y:S01]  /*9d90*/  FENCE.VIEW.ASYNC.S ;  /* 0x00000000000073c6 */ /* 0x001e220000000000 */
[----:B------:R-:W-:Y:S01]  /*9da0*/  IMAD R7, R3, UR5, R6 ;  /* 0x0000000503077c24 */ /* 0x000fe2000f8e0206 */
[----:B------:R-:W-:Y:S01]  /*9db0*/  ULDC UR5, c[0x0][0xb88] ;  /* 0x0002e20000057ab9 */ /* 0x000fe20000000800 */
[----:B------:R-:W-:Y:S01]  /*9dc0*/  IMAD.IADD R5, R5, 0x1, R9 ;  /* 0x0000000105057824 */ /* 0x000fe200078e0209 */
[----:B------:R-:W-:Y:S01]  /*9dd0*/  ISETP.GE.AND P0, PT, R215, UR12, PT ;  /* 0x0000000cd7007c0c */ /* 0x000fe2000bf06270 */
[----:B------:R-:W-:-:S02]  /*9de0*/  IMAD R25, R10, UR5, RZ ;  /* 0x000000050a197c24 */ /* 0x000fc4000f8e02ff */
[----:B------:R-:W-:Y:S02]  /*9df0*/  IMAD R24, R13, 0x40, R214 ;  /* 0x000000400d187824 */ /* 0x000fe400078e02d6 */
        /* <DEDUP_REMOVED lines=44> */
.L_x_223:
[----:B------:R-:W-:Y:S05]  /*a0c0*/  BSYNC B0 ;  /* 0x0000000000007941 */ /* 0x000fea0003800000 */
.L_x_222:
        /* <DEDUP_REMOVED lines=37> */
.L_x_225:
[----:B------:R-:W-:Y:S05]  /*a320*/  BSYNC B0 ;  /* 0x0000000000007941 */ /* 0x000fea0003800000 */
.L_x_224:
[----:B------:R-:W4:Y:S02]  /*a330*/  LDC R0, c[0x0][0xd34] ;  /* 0x00034d00ff007b82 */ /* 0x000f240000000800 */
[----:B----4-:R-:W-:-:S13]  /*a340*/  ISETP.LE.AND P0, PT, R0, UR40, PT ;  /* 0x0000002800007c0c */ /* 0x010fda000bf03270 */
[----:B------:R-:W-:Y:S05]  /*a350*/  @!P0 BRA `(.L_x_226) ;  /* 0xffffff6c001c8947 */ /* 0x000fea000383ffff */
[----:B------:R-:W-:Y:S05]  /*a360*/  EXIT ;  /* 0x000000000000794d */ /* 0x000fea0003800000 */
.L_x_194:
        /* <DEDUP_REMOVED lines=8> */
[----:B------:R0:W-:Y:S07]  /*a3f0*/  STL [R1+0x8], R3 ;  /* 0x0000080301007387 */ /* 0x0001ee0000100800 */
[----:B------:R-:W-:Y:S05]  /*a400*/  @P0 BRA `(.L_x_227) ;  /* 0x0000005800500947 */ /* 0x000fea0003800000 */
[----:B------:R-:W1:Y:S01]  /*a410*/  S2UR UR4, SR_CgaCtaId ;  /* 0x00000000000479c3 */ /* 0x000e620000008800 */
[C---:B------:R-:W-:Y:S01]  /*a420*/  IMAD.SHL.U32 R2, R0.reuse, 0x8, RZ ;  /* 0x0000000800027824 */ /* 0x040fe200078e00ff */
[----:B------:R-:W-:Y:S01]  /*a430*/  LOP3.LUT R5, R0, 0x7f, RZ, 0xc0, !PT ;  /* 0x0000007f00057812 */ /* 0x000fe200078ec0ff */
[----:B------:R-:W-:Y:S01]  /*a440*/  UMOV UR36, 0x400 ;  /* 0x0000040000247882 */ /* 0x000fe20000000000 */
[----:B------:R-:W-:Y:S01]  /*a450*/  IMAD.MOV.U32 R19, RZ, RZ, RZ ;  /* 0x000000ffff137224 */ /* 0x000fe200078e00ff */
[----:B------:R-:W-:Y:S01]  /*a460*/  ULDC.64 UR40, c[0x0][0x198] ;  /* 0x0000660000287ab9 */ /* 0x000fe20000000a00 */
[C---:B0-----:R-:W-:Y:S01]  /*a470*/  LOP3.LUT R3, R2.reuse, 0x1f8, RZ, 0xc0, !PT ;  /* 0x000001f802037812 */ /* 0x041fe200078ec0ff */
[----:B------:R-:W-:Y:S01]  /*a480*/  ULDC UR37, c[0x0][0xc] ;  /* 0x0000030000257ab9 */ /* 0x000fe20000000800 */
[----:B------:R-:W-:Y:S02]  /*a490*/  LOP3.LUT R2, R2, 0x38, RZ, 0xc0, !PT ;  /* 0x0000003802027812 */ /* 0x000fe400078ec0ff */
        /* <DEDUP_REMOVED lines=8> */
[----:B------:R-:W-:Y:S01]  /*a520*/  LEA R4, R3, UR36, 0x1 ;  /* 0x0000002403047c11 */ /* 0x000fe2000f8e08ff */
[----:B------:R-:W-:-:S04]  /*a530*/  IMAD.U32 R3, RZ, RZ, UR5 ;  /* 0x00000005ff037e24 */ /* 0x000fc8000f8e00ff */
[----:B------:R0:W-:Y:S04]  /*a540*/  STL [R1+0x4], R4 ;  /* 0x0000040401007387 */ /* 0x0001e80000100800 */
[----:B------:R1:W-:Y:S04]  /*a550*/  STL [R1+0x24], R3 ;  /* 0x0000240301007387 */ /* 0x0003e80000100800 */
[----:B------:R2:W-:Y:S01]  /*a560*/  STL [R1+0x8], R0 ;  /* 0x0000080001007387 */ /* 0x0005e20000100800 */
[----:B0-----:R-:W-:-:S03]  /*a570*/  LOP3.LUT R4, R2, 0x80, RZ, 0xfc, !PT ;  /* 0x0000008002047812 */ /* 0x001fc600078efcff */
[----:B------:R0:W-:Y:S01]  /*a580*/  STL [R1+0x50], RZ ;  /* 0x000050ff01007387 */ /* 0x0001e20000100800 */
[C---:B------:R-:W-:Y:S02]  /*a590*/  LOP3.LUT R4, R2.reuse, 0x140, RZ, 0xfc, !PT ;  /* 0x0000014002047812 */ /* 0x040fe400078efcff */
[C---:B-1----:R-:W-:Y:S02]  /*a5a0*/  LOP3.LUT R3, R2.reuse, 0xc0, RZ, 0xfc, !PT ;  /* 0x000000c002037812 */ /* 0x042fe400078efcff */
[C---:B------:R-:W-:Y:S02]  /*a5b0*/  LOP3.LUT R3, R2.reuse, 0x180, RZ, 0xfc, !PT ;  /* 0x0000018002037812 */ /* 0x040fe400078efcff */
[C---:B--2---:R-:W-:Y:S02]  /*a5c0*/  LOP3.LUT R0, R2.reuse, 0x40, RZ, 0xfc, !PT ;  /* 0x0000004002007812 */ /* 0x044fe400078efcff */
[C---:B------:R-:W-:Y:S02]  /*a5d0*/  LOP3.LUT R0, R2.reuse, 0x100, RZ, 0xfc, !PT ;  /* 0x0000010002007812 */ /* 0x040fe400078efcff */
[----:B0-----:R-:W-:-:S07]  /*a5e0*/  LOP3.LUT R0, R2, 0x1c0, RZ, 0xfc, !PT ;  /* 0x000001c002007812 */ /* 0x001fce00078efcff */
.L_x_323:
        /* <DEDUP_REMOVED lines=11> */
[----:B0-----:R-:W-:-:S13]  /*a6a0*/  ISETP.NE.AND P0, PT, R0, 0x1, PT ;  /* 0x000000010000780c */ /* 0x001fda0003f05270 */
[----:B------:R-:W2:Y:S08]  /*a6b0*/  @P0 LDC R2, c[0x0][0xd3c] ;  /* 0x00034f00ff020b82 */ /* 0x000eb00000000800 */
[----:B------:R-:W0:Y:S01]  /*a6c0*/  @P0 LDC R0, c[0x0][0xd40] ;  /* 0x00035000ff000b82 */ /* 0x000e220000000800 */
[----:B--2---:R-:W-:-:S04]  /*a6d0*/  @P0 IMAD.HI.U32 R2, R3, R2, RZ ;  /* 0x0000000203020227 */ /* 0x004fc800078e00ff */
[----:B------:R-:W-:Y:S01]  /*a6e0*/  IMAD.MOV.U32 R4, RZ, RZ, R3 ;  /* 0x000000ffff047224 */ /* 0x000fe200078e0003 */
[----:B0-----:R-:W-:Y:S02]  /*a6f0*/  @P0 SHF.R.U32.HI R4, RZ, R0, R2 ;  /* 0x00000000ff040219 */ /* 0x001fe40000011602 */
[----:B-1----:R-:W-:-:S03]  /*a700*/  ISETP.NE.AND P0, PT, R17, 0x1, PT ;  /* 0x000000011100780c */ /* 0x002fc60003f05270 */
[----:B------:R-:W-:Y:S01]  /*a710*/  IMAD.MOV.U32 R5, RZ, RZ, R4 ;  /* 0x000000ffff057224 */ /* 0x000fe200078e0004 */
[----:B------:R-:W-:Y:S09]  /*a720*/  STL [R1+0x14], R4 ;  /* 0x0000140401007387 */ /* 0x000ff20000100800 */
[----:B------:R-:W0:Y:S02]  /*a730*/  @P0 LDC.64 R2, c[0x0][0xd48] ;  /* 0x00035200ff020b82 */ /* 0x000e240000000a00 */
[----:B0-----:R-:W-:-:S05]  /*a740*/  @P0 IMAD.HI.U32 R2, R4, R2, RZ ;  /* 0x0000000204020227 */ /* 0x001fca00078e00ff */
[----:B------:R-:W-:Y:S02]  /*a750*/  @P0 SHF.R.U32.HI R5, RZ, R3, R2 ;  /* 0x00000003ff050219 */ /* 0x000fe40000011602 */
[----:B------:R-:W-:-:S03]  /*a760*/  PLOP3.LUT P0, PT, PT, PT, UP0, 0x80, 0x0 ;  /* 0x000000000000781c */ /* 0x000fc60003f0f008 */
[----:B------:R-:W-:Y:S01]  /*a770*/  IMAD.MOV R0, RZ, RZ, -R5 ;  /* 0x000000ffff007224 */ /* 0x000fe200078e0a05 */
[----:B------:R-:W-:Y:S03]  /*a780*/  STL [R1+0x10], R5 ;  /* 0x0000100501007387 */ /* 0x000fe60000100800 */
[----:B------:R-:W-:Y:S02]  /*a790*/  IMAD R17, R17, R0, R4 ;  /* 0x0000000011117224 */ /* 0x000fe400078e0204 */
[----:B------:R-:W0:Y:S02]  /*a7a0*/  LDC R0, c[0x0][0x2f0] ;  /* 0x0000bc00ff007b82 */ /* 0x000e240000000800 */
[----:B0-----:R-:W-:-:S04]  /*a7b0*/  IMAD R2, R0, UR4, RZ ;  /* 0x0000000400027c24 */ /* 0x001fc8000f8e02ff */
[----:B------:R-:W-:Y:S01]  /*a7c0*/  VIADD R0, R2, 0x3f ;  /* 0x0000003f02007836 */ /* 0x000fe20000000000 */
[----:B------:R0:W-:Y:S04]  /*a7d0*/  STL [R1+0x4c], R2 ;  /* 0x00004c0201007387 */ /* 0x0001e80000100800 */
[----:B0-----:R-:W-:-:S04]  /*a7e0*/  SHF.R.S32.HI R2, RZ, 0x1f, R0 ;  /* 0x0000001fff027819 */ /* 0x001fc80000011400 */
        /* <DEDUP_REMOVED lines=8> */
[----:B------:R-:W-:Y:S02]  /*a870*/  IMAD.U32 R4, RZ, RZ, UR6 ;  /* 0x00000006ff047e24 */ /* 0x000fe4000f8e00ff */
[----:B------:R-:W1:Y:S01]  /*a880*/  LDC.64 R2, c[0x4][R2] ;  /* 0x0100000002027b82 */ /* 0x000e620000000a00 */
        /* <DEDUP_REMOVED lines=9> */
[----:B01----:R-:W-:Y:S05]  /*a920*/  CALL.ABS.NOINC R2 ;  /* 0x0000000002007343 */ /* 0x003fea0003c00000 */
.L_x_228:
        /* <DEDUP_REMOVED lines=19> */
[----:B0-2---:R-:W-:Y:S05]  /*aa60*/  CALL.ABS.NOINC R2 ;  /* 0x0000000002007343 */ /* 0x005fea0003c00000 */
.L_x_230:
        /* <DEDUP_REMOVED lines=15> */
.L_x_229:
[----:B------:R-:W2:Y:S01]  /*ab60*/  LDL R2, [R1+0x20] ;  /* 0x0000200001027983 */ /* 0x000ea20000100800 */
[----:B------:R-:W-:-:S03]  /*ab70*/  ULDC.64 UR4, c[0x0][0xaf0] ;  /* 0x0002bc0000047ab9 */ /* 0x000fc60000000a00 */
[----:B0-----:R-:W3:Y:S01]  /*ab80*/  LDL R0, [R1+0x10] ;  /* 0x0000100001007983 */ /* 0x001ee20000100800 */
[----:B------:R-:W-:-:S04]  /*ab90*/  ISETP.NE.U32.AND P0, PT, RZ, UR4, PT ;  /* 0x00000004ff007c0c */ /* 0x000fc8000bf05070 */
[----:B------:R-:W-:Y:S01]  /*aba0*/  ISETP.NE.AND.EX P0, PT, RZ, UR5, PT, P0 ;  /* 0x00000005ff007c0c */ /* 0x000fe2000bf05300 */
[----:B--2---:R-:W-:-:S12]  /*abb0*/  IMAD.MOV.U32 R16, RZ, RZ, R2 ;  /* 0x000000ffff107224 */ /* 0x004fd800078e0002 */
[----:B------:R-:W0:Y:S01]  /*abc0*/  @P0 LDC.64 R2, c[0x0][0xaf0] ;  /* 0x0002bc00ff020b82 */ /* 0x000e220000000a00 */
[----:B---3--:R-:W-:Y:S02]  /*abd0*/  IMAD.MOV.U32 R7, RZ, RZ, R0 ;  /* 0x000000ffff077224 */ /* 0x008fe400078e0000 */
[----:B0-----:R-:W-:-:S05]  /*abe0*/  @P0 IMAD.WIDE R2, R0, 0x4, R2 ;  /* 0x0000000400020825 */ /* 0x001fca00078e0202 */
[----:B------:R0:W2:Y:S01]  /*abf0*/  @P0 LDG.E R7, desc[UR38][R2.64] ;  /* 0x0000002602070981 */ /* 0x0000a2000c1e1900 */
[----:B------:R-:W-:Y:S01]  /*ac00*/  VIADD R9, R16, 0xffffffff ;  /* 0xffffffff10097836 */ /* 0x000fe20000000000 */
[----:B------:R-:W-:Y:S01]  /*ac10*/  UMOV UR4, 0xffffffff ;  /* 0xffffffff00047882 */ /* 0x000fe20000000000 */
[----:B------:R-:W-:Y:S01]  /*ac20*/  LOP3.LUT R18, R18, 0xfffffffe, RZ, 0xc0, !PT ;  /* 0xfffffffe12127812 */ /* 0x000fe200078ec0ff */
[----:B0-----:R-:W0:Y:S02]  /*ac30*/  LDC.64 R2, c[0x0][0x418] ;  /* 0x00010600ff027b82 */ /* 0x001e240000000a00 */
[----:B0-----:R-:W-:-:S04]  /*ac40*/  ISETP.NE.U32.AND P0, PT, R2, RZ, PT ;  /* 0x000000ff0200720c */ /* 0x001fc80003f05070 */
[----:B------:R-:W-:-:S13]  /*ac50*/  ISETP.NE.AND.EX P1, PT, R3, RZ, PT, P0 ;  /* 0x000000ff0300720c */ /* 0x000fda0003f25300 */
[----:B------:R-:W-:Y:S02]  /*ac60*/  @P1 LOP3.LUT R18, R18, 0x1, RZ, 0xfc, !PT ;  /* 0x0000000112121812 */ /* 0x000fe400078efcff */
[----:B--2---:R-:W-:Y:S01]  /*ac70*/  SHF.R.S32.HI R8, RZ, 0x1f, R7 ;  /* 0x0000001fff087819 */ /* 0x004fe20000011407 */
[----:B------:R0:W-:Y:S01]  /*ac80*/  STL [R1], R7 ;  /* 0x0000000701007387 */ /* 0x0001e20000100800 */
[----:B------:R-:W-:-:S03]  /*ac90*/  SEL R16, R7, RZ, !P1 ;  /* 0x000000ff07107207 */ /* 0x000fc60004800000 */
[----:B------:R0:W-:Y:S04]  /*aca0*/  STL [R1+0x1c], R9 ;  /* 0x00001c0901007387 */ /* 0x0001e80000100800 */
[----:B------:R0:W-:Y:S01]  /*acb0*/  STL [R1+0xc], R8 ;  /* 0x00000c0801007387 */ /* 0x0001e20000100800 */
[----:B------:R-:W-:Y:S05]  /*acc0*/  BRA.DIV UR4, `(.L_x_231) ;  /* 0x0000005604647947 */ /* 0x000fea000b800000 */
[----:B------:R-:W1:Y:S02]  /*acd0*/  S2R R0, SR_TID.X ;  /* 0x0000000000007919 */ /* 0x000e640000002100 */
[----:B-1----:R-:W-:-:S04]  /*ace0*/  SHF.R.U32.HI R0, RZ, 0x5, R0 ;  /* 0x00000005ff007819 */ /* 0x002fc80000011600 */
[----:B------:R-:W-:-:S05]  /*acf0*/  LOP3.LUT R0, R0, 0x3, RZ, 0xc0, !PT ;  /* 0x0000000300007812 */ /* 0x000fca00078ec0ff */
[----:B------:R1:W2:Y:S02]  /*ad00*/  SHFL.IDX PT, R14, R0, RZ, 0x1f ;  /* 0x00001fff000e7589 */ /* 0x0002a400000e0000 */
.L_x_338:
[----:B--2---:R-:W-:Y:S02]  /*ad10*/  ISETP.NE.AND P0, PT, R14, RZ, PT ;  /* 0x000000ff0e00720c */ /* 0x004fe40003f05270 */
[----:B------:R-:W-:Y:S02]  /*ad20*/  PLOP3.LUT P2, PT, PT, PT, PT, 0x8, 0x0 ;  /* 0x000000000000781c */ /* 0x000fe40003f4e170 */
[----:B------:R-:W-:-:S11]  /*ad30*/  LOP3.LUT R18, R18, 0xfffffffd, RZ, 0xc0, !PT ;  /* 0xfffffffd12127812 */ /* 0x000fd600078ec0ff */
[----:B------:R-:W-:Y:S01]  /*ad40*/  @P2 LOP3.LUT R18, R18, 0x2, RZ, 0xfc, !PT ;  /* 0x0000000212122812 */ /* 0x000fe200078efcff */
[----:B------:R-:W-:Y:S06]  /*ad50*/  @P0 BRA `(.L_x_232) ;  /* 0x0000000000f40947 */ /* 0x000fec0003800000 */
[----:B------:R-:W-:-:S03]  /*ad60*/  UMOV UR4, 0xffffffff ;  /* 0xffffffff00047882 */ /* 0x000fc60000000000 */
[----:B------:R-:W-:Y:S05]  /*ad70*/  BRA.DIV UR4, `(.L_x_233) ;  /* 0x00000056046c7947 */ /* 0x000fea000b800000 */
[----:B------:R-:W-:-:S13]  /*ad80*/  ELECT P6, URZ, PT ;  /* 0x00000000003f782f */ /* 0x000fda00038c0000 */
.L_x_341:
[----:B------:R-:W-:Y:S05]  /*ad90*/  @!P6 BRA `(.L_x_232) ;  /* 0x0000000000e4e947 */ /* 0x000fea0003800000 */
[----:B------:R2:W-:Y:S01]  /*ada0*/  STL [R1+0x40], R9 ;  /* 0x0000400901007387 */ /* 0x0005e20000100800 */
[----:B------:R-:W-:Y:S01]  /*adb0*/  IMAD.MOV.U32 R16, RZ, RZ, R7 ;  /* 0x000000ffff107224 */ /* 0x000fe200078e0007 */
[----:B------:R-:W-:Y:S06]  /*adc0*/  @!P1 BRA `(.L_x_234) ;  /* 0x0000000000489947 */ /* 0x000fec0003800000 */
[----:B------:R-:W3:Y:S01]  /*add0*/  LDC R6, c[0x0][0x43c] ;  /* 0x00010f00ff067b82 */ /* 0x000ee20000000800 */
[----:B------:R-:W-:Y:S01]  /*ade0*/  ULDC.64 UR4, c[0x0][0x428] ;  /* 0x00010a0000047ab9 */ /* 0x000fe20000000a00 */
[----:B---3--:R-:W-:-:S13]  /*adf0*/  ISETP.NE.AND P0, PT, R6, 0x1, PT ;  /* 0x000000010600780c */ /* 0x008fda0003f05270 */
[----:B------:R-:W1:Y:S02]  /*ae00*/  @P0 LDC.64 R4, c[0x0][0x440] ;  /* 0x00011000ff040b82 */ /* 0x000e640000000a00 */
[----:B-1----:R-:W-:-:S04]  /*ae10*/  @P0 IMAD.HI.U32 R0, R9, R4, RZ ;  /* 0x0000000409000227 */ /* 0x002fc800078e00ff */
[----:B------:R-:W-:Y:S01]  /*ae20*/  IMAD.MOV.U32 R4, RZ, RZ, R9 ;  /* 0x000000ffff047224 */ /* 0x000fe200078e0009 */
[----:B------:R-:W-:-:S04]  /*ae30*/  @P0 SHF.R.U32.HI R4, RZ, R5, R0 ;  /* 0x00000005ff040219 */ /* 0x000fc80000011600 */
[--C-:B------:R-:W-:Y:S01]  /*ae40*/  SHF.R.S32.HI R5, RZ, 0x1f, R4.reuse ;  /* 0x0000001fff057819 */ /* 0x100fe20000011404 */
[----:B------:R-:W-:-:S04]  /*ae50*/  IMAD.MOV R0, RZ, RZ, -R4 ;  /* 0x000000ffff007224 */ /* 0x000fc800078e0a04 */
[----:B------:R-:W-:Y:S02]  /*ae60*/  IMAD R0, R6, R0, R9 ;  /* 0x0000000006007224 */ /* 0x000fe400078e0209 */
[----:B------:R-:W-:-:S03]  /*ae70*/  IMAD.WIDE.U32 R4, R7, UR4, R4 ;  /* 0x0000000407047c25 */ /* 0x000fc6000f8e0004 */
[----:B------:R1:W-:Y:S01]  /*ae80*/  STL [R1+0x40], R0 ;  /* 0x0000400001007387 */ /* 0x0003e20000100800 */
[----:B------:R-:W-:Y:S01]  /*ae90*/  LEA R2, P0, R4, R2, 0x2 ;  /* 0x0000000204027211 */ /* 0x000fe200078010ff */
[----:B-1----:R-:W-:-:S04]  /*aea0*/  IMAD R0, R8, UR4, RZ ;  /* 0x0000000408007c24 */ /* 0x002fc8000f8e02ff */
[----:B------:R-:W-:-:S04]  /*aeb0*/  IMAD R0, R7, UR5, R0 ;  /* 0x0000000507007c24 */ /* 0x000fc8000f8e0200 */
[----:B------:R-:W-:-:S05]  /*aec0*/  IMAD.IADD R0, R5, 0x1, R0 ;  /* 0x0000000105007824 */ /* 0x000fca00078e0200 */
[----:B------:R-:W-:-:S05]  /*aed0*/  LEA.HI.X R3, R4, R3, R0, 0x2, P0 ;  /* 0x0000000304037211 */ /* 0x000fca00000f1400 */
[----:B------:R3:W5:Y:S02]  /*aee0*/  LDG.E R16, desc[UR38][R2.64] ;  /* 0x0000002602107981 */ /* 0x000764000c1e1900 */
.L_x_234:
[----:B---3--:R-:W3:Y:S01]  /*aef0*/  LDL R2, [R1+0x8] ;  /* 0x0000080001027983 */ /* 0x008ee20000100800 */
[----:B-1----:R-:W-:Y:S02]  /*af00*/  LEA R0, R19, UR36, 0x3 ;  /* 0x0000002413007c11 */ /* 0x002fe4000f8e18ff */
[----:B---3--:R-:W-:-:S04]  /*af10*/  SHF.L.U32 R2, R2, 0x1f, RZ ;  /* 0x0000001f02027819 */ /* 0x008fc800000006ff */
[----:B------:R-:W1:Y:S02]  /*af20*/  SYNCS.PHASECHK.TRANS64.TRYWAIT P0, [R0+URZ+0x38840], R2 ;  /* 0x03884002000075a7 */ /* 0x000e64000800017f */
[----:B-1----:R-:W-:Y:S05]  /*af30*/  @!P0 BRA `(.L_x_235) ;  /* 0x00000054001c8947 */ /* 0x002fea0003800000 */
.L_x_342:
[----:B------:R-:W3:Y:S02]  /*af40*/  S2R R3, SR_TID.X ;  /* 0x0000000000037919 */ /* 0x000ee40000002100 */
[----:B---3--:R-:W-:-:S04]  /*af50*/  LOP3.LUT R3, R3, 0x7f, RZ, 0xc0, !PT ;  /* 0x0000007f03037812 */ /* 0x008fc800078ec0ff */
[----:B------:R-:W-:-:S13]  /*af60*/  ISETP.NE.AND P0, PT, R3, RZ, PT ;  /* 0x000000ff0300720c */ /* 0x000fda0003f05270 */
[----:B------:R-:W-:Y:S05]  /*af70*/  @P0 BRA `(.L_x_236) ;  /* 0x00000000001c0947 */ /* 0x000fea0003800000 */
[----:B------:R-:W3:Y:S01]  /*af80*/  S2R R3, SR_TID.X ;  /* 0x0000000000037919 */ /* 0x000ee20000002100 */
[----:B-1----:R-:W-:-:S04]  /*af90*/  IMAD.MOV.U32 R2, RZ, RZ, 0x2000 ;  /* 0x00002000ff027424 */ /* 0x002fc800078e00ff */
[----:B------:R4:W-:Y:S01]  /*afa0*/  SYNCS.ARRIVE.TRANS64 RZ, [R0+URZ+0x38830], R2 ;  /* 0x0388300200ff79a7 */ /* 0x0009e2000800003f */
[----:B---3--:R-:W-:-:S04]  /*afb0*/  LOP3.LUT R3, R3, 0x1f, RZ, 0xc0, !PT ;  /* 0x0000001f03037812 */ /* 0x008fc800078ec0ff */
[----:B------:R-:W-:-:S13]  /*afc0*/  ISETP.NE.AND P0, PT, R3, RZ, PT ;  /* 0x000000ff0300720c */ /* 0x000fda0003f05270 */
[----:B----4-:R-:W-:Y:S05]  /*afd0*/  @!P0 BRA `(.L_x_236) ;  /* 0x0000000000048947 */ /* 0x010fea0003800000 */
[----:B------:R-:W-:Y:S01]  /*afe0*/  BPT.TRAP 0x1 ;  /* 0x000000040000795c */ /* 0x000fe20000300000 */
.L_x_236:
[----:B-1----:R-:W3:Y:S01]  /*aff0*/  LDL R2, [R1+0x40] ;  /* 0x0000400001027983 */ /* 0x002ee20000100800 */
        /* <DEDUP_REMOVED lines=8> */
[----:B------:R-:W-:Y:S01]  /*b080*/  UMOV UR10, URZ ;  /* 0x0000003f000a7c82 */ /* 0x000fe20008000000 */
[----:B------:R-:W-:-:S02]  /*b090*/  PLOP3.LUT P0, PT, PT, PT, PT, 0x80, 0x0 ;  /* 0x000000000000781c */ /* 0x000fc40003f0f070 */
[----:B------:R-:W-:Y:S02]  /*b0a0*/  LOP3.LUT R18, R18, 0xfffffffd, RZ, 0xc0, !PT ;  /* 0xfffffffd12127812 */ /* 0x000fe400078ec0ff */
[----:B------:R-:W-:Y:S02]  /*b0b0*/  ULEA UR8, UR8, UR36, 0xd ;  /* 0x0000002408087291 */ /* 0x000fe4000f8e683f */
[----:B------:R-:W-:Y:S02]  /*b0c0*/  UIADD3 UR9, UR9, 0x38830, URZ ;  /* 0x0003883009097890 */ /* 0x000fe4000fffe03f */
[----:B------:R-:W-:-:S05]  /*b0d0*/  UIADD3 UR8, UR8, 0x22400, URZ ;  /* 0x0002240008087890 */ /* 0x000fca000fffe03f */
[----:B------:R-:W-:Y:S02]  /*b0e0*/  @P0 LOP3.LUT R18, R18, 0x2, RZ, 0xfc, !PT ;  /* 0x0000000212120812 */ /* 0x000fe400078efcff */
[----:B---3--:R-:W-:-:S13]  /*b0f0*/  R2UR UR11, R2 ;  /* 0x00000000020b72ca */ /* 0x008fda00000e0000 */
[----:B------:R-:W-:-:S09]  /*b100*/  USHF.L.U32 UR11, UR11, 0x6, URZ ;  /* 0x000000060b0b7899 */ /* 0x000fd2000800063f */
[----:B------:R3:W-:Y:S02]  /*b110*/  UTMALDG.4D [UR8], [UR4], desc[UR6] ;  /* 0x00000608040075b4 */ /* 0x0007e40008019000 */
[----:B---3--:R-:W-:Y:S01]  /*b120*/  NOP ;  /* 0x0000000000007918 */ /* 0x008fe20000000000 */
.L_x_232:
[----:B-1----:R-:W3:Y:S01]  /*b130*/  LDL R0, [R1+0x10] ;  /* 0x0000100001007983 */ /* 0x002ee20000100800 */
[----:B------:R-:W-:Y:S05]  /*b140*/  WARPSYNC.ALL ;  /* 0x0000000000007948 */ /* 0x000fea0003800000 */
[----:B------:R-:W-:Y:S01]  /*b150*/  UIADD3 UR4, UR36, 0x20400, URZ ;  /* 0x0002040024047890 */ /* 0x000fe2000fffe03f */
[----:B------:R-:W-:-:S03]  /*b160*/  SHF.R.S32.HI R2, RZ, 0x1f, R17 ;  /* 0x0000001fff027819 */ /* 0x000fc60000011411 */
[----:B------:R-:W-:Y:S01]  /*b170*/  ULOP3.LUT UP0, URZ, UR4, 0x3ff, URZ, 0xc0, !UPT ;  /* 0x000003ff043f7892 */ /* 0x000fe2000f80c03f */
[----:B------:R-:W-:Y:S05]  /*b180*/  BAR.SYNC.DEFER_BLOCKING 0x8, 0x100 ;  /* 0x0204000000007b1d */ /* 0x000fea0000010000 */
[----:B------:R-:W-:Y:S02]  /*b190*/  PLOP3.LUT P0, PT, PT, PT, UP0, 0x80, 0x0 ;  /* 0x000000000000781c */ /* 0x000fe40003f0f008 */
[----:B---3--:R-:W-:-:S05]  /*b1a0*/  SHF.R.S32.HI R0, RZ, 0x1f, R0 ;  /* 0x0000001fff007819 */ /* 0x008fca0000011400 */
[----:B------:R1:W-:Y:S04]  /*b1b0*/  STL [R1+0x44], R0 ;  /* 0x0000440001007387 */ /* 0x0003e80000100800 */
[----:B------:R1:W-:Y:S02]  /*b1c0*/  STL [R1+0x30], R2 ;  /* 0x0000300201007387 */ /* 0x0003e40000100800 */
[----:B------:R-:W-:Y:S05]  /*b1d0*/  @!P0 BRA `(.L_x_237) ;  /* 0x0000000000408947 */ /* 0x000fea0003800000 */
[----:B-1----:R-:W-:Y:S01]  /*b1e0*/  MOV R2, 0x0 ;  /* 0x0000000000027802 */ /* 0x002fe20000000f00 */
[----:B------:R-:W-:Y:S01]  /*b1f0*/  ULDC.64 UR4, c[0x4][0x90] ;  /* 0x0100240000047ab9 */ /* 0x000fe20000000a00 */
[----:B------:R-:W-:Y:S01]  /*b200*/  ULDC.64 UR6, c[0x4][0x98] ;  /* 0x0100260000067ab9 */ /* 0x000fe20000000a00 */
[----:B------:R-:W-:Y:S01]  /*b210*/  ULDC.64 UR8, c[0x4][0x20] ;  /* 0x0100080000087ab9 */ /* 0x000fe20000000a00 */
[----:B------:R-:W-:Y:S02]  /*b220*/  IMAD.U32 R4, RZ, RZ, UR4 ;  /* 0x00000004ff047e24 */ /* 0x000fe4000f8e00ff */
[----:B------:R-:W1:Y:S01]  /*b230*/  LDC.64 R2, c[0x4][R2] ;  /* 0x0100000002027b82 */ /* 0x000e620000000a00 */
[----:B------:R-:W-:Y:S02]  /*b240*/  IMAD.U32 R5, RZ, RZ, UR5 ;  /* 0x00000005ff057e24 */ /* 0x000fe4000f8e00ff */
[----:B------:R-:W-:Y:S02]  /*b250*/  IMAD.U32 R6, RZ, RZ, UR6 ;  /* 0x00000006ff067e24 */ /* 0x000fe4000f8e00ff */
[----:B0-----:R-:W-:-:S02]  /*b260*/  IMAD.U32 R7, RZ, RZ, UR7 ;  /* 0x00000007ff077e24 */ /* 0x001fc4000f8e00ff */
[----:B------:R-:W-:Y:S02]  /*b270*/  IMAD.U32 R10, RZ, RZ, UR8 ;  /* 0x00000008ff0a7e24 */ /* 0x000fe4000f8e00ff */
[----:B------:R-:W-:Y:S02]  /*b280*/  IMAD.U32 R11, RZ, RZ, UR9 ;  /* 0x00000009ff0b7e24 */ /* 0x000fe4000f8e00ff */
[----:B------:R-:W-:Y:S02]  /*b290*/  IMAD.MOV.U32 R8, RZ, RZ, 0x70 ;  /* 0x00000070ff087424 */ /* 0x000fe400078e00ff */
[----:B------:R-:W-:Y:S02]  /*b2a0*/  IMAD.MOV.U32 R12, RZ, RZ, 0x1 ;  /* 0x00000001ff0c7424 */ /* 0x000fe400078e00ff */
[----:B------:R-:W-:-:S07]  /*b2b0*/  IMAD.MOV.U32 R13, RZ, RZ, RZ ;  /* 0x000000ffff0d7224 */ /* 0x000fce00078e00ff */
[----:B------:R-:W-:-:S07]  /*b2c0*/  LEPC R20, `(.L_x_237) ;  /* 0x000000001014794e */ /* 0x000fce0000000000 */
[----:B-12---:R-:W-:Y:S05]  /*b2d0*/  CALL.ABS.NOINC R2 ;  /* 0x0000000002007343 */ /* 0x006fea0003c00000 */
.L_x_237:
[----:B------:R-:W3:Y:S01]  /*b2e0*/  LDL.LU R4, [R1+0x14] ;  /* 0x0000140001047983 */ /* 0x000ee20000300800 */
[----:B0-----:R-:W0:Y:S01]  /*b2f0*/  LDC R7, c[0x0][0x448] ;  /* 0x00011200ff077b82 */ /* 0x001e220000000800 */
[----:B------:R-:W-:Y:S01]  /*b300*/  ULDC UR4, c[0x0][0xd38] ;  /* 0x00034e0000047ab9 */ /* 0x000fe20000000800 */
[----:B------:R-:W-:Y:S01]  /*b310*/  ULDC.64 UR6, c[0x0][0x280] ;  /* 0x0000a00000067ab9 */ /* 0x000fe20000000a00 */
[----:B------:R-:W4:Y:S04]  /*b320*/  LDL R5, [R1+0x24] ;  /* 0x0000240001057983 */ /* 0x000f280000100800 */
[----:B------:R-:W4:Y:S04]  /*b330*/  LDL R8, [R1+0x30] ;  /* 0x0000300001087983 */ /* 0x000f280000100800 */
[----:B------:R-:W4:Y:S04]  /*b340*/  LDL R10, [R1+0x44] ;  /* 0x00004400010a7983 */ /* 0x000f280000100800 */
[----:B--2---:R-:W2:Y:S01]  /*b350*/  LDL R9, [R1+0x10] ;  /* 0x0000100001097983 */ /* 0x004ea20000100800 */
[----:B-1----:R-:W1:Y:S01]  /*b360*/  S2R R0, SR_TID.X ;  /* 0x0000000000007919 */ /* 0x002e620000002100 */
[----:B0-----:R-:W-:-:S13]  /*b370*/  ISETP.NE.AND P0, PT, R7, 0x1, PT ;  /* 0x000000010700780c */ /* 0x001fda0003f05270 */
[----:B------:R-:W0:Y:S08]  /*b380*/  @P0 LDC R2, c[0x0][0x44c] ;  /* 0x00011300ff020b82 */ /* 0x000e300000000800 */
[----:B------:R-:W0:Y:S01]  /*b390*/  @P0 LDC R3, c[0x0][0x450] ;  /* 0x00011400ff030b82 */ /* 0x000e220000000800 */
[----:B-1----:R-:W-:-:S04]  /*b3a0*/  LOP3.LUT R0, R0, 0x7f, RZ, 0xc0, !PT ;  /* 0x0000007f00007812 */ /* 0x002fc800078ec0ff */
[----:B------:R-:W-:Y:S02]  /*b3b0*/  SHF.R.U32.HI R6, RZ, 0x3, R0 ;  /* 0x00000003ff067819 */ /* 0x000fe40000011600 */
[----:B------:R-:W1:Y:S02]  /*b3c0*/  S2R R0, SR_TID.X ;  /* 0x0000000000007919 */ /* 0x000e640000002100 */
[----:B-1----:R-:W-:-:S05]  /*b3d0*/  IMAD.SHL.U32 R0, R0, 0x10, RZ ;  /* 0x0000001000007824 */ /* 0x002fca00078e00ff */
[----:B------:R-:W-:Y:S01]  /*b3e0*/  LOP3.LUT R0, R6, 0x70, R0, 0xf8, !PT ;  /* 0x0000007006007812 */ /* 0x000fe200078ef800 */
[----:B---3--:R-:W-:-:S04]  /*b3f0*/  IMAD.MOV R4, RZ, RZ, -R4 ;  /* 0x000000ffff047224 */ /* 0x008fc800078e0a04 */
[----:B----4-:R-:W-:Y:S01]  /*b400*/  IMAD R4, R4, UR4, R5 ;  /* 0x0000000404047c24 */ /* 0x010fe2000f8e0205 */
[----:B------:R-:W-:-:S03]  /*b410*/  ULDC.64 UR4, c[0x0][0x2d8] ;  /* 0x0000b60000047ab9 */ /* 0x000fc60000000a00 */
[----:B------:R-:W-:Y:S02]  /*b420*/  IMAD R6, R4, 0x40, R0 ;  /* 0x0000004004067824 */ /* 0x000fe400078e0200 */
[----:B------:R-:W-:Y:S02]  /*b430*/  IMAD R5, R8, UR4, RZ ;  /* 0x0000000408057c24 */ /* 0x000fe4000f8e02ff */
[----:B0-----:R-:W-:-:S04]  /*b440*/  @P0 IMAD.HI.U32 R2, R6, R2, RZ ;  /* 0x0000000206020227 */ /* 0x001fc800078e00ff */
[----:B------:R-:W-:Y:S01]  /*b450*/  IMAD.MOV.U32 R0, RZ, RZ, R6 ;  /* 0x000000ffff007224 */ /* 0x000fe200078e0006 */
[----:B------:R-:W-:Y:S01]  /*b460*/  @P0 SHF.R.U32.HI R0, RZ, R3, R2 ;  /* 0x00000003ff000219 */ /* 0x000fe20000011602 */
[C---:B------:R-:W-:Y:S02]  /*b470*/  IMAD R5, R17.reuse, UR5, R5 ;  /* 0x0000000511057c24 */ /* 0x040fe4000f8e0205 */
[----:B------:R-:W-:Y:S01]  /*b480*/  IMAD.WIDE.U32 R2, R17, UR4, RZ ;  /* 0x0000000411027c25 */ /* 0x000fe2000f8e00ff */
[----:B------:R-:W-:-:S03]  /*b490*/  ULDC.64 UR4, c[0x0][0x2e0] ;  /* 0x0000b80000047ab9 */ /* 0x000fc60000000a00 */
[----:B------:R-:W-:Y:S02]  /*b4a0*/  IMAD.IADD R3, R3, 0x1, R5 ;  /* 0x0000000103037824 */ /* 0x000fe400078e0205 */
[----:B------:R-:W-:Y:S01]  /*b4b0*/  IMAD R5, R10, UR4, RZ ;  /* 0x000000040a057c24 */ /* 0x000fe2000f8e02ff */
[----:B------:R0:W-:Y:S01]  /*b4c0*/  STL [R1+0x18], R6 ;  /* 0x0000180601007387 */ /* 0x0001e20000100800 */
[----:B--2---:R-:W-:-:S04]  /*b4d0*/  IMAD.WIDE.U32 R2, R9, UR4, R2 ;  /* 0x0000000409027c25 */ /* 0x004fc8000f8e0002 */
[----:B------:R-:W-:Y:S01]  /*b4e0*/  IMAD R5, R9, UR5, R5 ;  /* 0x0000000509057c24 */ /* 0x000fe2000f8e0205 */
[----:B------:R-:W1:Y:S01]  /*b4f0*/  S2R R10, SR_TID.X ;  /* 0x00000000000a7919 */ /* 0x000e620000002100 */
[----:B------:R-:W-:Y:S01]  /*b500*/  ULDC.64 UR4, c[0x0][0x2d0] ;  /* 0x0000b40000047ab9 */ /* 0x000fe20000000a00 */
[----:B------:R0:W5:Y:S01]  /*b510*/  LDL R9, [R1+0x4] ;  /* 0x0000040001097983 */ /* 0x0001620000100800 */
[----:B------:R-:W-:Y:S01]  /*b520*/  IMAD.IADD R3, R3, 0x1, R5 ;  /* 0x0000000103037824 */ /* 0x000fe200078e0205 */
[----:B------:R-:W-:-:S05]  /*b530*/  SHF.R.S32.HI R5, RZ, 0x1f, R0 ;  /* 0x0000001fff057819 */ /* 0x000fca0000011400 */
[----:B------:R-:W-:Y:S02]  /*b540*/  IMAD R5, R5, UR4, RZ ;  /* 0x0000000405057c24 */ /* 0x000fe4000f8e02ff */
[----:B------:R-:W-:-:S04]  /*b550*/  IMAD.WIDE.U32 R2, R0, UR4, R2 ;  /* 0x0000000400027c25 */ /* 0x000fc8000f8e0002 */
[----:B------:R-:W-:Y:S01]  /*b560*/  IMAD R5, R0, UR5, R5 ;  /* 0x0000000500057c24 */ /* 0x000fe2000f8e0205 */
[----:B------:R-:W-:Y:S01]  /*b570*/  ULDC.64 UR4, c[0x0][0x2c8] ;  /* 0x0000b20000047ab9 */ /* 0x000fe20000000a00 */
[----:B------:R-:W-:-:S04]  /*b580*/  IMAD.MOV R0, RZ, RZ, -R0 ;  /* 0x000000ffff007224 */ /* 0x000fc800078e0a00 */
[----:B------:R-:W-:Y:S02]  /*b590*/  IMAD R0, R7, R0, R6 ;  /* 0x0000000007007224 */ /* 0x000fe400078e0206 */
[----:B------:R-:W-:-:S03]  /*b5a0*/  IMAD.IADD R3, R3, 0x1, R5 ;  /* 0x0000000103037824 */ /* 0x000fc600078e0205 */
[----:B------:R-:W-:Y:S01]  /*b5b0*/  SHF.R.S32.HI R5, RZ, 0x1f, R0 ;  /* 0x0000001fff057819 */ /* 0x000fe20000011400 */
[----:B------:R-:W-:-:S04]  /*b5c0*/  IMAD.WIDE.U32 R2, R0, UR4, R2 ;  /* 0x0000000400027c25 */ /* 0x000fc8000f8e0002 */
[----:B------:R-:W-:Y:S01]  /*b5d0*/  IMAD R5, R5, UR4, RZ ;  /* 0x0000000405057c24 */ /* 0x000fe2000f8e02ff */
[----:B------:R-:W-:Y:S01]  /*b5e0*/  ULDC UR4, c[0x0][0x2b8] ;  /* 0x0000ae0000047ab9 */ /* 0x000fe20000000800 */
[----:B-1----:R-:W-:Y:S02]  /*b5f0*/  IMAD.SHL.U32 R10, R10, 0x8, RZ ;  /* 0x000000080a0a7824 */ /* 0x002fe400078e00ff */
[----:B------:R-:W-:-:S03]  /*b600*/  IMAD R5, R0, UR5, R5 ;  /* 0x0000000500057c24 */ /* 0x000fc6000f8e0205 */
[----:B------:R-:W-:Y:S01]  /*b610*/  LOP3.LUT R10, R10, 0x38, RZ, 0xc0, !PT ;  /* 0x000000380a0a7812 */ /* 0x000fe200078ec0ff */
[----:B------:R-:W-:Y:S01]  /*b620*/  IMAD.IADD R5, R3, 0x1, R5 ;  /* 0x0000000103057824 */ /* 0x000fe200078e0205 */
[----:B------:R-:W-:Y:S02]  /*b630*/  LEA R0, P1, R2, UR6, 0x1 ;  /* 0x0000000602007c11 */ /* 0x000fe4000f8208ff */
[----:B------:R-:W-:Y:S01]  /*b640*/  ISETP.GE.AND P0, PT, R10, UR4, PT ;  /* 0x000000040a007c0c */ /* 0x000fe2000bf06270 */
[----:B------:R-:W-:Y:S01]  /*b650*/  UMOV UR4, 0xffffffff ;  /* 0xffffffff00047882 */ /* 0x000fe20000000000 */
[----:B------:R-:W-:Y:S02]  /*b660*/  LEA.HI.X R2, R2, UR7, R5, 0x1, P1 ;  /* 0x0000000702027c11 */ /* 0x000fe400088f0c05 */
[----:B0-----:R-:W-:Y:S09]  /*b670*/  BRA.DIV UR4, `(.L_x_238) ;  /* 0x0000004e04607947 */ /* 0x001ff2000b800000 */
        /* <DEDUP_REMOVED lines=9> */
[----:B------:R-:W-:Y:S01]  /*b710*/  ISETP.GE.AND P1, PT, R11, R3, PT ;  /* 0x000000030b00720c */ /* 0x000fe20003f26270 */
[----:B------:R-:W-:Y:S04]  /*b720*/  STL [R1+0x14], R11 ;  /* 0x0000140b01007387 */ /* 0x000fe80000100800 */
[----:B------:R2:W-:Y:S08]  /*b730*/  STL [R1+0x28], R7 ;  /* 0x0000280701007387 */ /* 0x0005f00000100800 */
[----:B-1----:R-:W-:-:S05]  /*b740*/  @!P1 LEA R5, P2, R10, R5, 0x1 ;  /* 0x000000050a059211 */ /* 0x002fca00078408ff */
[----:B0-----:R-:W-:Y:S02]  /*b750*/  @!P1 IMAD.X R4, RZ, RZ, R6, P2 ;  /* 0x000000ffff049224 */ /* 0x001fe400010e0606 */
[----:B------:R-:W-:Y:S03]  /*b760*/  SHFL.IDX PT, R6, R2, 0x1, 0x181f ;  /* 0x00381f0002067f89 */ /* 0x000fe600000e0000 */
[----:B------:R-:W-:-:S04]  /*b770*/  @!P1 LOP3.LUT R5, R5, R4, RZ, 0x3c, !PT ;  /* 0x0000000405059212 */ /* 0x000fc800078e3cff */
[----:B------:R-:W-:-:S04]  /*b780*/  @!P1 LOP3.LUT R4, R5, R4, RZ, 0x3c, !PT ;  /* 0x0000000405049212 */ /* 0x000fc800078e3cff */
[----:B------:R-:W-:-:S05]  /*b790*/  @!P1 LOP3.LUT R5, R5, R4, RZ, 0x3c, !PT ;  /* 0x0000000405059212 */ /* 0x000fca00078e3cff */
[----:B-----5:R0:W-:Y:S01]  /*b7a0*/  @!P1 LDGSTS.E.BYPASS.LTC128B.128 [R9+0x20400], desc[UR38][R4.64], !P0 ;  /* 0x2040000004099fae */ /* 0x0201e2000c101d66 */
[----:B------:R-:W-:Y:S01]  /*b7b0*/  ISETP.GE.AND P1, PT, R7, R3, PT ;  /* 0x000000030700720c */ /* 0x000fe20003f26270 */
[----:B--2---:R-:W-:-:S05]  /*b7c0*/  VIADD R7, R11, 0x20 ;  /* 0x000000200b077836 */ /* 0x004fca0000000000 */
[----:B------:R-:W-:Y:S04]  /*b7d0*/  STL [R1+0x2c], R7 ;  /* 0x00002c0701007387 */ /* 0x000fe80000100800 */
[----:B0-----:R-:W0:Y:S03]  /*b7e0*/  SHFL.IDX PT, R4, R0, 0x1, 0x181f ;  /* 0x00381f0000047f89 */ /* 0x001e2600000e0000 */
[----:B0-----:R-:W-:-:S05]  /*b7f0*/  @!P1 LEA R5, P2, R10, R4, 0x1 ;  /* 0x000000040a059211 */ /* 0x001fca00078408ff */
[----:B------:R-:W-:Y:S02]  /*b800*/  @!P1 IMAD.X R4, RZ, RZ, R6, P2 ;  /* 0x000000ffff049224 */ /* 0x000fe400010e0606 */
[----:B------:R-:W-:Y:S03]  /*b810*/  SHFL.IDX PT, R6, R2, 0x2, 0x181f ;  /* 0x00581f0002067f89 */ /* 0x000fe600000e0000 */
[----:B------:R-:W-:-:S04]  /*b820*/  @!P1 LOP3.LUT R5, R5, R4, RZ, 0x3c, !PT ;  /* 0x0000000405059212 */ /* 0x000fc800078e3cff */
[----:B------:R-:W-:-:S04]  /*b830*/  @!P1 LOP3.LUT R4, R5, R4, RZ, 0x3c, !PT ;  /* 0x0000000405049212 */ /* 0x000fc800078e3cff */
[----:B------:R-:W-:-:S05]  /*b840*/  @!P1 LOP3.LUT R5, R5, R4, RZ, 0x3c, !PT ;  /* 0x0000000405059212 */ /* 0x000fca00078e3cff */
[----:B------:R0:W-:Y:S01]  /*b850*/  @!P1 LDGSTS.E.BYPASS.LTC128B.128 [R9+0x20c00], desc[UR38][R4.64], !P0 ;  /* 0x20c0000004099fae */ /* 0x0001e2000c101d66 */
[----:B------:R-:W-:-:S03]  /*b860*/  ISETP.GE.AND P1, PT, R7, R3, PT ;  /* 0x000000030700720c */ /* 0x000fc60003f26270 */
[----:B0-----:R-:W0:Y:S04]  /*b870*/  SHFL.IDX PT, R4, R0, 0x2, 0x181f ;  /* 0x00581f0000047f89 */ /* 0x001e2800000e0000 */
[----:B------:R-:W1:Y:S06]  /*b880*/  SHFL.IDX PT, R0, R0, 0x3, 0x181f ;  /* 0x00781f0000007f89 */ /* 0x000e6c00000e0000 */
[----:B0-----:R-:W-:-:S05]  /*b890*/  @!P1 LEA R5, P2, R10, R4, 0x1 ;  /* 0x000000040a059211 */ /* 0x001fca00078408ff */
[----:B------:R-:W-:-:S05]  /*b8a0*/  @!P1 IMAD.X R4, RZ, RZ, R6, P2 ;  /* 0x000000ffff049224 */ /* 0x000fca00010e0606 */
[----:B------:R-:W-:-:S04]  /*b8b0*/  @!P1 LOP3.LUT R5, R5, R4, RZ, 0x3c, !PT ;  /* 0x0000000405059212 */ /* 0x000fc800078e3cff */
[----:B------:R-:W-:-:S04]  /*b8c0*/  @!P1 LOP3.LUT R4, R5, R4, RZ, 0x3c, !PT ;  /* 0x0000000405049212 */ /* 0x000fc800078e3cff */
[----:B------:R-:W-:-:S05]  /*b8d0*/  @!P1 LOP3.LUT R5, R5, R4, RZ, 0x3c, !PT ;  /* 0x0000000405059212 */ /* 0x000fca00078e3cff */
[----:B------:R0:W-:Y:S04]  /*b8e0*/  @!P1 LDGSTS.E.BYPASS.LTC128B.128 [R9+0x21400], desc[UR38][R4.64], !P0 ;  /* 0x2140000004099fae */ /* 0x0001e8000c101d66 */
[----:B01----:R0:W2:Y:S02]  /*b8f0*/  SHFL.IDX PT, R4, R2, 0x3, 0x181f ;  /* 0x00781f0002047f89 */ /* 0x0030a400000e0000 */
.L_x_351:
[----:B0-----:R-:W3:Y:S02]  /*b900*/  LDL R2, [R1+0x14] ;  /* 0x0000140001027983 */ /* 0x001ee40000100800 */
[----:B---3--:R-:W-:-:S05]  /*b910*/  VIADD R2, R2, 0x30 ;  /* 0x0000003002027836 */ /* 0x008fca0000000000 */
[----:B------:R-:W-:Y:S01]  /*b920*/  ISETP.GE.AND P1, PT, R2, R3, PT ;  /* 0x000000030200720c */ /* 0x000fe20003f26270 */
[----:B------:R0:W-:-:S12]  /*b930*/  STL [R1+0x48], R2 ;  /* 0x0000480201007387 */ /* 0x0001d80000100800 */
[----:B0-----:R-:W-:-:S05]  /*b940*/  @!P1 LEA R2, P2, R10, R0, 0x1 ;  /* 0x000000000a029211 */ /* 0x001fca00078408ff */
[----:B--2---:R-:W-:-:S05]  /*b950*/  @!P1 IMAD.X R3, RZ, RZ, R4, P2 ;  /* 0x000000ffff039224 */ /* 0x004fca00010e0604 */
[----:B------:R-:W-:Y:S01]  /*b960*/  @!PT LDS RZ, [RZ] ;  /* 0x00000000fffff984 */ /* 0x000fe20000000800 */
[----:B------:R-:W-:Y:S01]  /*b970*/  @!PT LDS RZ, [RZ] ;  /* 0x00000000fffff984 */ /* 0x000fe20000000800 */
[----:B------:R-:W-:Y:S01]  /*b980*/  @!PT LDS RZ, [RZ] ;  /* 0x00000000fffff984 */ /* 0x000fe20000000800 */
[----:B------:R0:W-:Y:S01]  /*b990*/  @!P1 LDGSTS.E.BYPASS.LTC128B.128 [R9+0x21c00], desc[UR38][R2.64], !P0 ;  /* 0x21c0000002099fae */ /* 0x0001e2000c101d66 */
[----:B------:R-:W-:Y:S01]  /*b9a0*/  NOP ;  /* 0x0000000000007918 */ /* 0x000fe20000000000 */
[----:B------:R-:W-:Y:S02]  /*b9b0*/  SYNCS.ARRIVE.TRANS64.RED.A0T1 RZ, [UR36+0x38800], RZ ;  /* 0x038800ffffff79a7 */ /* 0x000fe40008200424 */
[----:B------:R-:W-:Y:S01]  /*b9c0*/  ARRIVES.LDGSTSBAR.64.TRANSCNT [UR36+0x38800] ;  /* 0x03880000ff0079b0 */ /* 0x000fe20008000aa4 */
[----:B------:R-:W-:Y:S01]  /*b9d0*/  NOP ;  /* 0x0000000000007918 */ /* 0x000fe20000000000 */
[----:B------:R-:W-:Y:S01]  /*b9e0*/  ULDC.64 UR4, c[0x0][0x3d8] ;  /* 0x0000f60000047ab9 */ /* 0x000fe20000000a00 */
[----:B------:R-:W-:Y:S01]  /*b9f0*/  UIADD3 UR6, UR36, 0x26400, URZ ;  /* 0x0002640024067890 */ /* 0x000fe2000fffe03f */
[----:B------:R-:W-:Y:S01]  /*ba00*/  IMAD R0, R8, UR4, RZ ;  /* 0x0000000408007c24 */ /* 0x000fe2000f8e02ff */
[----:B------:R-:W-:Y:S01]  /*ba10*/  SYNCS.ARRIVE.TRANS64.A1T0 RZ, [UR36+0x38800], RZ ;  /* 0x038800ffffff79a7 */ /* 0x000fe20008100024 */
[----:B0-----:R-:W-:Y:S01]  /*ba20*/  IMAD.WIDE.U32 R2, R17, UR4, RZ ;  /* 0x0000000411027c25 */ /* 0x001fe2000f8e00ff */
[----:B------:R-:W-:-:S03]  /*ba30*/  ULOP3.LUT UP0, URZ, UR6, 0x3ff, URZ, 0xc0, !UPT ;  /* 0x000003ff063f7892 */ /* 0x000fc6000f80c03f */
[----:B------:R-:W-:Y:S01]  /*ba40*/  IMAD R0, R17, UR5, R0 ;  /* 0x0000000511007c24 */ /* 0x000fe2000f8e0200 */
[----:B------:R0:W-:Y:S02]  /*ba50*/  STL.64 [R1+0x38], R2 ;  /* 0x0000380201007387 */ /* 0x0001e40000100a00 */
[----:B------:R-:W-:Y:S01]  /*ba60*/  PLOP3.LUT P0, PT, PT, PT, UP0, 0x80, 0x0 ;  /* 0x000000000000781c */ /* 0x000fe20003f0f008 */
[----:B------:R-:W-:-:S05]  /*ba70*/  IMAD.IADD R0, R3, 0x1, R0 ;  /* 0x0000000103007824 */ /* 0x000fca00078e0200 */
[----:B------:R0:W-:Y:S07]  /*ba80*/  STL [R1+0x30], R0 ;  /* 0x0000300001007387 */ /* 0x0001ee0000100800 */
[----:B------:R-:W-:Y:S05]  /*ba90*/  @!P0 BRA `(.L_x_239) ;  /* 0x0000000000408947 */ /* 0x000fea0003800000 */
[----:B0-----:R-:W-:Y:S01]  /*baa0*/  MOV R2, 0x0 ;  /* 0x0000000000027802 */ /* 0x001fe20000000f00 */
[----:B------:R-:W-:Y:S01]  /*bab0*/  ULDC.64 UR6, c[0x4][0x90] ;  /* 0x0100240000067ab9 */ /* 0x000fe20000000a00 */
[----:B------:R-:W-:Y:S01]  /*bac0*/  ULDC.64 UR8, c[0x4][0x98] ;  /* 0x0100260000087ab9 */ /* 0x000fe20000000a00 */
[----:B------:R-:W-:Y:S01]  /*bad0*/  ULDC.64 UR4, c[0x4][0x28] ;  /* 0x01000a0000047ab9 */ /* 0x000fe20000000a00 */
[----:B------:R-:W-:Y:S02]  /*bae0*/  IMAD.U32 R4, RZ, RZ, UR6 ;  /* 0x00000006ff047e24 */ /* 0x000fe4000f8e00ff */
        /* <DEDUP_REMOVED lines=11> */
.L_x_239:
[----:B------:R-:W2:Y:S01]  /*bba0*/  LDL.LU R5, [R1+0x30] ;  /* 0x0000300001057983 */ /* 0x000ea20000300800 */
[----:B------:R-:W1:Y:S01]  /*bbb0*/  LDC R8, c[0x0][0x448] ;  /* 0x00011200ff087b82 */ /* 0x000e620000000800 */
[----:B------:R-:W-:Y:S02]  /*bbc0*/  ULDC.64 UR4, c[0x0][0x3e0] ;  /* 0x0000f80000047ab9 */ /* 0x000fe40000000a00 */
[----:B0-----:R-:W2:Y:S04]  /*bbd0*/  LDL.LU.64 R2, [R1+0x38] ;  /* 0x0000380001027983 */ /* 0x001ea80000300a00 */
[----:B------:R-:W3:Y:S04]  /*bbe0*/  LDL.LU R0, [R1+0x44] ;  /* 0x0000440001007983 */ /* 0x000ee80000300800 */
[----:B------:R-:W4:Y:S04]  /*bbf0*/  LDL.LU R4, [R1+0x10] ;  /* 0x0000100001047983 */ /* 0x000f280000300800 */
[----:B------:R-:W5:Y:S01]  /*bc00*/  LDL.LU R6, [R1+0x18] ;  /* 0x0000180001067983 */ /* 0x000f620000300800 */
[----:B------:R-:W-:Y:S01]  /*bc10*/  LOP3.LUT R18, R18, 0xffffffef, RZ, 0xc0, !PT ;  /* 0xffffffef12127812 */ /* 0x000fe200078ec0ff */
[----:B------:R-:W0:Y:S01]  /*bc20*/  S2R R7, SR_TID.X ;  /* 0x0000000000077919 */ /* 0x000e220000002100 */
[----:B------:R-:W0:Y:S01]  /*bc30*/  S2R R9, SR_TID.X ;  /* 0x0000000000097919 */ /* 0x000e220000002100 */
[----:B-1----:R-:W-:Y:S01]  /*bc40*/  ISETP.NE.AND P0, PT, R8, 0x1, PT ;  /* 0x000000010800780c */ /* 0x002fe20003f05270 */
[----:B0-----:R-:W-:-:S02]  /*bc50*/  IMAD.SHL.U32 R7, R7, 0x8, RZ ;  /* 0x0000000807077824 */ /* 0x001fc400078e00ff */
[----:B------:R-:W-:-:S03]  /*bc60*/  IMAD.SHL.U32 R9, R9, 0x8, RZ ;  /* 0x0000000809097824 */ /* 0x000fc600078e00ff */
[----:B------:R-:W-:-:S04]  /*bc70*/  LOP3.LUT R7, R7, 0x38, RZ, 0xc0, !PT ;  /* 0x0000003807077812 */ /* 0x000fc800078ec0ff */
[C---:B------:R-:W-:Y:S02]  /*bc80*/  LOP3.LUT R10, R7.reuse, 0x80, RZ, 0xfc, !PT ;  /* 0x00000080070a7812 */ /* 0x040fe400078efcff */
[----:B------:R-:W-:Y:S02]  /*bc90*/  LOP3.LUT R7, R7, 0x40, RZ, 0xfc, !PT ;  /* 0x0000004007077812 */ /* 0x000fe400078efcff */
[----:B------:R-:W-:Y:S01]  /*bca0*/  LOP3.LUT R9, R9, 0x38, RZ, 0xc0, !PT ;  /* 0x0000003809097812 */ /* 0x000fe200078ec0ff */
[----:B--2---:R-:W-:Y:S02]  /*bcb0*/  IMAD.MOV.U32 R3, RZ, RZ, R5 ;  /* 0x000000ffff037224 */ /* 0x004fe400078e0005 */
[----:B------:R-:W0:Y:S01]  /*bcc0*/  @P0 LDC R5, c[0x0][0x450] ;  /* 0x00011400ff050b82 */ /* 0x000e220000000800 */
[----:B---3--:R-:W-:-:S04]  /*bcd0*/  IMAD R0, R0, UR4, RZ ;  /* 0x0000000400007c24 */ /* 0x008fc8000f8e02ff */
[C---:B----4-:R-:W-:Y:S02]  /*bce0*/  IMAD R0, R4.reuse, UR5, R0 ;  /* 0x0000000504007c24 */ /* 0x050fe4000f8e0200 */
[----:B------:R-:W-:Y:S01]  /*bcf0*/  IMAD.WIDE.U32 R2, R4, UR4, R2 ;  /* 0x0000000404027c25 */ /* 0x000fe2000f8e0002 */
[----:B------:R-:W-:-:S03]  /*bd00*/  ULDC.64 UR4, c[0x0][0x3d0] ;  /* 0x0000f40000047ab9 */ /* 0x000fc60000000a00 */
[----:B------:R-:W-:Y:S02]  /*bd10*/  IMAD.IADD R3, R3, 0x1, R0 ;  /* 0x0000000103037824 */ /* 0x000fe400078e0200 */
[----:B------:R-:W1:Y:S01]  /*bd20*/  @P0 LDC R0, c[0x0][0x44c] ;  /* 0x00011300ff000b82 */ /* 0x000e620000000800 */
[----:B-----5:R-:W-:Y:S02]  /*bd30*/  IMAD.MOV.U32 R4, RZ, RZ, R6 ;  /* 0x000000ffff047224 */ /* 0x020fe400078e0006 */
[----:B-1----:R-:W-:-:S05]  /*bd40*/  @P0 IMAD.HI.U32 R0, R6, R0, RZ ;  /* 0x0000000006000227 */ /* 0x002fca00078e00ff */
[----:B0-----:R-:W-:-:S04]  /*bd50*/  @P0 SHF.R.U32.HI R4, RZ, R5, R0 ;  /* 0x00000005ff040219 */ /* 0x001fc80000011600 */
[--C-:B------:R-:W-:Y:S01]  /*bd60*/  SHF.R.S32.HI R5, RZ, 0x1f, R4.reuse ;  /* 0x0000001fff057819 */ /* 0x100fe20000011404 */
[----:B------:R-:W-:Y:S02]  /*bd70*/  IMAD.MOV R0, RZ, RZ, -R4 ;  /* 0x000000ffff007224 */ /* 0x000fe400078e0a04 */
[----:B------:R-:W-:-:S04]  /*bd80*/  IMAD.WIDE.U32 R2, R4, UR4, R2 ;  /* 0x0000000404027c25 */ /* 0x000fc8000f8e0002 */
[----:B------:R-:W-:Y:S02]  /*bd90*/  IMAD R0, R8, R0, R6 ;  /* 0x0000000008007224 */ /* 0x000fe400078e0206 */
[----:B------:R-:W-:-:S04]  /*bda0*/  IMAD R5, R5, UR4, RZ ;  /* 0x0000000405057c24 */ /* 0x000fc8000f8e02ff */
[----:B------:R-:W-:Y:S01]  /*bdb0*/  IMAD R5, R4, UR5, R5 ;  /* 0x0000000504057c24 */ /* 0x000fe2000f8e0205 */
[----:B------:R-:W-:Y:S01]  /*bdc0*/  SHF.R.S32.HI R4, RZ, 0x1f, R0 ;  /* 0x0000001fff047819 */ /* 0x000fe20000011400 */
[----:B------:R-:W-:Y:S02]  /*bdd0*/  ULDC.64 UR4, c[0x0][0x3c8] ;  /* 0x0000f20000047ab9 */ /* 0x000fe40000000a00 */
[----:B------:R-:W-:Y:S02]  /*bde0*/  IMAD.IADD R3, R3, 0x1, R5 ;  /* 0x0000000103037824 */ /* 0x000fe400078e0205 */
[----:B------:R-:W-:Y:S02]  /*bdf0*/  IMAD R4, R4, UR4, RZ ;  /* 0x0000000404047c24 */ /* 0x000fe4000f8e02ff */
[----:B------:R-:W-:-:S04]  /*be00*/  IMAD.WIDE.U32 R2, R0, UR4, R2 ;  /* 0x0000000400027c25 */ /* 0x000fc8000f8e0002 */
[----:B------:R-:W-:Y:S01]  /*be10*/  IMAD R4, R0, UR5, R4 ;  /* 0x0000000500047c24 */ /* 0x000fe2000f8e0204 */
[----:B------:R-:W-:Y:S02]  /*be20*/  ULDC.64 UR4, c[0x0][0x390] ;  /* 0x0000e40000047ab9 */ /* 0x000fe40000000a00 */
[----:B------:R-:W-:Y:S01]  /*be30*/  LEA R0, P0, R2, UR4, 0x1 ;  /* 0x0000000402007c11 */ /* 0x000fe2000f8008ff */
[----:B------:R-:W-:Y:S01]  /*be40*/  ULDC UR4, c[0x0][0x3b8] ;  /* 0x0000ee0000047ab9 */ /* 0x000fe20000000800 */
[----:B------:R-:W-:Y:S01]  /*be50*/  IMAD.IADD R6, R3, 0x1, R4 ;  /* 0x0000000103067824 */ /* 0x000fe200078e0204 */
[----:B------:R-:W-:Y:S02]  /*be60*/  ISETP.GE.AND P1, PT, R7, UR4, PT ;  /* 0x0000000407007c0c */ /* 0x000fe4000bf26270 */
[----:B------:R-:W0:Y:S01]  /*be70*/  S2R R7, SR_TID.X ;  /* 0x0000000000077919 */ /* 0x000e220000002100 */
[----:B------:R-:W-:Y:S02]  /*be80*/  ISETP.GE.AND P2, PT, R10, UR4, PT ;  /* 0x000000040a007c0c */ /* 0x000fe4000bf46270 */
[----:B------:R-:W-:-:S02]  /*be90*/  LEA.HI.X R6, R2, UR5, R6, 0x1, P0 ;  /* 0x0000000502067c11 */ /* 0x000fc400080f0c06 */
[----:B------:R-:W-:Y:S02]  /*bea0*/  ISETP.GE.AND P3, PT, R9, UR4, PT ;  /* 0x0000000409007c0c */ /* 0x000fe4000bf66270 */
[----:B------:R-:W-:Y:S02]  /*beb0*/  SEL R2, RZ, 0x4, P2 ;  /* 0x00000004ff027807 */ /* 0x000fe40001000000 */
[----:B------:R-:W-:Y:S02]  /*bec0*/  SEL R4, RZ, 0x1, P3 ;  /* 0x00000001ff047807 */ /* 0x000fe40001800000 */
[----:B------:R-:W-:-:S04]  /*bed0*/  SEL R3, RZ, 0x2, P1 ;  /* 0x00000002ff037807 */ /* 0x000fc80000800000 */
[----:B------:R-:W-:-:S03]  /*bee0*/  IADD3 R2, R2, R3, R4 ;  /* 0x0000000302027210 */ /* 0x000fc60007ffe004 */
[----:B------:R-:W-:-:S04]  /*bef0*/  @P3 LOP3.LUT R18, R18, 0x10, RZ, 0xfc, !PT ;  /* 0x0000001012123812 */ /* 0x000fc800078efcff */
[----:B------:R-:W-:-:S04]  /*bf00*/  LOP3.LUT R18, R18, 0xfffffffb, RZ, 0xc0, !PT ;  /* 0xfffffffb12127812 */ /* 0x000fc800078ec0ff */
[----:B------:R-:W-:-:S04]  /*bf10*/  @P2 LOP3.LUT R18, R18, 0x4, RZ, 0xfc, !PT ;  /* 0x0000000412122812 */ /* 0x000fc800078efcff */
[----:B------:R-:W-:Y:S01]  /*bf20*/  LOP3.LUT R18, R18, 0xfffffff7, RZ, 0xc0, !PT ;  /* 0xfffffff712127812 */ /* 0x000fe200078ec0ff */
[----:B0-----:R-:W-:-:S03]  /*bf30*/  IMAD.SHL.U32 R7, R7, 0x8, RZ ;  /* 0x0000000807077824 */ /* 0x001fc600078e00ff */
[----:B------:R-:W-:Y:S02]  /*bf40*/  @P1 LOP3.LUT R18, R18, 0x8, RZ, 0xfc, !PT ;  /* 0x0000000812121812 */ /* 0x000fe400078efcff */
[----:B------:R-:W-:-:S04]  /*bf50*/  LOP3.LUT R7, R7, 0x38, RZ, 0xc0, !PT ;  /* 0x0000003807077812 */ /* 0x000fc800078ec0ff */
[C---:B------:R-:W-:Y:S02]  /*bf60*/  LOP3.LUT R10, R7.reuse, 0x100, RZ, 0xfc, !PT ;  /* 0x00000100070a7812 */ /* 0x040fe400078efcff */
[----:B------:R-:W-:Y:S02]  /*bf70*/  LOP3.LUT R7, R7, 0xc0, RZ, 0xfc, !PT ;  /* 0x000000c007077812 */ /* 0x000fe400078efcff */
[----:B------:R-:W-:Y:S02]  /*bf80*/  ISETP.GE.AND P0, PT, R10, UR4, PT ;  /* 0x000000040a007c0c */ /* 0x000fe4000bf06270 */
[----:B------:R-:W0:Y:S01]  /*bf90*/  S2R R10, SR_TID.X ;  /* 0x00000000000a7919 */ /* 0x000e220000002100 */
[----:B------:R-:W-:Y:S02]  /*bfa0*/  ISETP.GE.AND P5, PT, R7, UR4, PT ;  /* 0x0000000407007c0c */ /* 0x000fe4000bfa6270 */
[----:B------:R-:W-:Y:S01]  /*bfb0*/  SEL R4, RZ, 0x10, P0 ;  /* 0x00000010ff047807 */ /* 0x000fe20000000000 */
[----:B------:R-:W1:Y:S01]  /*bfc0*/  S2R R7, SR_TID.X ;  /* 0x0000000000077919 */ /* 0x000e620000002100 */
[----:B------:R-:W-:-:S04]  /*bfd0*/  SEL R3, RZ, 0x8, P5 ;  /* 0x00000008ff037807 */ /* 0x000fc80002800000 */
[----:B------:R-:W-:Y:S01]  /*bfe0*/  IADD3 R2, R4, R2, R3 ;  /* 0x0000000204027210 */ /* 0x000fe20007ffe003 */
[----:B0-----:R-:W-:Y:S02]  /*bff0*/  IMAD.SHL.U32 R10, R10, 0x8, RZ ;  /* 0x000000080a0a7824 */ /* 0x001fe400078e00ff */
[----:B-1----:R-:W-:-:S03]  /*c000*/  IMAD.SHL.U32 R7, R7, 0x8, RZ ;  /* 0x0000000807077824 */ /* 0x002fc600078e00ff */
[----:B------:R-:W-:-:S04]  /*c010*/  LOP3.LUT R10, R10, 0x38, RZ, 0xc0, !PT ;  /* 0x000000380a0a7812 */ /* 0x000fc800078ec0ff */
[----:B------:R-:W-:Y:S02]  /*c020*/  LOP3.LUT R11, R10, 0x180, RZ, 0xfc, !PT ;  /* 0x000001800a0b7812 */ /* 0x000fe400078efcff */
[----:B------:R-:W-:Y:S02]  /*c030*/  LOP3.LUT R7, R7, 0x38, RZ, 0xc0, !PT ;  /* 0x0000003807077812 */ /* 0x000fe400078ec0ff */
[----:B------:R-:W-:Y:S02]  /*c040*/  ISETP.GE.AND P1, PT, R11, UR4, PT ;  /* 0x000000040b007c0c */ /* 0x000fe4000bf26270 */
[C---:B------:R-:W-:Y:S02]  /*c050*/  LOP3.LUT R10, R7.reuse, 0x140, RZ, 0xfc, !PT ;  /* 0x00000140070a7812 */ /* 0x040fe400078efcff */
[----:B------:R-:W-:Y:S02]  /*c060*/  SEL R5, RZ, 0x40, P1 ;  /* 0x00000040ff057807 */ /* 0x000fe40000800000 */
[----:B------:R-:W-:-:S02]  /*c070*/  LOP3.LUT R7, R7, 0x1c0, RZ, 0xfc, !PT ;  /* 0x000001c007077812 */ /* 0x000fc400078efcff */
[----:B------:R-:W-:Y:S02]  /*c080*/  ISETP.GE.AND P1, PT, R10, UR4, PT ;  /* 0x000000040a007c0c */ /* 0x000fe4000bf26270 */
[----:B------:R-:W-:Y:S01]  /*c090*/  ISETP.GE.AND P2, PT, R7, UR4, PT ;  /* 0x0000000407007c0c */ /* 0x000fe2000bf46270 */
[----:B------:R-:W-:Y:S01]  /*c0a0*/  UMOV UR4, 0xffffffff ;  /* 0xffffffff00047882 */ /* 0x000fe20000000000 */
[----:B------:R-:W-:Y:S02]  /*c0b0*/  SEL R3, RZ, 0x20, P1 ;  /* 0x00000020ff037807 */ /* 0x000fe40000800000 */
[----:B------:R-:W-:Y:S02]  /*c0c0*/  SEL R7, RZ, 0x80, P2 ;  /* 0x00000080ff077807 */ /* 0x000fe40001000000 */
[----:B------:R-:W-:-:S05]  /*c0d0*/  IADD3 R5, R5, R2, R3 ;  /* 0x0000000205057210 */ /* 0x000fca0007ffe003 */
[----:B------:R-:W-:Y:S01]  /*c0e0*/  IMAD.IADD R7, R5, 0x1, R7 ;  /* 0x0000000105077824 */ /* 0x000fe200078e0207 */
[----:B------:R-:W-:Y:S06]  /*c0f0*/  BRA.DIV UR4, `(.L_x_240) ;  /* 0x0000004a04247947 */ /* 0x000fec000b800000 */
[----:B------:R-:W2:Y:S01]  /*c100*/  LDL.LU R3, [R1+0x14] ;  /* 0x0000140001037983 */ /* 0x000ea20000300800 */
[----:B------:R-:W-:-:S03]  /*c110*/  ULDC UR4, c[0x0][0x288] ;  /* 0x0000a20000047ab9 */ /* 0x000fc60000000800 */
[----:B------:R-:W3:Y:S04]  /*c120*/  LDL.LU R2, [R1+0x28] ;  /* 0x0000280001027983 */ /* 0x000ee80000300800 */
[----:B------:R-:W4:Y:S01]  /*c130*/  LDL R11, [R1+0x4] ;  /* 0x00000400010b7983 */ /* 0x000f220000100800 */
[----:B------:R-:W-:Y:S01]  /*c140*/  IMAD R4, R8, UR4, RZ ;  /* 0x0000000408047c24 */ /* 0x000fe2000f8e02ff */
[----:B------:R-:W-:Y:S02]  /*c150*/  LOP3.LUT R18, R18, 0xfffffdff, RZ, 0xc0, !PT ;  /* 0xfffffdff12127812 */ /* 0x000fe400078ec0ff */
[----:B------:R-:W5:Y:S02]  /*c160*/  LDL.LU R13, [R1+0x2c] ;  /* 0x00002c00010d7983 */ /* 0x000f640000300800 */
[----:B------:R-:W-:Y:S01]  /*c170*/  @P0 LOP3.LUT R18, R18, 0x200, RZ, 0xfc, !PT ;  /* 0x0000020012120812 */ /* 0x000fe200078efcff */
[----:B------:R-:W0:Y:S03]  /*c180*/  S2R R12, SR_TID.X ;  /* 0x00000000000c7919 */ /* 0x000e260000002100 */
[----:B------:R-:W-:-:S02]  /*c190*/  LOP3.LUT P0, RZ, R18, 0x10, RZ, 0xc0, !PT ;  /* 0x0000001012ff7812 */ /* 0x000fc4000780c0ff */
[----:B------:R-:W-:-:S04]  /*c1a0*/  LOP3.LUT R18, R18, 0xfffffeff, RZ, 0xc0, !PT ;  /* 0xfffffeff12127812 */ /* 0x000fc800078ec0ff */
[----:B------:R-:W-:-:S04]  /*c1b0*/  @P1 LOP3.LUT R18, R18, 0x100, RZ, 0xfc, !PT ;  /* 0x0000010012121812 */ /* 0x000fc800078efcff */
[----:B------:R-:W-:Y:S01]  /*c1c0*/  LOP3.LUT P1, RZ, R18, 0x8, RZ, 0xc0, !PT ;  /* 0x0000000812ff7812 */ /* 0x000fe2000782c0ff */
[----:B0-----:R-:W-:-:S05]  /*c1d0*/  IMAD.SHL.U32 R12, R12, 0x8, RZ ;  /* 0x000000080c0c7824 */ /* 0x001fca00078e00ff */
[----:B------:R-:W-:Y:S02]  /*c1e0*/  LOP3.LUT R12, R12, 0x38, RZ, 0xc0, !PT ;  /* 0x000000380c0c7812 */ /* 0x000fe400078ec0ff */
[----:B------:R-:W-:Y:S01]  /*c1f0*/  LOP3.LUT R18, R18, 0xffffff7f, RZ, 0xc0, !PT ;  /* 0xffffff7f12127812 */ /* 0x000fe200078ec0ff */
[----:B------:R-:W-:Y:S01]  /*c200*/  SHFL.IDX PT, R14, R0, 0x1, 0x181f ;  /* 0x00381f00000e7f89 */ /* 0x000fe200000e0000 */
[----:B--2---:R-:W-:-:S03]  /*c210*/  ISETP.GE.AND P2, PT, R3, R4, PT ;  /* 0x000000040300720c */ /* 0x004fc60003f46270 */
[----:B------:R-:W0:Y:S01]  /*c220*/  SHFL.IDX PT, R3, R0, RZ, 0x181f ;  /* 0x00181fff00037589 */ /* 0x000e2200000e0000 */
[----:B---3--:R-:W-:-:S03]  /*c230*/  ISETP.GE.AND P3, PT, R2, R4, PT ;  /* 0x000000040200720c */ /* 0x008fc60003f66270 */
[----:B------:R-:W1:Y:S06]  /*c240*/  SHFL.IDX PT, R2, R6, RZ, 0x181f ;  /* 0x00181fff06027589 */ /* 0x000e6c00000e0000 */
[----:B0-----:R-:W-:-:S05]  /*c250*/  @!P2 LEA R3, P6, R12, R3, 0x1 ;  /* 0x000000030c03a211 */ /* 0x001fca00078c08ff */
[----:B-1----:R-:W-:-:S05]  /*c260*/  @!P2 IMAD.X R2, RZ, RZ, R2, P6 ;  /* 0x000000ffff02a224 */ /* 0x002fca00030e0602 */
[-C--:B------:R-:W-:Y:S02]  /*c270*/  @!P2 LOP3.LUT R3, R3, R2.reuse, RZ, 0x3c, !PT ;  /* 0x000000020303a212 */ /* 0x080fe400078e3cff */
[----:B------:R-:W-:Y:S02]  /*c280*/  @!P2 LOP3.LUT R8, R5, 0x40, RZ, 0xc0, !PT ;  /* 0x000000400508a812 */ /* 0x000fe400078ec0ff */
[C---:B------:R-:W-:Y:S02]  /*c290*/  @!P2 LOP3.LUT R2, R3.reuse, R2, RZ, 0x3c, !PT ;  /* 0x000000020302a212 */ /* 0x040fe400078e3cff */
[----:B------:R-:W-:Y:S02]  /*c2a0*/  @P3 LOP3.LUT R18, R18, 0x80, RZ, 0xfc, !PT ;  /* 0x0000008012123812 */ /* 0x000fe400078efcff */
[----:B------:R-:W-:Y:S02]  /*c2b0*/  @!P2 LOP3.LUT R3, R3, R2, RZ, 0x3c, !PT ;  /* 0x000000020303a212 */ /* 0x000fe400078e3cff */
[----:B------:R-:W-:-:S02]  /*c2c0*/  @!P2 SHF.R.U32.HI R8, RZ, 0x2, R8 ;  /* 0x00000002ff08a819 */ /* 0x000fc40000011608 */
[----:B------:R-:W-:Y:S01]  /*c2d0*/  LOP3.LUT P6, RZ, R18, 0x4, RZ, 0xc0, !PT ;  /* 0x0000000412ff7812 */ /* 0x000fe200078cc0ff */
[----:B----4-:R-:W-:Y:S01]  /*c2e0*/  @!P2 LDGSTS.E.BYPASS.LTC128B.128 [R11+0x26400], desc[UR38][R2.64], !P0 ;  /* 0x26400000020bafae */ /* 0x010fe2000c101d66 */
[----:B------:R-:W-:Y:S02]  /*c2f0*/  @!P2 ISETP.NE.U32.AND P3, PT, R8, RZ, PT ;  /* 0x000000ff0800a20c */ /* 0x000fe40003f65070 */
[----:B------:R-:W-:Y:S01]  /*c300*/  @!P2 LOP3.LUT R8, R7, 0x80, RZ, 0xc0, !PT ;  /* 0x000000800708a812 */ /* 0x000fe200078ec0ff */
[----:B------:R-:W-:Y:S01]  /*c310*/  @!P2 LDGSTS.E.BYPASS.LTC128B.128 [R11+0x28400], desc[UR38][R2.64+0x80], !P1 ;  /* 0x28400080020bafae */ /* 0x000fe2000c901d66 */
[C---:B------:R-:W-:Y:S02]  /*c320*/  LOP3.LUT P0, RZ, R18.reuse, 0x200, RZ, 0xc0, !PT ;  /* 0x0000020012ff7812 */ /* 0x040fe4000780c0ff */
[----:B------:R-:W-:Y:S02]  /*c330*/  LOP3.LUT P1, RZ, R18, 0x100, RZ, 0xc0, !PT ;  /* 0x0000010012ff7812 */ /* 0x000fe4000782c0ff */
[----:B------:R-:W-:-:S03]  /*c340*/  @!P2 SHF.R.U32.HI R8, RZ, 0x3, R8 ;  /* 0x00000003ff08a819 */ /* 0x000fc60000011608 */
[----:B------:R-:W-:Y:S01]  /*c350*/  @!P2 LDGSTS.E.BYPASS.LTC128B.128 [R11+0x2a400], desc[UR38][R2.64+0x100], !P6 ;  /* 0x2a400100020bafae */ /* 0x000fe2000f101d66 */
[----:B------:R-:W-:-:S03]  /*c360*/  @!P2 ISETP.NE.U32.AND P4, PT, R8, RZ, PT ;  /* 0x000000ff0800a20c */ /* 0x000fc60003f85070 */
[----:B------:R-:W0:Y:S04]  /*c370*/  SHFL.IDX PT, R8, R6, 0x1, 0x181f ;  /* 0x00381f0006087f89 */ /* 0x000e2800000e0000 */
[----:B------:R-:W-:Y:S04]  /*c380*/  @!P2 LDGSTS.E.BYPASS.LTC128B.128 [R11+0x2c400], desc[UR38][R2.64+0x180], !P5 ;  /* 0x2c400180020bafae */ /* 0x000fe8000e901d66 */
[----:B------:R-:W-:Y:S04]  /*c390*/  @!P2 LDGSTS.E.BYPASS.LTC128B.128 [R11+0x2e400], desc[UR38][R2.64+0x200], !P0 ;  /* 0x2e400200020bafae */ /* 0x000fe8000c101d66 */
[----:B------:R-:W-:Y:S04]  /*c3a0*/  @!P2 LDGSTS.E.BYPASS.LTC128B.128 [R11+0x30400], desc[UR38][R2.64+0x280], !P1 ;  /* 0x30400280020bafae */ /* 0x000fe8000c901d66 */
[----:B------:R-:W-:Y:S01]  /*c3b0*/  @!P2 LDGSTS.E.BYPASS.LTC128B.128 [R11+0x32400], desc[UR38][R2.64+0x300], P3 ;  /* 0x32400300020bafae */ /* 0x000fe20009901d66 */
[----:B------:R-:W-:-:S03]  /*c3c0*/  LOP3.LUT P3, RZ, R18, 0x80, RZ, 0xc0, !PT ;  /* 0x0000008012ff7812 */ /* 0x000fc6000786c0ff */
[----:B------:R1:W-:Y:S10]  /*c3d0*/  @!P2 LDGSTS.E.BYPASS.LTC128B.128 [R11+0x34400], desc[UR38][R2.64+0x380], P4 ;  /* 0x34400380020bafae */ /* 0x0003f4000a101d66 */
[----:B------:R-:W-:-:S05]  /*c3e0*/  @!P3 LEA R9, P4, R12, R14, 0x1 ;  /* 0x0000000e0c09b211 */ /* 0x000fca00078808ff */
[----:B0-----:R-:W-:Y:S01]  /*c3f0*/  @!P3 IMAD.X R10, RZ, RZ, R8, P4 ;  /* 0x000000ffff0ab224 */ /* 0x001fe200020e0608 */
[C---:B------:R-:W-:Y:S02]  /*c400*/  LOP3.LUT P4, RZ, R18.reuse, 0x10, RZ, 0xc0, !PT ;  /* 0x0000001012ff7812 */ /* 0x040fe4000788c0ff */
[----:B------:R-:W-:Y:S01]  /*c410*/  @!P3 LOP3.LUT R8, R5, 0x40, RZ, 0xc0, !PT ;  /* 0x000000400508b812 */ /* 0x000fe200078ec0ff */
[----:B-1----:R-:W-:Y:S01]  /*c420*/  @!P3 IMAD.MOV.U32 R2, RZ, RZ, R9 ;  /* 0x000000ffff02b224 */ /* 0x002fe200078e0009 */
[----:B------:R-:W-:Y:S01]  /*c430*/  LOP3.LUT P2, RZ, R18, 0x8, RZ, 0xc0, !PT ;  /* 0x0000000812ff7812 */ /* 0x000fe2000784c0ff */
[----:B------:R-:W-:Y:S01]  /*c440*/  @!P3 IMAD.MOV.U32 R3, RZ, RZ, R10 ;  /* 0x000000ffff03b224 */ /* 0x000fe200078e000a */
[----:B------:R-:W-:-:S07]  /*c450*/  @!P3 SHF.R.U32.HI R8, RZ, 0x2, R8 ;  /* 0x00000002ff08b819 */ /* 0x000fce0000011608 */
[----:B------:R-:W-:Y:S01]  /*c460*/  @!P3 LDGSTS.E.BYPASS.LTC128B.128 [R11+0x26c00], desc[UR38][R2.64], !P4 ;  /* 0x26c00000020bbfae */ /* 0x000fe2000e101d66 */
[----:B------:R-:W-:Y:S02]  /*c470*/  @!P3 ISETP.NE.U32.AND P4, PT, R8, RZ, PT ;  /* 0x000000ff0800b20c */ /* 0x000fe40003f85070 */
[----:B------:R-:W-:Y:S01]  /*c480*/  @!P3 LOP3.LUT R8, R7, 0x80, RZ, 0xc0, !PT ;  /* 0x000000800708b812 */ /* 0x000fe200078ec0ff */
[----:B------:R-:W-:Y:S03]  /*c490*/  @!P3 LDGSTS.E.BYPASS.LTC128B.128 [R11+0x28c00], desc[UR38][R2.64+0x80], !P2 ;  /* 0x28c00080020bbfae */ /* 0x000fe6000d101d66 */
[----:B------:R-:W-:Y:S01]  /*c4a0*/  @!P3 SHF.R.U32.HI R8, RZ, 0x3, R8 ;  /* 0x00000003ff08b819 */ /* 0x000fe20000011608 */
[----:B------:R-:W-:Y:S04]  /*c4b0*/  @!P3 LDGSTS.E.BYPASS.LTC128B.128 [R11+0x2ac00], desc[UR38][R2.64+0x100], !P6 ;  /* 0x2ac00100020bbfae */ /* 0x000fe8000f101d66 */
[----:B------:R-:W-:Y:S04]  /*c4c0*/  @!P3 LDGSTS.E.BYPASS.LTC128B.128 [R11+0x2cc00], desc[UR38][R2.64+0x180], !P5 ;  /* 0x2cc00180020bbfae */ /* 0x000fe8000e901d66 */
[----:B------:R-:W-:Y:S04]  /*c4d0*/  @!P3 LDGSTS.E.BYPASS.LTC128B.128 [R11+0x2ec00], desc[UR38][R2.64+0x200], !P0 ;  /* 0x2ec00200020bbfae */ /* 0x000fe8000c101d66 */
[----:B------:R-:W-:Y:S04]  /*c4e0*/  @!P3 LDGSTS.E.BYPASS.LTC128B.128 [R11+0x30c00], desc[UR38][R2.64+0x280], !P1 ;  /* 0x30c00280020bbfae */ /* 0x000fe8000c901d66 */
[----:B------:R-:W-:Y:S01]  /*c4f0*/  @!P3 LDGSTS.E.BYPASS.LTC128B.128 [R11+0x32c00], desc[UR38][R2.64+0x300], P4 ;  /* 0x32c00300020bbfae */ /* 0x000fe2000a101d66 */
[----:B------:R-:W-:-:S13]  /*c500*/  @!P3 ISETP.NE.U32.AND P4, PT, R8, RZ, PT ;  /* 0x000000ff0800b20c */ /* 0x000fda0003f85070 */
[----:B------:R0:W-:Y:S01]  /*c510*/  @!P3 LDGSTS.E.BYPASS.LTC128B.128 [R11+0x34c00], desc[UR38][R2.64+0x380], P4 ;  /* 0x34c00380020bbfae */ /* 0x0001e2000a101d66 */
[----:B-----5:R-:W-:-:S03]  /*c520*/  ISETP.GE.AND P2, PT, R13, R4, PT ;  /* 0x000000040d00720c */ /* 0x020fc60003f46270 */
[----:B0-----:R-:W0:Y:S04]  /*c530*/  SHFL.IDX PT, R3, R0, 0x2, 0x181f ;  /* 0x00581f0000037f89 */ /* 0x001e2800000e0000 */
[----:B------:R-:W1:Y:S06]  /*c540*/  SHFL.IDX PT, R2, R6, 0x2, 0x181f ;  /* 0x00581f0006027f89 */ /* 0x000e6c00000e0000 */
[----:B------:R-:W-:-:S02]  /*c550*/  @!P2 LOP3.LUT R8, R5, 0x40, RZ, 0xc0, !PT ;  /* 0x000000400508a812 */ /* 0x000fc400078ec0ff */
[----:B0-----:R-:W-:-:S05]  /*c560*/  @!P2 LEA R3, P4, R12, R3, 0x1 ;  /* 0x000000030c03a211 */ /* 0x001fca00078808ff */
[----:B-1----:R-:W-:Y:S01]  /*c570*/  @!P2 IMAD.X R2, RZ, RZ, R2, P4 ;  /* 0x000000ffff02a224 */ /* 0x002fe200020e0602 */
[----:B------:R-:W-:-:S04]  /*c580*/  LOP3.LUT P4, RZ, R18, 0x10, RZ, 0xc0, !PT ;  /* 0x0000001012ff7812 */ /* 0x000fc8000788c0ff */
[----:B------:R-:W-:-:S04]  /*c590*/  @!P2 LOP3.LUT R3, R3, R2, RZ, 0x3c, !PT ;  /* 0x000000020303a212 */ /* 0x000fc800078e3cff */
[C---:B------:R-:W-:Y:S02]  /*c5a0*/  @!P2 LOP3.LUT R2, R3.reuse, R2, RZ, 0x3c, !PT ;  /* 0x000000020302a212 */ /* 0x040fe400078e3cff */
[----:B------:R-:W-:Y:S02]  /*c5b0*/  LOP3.LUT P3, RZ, R18, 0x8, RZ, 0xc0, !PT ;  /* 0x0000000812ff7812 */ /* 0x000fe4000786c0ff */
[----:B------:R-:W-:Y:S02]  /*c5c0*/  @!P2 LOP3.LUT R3, R3, R2, RZ, 0x3c, !PT ;  /* 0x000000020303a212 */ /* 0x000fe400078e3cff */
[----:B------:R-:W-:-:S03]  /*c5d0*/  @!P2 SHF.R.U32.HI R8, RZ, 0x2, R8 ;  /* 0x00000002ff08a819 */ /* 0x000fc60000011608 */
[----:B------:R0:W-:Y:S01]  /*c5e0*/  @!P2 LDGSTS.E.BYPASS.LTC128B.128 [R11+0x27400], desc[UR38][R2.64], !P4 ;  /* 0x27400000020bafae */ /* 0x0001e2000e101d66 */
[----:B------:R-:W-:Y:S02]  /*c5f0*/  @!P2 ISETP.NE.U32.AND P4, PT, R8, RZ, PT ;  /* 0x000000ff0800a20c */ /* 0x000fe40003f85070 */
[----:B------:R-:W-:-:S03]  /*c600*/  @!P2 LOP3.LUT R8, R7, 0x80, RZ, 0xc0, !PT ;  /* 0x000000800708a812 */ /* 0x000fc600078ec0ff */
[----:B------:R0:W-:Y:S01]  /*c610*/  @!P2 LDGSTS.E.BYPASS.LTC128B.128 [R11+0x29400], desc[UR38][R2.64+0x80], !P3 ;  /* 0x29400080020bafae */ /* 0x0001e2000d901d66 */
[----:B------:R-:W-:-:S03]  /*c620*/  @!P2 SHF.R.U32.HI R8, RZ, 0x3, R8 ;  /* 0x00000003ff08a819 */ /* 0x000fc60000011608 */
[----:B------:R0:W-:Y:S04]  /*c630*/  @!P2 LDGSTS.E.BYPASS.LTC128B.128 [R11+0x2b400], desc[UR38][R2.64+0x100], !P6 ;  /* 0x2b400100020bafae */ /* 0x0001e8000f101d66 */
[----:B------:R0:W-:Y:S04]  /*c640*/  @!P2 LDGSTS.E.BYPASS.LTC128B.128 [R11+0x2d400], desc[UR38][R2.64+0x180], !P5 ;  /* 0x2d400180020bafae */ /* 0x0001e8000e901d66 */
[----:B------:R0:W-:Y:S04]  /*c650*/  @!P2 LDGSTS.E.BYPASS.LTC128B.128 [R11+0x2f400], desc[UR38][R2.64+0x200], !P0 ;  /* 0x2f400200020bafae */ /* 0x0001e8000c101d66 */
[----:B------:R0:W-:Y:S04]  /*c660*/  @!P2 LDGSTS.E.BYPASS.LTC128B.128 [R11+0x31400], desc[UR38][R2.64+0x280], !P1 ;  /* 0x31400280020bafae */ /* 0x0001e8000c901d66 */
[----:B------:R0:W-:Y:S01]  /*c670*/  @!P2 LDGSTS.E.BYPASS.LTC128B.128 [R11+0x33400], desc[UR38][R2.64+0x300], P4 ;  /* 0x33400300020bafae */ /* 0x0001e2000a101d66 */
[----:B------:R-:W-:-:S03]  /*c680*/  @!P2 ISETP.NE.U32.AND P4, PT, R8, RZ, PT ;  /* 0x000000ff0800a20c */ /* 0x000fc60003f85070 */
[----:B------:R-:W1:Y:S04]  /*c690*/  SHFL.IDX PT, R6, R6, 0x3, 0x181f ;  /* 0x00781f0006067f89 */ /* 0x000e6800000e0000 */
[----:B------:R-:W2:Y:S06]  /*c6a0*/  SHFL.IDX PT, R0, R0, 0x3, 0x181f ;  /* 0x00781f0000007f89 */ /* 0x000eac00000e0000 */
[----:B------:R0:W-:Y:S02]  /*c6b0*/  @!P2 LDGSTS.E.BYPASS.LTC128B.128 [R11+0x35400], desc[UR38][R2.64+0x380], P4 ;  /* 0x35400380020bafae */ /* 0x0001e4000a101d66 */
.L_x_361:
[----:B0-----:R-:W3:Y:S01]  /*c6c0*/  LDL.LU R2, [R1+0x48] ;  /* 0x0000480001027983 */ /* 0x001ee20000300800 */
[----:B------:R-:W-:Y:S01]  /*c6d0*/  BSSY B0, `(.L_x_241) ;  /* 0x000001d000007945 */ /* 0x000fe20003800000 */
[----:B---3--:R-:W-:-:S13]  /*c6e0*/  ISETP.GE.AND P2, PT, R2, R4, PT ;  /* 0x000000040200720c */ /* 0x008fda0003f46270 */
[----:B------:R-:W-:Y:S05]  /*c6f0*/  @P2 BRA `(.L_x_242) ;  /* 0x0000000000682947 */ /* 0x000fea0003800000 */
[----:B------:R-:W3:Y:S01]  /*c700*/  LDL R8, [R1+0x4] ;  /* 0x0000040001087983 */ /* 0x000ee20000100800 */
[C---:B------:R-:W-:Y:S02]  /*c710*/  LOP3.LUT P6, RZ, R18.reuse, 0x10, RZ, 0xc0, !PT ;  /* 0x0000001012ff7812 */ /* 0x040fe400078cc0ff */
[C---:B------:R-:W-:Y:S01]  /*c720*/  LOP3.LUT P4, RZ, R18.reuse, 0x8, RZ, 0xc0, !PT ;  /* 0x0000000812ff7812 */ /* 0x040fe2000788c0ff */
[----:B------:R-:W0:Y:S01]  /*c730*/  S2R R2, SR_TID.X ;  /* 0x0000000000027919 */ /* 0x000e220000002100 */
[----:B------:R-:W-:Y:S02]  /*c740*/  LOP3.LUT P3, RZ, R18, 0x4, RZ, 0xc0, !PT ;  /* 0x0000000412ff7812 */ /* 0x000fe4000786c0ff */
[----:B------:R-:W-:Y:S02]  /*c750*/  LOP3.LUT R5, R5, 0x40, RZ, 0xc0, !PT ;  /* 0x0000004005057812 */ /* 0x000fe400078ec0ff */
[----:B------:R-:W-:Y:S02]  /*c760*/  LOP3.LUT R7, R7, 0x80, RZ, 0xc0, !PT ;  /* 0x0000008007077812 */ /* 0x000fe400078ec0ff */
[----:B------:R-:W-:-:S02]  /*c770*/  SHF.R.U32.HI R5, RZ, 0x2, R5 ;  /* 0x00000002ff057819 */ /* 0x000fc40000011605 */
[----:B------:R-:W-:Y:S01]  /*c780*/  SHF.R.U32.HI R7, RZ, 0x3, R7 ;  /* 0x00000003ff077819 */ /* 0x000fe20000011607 */
[----:B0-----:R-:W-:-:S05]  /*c790*/  IMAD.SHL.U32 R2, R2, 0x8, RZ ;  /* 0x0000000802027824 */ /* 0x001fca00078e00ff */
[----:B------:R-:W-:-:S04]  /*c7a0*/  LOP3.LUT R2, R2, 0x38, RZ, 0xc0, !PT ;  /* 0x0000003802027812 */ /* 0x000fc800078ec0ff */
[----:B--2---:R-:W-:-:S05]  /*c7b0*/  LEA R2, P2, R2, R0, 0x1 ;  /* 0x0000000002027211 */ /* 0x004fca00078408ff */
[----:B-1----:R-:W-:Y:S01]  /*c7c0*/  IMAD.X R3, RZ, RZ, R6, P2 ;  /* 0x000000ffff037224 */ /* 0x002fe200010e0606 */
[----:B------:R-:W-:-:S04]  /*c7d0*/  ISETP.NE.U32.AND P2, PT, R5, RZ, PT ;  /* 0x000000ff0500720c */ /* 0x000fc80003f45070 */
[----:B------:R-:W-:Y:S01]  /*c7e0*/  @!PT LDS RZ, [RZ] ;  /* 0x00000000fffff984 */ /* 0x000fe20000000800 */
[----:B------:R-:W-:Y:S01]  /*c7f0*/  @!PT LDS RZ, [RZ] ;  /* 0x00000000fffff984 */ /* 0x000fe20000000800 */
[----:B------:R-:W-:Y:S01]  /*c800*/  @!PT LDS RZ, [RZ] ;  /* 0x00000000fffff984 */ /* 0x000fe20000000800 */
[----:B---3--:R0:W-:Y:S04]  /*c810*/  LDGSTS.E.BYPASS.LTC128B.128 [R8+0x27c00], desc[UR38][R2.64], !P6 ;  /* 0x27c0000002087fae */ /* 0x0081e8000f101d66 */
[----:B------:R0:W-:Y:S04]  /*c820*/  LDGSTS.E.BYPASS.LTC128B.128 [R8+0x29c00], desc[UR38][R2.64+0x80], !P4 ;  /* 0x29c0008002087fae */ /* 0x0001e8000e101d66 */
[----:B------:R0:W-:Y:S01]  /*c830*/  LDGSTS.E.BYPASS.LTC128B.128 [R8+0x2bc00], desc[UR38][R2.64+0x100], !P3 ;  /* 0x2bc0010002087fae */ /* 0x0001e2000d901d66 */
[----:B------:R-:W-:-:S03]  /*c840*/  ISETP.NE.U32.AND P3, PT, R7, RZ, PT ;  /* 0x000000ff0700720c */ /* 0x000fc60003f65070 */
[----:B------:R0:W-:Y:S04]  /*c850*/  LDGSTS.E.BYPASS.LTC128B.128 [R8+0x2dc00], desc[UR38][R2.64+0x180], !P5 ;  /* 0x2dc0018002087fae */ /* 0x0001e8000e901d66 */
[----:B------:R0:W-:Y:S04]  /*c860*/  LDGSTS.E.BYPASS.LTC128B.128 [R8+0x2fc00], desc[UR38][R2.64+0x200], !P0 ;  /* 0x2fc0020002087fae */ /* 0x0001e8000c101d66 */
[----:B------:R0:W-:Y:S04]  /*c870*/  LDGSTS.E.BYPASS.LTC128B.128 [R8+0x31c00], desc[UR38][R2.64+0x280], !P1 ;  /* 0x31c0028002087fae */ /* 0x0001e8000c901d66 */
[----:B------:R0:W-:Y:S04]  /*c880*/  LDGSTS.E.BYPASS.LTC128B.128 [R8+0x33c00], desc[UR38][R2.64+0x300], P2 ;  /* 0x33c0030002087fae */ /* 0x0001e80009101d66 */
[----:B------:R0:W-:Y:S02]  /*c890*/  LDGSTS.E.BYPASS.LTC128B.128 [R8+0x35c00], desc[UR38][R2.64+0x380], P3 ;  /* 0x35c0038002087fae */ /* 0x0001e40009901d66 */
.L_x_242:
[----:B------:R-:W-:Y:S05]  /*c8a0*/  BSYNC B0 ;  /* 0x0000000000007941 */ /* 0x000fea0003800000 */
.L_x_241:
[----:B0-----:R-:W2:Y:S01]  /*c8b0*/  LDL R2, [R1+0x50] ;  /* 0x0000500001027983 */ /* 0x001ea20000100800 */
        /* <DEDUP_REMOVED lines=8> */
[----:B------:R-:W0:Y:S03]  /*c940*/  SYNCS.PHASECHK.TRANS64.TRYWAIT P0, [UR36+0x38820], R0 ;  /* 0x03882000ff0075a7 */ /* 0x000e260008000164 */
[----:B0-----:R-:W-:Y:S05]  /*c950*/  @!P0 BRA `(.L_x_244) ;  /* 0x0000004800608947 */ /* 0x001fea0003800000 */
.L_x_362:
[----:B------:R-:W-:Y:S05]  /*c960*/  BSYNC B0 ;  /* 0x0000000000007941 */ /* 0x000fea0003800000 */
.L_x_243:
[----:B------:R-:W-:Y:S01]  /*c970*/  LOP3.LUT P0, RZ, R18, 0x2, RZ, 0xc0, !PT ;  /* 0x0000000212ff7812 */ /* 0x000fe2000780c0ff */
[----:B------:R-:W-:-:S12]  /*c980*/  BSSY B0, `(.L_x_245) ;  /* 0x0000094000007945 */ /* 0x000fd80003800000 */
[----:B------:R-:W-:Y:S05]  /*c990*/  @!P0 BRA `(.L_x_246) ;  /* 0x0000000800488947 */ /* 0x000fea0003800000 */
[----:B------:R-:W2:Y:S01]  /*c9a0*/  LDL R4, [R1+0x8] ;  /* 0x0000080001047983 */ /* 0x000ea20000100800 */
        /* <DEDUP_REMOVED lines=8> */
.L_x_363:
[----:B------:R-:W-:Y:S05]  /*ca30*/  BSYNC B1 ;  /* 0x0000000000017941 */ /* 0x000fea0003800000 */
.L_x_247:
[----:B------:R-:W-:Y:S04]  /*ca40*/  BSSY B1, `(.L_x_249) ;  /* 0x0000009000017945 */ /* 0x000fe80003800000 */
        /* <DEDUP_REMOVED lines=8> */
.L_x_250:
[----:B------:R-:W-:Y:S05]  /*cad0*/  BSYNC B1 ;  /* 0x0000000000017941 */ /* 0x000fea0003800000 */
.L_x_249:
        /* <DEDUP_REMOVED lines=11> */
.L_x_251:
        /* <DEDUP_REMOVED lines=15> */
.L_x_252:
        /* <DEDUP_REMOVED lines=15> */
.L_x_253:
        /* <DEDUP_REMOVED lines=15> */
.L_x_254:
        /* <DEDUP_REMOVED lines=15> */
.L_x_255:
        /* <DEDUP_REMOVED lines=15> */
.L_x_256:
        /* <DEDUP_REMOVED lines=15> */
.L_x_257:
        /* <DEDUP_REMOVED lines=15> */
.L_x_258:
        /* <DEDUP_REMOVED lines=10> */
.L_x_246:
[----:B------:R-:W-:Y:S05]  /*d2c0*/  BSYNC B0 ;  /* 0x0000000000007941 */ /* 0x000fea0003800000 */
.L_x_245:
[----:B------:R-:W2:Y:S04]  /*d2d0*/  LDL.LU R4, [R1+0x4c] ;  /* 0x00004c0001047983 */ /* 0x000ea80000300800 */
[----:B------:R-:W3:Y:S01]  /*d2e0*/  LDL.LU R7, [R1+0x8] ;  /* 0x0000080001077983 */ /* 0x000ee20000300800 */
[----:B------:R-:W-:-:S05]  /*d2f0*/  VIADD R19, R19, 0x1 ;  /* 0x0000000113137836 */ /* 0x000fca0000000000 */
[----:B------:R-:W-:-:S04]  /*d300*/  ISETP.NE.AND P0, PT, R19, 0x2, PT ;  /* 0x000000021300780c */ /* 0x000fc80003f05270 */
[----:B0-----:R-:W-:Y:S02]  /*d310*/  SEL R0, RZ, 0x1, P0 ;  /* 0x00000001ff007807 */ /* 0x001fe40000000000 */
[----:B------:R-:W-:Y:S02]  /*d320*/  SEL R19, R19, RZ, P0 ;  /* 0x000000ff13137207 */ /* 0x000fe40000000000 */
[----:B--2---:R-:W-:Y:S02]  /*d330*/  ISETP.GE.AND P1, PT, R4, 0x41, PT ;  /* 0x000000410400780c */ /* 0x004fe40003f26270 */
[----:B---3--:R-:W-:-:S05]  /*d340*/  LOP3.LUT R7, R7, R0, RZ, 0x3c, !PT ;  /* 0x0000000007077212 */ /* 0x008fca00078e3cff */
[----:B------:R0:W-:Y:S06]  /*d350*/  STL [R1+0x8], R7 ;  /* 0x0000080701007387 */ /* 0x0001ec0000100800 */
[----:B------:R-:W-:Y:S05]  /*d360*/  @!P1 BRA `(.L_x_259) ;  /* 0x0000002800509947 */ /* 0x000fea0003800000 */
[----:B------:R-:W1:Y:S01]  /*d370*/  LDL R4, [R1+0x20] ;  /* 0x0000200001047983 */ /* 0x000e620000100800 */
[----:B------:R-:W-:Y:S02]  /*d380*/  IMAD.MOV.U32 R0, RZ, RZ, 0x1 ;  /* 0x00000001ff007424 */ /* 0x000fe400078e00ff */
[----:B-1----:R-:W-:-:S05]  /*d390*/  IMAD.MOV R6, RZ, RZ, -R4 ;  /* 0x000000ffff067224 */ /* 0x002fca00078e0a04 */
[----:B------:R-:W-:-:S05]  /*d3a0*/  VIADDMNMX R6, R6, R0, 0xffffffff, !PT ;  /* 0xffffffff06067446 */ /* 0x000fca0007800100 */
[----:B------:R-:W-:-:S05]  /*d3b0*/  IMAD.IADD R0, R4, 0x1, R6 ;  /* 0x0000000104007824 */ /* 0x000fca00078e0206 */
[----:B------:R-:W-:-:S04]  /*d3c0*/  LOP3.LUT R0, R0, 0x1, RZ, 0xc0, !PT ;  /* 0x0000000100007812 */ /* 0x000fc800078ec0ff */
[----:B------:R-:W-:Y:S01]  /*d3d0*/  ISETP.NE.U32.AND P0, PT, R0, 0x1, PT ;  /* 0x000000010000780c */ /* 0x000fe20003f05070 */
[----:B------:R-:W-:-:S12]  /*d3e0*/  VIADD R0, R4, 0xfffffffe ;  /* 0xfffffffe04007836 */ /* 0x000fd80000000000 */
[----:B------:R-:W-:Y:S05]  /*d3f0*/  @P0 BRA `(.L_x_260) ;  /* 0x0000000c005c0947 */ /* 0x000fea0003800000 */
[----:B------:R-:W-:Y:S01]  /*d400*/  LOP3.LUT P2, RZ, R18, 0x2, RZ, 0xc0, !PT ;  /* 0x0000000212ff7812 */ /* 0x000fe2000784c0ff */
[----:B------:R-:W-:-:S12]  /*d410*/  BSSY B0, `(.L_x_261) ;  /* 0x00000cc000007945 */ /* 0x000fd80003800000 */
[----:B------:R-:W-:Y:S05]  /*d420*/  @!P2 BRA `(.L_x_262) ;  /* 0x0000000c0028a947 */ /* 0x000fea0003800000 */
[----:B------:R-:W-:-:S13]  /*d430*/  LOP3.LUT P2, RZ, R18, 0x1, RZ, 0xc0, !PT ;  /* 0x0000000112ff7812 */ /* 0x000fda000784c0ff */
[----:B------:R-:W-:Y:S05]  /*d440*/  @!P2 BRA `(.L_x_263) ;  /* 0x000000000050a947 */ /* 0x000fea0003800000 */
[----:B------:R-:W2:Y:S01]  /*d450*/  LDL R9, [R1+0xc] ;  /* 0x00000c0001097983 */ /* 0x000ea20000100800 */
[----:B------:R-:W1:Y:S01]  /*d460*/  LDC R5, c[0x0][0x43c] ;  /* 0x00010f00ff057b82 */ /* 0x000e620000000800 */
[----:B------:R-:W-:Y:S02]  /*d470*/  ULDC.64 UR4, c[0x0][0x428] ;  /* 0x00010a0000047ab9 */ /* 0x000fe40000000a00 */
[----:B------:R-:W3:Y:S01]  /*d480*/  LDL R8, [R1] ;  /* 0x0000000001087983 */ /* 0x000ee20000100800 */
[----:B-1----:R-:W-:-:S13]  /*d490*/  ISETP.NE.AND P0, PT, R5, 0x1, PT ;  /* 0x000000010500780c */ /* 0x002fda0003f05270 */
[----:B------:R-:W1:Y:S02]  /*d4a0*/  @P0 LDC.64 R2, c[0x0][0x440] ;  /* 0x00011000ff020b82 */ /* 0x000e640000000a00 */
[----:B-1----:R-:W-:-:S04]  /*d4b0*/  @P0 IMAD.HI.U32 R4, R0, R2, RZ ;  /* 0x0000000200040227 */ /* 0x002fc800078e00ff */
[----:B------:R-:W-:Y:S01]  /*d4c0*/  IMAD.MOV.U32 R2, RZ, RZ, R0 ;  /* 0x000000ffff027224 */ /* 0x000fe200078e0000 */
[----:B------:R-:W-:-:S05]  /*d4d0*/  @P0 SHF.R.U32.HI R2, RZ, R3, R4 ;  /* 0x00000003ff020219 */ /* 0x000fca0000011604 */
[----:B------:R-:W-:-:S04]  /*d4e0*/  IMAD.MOV R3, RZ, RZ, -R2 ;  /* 0x000000ffff037224 */ /* 0x000fc800078e0a02 */
[----:B------:R-:W-:Y:S01]  /*d4f0*/  IMAD R0, R5, R3, R0 ;  /* 0x0000000305007224 */ /* 0x000fe200078e0200 */
[----:B------:R-:W-:Y:S01]  /*d500*/  SHF.R.S32.HI R3, RZ, 0x1f, R2 ;  /* 0x0000001fff037819 */ /* 0x000fe20000011402 */
[----:B--2---:R-:W-:-:S04]  /*d510*/  IMAD R4, R9, UR4, RZ ;  /* 0x0000000409047c24 */ /* 0x004fc8000f8e02ff */
[C---:B---3--:R-:W-:Y:S02]  /*d520*/  IMAD R4, R8.reuse, UR5, R4 ;  /* 0x0000000508047c24 */ /* 0x048fe4000f8e0204 */
[----:B------:R-:W-:Y:S01]  /*d530*/  IMAD.WIDE.U32 R2, R8, UR4, R2 ;  /* 0x0000000408027c25 */ /* 0x000fe2000f8e0002 */
[----:B------:R-:W-:-:S03]  /*d540*/  ULDC.64 UR4, c[0x0][0x418] ;  /* 0x0001060000047ab9 */ /* 0x000fc60000000a00 */
[----:B------:R-:W-:Y:S01]  /*d550*/  IMAD.IADD R3, R4, 0x1, R3 ;  /* 0x0000000104037824 */ /* 0x000fe200078e0203 */
[----:B------:R-:W-:-:S04]  /*d560*/  LEA R4, P0, R2, UR4, 0x2 ;  /* 0x0000000402047c11 */ /* 0x000fc8000f8010ff */
[----:B------:R-:W-:-:S05]  /*d570*/  LEA.HI.X R5, R2, UR5, R3, 0x2, P0 ;  /* 0x0000000502057c11 */ /* 0x000fca00080f1403 */
[----:B------:R1:W5:Y:S04]  /*d580*/  LDG.E R16, desc[UR38][R4.64] ;  /* 0x0000002604107981 */ /* 0x000368000c1e1900 */
.L_x_263:
        /* <DEDUP_REMOVED lines=8> */
.L_x_364:
[----:B------:R-:W-:Y:S05]  /*d610*/  BSYNC B1 ;  /* 0x0000000000017941 */ /* 0x000fea0003800000 */
.L_x_264:
        /* <DEDUP_REMOVED lines=9> */
.L_x_267:
[----:B------:R-:W-:Y:S05]  /*d6b0*/  BSYNC B1 ;  /* 0x0000000000017941 */ /* 0x000fea0003800000 */
.L_x_266:
        /* <DEDUP_REMOVED lines=11> */
.L_x_268:
        /* <DEDUP_REMOVED lines=13> */
.L_x_365:
[----:B------:R-:W-:Y:S05]  /*d840*/  BSYNC B1 ;  /* 0x0000000000017941 */ /* 0x000fea0003800000 */
.L_x_269:
        /* <DEDUP_REMOVED lines=11> */
.L_x_272:
[----:B------:R-:W-:Y:S05]  /*d900*/  BSYNC B1 ;  /* 0x0000000000017941 */ /* 0x000fea0003800000 */
.L_x_271:
        /* <DEDUP_REMOVED lines=9> */
.L_x_273:
        /* <DEDUP_REMOVED lines=15> */
.L_x_274:
        /* <DEDUP_REMOVED lines=15> */
.L_x_275:
        /* <DEDUP_REMOVED lines=15> */
.L_x_276:
        /* <DEDUP_REMOVED lines=15> */
.L_x_277:
        /* <DEDUP_REMOVED lines=15> */
.L_x_278:
        /* <DEDUP_REMOVED lines=15> */
.L_x_279:
        /* <DEDUP_REMOVED lines=15> */
.L_x_280:
        /* <DEDUP_REMOVED lines=10> */
.L_x_262:
[----:B------:R-:W-:Y:S05]  /*e0d0*/  BSYNC B0 ;  /* 0x0000000000007941 */ /* 0x000fea0003800000 */
.L_x_261:
[----:B------:R-:W2:Y:S04]  /*e0e0*/  LDL.LU R5, [R1+0x8] ;  /* 0x0000080001057983 */ /* 0x000ea80000300800 */
[----:B------:R-:W3:Y:S01]  /*e0f0*/  LDL.LU R4, [R1+0x20] ;  /* 0x0000200001047983 */ /* 0x000ee20000300800 */
[----:B------:R-:W-:-:S05]  /*e100*/  VIADD R19, R19, 0x1 ;  /* 0x0000000113137836 */ /* 0x000fca0000000000 */
[----:B------:R-:W-:-:S04]  /*e110*/  ISETP.NE.AND P0, PT, R19, 0x2, PT ;  /* 0x000000021300780c */ /* 0x000fc80003f05270 */
[----:B------:R-:W-:Y:S02]  /*e120*/  SEL R0, RZ, 0x1, P0 ;  /* 0x00000001ff007807 */ /* 0x000fe40000000000 */
[----:B------:R-:W-:Y:S02]  /*e130*/  SEL R19, R19, RZ, P0 ;  /* 0x000000ff13137207 */ /* 0x000fe40000000000 */
[----:B--2---:R-:W-:Y:S01]  /*e140*/  LOP3.LUT R5, R5, R0, RZ, 0x3c, !PT ;  /* 0x0000000005057212 */ /* 0x004fe200078e3cff */
[----:B---3--:R-:W-:-:S04]  /*e150*/  VIADD R0, R4, 0xfffffffd ;  /* 0xfffffffd04007836 */ /* 0x008fc80000000000 */
[----:B------:R1:W-:Y:S03]  /*e160*/  STL [R1+0x8], R5 ;  /* 0x0000080501007387 */ /* 0x0003e60000100800 */
.L_x_260:
[----:B------:R-:W2:Y:S01]  /*e170*/  LDL.LU R2, [R1+0x1c] ;  /* 0x00001c0001027983 */ /* 0x000ea20000300800 */
[----:B------:R-:W-:Y:S01]  /*e180*/  IMAD.MOV R6, RZ, RZ, -R6 ;  /* 0x000000ffff067224 */ /* 0x000fe200078e0a06 */
[----:B------:R-:W-:Y:S04]  /*e190*/  BSSY B0, `(.L_x_259) ;  /* 0x00001b1000007945 */ /* 0x000fe80003800000 */
[----:B--2---:R-:W-:-:S13]  /*e1a0*/  ISETP.NE.AND P0, PT, R2, R6, PT ;  /* 0x000000060200720c */ /* 0x004fda0003f05270 */
[----:B------:R-:W-:Y:S05]  /*e1b0*/  @!P0 BRA `(.L_x_281) ;  /* 0x0000001800b88947 */ /* 0x000fea0003800000 */
.L_x_322:
[----:B------:R-:W-:Y:S01]  /*e1c0*/  LOP3.LUT P0, RZ, R18, 0x2, RZ, 0xc0, !PT ;  /* 0x0000000212ff7812 */ /* 0x000fe2000780c0ff */
[----:B------:R-:W-:-:S12]  /*e1d0*/  BSSY B1, `(.L_x_282) ;  /* 0x00000ce000017945 */ /* 0x000fd80003800000 */
[----:B--2---:R-:W-:Y:S05]  /*e1e0*/  @!P0 BRA `(.L_x_283) ;  /* 0x0000000c00308947 */ /* 0x004fea0003800000 */
[----:B------:R-:W-:Y:S01]  /*e1f0*/  LOP3.LUT P0, RZ, R18, 0x1, RZ, 0xc0, !PT ;  /* 0x0000000112ff7812 */ /* 0x000fe2000780c0ff */
[----:B------:R-:W-:-:S12]  /*e200*/  IMAD.MOV.U32 R6, RZ, RZ, R0 ;  /* 0x000000ffff067224 */ /* 0x000fd800078e0000 */
[----:B------:R-:W-:Y:S05]  /*e210*/  @!P0 BRA `(.L_x_284) ;  /* 0x0000000000508947 */ /* 0x000fea0003800000 */
[----:B0-----:R-:W2:Y:S01]  /*e220*/  LDL R7, [R1+0xc] ;  /* 0x00000c0001077983 */ /* 0x001ea20000100800 */
[----:B------:R-:W0:Y:S01]  /*e230*/  LDC R6, c[0x0][0x43c] ;  /* 0x00010f00ff067b82 */ /* 0x000e220000000800 */
[----:B------:R-:W-:Y:S02]  /*e240*/  ULDC.64 UR4, c[0x0][0x428] ;  /* 0x00010a0000047ab9 */ /* 0x000fe40000000a00 */
[----:B-1----:R-:W3:Y:S01]  /*e250*/  LDL R5, [R1] ;  /* 0x0000000001057983 */ /* 0x002ee20000100800 */
[----:B0-----:R-:W-:-:S13]  /*e260*/  ISETP.NE.AND P0, PT, R6, 0x1, PT ;  /* 0x000000010600780c */ /* 0x001fda0003f05270 */
[----:B------:R-:W0:Y:S02]  /*e270*/  @P0 LDC.64 R2, c[0x0][0x440] ;  /* 0x00011000ff020b82 */ /* 0x000e240000000a00 */
[----:B0-----:R-:W-:-:S04]  /*e280*/  @P0 IMAD.HI.U32 R4, R0, R2, RZ ;  /* 0x0000000200040227 */ /* 0x001fc800078e00ff */
        /* <DEDUP_REMOVED lines=13> */
.L_x_284:
[----:B------:R-:W3:Y:S01]  /*e360*/  LDL R2, [R1+0x8] ;  /* 0x0000080001027983 */ /* 0x000ee20000100800 */
        /* <DEDUP_REMOVED lines=8> */
.L_x_366:
[----:B------:R-:W-:Y:S05]  /*e3f0*/  BSYNC B2 ;  /* 0x0000000000027941 */ /* 0x000fea0003800000 */
.L_x_285:
        /* <DEDUP_REMOVED lines=9> */
.L_x_288:
[----:B------:R-:W-:Y:S05]  /*e490*/  BSYNC B2 ;  /* 0x0000000000027941 */ /* 0x000fea0003800000 */
.L_x_287:
        /* <DEDUP_REMOVED lines=11> */
.L_x_289:
        /* <DEDUP_REMOVED lines=13> */
.L_x_367:
[----:B------:R-:W-:Y:S05]  /*e620*/  BSYNC B2 ;  /* 0x0000000000027941 */ /* 0x000fea0003800000 */
.L_x_290:
        /* <DEDUP_REMOVED lines=11> */
.L_x_293:
[----:B------:R-:W-:Y:S05]  /*e6e0*/  BSYNC B2 ;  /* 0x0000000000027941 */ /* 0x000fea0003800000 */
.L_x_292:
        /* <DEDUP_REMOVED lines=9> */
.L_x_294:
        /* <DEDUP_REMOVED lines=15> */
.L_x_295:
        /* <DEDUP_REMOVED lines=15> */
.L_x_296:
        /* <DEDUP_REMOVED lines=15> */
.L_x_297:
        /* <DEDUP_REMOVED lines=15> */
.L_x_298:
        /* <DEDUP_REMOVED lines=15> */
.L_x_299:
        /* <DEDUP_REMOVED lines=15> */
.L_x_300:
        /* <DEDUP_REMOVED lines=15> */
.L_x_301:
        /* <DEDUP_REMOVED lines=10> */
.L_x_283:
[----:B------:R-:W-:Y:S05]  /*eeb0*/  BSYNC B1 ;  /* 0x0000000000017941 */ /* 0x000fea0003800000 */
.L_x_282:
[----:B------:R-:W2:Y:S01]  /*eec0*/  LDL.LU R2, [R1+0x8] ;  /* 0x0000080001027983 */ /* 0x000ea20000300800 */
[----:B------:R-:W-:Y:S01]  /*eed0*/  LOP3.LUT P2, RZ, R18, 0x2, RZ, 0xc0, !PT ;  /* 0x0000000212ff7812 */ /* 0x000fe2000784c0ff */
[----:B0-----:R-:W-:Y:S01]  /*eee0*/  VIADD R7, R19, 0x1 ;  /* 0x0000000113077836 */ /* 0x001fe20000000000 */
[----:B------:R-:W-:Y:S04]  /*eef0*/  BSSY B1, `(.L_x_302) ;  /* 0x00000d1000017945 */ /* 0x000fe80003800000 */
[----:B------:R-:W-:-:S04]  /*ef00*/  ISETP.NE.AND P0, PT, R7, 0x2, PT ;  /* 0x000000020700780c */ /* 0x000fc80003f05270 */
[----:B------:R-:W-:Y:S02]  /*ef10*/  SEL R6, RZ, 0x1, P0 ;  /* 0x00000001ff067807 */ /* 0x000fe40000000000 */
[----:B------:R-:W-:Y:S02]  /*ef20*/  SEL R7, R7, RZ, P0 ;  /* 0x000000ff07077207 */ /* 0x000fe40000000000 */
[----:B--2---:R-:W-:Y:S01]  /*ef30*/  LOP3.LUT R6, R2, R6, RZ, 0x3c, !PT ;  /* 0x0000000602067212 */ /* 0x004fe200078e3cff */
[----:B------:R-:W-:Y:S06]  /*ef40*/  @!P2 BRA `(.L_x_303) ;  /* 0x0000000c002ca947 */ /* 0x000fec0003800000 */
[----:B------:R-:W-:Y:S01]  /*ef50*/  LOP3.LUT P2, RZ, R18, 0x1, RZ, 0xc0, !PT ;  /* 0x0000000112ff7812 */ /* 0x000fe2000784c0ff */
[----:B------:R-:W-:-:S12]  /*ef60*/  VIADD R8, R0, 0xffffffff ;  /* 0xffffffff00087836 */ /* 0x000fd80000000000 */
[----:B------:R-:W-:Y:S05]  /*ef70*/  @!P2 BRA `(.L_x_304) ;  /* 0x000000000050a947 */ /* 0x000fea0003800000 */
[----:B------:R-:W2:Y:S01]  /*ef80*/  LDL R10, [R1+0xc] ;  /* 0x00000c00010a7983 */ /* 0x000ea20000100800 */
[----:B------:R-:W0:Y:S01]  /*ef90*/  LDC R4, c[0x0][0x43c] ;  /* 0x00010f00ff047b82 */ /* 0x000e220000000800 */
[----:B------:R-:W-:Y:S02]  /*efa0*/  ULDC.64 UR4, c[0x0][0x428] ;  /* 0x00010a0000047ab9 */ /* 0x000fe40000000a00 */
[----:B------:R-:W3:Y:S01]  /*efb0*/  LDL R9, [R1] ;  /* 0x0000000001097983 */ /* 0x000ee20000100800 */
[----:B0-----:R-:W-:-:S13]  /*efc0*/  ISETP.NE.AND P0, PT, R4, 0x1, PT ;  /* 0x000000010400780c */ /* 0x001fda0003f05270 */
        /* <DEDUP_REMOVED lines=15> */
.L_x_304:
        /* <DEDUP_REMOVED lines=8> */
.L_x_368:
[----:B------:R-:W-:Y:S05]  /*f140*/  BSYNC B2 ;  /* 0x0000000000027941 */ /* 0x000fea0003800000 */
.L_x_305:
        /* <DEDUP_REMOVED lines=9> */
.L_x_308:
[----:B------:R-:W-:Y:S05]  /*f1e0*/  BSYNC B2 ;  /* 0x0000000000027941 */ /* 0x000fea0003800000 */
.L_x_307:
        /* <DEDUP_REMOVED lines=11> */
.L_x_309:
        /* <DEDUP_REMOVED lines=13> */
.L_x_369:
[----:B------:R-:W-:Y:S05]  /*f370*/  BSYNC B2 ;  /* 0x0000000000027941 */ /* 0x000fea0003800000 */
.L_x_310:
        /* <DEDUP_REMOVED lines=11> */
.L_x_313:
[----:B------:R-:W-:Y:S05]  /*f430*/  BSYNC B2 ;  /* 0x0000000000027941 */ /* 0x000fea0003800000 */
.L_x_312:
        /* <DEDUP_REMOVED lines=9> */
.L_x_314:
        /* <DEDUP_REMOVED lines=15> */
.L_x_315:
        /* <DEDUP_REMOVED lines=15> */
.L_x_316:
        /* <DEDUP_REMOVED lines=15> */
.L_x_317:
        /* <DEDUP_REMOVED lines=15> */
.L_x_318:
        /* <DEDUP_REMOVED lines=15> */
.L_x_319:
        /* <DEDUP_REMOVED lines=15> */
.L_x_320:
        /* <DEDUP_REMOVED lines=15> */
.L_x_321:
        /* <DEDUP_REMOVED lines=10> */
.L_x_303:
[----:B------:R-:W-:Y:S05]  /*fc00*/  BSYNC B1 ;  /* 0x0000000000017941 */ /* 0x000fea0003800000 */
.L_x_302:
[----:B------:R-:W-:Y:S01]  /*fc10*/  VIADD R7, R7, 0x1 ;  /* 0x0000000107077836 */ /* 0x000fe20000000000 */
[C---:B------:R-:W-:Y:S01]  /*fc20*/  ISETP.GT.AND P1, PT, R0.reuse, 0x1, PT ;  /* 0x000000010000780c */ /* 0x040fe20003f24270 */
[----:B------:R-:W-:-:S03]  /*fc30*/  VIADD R0, R0, 0xfffffffe ;  /* 0xfffffffe00007836 */ /* 0x000fc60000000000 */
[----:B------:R-:W-:-:S04]  /*fc40*/  ISETP.NE.AND P0, PT, R7, 0x2, PT ;  /* 0x000000020700780c */ /* 0x000fc80003f05270 */
[----:B------:R-:W-:Y:S02]  /*fc50*/  SEL R2, RZ, 0x1, P0 ;  /* 0x00000001ff027807 */ /* 0x000fe40000000000 */
[----:B------:R-:W-:Y:S02]  /*fc60*/  SEL R19, R7, RZ, P0 ;  /* 0x000000ff07137207 */ /* 0x000fe40000000000 */
[----:B------:R-:W-:-:S05]  /*fc70*/  LOP3.LUT R2, R6, R2, RZ, 0x3c, !PT ;  /* 0x0000000206027212 */ /* 0x000fca00078e3cff */
[----:B------:R2:W-:Y:S01]  /*fc80*/  STL [R1+0x8], R2 ;  /* 0x0000080201007387 */ /* 0x0005e20000100800 */
[----:B------:R-:W-:Y:S05]  /*fc90*/  @P1 BRA `(.L_x_322) ;  /* 0xffffffe400481947 */ /* 0x000fea000383ffff */
.L_x_281:
[----:B------:R-:W-:Y:S05]  /*fca0*/  BSYNC B0 ;  /* 0x0000000000007941 */ /* 0x000fea0003800000 */
.L_x_259:
        /* <DEDUP_REMOVED lines=10> */
.L_x_227:
[----:B0-----:R-:W0:Y:S01]  /*fd50*/  S2R R3, SR_CgaCtaId ;  /* 0x0000000000037919 */ /* 0x001e220000008800 */
[----:B------:R-:W-:Y:S01]  /*fd60*/  MOV R0, 0x400 ;  /* 0x0000040000007802 */ /* 0x000fe20000000f00 */
[----:B------:R-:W-:Y:S01]  /*fd70*/  BSSY B0, `(.L_x_324) ;  /* 0x0000005000007945 */ /* 0x000fe20003800000 */
[----:B------:R-:W-:Y:S02]  /*fd80*/  SHF.L.U32 R2, R2, 0x1f, RZ ;  /* 0x0000001f02027819 */ /* 0x000fe400000006ff */
[----:B0-----:R-:W-:-:S04]  /*fd90*/  LEA R9, R3, R0, 0x18 ;  /* 0x0000000003097211 */ /* 0x001fc800078ec0ff */
[----:B------:R-:W0:Y:S02]  /*fda0*/  SYNCS.PHASECHK.TRANS64.TRYWAIT P0, [R9+URZ+0x38820], R2 ;  /* 0x03882002090075a7 */ /* 0x000e24000800017f */
[----:B0-----:R-:W-:Y:S05]  /*fdb0*/  @!P0 BRA `(.L_x_325) ;  /* 0x0000001400ec8947 */ /* 0x001fea0003800000 */
.L_x_370:
[----:B------:R-:W-:Y:S05]  /*fdc0*/  BSYNC B0 ;  /* 0x0000000000007941 */ /* 0x000fea0003800000 */
.L_x_324:
[----:B------:R-:W-:-:S03]  /*fdd0*/  UMOV UR4, 0xffffffff ;  /* 0xffffffff00047882 */ /* 0x000fc60000000000 */
[----:B------:R-:W-:Y:S05]  /*fde0*/  BRA.DIV UR4, `(.L_x_326) ;  /* 0x0000001604f47947 */ /* 0x000fea000b800000 */
[----:B------:R-:W2:Y:S02]  /*fdf0*/  S2R R0, SR_TID.X ;  /* 0x0000000000007919 */ /* 0x000ea40000002100 */
[----:B--2---:R-:W-:-:S04]  /*fe00*/  SHF.R.U32.HI R0, RZ, 0x5, R0 ;  /* 0x00000005ff007819 */ /* 0x004fc80000011600 */
[----:B------:R-:W-:-:S05]  /*fe10*/  LOP3.LUT R0, R0, 0x3, RZ, 0xc0, !PT ;  /* 0x0000000300007812 */ /* 0x000fca00078ec0ff */
[----:B------:R2:W3:Y:S02]  /*fe20*/  SHFL.IDX PT, R14, R0, RZ, 0x1f ;  /* 0x00001fff000e7589 */ /* 0x0004e400000e0000 */
.L_x_373:
[----:B---3--:R-:W-:Y:S01]  /*fe30*/  ISETP.NE.AND P0, PT, R14, RZ, PT ;  /* 0x000000ff0e00720c */ /* 0x008fe20003f05270 */
[----:B------:R-:W-:-:S12]  /*fe40*/  BSSY B0, `(.L_x_327) ;  /* 0x000001e000007945 */ /* 0x000fd80003800000 */
[----:B------:R-:W-:Y:S05]  /*fe50*/  @P0 BRA `(.L_x_328) ;  /* 0x0000000000700947 */ /* 0x000fea0003800000 */
[----:B------:R-:W-:-:S03]  /*fe60*/  UMOV UR4, 0xffffffff ;  /* 0xffffffff00047882 */ /* 0x000fc60000000000 */
[----:B------:R-:W-:Y:S05]  /*fe70*/  BRA.DIV UR4, `(.L_x_329) ;  /* 0x0000001a04047947 */ /* 0x000fea000b800000 */
[----:B------:R-:W-:-:S13]  /*fe80*/  ELECT P6, URZ, PT ;  /* 0x00000000003f782f */ /* 0x000fda00038c0000 */
.L_x_376:
[----:B------:R-:W-:Y:S05]  /*fe90*/  @!P6 BRA `(.L_x_328) ;  /* 0x000000000060e947 */ /* 0x000fea0003800000 */
[----:B-1----:R-:W3:Y:S01]  /*fea0*/  LDL.LU R6, [R1+0x8] ;  /* 0x0000080001067983 */ /* 0x002ee20000300800 */
[----:B--2---:R-:W-:Y:S02]  /*feb0*/  VIADD R0, R9, 0x38840 ;  /* 0x0003884009007836 */ /* 0x004fe40000000000 */
[C---:B0-----:R-:W-:Y:S02]  /*fec0*/  VIADD R2, R19.reuse, 0x1 ;  /* 0x0000000113027836 */ /* 0x041fe40000000000 */
[----:B------:R-:W-:-:S03]  /*fed0*/  IMAD R5, R19, 0x8, R0 ;  /* 0x0000000813057824 */ /* 0x000fc600078e0200 */
[----:B------:R-:W-:-:S04]  /*fee0*/  ISETP.NE.AND P1, PT, R2, 0x2, PT ;  /* 0x000000020200780c */ /* 0x000fc80003f25270 */
[----:B------:R-:W-:Y:S02]  /*fef0*/  SEL R3, RZ, 0x1, P1 ;  /* 0x00000001ff037807 */ /* 0x000fe40000800000 */
[C---:B---3--:R-:W-:Y:S02]  /*ff00*/  SHF.L.U32 R4, R6.reuse, 0x1f, RZ ;  /* 0x0000001f06047819 */ /* 0x048fe400000006ff */
[----:B------:R-:W-:Y:S02]  /*ff10*/  LOP3.LUT R6, R6, R3, RZ, 0x3c, !PT ;  /* 0x0000000306067212 */ /* 0x000fe400078e3cff */
[----:B------:R-:W0:Y:S01]  /*ff20*/  SYNCS.PHASECHK.TRANS64.TRYWAIT P0, [R5+URZ], R4 ;  /* 0x00000004050075a7 */ /* 0x000e22000800017f */
[----:B------:R-:W-:Y:S02]  /*ff30*/  SEL R3, R2, RZ, P1 ;  /* 0x000000ff02037207 */ /* 0x000fe40000800000 */
[----:B------:R-:W-:-:S03]  /*ff40*/  SHF.L.U32 R2, R6, 0x1f, RZ ;  /* 0x0000001f06027819 */ /* 0x000fc600000006ff */
[----:B------:R-:W-:Y:S01]  /*ff50*/  IMAD R7, R3, 0x8, R0 ;  /* 0x0000000803077824 */ /* 0x000fe200078e0200 */
[----:B0-----:R-:W-:Y:S06]  /*ff60*/  @!P0 BRA `(.L_x_330) ;  /* 0x0000001400e88947 */ /* 0x001fec0003800000 */
.L_x_377:
[----:B------:R-:W1:Y:S01]  /*ff70*/  SYNCS.PHASECHK.TRANS64.TRYWAIT P0, [R7+URZ], R2 ;  /* 0x00000002070075a7 */ /* 0x000e62000800017f */
[----:B------:R-:W-:-:S04]  /*ff80*/  VIADD R0, R9, 0x38860 ;  /* 0x0003886009007836 */ /* 0x000fc80000000000 */
[----:B------:R-:W-:Y:S01]  /*ff90*/  IMAD R19, R19, 0x8, R0 ;  /* 0x0000000813137824 */ /* 0x000fe200078e0200 */
[----:B-1----:R-:W-:Y:S06]  /*ffa0*/  @!P0 BRA `(.L_x_331) ;  /* 0x0000001400ec8947 */ /* 0x002fec0003800000 */
.L_x_378:
[----:B------:R-:W2:Y:S02]  /*ffb0*/  SYNCS.PHASECHK.TRANS64.TRYWAIT P0, [R19+URZ], R4 ;  /* 0x00000004130075a7 */ /* 0x000ea4000800017f */
[----:B--2---:R-:W-:Y:S05]  /*ffc0*/  @!P0 BRA `(.L_x_332) ;  /* 0x0000001400f88947 */ /* 0x004fea0003800000 */
.L_x_379:
[----:B------:R-:W-:-:S07]  /*ffd0*/  IMAD R3, R3, 0x8, R0 ;  /* 0x0000000803037824 */ /* 0x000fce00078e0200 */
.L_x_333:
[----:B---3--:R3:W4:Y:S02]  /*ffe0*/  SYNCS.PHASECHK.TRANS64.TRYWAIT P0, [R3+URZ], R2 ;  /* 0x00000002030075a7 */ /* 0x008724000800017f */
[----:B----4-:R-:W-:Y:S05]  /*fff0*/  @!P0 NANOSLEEP.SYNCS 0x989680 ;  /* 0x009896800000895d */ /* 0x010fea0003900000 */
[----:B------:R-:W4:Y:S02]  /*10000*/  @!P0 SYNCS.PHASECHK.TRANS64 P0, [R3+URZ], R2 ;  /* 0x00000002030085a7 */ /* 0x000f24000800007f */
[----:B----4-:R-:W-:Y:S05]  /*10010*/  @!P0 BRA `(.L_x_333) ;  /* 0xfffffffc00f08947 */ /* 0x010fea000383ffff */
.L_x_328:
[----:B------:R-:W-:Y:S05]  /*10020*/  BSYNC B0 ;  /* 0x0000000000007941 */ /* 0x000fea0003800000 */
.L_x_327:
[----:B------:R-:W-:Y:S05]  /*10030*/  EXIT ;  /* 0x000000000000794d */ /* 0x000fea0003800000 */
.L_x_201:
[----:B0-----:R-:W-:-:S04]  /*10040*/  IMAD.U32 R3, RZ, RZ, UR37 ;  /* 0x00000025ff037e24 */ /* 0x001fc8000f8e00ff */
[----:B------:R0:W1:Y:S03]  /*10050*/  SYNCS.PHASECHK.TRANS64.TRYWAIT P1, [R3+URZ+0x38800], R0 ;  /* 0x03880000030075a7 */ /* 0x000066000802017f */
[----:B-1----:R-:W-:Y:S05]  /*10060*/  @!P1 NANOSLEEP.SYNCS 0x989680 ;  /* 0x009896800000995d */ /* 0x002fea0003900000 */
[----:B------:R-:W1:Y:S02]  /*10070*/  @!P1 SYNCS.PHASECHK.TRANS64 P1, [R3+URZ+0x38800], R0 ;  /* 0x03880000030095a7 */ /* 0x000e64000802007f */
[----:B-1----:R-:W-:Y:S05]  /*10080*/  @!P1 BRA `(.L_x_201) ;  /* 0xfffffffc00ec9947 */ /* 0x002fea000383ffff */
[----:B------:R-:W-:Y:S05]  /*10090*/  BRA `(.L_x_334) ;  /* 0xffffff2800a87947 */ /* 0x000fea000383ffff */
.L_x_205:
[----:B--2---:R2:W3:Y:S02]  /*100a0*/  SYNCS.PHASECHK.TRANS64.TRYWAIT P1, [R6+URZ+0x38830], R5 ;  /* 0x03883005060075a7 */ /* 0x0044e4000802017f */
[----:B---3--:R-:W-:Y:S05]  /*100b0*/  @!P1 NANOSLEEP.SYNCS 0x989680 ;  /* 0x009896800000995d */ /* 0x008fea0003900000 */
[----:B------:R-:W3:Y:S02]  /*100c0*/  @!P1 SYNCS.PHASECHK.TRANS64 P1, [R6+URZ+0x38830], R5 ;  /* 0x03883005060095a7 */ /* 0x000ee4000802007f */
[----:B---3--:R-:W-:Y:S05]  /*100d0*/  @!P1 BRA `(.L_x_205) ;  /* 0xfffffffc00f09947 */ /* 0x008fea000383ffff */
[----:B------:R-:W-:Y:S05]  /*100e0*/  BRA `(.L_x_204) ;  /* 0xffffff2800c07947 */ /* 0x000fea000383ffff */
.L_x_206:
[----:B0-----:R-:W-:-:S04]  /*100f0*/  IMAD.U32 R7, RZ, RZ, UR37 ;  /* 0x00000025ff077e24 */ /* 0x001fc8000f8e00ff */
[----:B------:R0:W3:Y:S03]  /*10100*/  SYNCS.PHASECHK.TRANS64.TRYWAIT P1, [R7+URZ+0x38810], R0 ;  /* 0x03881000070075a7 */ /* 0x0000e6000802017f */
[----:B---3--:R-:W-:Y:S05]  /*10110*/  @!P1 NANOSLEEP.SYNCS 0x989680 ;  /* 0x009896800000995d */ /* 0x008fea0003900000 */
[----:B------:R-:W3:Y:S02]  /*10120*/  @!P1 SYNCS.PHASECHK.TRANS64 P1, [R7+URZ+0x38810], R0 ;  /* 0x03881000070095a7 */ /* 0x000ee4000802007f */
[----:B---3--:R-:W-:Y:S05]  /*10130*/  @!P1 BRA `(.L_x_206) ;  /* 0xfffffffc00ec9947 */ /* 0x008fea000383ffff */
[----:B------:R-:W-:Y:S05]  /*10140*/  BRA `(.L_x_335) ;  /* 0xffffff2c00487947 */ /* 0x000fea000383ffff */
.L_x_210:
[----:B----4-:R4:W0:Y:S02]  /*10150*/  SYNCS.PHASECHK.TRANS64.TRYWAIT P1, [R6+URZ+0x38850], R5 ;  /* 0x03885005060075a7 */ /* 0x010824000802017f */
[----:B0-----:R-:W-:Y:S05]  /*10160*/  @!P1 NANOSLEEP.SYNCS 0x989680 ;  /* 0x009896800000995d */ /* 0x001fea0003900000 */
[----:B------:R-:W0:Y:S02]  /*10170*/  @!P1 SYNCS.PHASECHK.TRANS64 P1, [R6+URZ+0x38850], R5 ;  /* 0x03885005060095a7 */ /* 0x000e24000802007f */
[----:B0-----:R-:W-:Y:S05]  /*10180*/  @!P1 BRA `(.L_x_210) ;  /* 0xfffffffc00f09947 */ /* 0x001fea000383ffff */
[----:B------:R-:W-:Y:S05]  /*10190*/  BRA `(.L_x_209) ;  /* 0xffffff2c00547947 */ /* 0x000fea000383ffff */
.L_x_215:
[----:B-1----:R-:W-:-:S04]  /*101a0*/  IMAD.U32 R5, RZ, RZ, UR5 ;  /* 0x00000005ff057e24 */ /* 0x002fc8000f8e00ff */
[----:B------:R1:W2:Y:S03]  /*101b0*/  SYNCS.PHASECHK.TRANS64.TRYWAIT P3, [R5+URZ+0x38830], R0 ;  /* 0x03883000050075a7 */ /* 0x0002a6000806017f */
[----:B--2---:R-:W-:Y:S05]  /*101c0*/  @!P3 NANOSLEEP.SYNCS 0x989680 ;  /* 0x009896800000b95d */ /* 0x004fea0003900000 */
[----:B------:R-:W2:Y:S02]  /*101d0*/  @!P3 SYNCS.PHASECHK.TRANS64 P3, [R5+URZ+0x38830], R0 ;  /* 0x038830000500b5a7 */ /* 0x000ea4000806007f */
[----:B--2---:R-:W-:Y:S05]  /*101e0*/  @!P3 BRA `(.L_x_215) ;  /* 0xfffffffc00ecb947 */ /* 0x004fea000383ffff */
[----:B------:R-:W-:Y:S05]  /*101f0*/  BRA `(.L_x_214) ;  /* 0xffffff4c00d07947 */ /* 0x000fea000383ffff */
.L_x_219:
[----:B-1----:R-:W-:-:S04]  /*10200*/  IMAD.U32 R5, RZ, RZ, UR5 ;  /* 0x00000005ff057e24 */ /* 0x002fc8000f8e00ff */
[----:B------:R1:W3:Y:S03]  /*10210*/  SYNCS.PHASECHK.TRANS64.TRYWAIT P3, [R5+URZ+0x38850], R0 ;  /* 0x03885000050075a7 */ /* 0x0002e6000806017f */
[----:B---3--:R-:W-:Y:S05]  /*10220*/  @!P3 NANOSLEEP.SYNCS 0x989680 ;  /* 0x009896800000b95d */ /* 0x008fea0003900000 */
[----:B------:R-:W3:Y:S02]  /*10230*/  @!P3 SYNCS.PHASECHK.TRANS64 P3, [R5+URZ+0x38850], R0 ;  /* 0x038850000500b5a7 */ /* 0x000ee4000806007f */
[----:B---3--:R-:W-:Y:S05]  /*10240*/  @!P3 BRA `(.L_x_219) ;  /* 0xfffffffc00ecb947 */ /* 0x008fea000383ffff */
[----:B------:R-:W-:Y:S05]  /*10250*/  BRA `(.L_x_218) ;  /* 0xffffff5000407947 */ /* 0x000fea000383ffff */
.L_x_231:
[----:B------:R-:W1:Y:S01]  /*10260*/  S2R R0, SR_TID.X ;  /* 0x0000000000007919 */ /* 0x000e620000002100 */
[----:B------:R-:W-:Y:S01]  /*10270*/  BSSY B0, `(.L_x_336) ;  /* 0x000000a000007945 */ /* 0x000fe20003800000 */
[----:B------:R-:W-:Y:S02]  /*10280*/  IMAD.MOV.U32 R12, RZ, RZ, RZ ;  /* 0x000000ffff0c7224 */ /* 0x000fe400078e00ff */
[----:B------:R-:W-:Y:S02]  /*10290*/  IMAD.MOV.U32 R11, RZ, RZ, 0x1f ;  /* 0x0000001fff0b7424 */ /* 0x000fe400078e00ff */
[----:B------:R-:W-:Y:S01]  /*102a0*/  IMAD.MOV.U32 R15, RZ, RZ, -0x1 ;  /* 0xffffffffff0f7424 */ /* 0x000fe200078e00ff */
[----:B-1----:R-:W-:-:S04]  /*102b0*/  SHF.R.U32.HI R0, RZ, 0x5, R0 ;  /* 0x00000005ff007819 */ /* 0x002fc80000011600 */
[----:B------:R-:W-:-:S05]  /*102c0*/  LOP3.LUT R0, R0, 0x3, RZ, 0xc0, !PT ;  /* 0x0000000300007812 */ /* 0x000fca00078ec0ff */
[----:B------:R-:W-:-:S07]  /*102d0*/  IMAD.MOV.U32 R13, RZ, RZ, R0 ;  /* 0x000000ffff0d7224 */ /* 0x000fce00078e0000 */
[----:B0-----:R-:W-:Y:S05]  /*102e0*/  WARPSYNC.COLLECTIVE R15, `(.L_x_337) ;  /* 0x000000000f087348 */ /* 0x001fea0003c00000 */
[----:B------:R1:W2:Y:S02]  /*102f0*/  SHFL.IDX P6, R14, R13, R12, R11 ;  /* 0x0000000c0d0e7389 */ /* 0x0002a400000c000b */
[----:B012---:R-:W-:Y:S01]  /*10300*/  ENDCOLLECTIVE ;  /* 0x000000000000791b */ /* 0x007fe20003800000 */
.L_x_337:
[----:B------:R-:W-:Y:S05]  /*10310*/  BSYNC B0 ;  /* 0x0000000000007941 */ /* 0x000fea0003800000 */
.L_x_336:
[----:B------:R-:W-:Y:S05]  /*10320*/  BRA `(.L_x_338) ;  /* 0xffffffa800787947 */ /* 0x000fea000383ffff */
.L_x_233:
[----:B------:R-:W-:Y:S01]  /*10330*/  BSSY B0, `(.L_x_339) ;  /* 0x0000006000007945 */ /* 0x000fe20003800000 */
[----:B------:R-:W-:-:S07]  /*10340*/  IMAD.MOV.U32 R15, RZ, RZ, -0x1 ;  /* 0xffffffffff0f7424 */ /* 0x000fce00078e00ff */
[----:B01----:R-:W-:Y:S05]  /*10350*/  WARPSYNC.COLLECTIVE R15, `(.L_x_340) ;  /* 0x000000000f0c7348 */ /* 0x003fea0003c00000 */
[----:B------:R-:W-:Y:S02]  /*10360*/  ELECT P6, UR62, PT ;  /* 0x00000000003e782f */ /* 0x000fe400038c0000 */
[----:B------:R-:W-:Y:S01]  /*10370*/  MOV R14, UR62 ;  /* 0x0000003e000e7c02 */ /* 0x000fe20008000f00 */
[----:B01----:R-:W-:Y:S10]  /*10380*/  ENDCOLLECTIVE ;  /* 0x000000000000791b */ /* 0x003ff40003800000 */
.L_x_340:
[----:B------:R-:W-:Y:S05]  /*10390*/  BSYNC B0 ;  /* 0x0000000000007941 */ /* 0x000fea0003800000 */
.L_x_339:
[----:B------:R-:W-:Y:S05]  /*103a0*/  BRA `(.L_x_341) ;  /* 0xffffffa800787947 */ /* 0x000fea000383ffff */
.L_x_235:
[----:B-1----:R1:W3:Y:S02]  /*103b0*/  SYNCS.PHASECHK.TRANS64.TRYWAIT P0, [R0+URZ+0x38840], R2 ;  /* 0x03884002000075a7 */ /* 0x0022e4000800017f */
[----:B---3--:R-:W-:Y:S05]  /*103c0*/  @!P0 NANOSLEEP.SYNCS 0x989680 ;  /* 0x009896800000895d */ /* 0x008fea0003900000 */
[----:B------:R-:W3:Y:S02]  /*103d0*/  @!P0 SYNCS.PHASECHK.TRANS64 P0, [R0+URZ+0x38840], R2 ;  /* 0x03884002000085a7 */ /* 0x000ee4000800007f */
[----:B---3--:R-:W-:Y:S05]  /*103e0*/  @!P0 BRA `(.L_x_235) ;  /* 0xfffffffc00f08947 */ /* 0x008fea000383ffff */
[----:B------:R-:W-:Y:S05]  /*103f0*/  BRA `(.L_x_342) ;  /* 0xffffffa800d07947 */ /* 0x000fea000383ffff */
.L_x_238:
        /* <DEDUP_REMOVED lines=8> */
.L_x_343:
[----:B------:R-:W-:Y:S01]  /*10480*/  IMAD.MOV.U32 R13, RZ, RZ, R0 ;  /* 0x000000ffff0d7224 */ /* 0x000fe200078e0000 */
[----:B------:R-:W-:Y:S01]  /*10490*/  LOP3.LUT R5, R5, 0x7f, RZ, 0xc0, !PT ;  /* 0x0000007f05057812 */ /* 0x000fe200078ec0ff */
[----:B------:R-:W-:-:S07]  /*104a0*/  IMAD.MOV.U32 R6, RZ, RZ, R14 ;  /* 0x000000ffff067224 */ /* 0x000fce00078e000e */
[----:B------:R-:W-:Y:S05]  /*104b0*/  WARPSYNC.COLLECTIVE R15, `(.L_x_344) ;  /* 0x000000000f087348 */ /* 0x000fea0003c00000 */
[----:B------:R0:W1:Y:S02]  /*104c0*/  SHFL.IDX P6, R14, R13, R12, R11 ;  /* 0x0000000c0d0e7389 */ /* 0x00006400000c000b */
[----:B01----:R-:W-:Y:S01]  /*104d0*/  ENDCOLLECTIVE ;  /* 0x000000000000791b */ /* 0x003fe20003800000 */
.L_x_344:
[----:B------:R-:W-:Y:S02]  /*104e0*/  ULDC UR4, c[0x0][0x288] ;  /* 0x0000a20000047ab9 */ /* 0x000fe40000000800 */
[----:B------:R-:W-:Y:S01]  /*104f0*/  IMAD R3, R7, UR4, RZ ;  /* 0x0000000407037c24 */ /* 0x000fe2000f8e02ff */
[----:B------:R-:W-:Y:S01]  /*10500*/  SHF.R.U32.HI R15, RZ, 0x3, R5 ;  /* 0x00000003ff0f7819 */ /* 0x000fe20000011605 */
[----:B------:R-:W-:Y:S02]  /*10510*/  IMAD.MOV.U32 R13, RZ, RZ, R2 ;  /* 0x000000ffff0d7224 */ /* 0x000fe400078e0002 */
[----:B------:R-:W-:Y:S02]  /*10520*/  IMAD.MOV.U32 R12, RZ, RZ, 0x1 ;  /* 0x00000001ff0c7424 */ /* 0x000fe400078e00ff */
[----:B------:R-:W-:Y:S02]  /*10530*/  IMAD R7, R4, 0x40, R15 ;  /* 0x0000004004077824 */ /* 0x000fe400078e020f */
[----:B------:R-:W-:-:S02]  /*10540*/  IMAD.MOV.U32 R15, RZ, RZ, -0x1 ;  /* 0xffffffffff0f7424 */ /* 0x000fc400078e00ff */
[----:B------:R-:W-:Y:S01]  /*10550*/  IMAD.MOV.U32 R5, RZ, RZ, R14 ;  /* 0x000000ffff057224 */ /* 0x000fe200078e000e */
[----:B------:R-:W-:-:S13]  /*10560*/  ISETP.GE.AND P1, PT, R7, R3, PT ;  /* 0x000000030700720c */ /* 0x000fda0003f26270 */
[----:B------:R-:W-:Y:S05]  /*10570*/  WARPSYNC.COLLECTIVE R15, `(.L_x_345) ;  /* 0x000000000f087348 */ /* 0x000fea0003c00000 */
[----:B------:R0:W1:Y:S02]  /*10580*/  SHFL.IDX P6, R14, R13, R12, R11 ;  /* 0x0000000c0d0e7389 */ /* 0x00006400000c000b */
[----:B01----:R-:W-:Y:S01]  /*10590*/  ENDCOLLECTIVE ;  /* 0x000000000000791b */ /* 0x003fe20003800000 */
.L_x_345:
[----:B------:R0:W-:Y:S01]  /*105a0*/  STL [R1+0x14], R7 ;  /* 0x0000140701007387 */ /* 0x0001e20000100800 */
[----:B------:R-:W-:Y:S01]  /*105b0*/  @!P1 LEA R5, P2, R10, R5, 0x1 ;  /* 0x000000050a059211 */ /* 0x000fe200078408ff */
[----:B------:R-:W-:-:S04]  /*105c0*/  IMAD.MOV.U32 R13, RZ, RZ, R0 ;  /* 0x000000ffff0d7224 */ /* 0x000fc800078e0000 */
[----:B------:R-:W-:-:S05]  /*105d0*/  @!P1 IMAD.X R4, RZ, RZ, R6, P2 ;  /* 0x000000ffff049224 */ /* 0x000fca00010e0606 */
[----:B------:R-:W-:Y:S01]  /*105e0*/  @!P1 LOP3.LUT R5, R5, R4, RZ, 0x3c, !PT ;  /* 0x0000000405059212 */ /* 0x000fe200078e3cff */
[----:B0-----:R-:W-:-:S07]  /*105f0*/  IMAD.MOV.U32 R6, RZ, RZ, R14 ;  /* 0x000000ffff067224 */ /* 0x001fce00078e000e */
[----:B------:R-:W-:Y:S05]  /*10600*/  WARPSYNC.COLLECTIVE R15, `(.L_x_346) ;  /* 0x000000000f087348 */ /* 0x000fea0003c00000 */
[----:B------:R0:W1:Y:S02]  /*10610*/  SHFL.IDX P6, R14, R13, R12, R11 ;  /* 0x0000000c0d0e7389 */ /* 0x00006400000c000b */
[----:B01----:R-:W-:Y:S01]  /*10620*/  ENDCOLLECTIVE ;  /* 0x000000000000791b */ /* 0x003fe20003800000 */
.L_x_346:
[----:B------:R-:W-:-:S04]  /*10630*/  @!P1 LOP3.LUT R4, R5, R4, RZ, 0x3c, !PT ;  /* 0x0000000405049212 */ /* 0x000fc800078e3cff */
[----:B------:R-:W-:-:S05]  /*10640*/  @!P1 LOP3.LUT R5, R5, R4, RZ, 0x3c, !PT ;  /* 0x0000000405059212 */ /* 0x000fca00078e3cff */
[----:B------:R-:W-:Y:S01]  /*10650*/  @!PT LDS RZ, [RZ] ;  /* 0x00000000fffff984 */ /* 0x000fe20000000800 */
[----:B------:R-:W-:Y:S01]  /*10660*/  @!PT LDS RZ, [RZ] ;  /* 0x00000000fffff984 */ /* 0x000fe20000000800 */
[----:B------:R-:W-:Y:S01]  /*10670*/  @!PT LDS RZ, [RZ] ;  /* 0x00000000fffff984 */ /* 0x000fe20000000800 */
[----:B------:R0:W-:Y:S01]  /*10680*/  @!P1 LDGSTS.E.BYPASS.LTC128B.128 [R9+0x20400], desc[UR38][R4.64], !P0 ;  /* 0x2040000004099fae */ /* 0x0001e2000c101d66 */
[----:B------:R-:W-:Y:S02]  /*10690*/  IMAD.MOV.U32 R13, RZ, RZ, R2 ;  /* 0x000000ffff0d7224 */ /* 0x000fe400078e0002 */
[----:B------:R-:W-:Y:S02]  /*106a0*/  IMAD.MOV.U32 R12, RZ, RZ, 0x2 ;  /* 0x00000002ff0c7424 */ /* 0x000fe400078e00ff */
[----:B0-----:R-:W-:Y:S02]  /*106b0*/  VIADD R5, R7, 0x10 ;  /* 0x0000001007057836 */ /* 0x001fe40000000000 */
[----:B------:R-:W-:-:S07]  /*106c0*/  IMAD.MOV.U32 R4, RZ, RZ, R14 ;  /* 0x000000ffff047224 */ /* 0x000fce00078e000e */
[----:B------:R-:W-:Y:S05]  /*106d0*/  WARPSYNC.COLLECTIVE R15, `(.L_x_347) ;  /* 0x000000000f087348 */ /* 0x000fea0003c00000 */
[----:B------:R0:W1:Y:S02]  /*106e0*/  SHFL.IDX P6, R14, R13, R12, R11 ;  /* 0x0000000c0d0e7389 */ /* 0x00006400000c000b */
[----:B01----:R-:W-:Y:S01]  /*106f0*/  ENDCOLLECTIVE ;  /* 0x000000000000791b */ /* 0x003fe20003800000 */
.L_x_347:
[----:B------:R-:W-:Y:S01]  /*10700*/  ISETP.GE.AND P1, PT, R5, R3, PT ;  /* 0x000000030500720c */ /* 0x000fe20003f26270 */
[----:B------:R-:W-:Y:S01]  /*10710*/  VIADD R7, R7, 0x20 ;  /* 0x0000002007077836 */ /* 0x000fe20000000000 */
[----:B------:R0:W-:Y:S04]  /*10720*/  STL [R1+0x28], R5 ;  /* 0x0000280501007387 */ /* 0x0001e80000100800 */
[----:B------:R1:W-:Y:S07]  /*10730*/  STL [R1+0x2c], R7 ;  /* 0x00002c0701007387 */ /* 0x0003ee0000100800 */
[----:B0-----:R-:W-:Y:S01]  /*10740*/  @!P1 LEA R5, P2, R10, R4, 0x1 ;  /* 0x000000040a059211 */ /* 0x001fe200078408ff */
[----:B------:R-:W-:-:S04]  /*10750*/  IMAD.MOV.U32 R13, RZ, RZ, R0 ;  /* 0x000000ffff0d7224 */ /* 0x000fc800078e0000 */
[----:B------:R-:W-:Y:S02]  /*10760*/  @!P1 IMAD.X R4, RZ, RZ, R6, P2 ;  /* 0x000000ffff049224 */ /* 0x000fe400010e0606 */
[----:B------:R-:W-:-:S03]  /*10770*/  IMAD.MOV.U32 R6, RZ, RZ, R14 ;  /* 0x000000ffff067224 */ /* 0x000fc600078e000e */
[----:B-1----:R-:W-:-:S07]  /*10780*/  @!P1 LOP3.LUT R5, R5, R4, RZ, 0x3c, !PT ;  /* 0x0000000405059212 */ /* 0x002fce00078e3cff */
[----:B------:R-:W-:Y:S05]  /*10790*/  WARPSYNC.COLLECTIVE R15, `(.L_x_348) ;  /* 0x000000000f087348 */ /* 0x000fea0003c00000 */
[----:B------:R0:W1:Y:S02]  /*107a0*/  SHFL.IDX P6, R14, R13, R12, R11 ;  /* 0x0000000c0d0e7389 */ /* 0x00006400000c000b */
[----:B01----:R-:W-:Y:S01]  /*107b0*/  ENDCOLLECTIVE ;  /* 0x000000000000791b */ /* 0x003fe20003800000 */
.L_x_348:
[----:B------:R-:W-:-:S04]  /*107c0*/  @!P1 LOP3.LUT R4, R5, R4, RZ, 0x3c, !PT ;  /* 0x0000000405049212 */ /* 0x000fc800078e3cff */
[----:B------:R-:W-:-:S05]  /*107d0*/  @!P1 LOP3.LUT R5, R5, R4, RZ, 0x3c, !PT ;  /* 0x0000000405059212 */ /* 0x000fca00078e3cff */
[----:B------:R-:W-:Y:S01]  /*107e0*/  @!PT LDS RZ, [RZ] ;  /* 0x00000000fffff984 */ /* 0x000fe20000000800 */
[----:B------:R-:W-:Y:S01]  /*107f0*/  @!PT LDS RZ, [RZ] ;  /* 0x00000000fffff984 */ /* 0x000fe20000000800 */
[----:B------:R-:W-:Y:S01]  /*10800*/  @!PT LDS RZ, [RZ] ;  /* 0x00000000fffff984 */ /* 0x000fe20000000800 */
[----:B------:R0:W-:Y:S01]  /*10810*/  @!P1 LDGSTS.E.BYPASS.LTC128B.128 [R9+0x20c00], desc[UR38][R4.64], !P0 ;  /* 0x20c0000004099fae */ /* 0x0001e2000c101d66 */
[----:B------:R-:W-:Y:S01]  /*10820*/  ISETP.GE.AND P1, PT, R7, R3, PT ;  /* 0x000000030700720c */ /* 0x000fe20003f26270 */
[----:B------:R-:W-:Y:S02]  /*10830*/  IMAD.MOV.U32 R13, RZ, RZ, R2 ;  /* 0x000000ffff0d7224 */ /* 0x000fe400078e0002 */
[----:B------:R-:W-:Y:S02]  /*10840*/  IMAD.MOV.U32 R12, RZ, RZ, 0x3 ;  /* 0x00000003ff0c7424 */ /* 0x000fe400078e00ff */
[----:B0-----:R-:W-:-:S08]  /*10850*/  IMAD.MOV.U32 R4, RZ, RZ, R14 ;  /* 0x000000ffff047224 */ /* 0x001fd000078e000e */
[----:B------:R-:W-:Y:S05]  /*10860*/  WARPSYNC.COLLECTIVE R15, `(.L_x_349) ;  /* 0x000000000f087348 */ /* 0x000fea0003c00000 */
[----:B------:R0:W1:Y:S02]  /*10870*/  SHFL.IDX P6, R14, R13, R12, R11 ;  /* 0x0000000c0d0e7389 */ /* 0x00006400000c000b */
[----:B01----:R-:W-:Y:S01]  /*10880*/  ENDCOLLECTIVE ;  /* 0x000000000000791b */ /* 0x003fe20003800000 */
.L_x_349:
        /* <DEDUP_REMOVED lines=9> */
[----:B------:R0:W-:Y:S02]  /*10920*/  @!P1 LDGSTS.E.BYPASS.LTC128B.128 [R9+0x21400], desc[UR38][R4.64], !P0 ;  /* 0x2140000004099fae */ /* 0x0001e4000c101d66 */
[----:B0-----:R-:W-:-:S07]  /*10930*/  IMAD.MOV.U32 R4, RZ, RZ, R14 ;  /* 0x000000ffff047224 */ /* 0x001fce00078e000e */
[----:B------:R-:W-:Y:S05]  /*10940*/  WARPSYNC.COLLECTIVE R15, `(.L_x_350) ;  /* 0x000000000f087348 */ /* 0x000fea0003c00000 */
[----:B------:R0:W1:Y:S02]  /*10950*/  SHFL.IDX P6, R14, R13, R12, R11 ;  /* 0x0000000c0d0e7389 */ /* 0x00006400000c000b */
[----:B01----:R-:W-:Y:S01]  /*10960*/  ENDCOLLECTIVE ;  /* 0x000000000000791b */ /* 0x003fe20003800000 */
.L_x_350:
[----:B------:R-:W-:Y:S01]  /*10970*/  IMAD.MOV.U32 R0, RZ, RZ, R14 ;  /* 0x000000ffff007224 */ /* 0x000fe200078e000e */
[----:B------:R-:W-:Y:S06]  /*10980*/  BRA `(.L_x_351) ;  /* 0xffffffac00dc7947 */ /* 0x000fec000383ffff */
.L_x_240:
[----:B------:R-:W-:Y:S01]  /*10990*/  BSSY B0, `(.L_x_352) ;  /* 0x0000008000007945 */ /* 0x000fe20003800000 */
[----:B------:R-:W-:Y:S02]  /*109a0*/  IMAD.MOV.U32 R13, RZ, RZ, R6 ;  /* 0x000000ffff0d7224 */ /* 0x000fe400078e0006 */
[----:B------:R-:W-:Y:S02]  /*109b0*/  IMAD.MOV.U32 R12, RZ, RZ, RZ ;  /* 0x000000ffff0c7224 */ /* 0x000fe400078e00ff */
[----:B------:R-:W-:Y:S02]  /*109c0*/  IMAD.MOV.U32 R11, RZ, RZ, 0x181f ;  /* 0x0000181fff0b7424 */ /* 0x000fe400078e00ff */
[----:B------:R-:W-:-:S07]  /*109d0*/  IMAD.MOV.U32 R15, RZ, RZ, -0x1 ;  /* 0xffffffffff0f7424 */ /* 0x000fce00078e00ff */
[----:B------:R-:W-:Y:S05]  /*109e0*/  WARPSYNC.COLLECTIVE R15, `(.L_x_353) ;  /* 0x000000000f087348 */ /* 0x000fea0003c00000 */
[----:B------:R0:W1:Y:S02]  /*109f0*/  SHFL.IDX P6, R14, R13, R12, R11 ;  /* 0x0000000c0d0e7389 */ /* 0x00006400000c000b */
[----:B01----:R-:W-:Y:S01]  /*10a00*/  ENDCOLLECTIVE ;  /* 0x000000000000791b */ /* 0x003fe20003800000 */
.L_x_353:
[----:B------:R-:W-:Y:S05]  /*10a10*/  BSYNC B0 ;  /* 0x0000000000007941 */ /* 0x000fea0003800000 */
.L_x_352:
[----:B------:R-:W-:Y:S01]  /*10a20*/  IMAD.MOV.U32 R13, RZ, RZ, R0 ;  /* 0x000000ffff0d7224 */ /* 0x000fe200078e0000 */
[----:B------:R0:W5:Y:S01]  /*10a30*/  LDL.LU R10, [R1+0x2c] ;  /* 0x00002c00010a7983 */ /* 0x0001620000300800 */
[----:B------:R-:W-:Y:S02]  /*10a40*/  IMAD.MOV.U32 R12, RZ, RZ, RZ ;  /* 0x000000ffff0c7224 */ /* 0x000fe400078e00ff */
[----:B------:R-:W-:Y:S01]  /*10a50*/  IMAD.MOV.U32 R11, RZ, RZ, 0x181f ;  /* 0x0000181fff0b7424 */ /* 0x000fe200078e00ff */
[----:B------:R0:W-:Y:S01]  /*10a60*/  STL [R1+0x54], R16 ;  /* 0x0000541001007387 */ /* 0x0001e20000100800 */
[----:B------:R-:W-:Y:S02]  /*10a70*/  IMAD.MOV.U32 R15, RZ, RZ, -0x1 ;  /* 0xffffffffff0f7424 */ /* 0x000fe400078e00ff */
[----:B------:R-:W-:-:S07]  /*10a80*/  IMAD.MOV.U32 R2, RZ, RZ, R14 ;  /* 0x000000ffff027224 */ /* 0x000fce00078e000e */
[----:B0----5:R-:W-:Y:S05]  /*10a90*/  WARPSYNC.COLLECTIVE R15, `(.L_x_354) ;  /* 0x000000000f087348 */ /* 0x021fea0003c00000 */
[----:B------:R1:W2:Y:S02]  /*10aa0*/  SHFL.IDX P6, R14, R13, R12, R11 ;  /* 0x0000000c0d0e7389 */ /* 0x0002a400000c000b */
[----:B012--5:R-:W-:Y:S01]  /*10ab0*/  ENDCOLLECTIVE ;  /* 0x000000000000791b */ /* 0x027fe20003800000 */
.L_x_354:
[----:B------:R-:W-:Y:S01]  /*10ac0*/  ULDC UR4, c[0x0][0x288] ;  /* 0x0000a20000047ab9 */ /* 0x000fe20000000800 */
[----:B------:R-:W2:Y:S01]  /*10ad0*/  LDL R16, [R1+0x4] ;  /* 0x0000040001107983 */ /* 0x000ea20000100800 */
[----:B------:R-:W-:Y:S01]  /*10ae0*/  LOP3.LUT R18, R18, 0xfffffeff, RZ, 0xc0, !PT ;  /* 0xfffffeff12127812 */ /* 0x000fe200078ec0ff */
[----:B------:R-:W-:-:S03]  /*10af0*/  IMAD R4, R8, UR4, RZ ;  /* 0x0000000408047c24 */ /* 0x000fc6000f8e02ff */
[----:B------:R-:W-:-:S04]  /*10b00*/  @P1 LOP3.LUT R18, R18, 0x100, RZ, 0xfc, !PT ;  /* 0x0000010012121812 */ /* 0x000fc800078efcff */
[C---:B------:R-:W-:Y:S01]  /*10b10*/  LOP3.LUT P1, RZ, R18.reuse, 0x10, RZ, 0xc0, !PT ;  /* 0x0000001012ff7812 */ /* 0x040fe2000782c0ff */
[----:B------:R-:W3:Y:S04]  /*10b20*/  LDL.LU R11, [R1+0x14] ;  /* 0x00001400010b7983 */ /* 0x000ee80000300800 */
[----:B------:R-:W4:Y:S01]  /*10b30*/  LDL.LU R15, [R1+0x28] ;  /* 0x00002800010f7983 */ /* 0x000f220000300800 */
[----:B------:R-:W-:Y:S01]  /*10b40*/  LOP3.LUT R18, R18, 0xffffff7f, RZ, 0xc0, !PT ;  /* 0xffffff7f12127812 */ /* 0x000fe200078ec0ff */
[----:B------:R-:W-:Y:S02]  /*10b50*/  IMAD.MOV.U32 R13, RZ, RZ, R6 ;  /* 0x000000ffff0d7224 */ /* 0x000fe400078e0006 */
[----:B------:R-:W-:Y:S02]  /*10b60*/  IMAD.MOV.U32 R12, RZ, RZ, 0x1 ;  /* 0x00000001ff0c7424 */ /* 0x000fe400078e00ff */
[----:B------:R-:W-:Y:S01]  /*10b70*/  IMAD.MOV.U32 R3, RZ, RZ, R14 ;  /* 0x000000ffff037224 */ /* 0x000fe200078e000e */
[----:B------:R-:W-:-:S13]  /*10b80*/  ISETP.GE.AND P3, PT, R10, R4, PT ;  /* 0x000000040a00720c */ /* 0x000fda0003f66270 */
[----:B------:R-:W-:-:S04]  /*10b90*/  @P3 LOP3.LUT R18, R18, 0x80, RZ, 0xfc, !PT ;  /* 0x0000008012123812 */ /* 0x000fc800078efcff */
[----:B------:R-:W-:Y:S02]  /*10ba0*/  LOP3.LUT P3, RZ, R18, 0x4, RZ, 0xc0, !PT ;  /* 0x0000000412ff7812 */ /* 0x000fe4000786c0ff */
[-C--:B---3--:R-:W-:Y:S01]  /*10bb0*/  ISETP.GE.AND P4, PT, R11, R4.reuse, PT ;  /* 0x000000040b00720c */ /* 0x088fe20003f86270 */
[----:B------:R-:W-:Y:S01]  /*10bc0*/  IMAD.MOV.U32 R11, RZ, RZ, 0x181f ;  /* 0x0000181fff0b7424 */ /* 0x000fe200078e00ff */
[----:B----4-:R-:W-:Y:S01]  /*10bd0*/  ISETP.GE.AND P2, PT, R15, R4, PT ;  /* 0x000000040f00720c */ /* 0x010fe20003f46270 */
[----:B------:R-:W-:-:S10]  /*10be0*/  IMAD.MOV.U32 R15, RZ, RZ, -0x1 ;  /* 0xffffffffff0f7424 */ /* 0x000fd400078e00ff */
[----:B------:R-:W-:Y:S02]  /*10bf0*/  @!P4 LEA R3, P6, R9, R3, 0x1 ;  /* 0x000000030903c211 */ /* 0x000fe400078c08ff */
[----:B------:R-:W-:-:S03]  /*10c00*/  @!P4 LOP3.LUT R8, R5, 0x40, RZ, 0xc0, !PT ;  /* 0x000000400508c812 */ /* 0x000fc600078ec0ff */
[----:B------:R-:W-:Y:S01]  /*10c10*/  @!P4 IMAD.X R2, RZ, RZ, R2, P6 ;  /* 0x000000ffff02c224 */ /* 0x000fe200030e0602 */
[----:B------:R-:W-:Y:S02]  /*10c20*/  LOP3.LUT P6, RZ, R18, 0x8, RZ, 0xc0, !PT ;  /* 0x0000000812ff7812 */ /* 0x000fe400078cc0ff */
[----:B------:R-:W-:Y:S02]  /*10c30*/  @!P4 SHF.R.U32.HI R8, RZ, 0x2, R8 ;  /* 0x00000002ff08c819 */ /* 0x000fe40000011608 */
[----:B------:R-:W-:-:S04]  /*10c40*/  @!P4 LOP3.LUT R3, R3, R2, RZ, 0x3c, !PT ;  /* 0x000000020303c212 */ /* 0x000fc800078e3cff */
[----:B------:R-:W-:-:S04]  /*10c50*/  @!P4 LOP3.LUT R2, R3, R2, RZ, 0x3c, !PT ;  /* 0x000000020302c212 */ /* 0x000fc800078e3cff */
[----:B------:R-:W-:-:S05]  /*10c60*/  @!P4 LOP3.LUT R3, R3, R2, RZ, 0x3c, !PT ;  /* 0x000000020303c212 */ /* 0x000fca00078e3cff */
[----:B------:R-:W-:Y:S01]  /*10c70*/  @!PT LDS RZ, [RZ] ;  /* 0x00000000fffff984 */ /* 0x000fe20000000800 */
[----:B------:R-:W-:Y:S01]  /*10c80*/  @!PT LDS RZ, [RZ] ;  /* 0x00000000fffff984 */ /* 0x000fe20000000800 */
[----:B------:R-:W-:Y:S01]  /*10c90*/  @!PT LDS RZ, [RZ] ;  /* 0x00000000fffff984 */ /* 0x000fe20000000800 */
[----:B--2---:R0:W-:Y:S01]  /*10ca0*/  @!P4 LDGSTS.E.BYPASS.LTC128B.128 [R16+0x26400], desc[UR38][R2.64], !P1 ;  /* 0x264000000210cfae */ /* 0x0041e2000c901d66 */
[----:B------:R-:W-:-:S03]  /*10cb0*/  LOP3.LUT P1, RZ, R18, 0x100, RZ, 0xc0, !PT ;  /* 0x0000010012ff7812 */ /* 0x000fc6000782c0ff */
[----:B------:R0:W-:Y:S01]  /*10cc0*/  @!P4 LDGSTS.E.BYPASS.LTC128B.128 [R16+0x28400], desc[UR38][R2.64+0x80], !P6 ;  /* 0x284000800210cfae */ /* 0x0001e2000f101d66 */
[----:B------:R-:W-:Y:S02]  /*10cd0*/  @!P4 ISETP.NE.U32.AND P6, PT, R8, RZ, PT ;  /* 0x000000ff0800c20c */ /* 0x000fe40003fc5070 */
[----:B------:R-:W-:Y:S01]  /*10ce0*/  @!P4 LOP3.LUT R8, R7, 0x80, RZ, 0xc0, !PT ;  /* 0x000000800708c812 */ /* 0x000fe200078ec0ff */
[----:B------:R0:W-:Y:S03]  /*10cf0*/  @!P4 LDGSTS.E.BYPASS.LTC128B.128 [R16+0x2a400], desc[UR38][R2.64+0x100], !P3 ;  /* 0x2a4001000210cfae */ /* 0x0001e6000d901d66 */
[----:B------:R-:W-:Y:S01]  /*10d00*/  @!P4 SHF.R.U32.HI R8, RZ, 0x3, R8 ;  /* 0x00000003ff08c819 */ /* 0x000fe20000011608 */
[----:B------:R0:W-:Y:S04]  /*10d10*/  @!P4 LDGSTS.E.BYPASS.LTC128B.128 [R16+0x2c400], desc[UR38][R2.64+0x180], !P5 ;  /* 0x2c4001800210cfae */ /* 0x0001e8000e901d66 */
[----:B------:R0:W-:Y:S04]  /*10d20*/  @!P4 LDGSTS.E.BYPASS.LTC128B.128 [R16+0x2e400], desc[UR38][R2.64+0x200], !P0 ;  /* 0x2e4002000210cfae */ /* 0x0001e8000c101d66 */
[----:B------:R0:W-:Y:S04]  /*10d30*/  @!P4 LDGSTS.E.BYPASS.LTC128B.128 [R16+0x30400], desc[UR38][R2.64+0x280], !P1 ;  /* 0x304002800210cfae */ /* 0x0001e8000c901d66 */
[----:B------:R0:W-:Y:S01]  /*10d40*/  @!P4 LDGSTS.E.BYPASS.LTC128B.128 [R16+0x32400], desc[UR38][R2.64+0x300], P6 ;  /* 0x324003000210cfae */ /* 0x0001e2000b101d66 */
[----:B------:R-:W-:-:S13]  /*10d50*/  @!P4 ISETP.NE.U32.AND P6, PT, R8, RZ, PT ;  /* 0x000000ff0800c20c */ /* 0x000fda0003fc5070 */
[----:B------:R0:W-:Y:S02]  /*10d60*/  @!P4 LDGSTS.E.BYPASS.LTC128B.128 [R16+0x34400], desc[UR38][R2.64+0x380], P6 ;  /* 0x344003800210cfae */ /* 0x0001e4000b101d66 */
[----:B0-----:R-:W-:Y:S05]  /*10d70*/  WARPSYNC.COLLECTIVE R15, `(.L_x_355) ;  /* 0x000000000f087348 */ /* 0x001fea0003c00000 */
[----:B------:R1:W2:Y:S02]  /*10d80*/  SHFL.IDX P6, R14, R13, R12, R11 ;  /* 0x0000000c0d0e7389 */ /* 0x0002a400000c000b */
[----:B012---:R-:W-:Y:S01]  /*10d90*/  ENDCOLLECTIVE ;  /* 0x000000000000791b */ /* 0x007fe20003800000 */
.L_x_355:
[----:B------:R-:W-:Y:S02]  /*10da0*/  IMAD.MOV.U32 R13, RZ, RZ, R0 ;  /* 0x000000ffff0d7224 */ /* 0x000fe400078e0000 */
[----:B------:R-:W-:-:S07]  /*10db0*/  IMAD.MOV.U32 R8, RZ, RZ, R14 ;  /* 0x000000ffff087224 */ /* 0x000fce00078e000e */
[----:B------:R-:W-:Y:S05]  /*10dc0*/  WARPSYNC.COLLECTIVE R15, `(.L_x_356) ;  /* 0x000000000f087348 */ /* 0x000fea0003c00000 */
[----:B------:R0:W1:Y:S02]  /*10dd0*/  SHFL.IDX P6, R14, R13, R12, R11 ;  /* 0x0000000c0d0e7389 */ /* 0x00006400000c000b */
[----:B01----:R-:W-:Y:S01]  /*10de0*/  ENDCOLLECTIVE ;  /* 0x000000000000791b */ /* 0x003fe20003800000 */
.L_x_356:
[----:B------:R-:W-:Y:S02]  /*10df0*/  IMAD.MOV.U32 R13, RZ, RZ, R6 ;  /* 0x000000ffff0d7224 */ /* 0x000fe400078e0006 */
[----:B------:R-:W-:Y:S01]  /*10e00*/  IMAD.MOV.U32 R12, RZ, RZ, 0x2 ;  /* 0x00000002ff0c7424 */ /* 0x000fe200078e00ff */
[----:B------:R-:W-:Y:S02]  /*10e10*/  @!P2 LEA R9, P4, R9, R14, 0x1 ;  /* 0x0000000e0909a211 */ /* 0x000fe400078808ff */
[----:B------:R-:W-:-:S03]  /*10e20*/  LOP3.LUT P6, RZ, R18, 0x8, RZ, 0xc0, !PT ;  /* 0x0000000812ff7812 */ /* 0x000fc600078cc0ff */
[----:B------:R-:W-:Y:S01]  /*10e30*/  @!P2 IMAD.X R10, RZ, RZ, R8, P4 ;  /* 0x000000ffff0aa224 */ /* 0x000fe200020e0608 */
[----:B------:R-:W-:Y:S01]  /*10e40*/  LOP3.LUT P4, RZ, R18, 0x10, RZ, 0xc0, !PT ;  /* 0x0000001012ff7812 */ /* 0x000fe2000788c0ff */
[----:B------:R-:W-:Y:S01]  /*10e50*/  @!P2 IMAD.MOV.U32 R2, RZ, RZ, R9 ;  /* 0x000000ffff02a224 */ /* 0x000fe200078e0009 */
[----:B------:R-:W-:Y:S01]  /*10e60*/  @!P2 LOP3.LUT R8, R5, 0x40, RZ, 0xc0, !PT ;  /* 0x000000400508a812 */ /* 0x000fe200078ec0ff */
[----:B------:R-:W-:Y:S02]  /*10e70*/  @!P2 IMAD.MOV.U32 R3, RZ, RZ, R10 ;  /* 0x000000ffff03a224 */ /* 0x000fe400078e000a */
[----:B------:R-:W0:Y:S01]  /*10e80*/  S2R R10, SR_TID.X ;  /* 0x00000000000a7919 */ /* 0x000e220000002100 */
[----:B------:R-:W-:-:S07]  /*10e90*/  @!P2 SHF.R.U32.HI R8, RZ, 0x2, R8 ;  /* 0x00000002ff08a819 */ /* 0x000fce0000011608 */
[----:B------:R-:W-:Y:S01]  /*10ea0*/  @!PT LDS RZ, [RZ] ;  /* 0x00000000fffff984 */ /* 0x000fe20000000800 */
[----:B------:R-:W-:Y:S01]  /*10eb0*/  @!PT LDS RZ, [RZ] ;  /* 0x00000000fffff984 */ /* 0x000fe20000000800 */
[----:B------:R-:W-:Y:S01]  /*10ec0*/  @!PT LDS RZ, [RZ] ;  /* 0x00000000fffff984 */ /* 0x000fe20000000800 */
[----:B------:R1:W-:Y:S01]  /*10ed0*/  @!P2 LDGSTS.E.BYPASS.LTC128B.128 [R16+0x26c00], desc[UR38][R2.64], !P4 ;  /* 0x26c000000210afae */ /* 0x0003e2000e101d66 */
[----:B------:R-:W-:Y:S02]  /*10ee0*/  @!P2 ISETP.NE.U32.AND P4, PT, R8, RZ, PT ;  /* 0x000000ff0800a20c */ /* 0x000fe40003f85070 */
[----:B------:R-:W-:Y:S01]  /*10ef0*/  @!P2 LOP3.LUT R8, R7, 0x80, RZ, 0xc0, !PT ;  /* 0x000000800708a812 */ /* 0x000fe200078ec0ff */
[----:B------:R1:W-:Y:S03]  /*10f00*/  @!P2 LDGSTS.E.BYPASS.LTC128B.128 [R16+0x28c00], desc[UR38][R2.64+0x80], !P6 ;  /* 0x28c000800210afae */ /* 0x0003e6000f101d66 */
[----:B------:R-:W-:-:S07]  /*10f10*/  @!P2 SHF.R.U32.HI R8, RZ, 0x3, R8 ;  /* 0x00000003ff08a819 */ /* 0x000fce0000011608 */
[----:B01----:R-:W-:Y:S05]  /*10f20*/  WARPSYNC.COLLECTIVE R15, `(.L_x_357) ;  /* 0x000000000f087348 */ /* 0x003fea0003c00000 */
[----:B------:R2:W3:Y:S02]  /*10f30*/  SHFL.IDX P6, R14, R13, R12, R11 ;  /* 0x0000000c0d0e7389 */ /* 0x0004e400000c000b */
[----:B0123--:R-:W-:Y:S01]  /*10f40*/  ENDCOLLECTIVE ;  /* 0x000000000000791b */ /* 0x00ffe20003800000 */
.L_x_357:
[----:B------:R-:W-:Y:S01]  /*10f50*/  @!PT LDS RZ, [RZ] ;  /* 0x00000000fffff984 */ /* 0x000fe20000000800 */
[----:B------:R-:W-:Y:S01]  /*10f60*/  @!PT LDS RZ, [RZ] ;  /* 0x00000000fffff984 */ /* 0x000fe20000000800 */
[----:B------:R-:W-:Y:S01]  /*10f70*/  @!PT LDS RZ, [RZ] ;  /* 0x00000000fffff984 */ /* 0x000fe20000000800 */
[----:B------:R-:W-:Y:S01]  /*10f80*/  @!P2 LDGSTS.E.BYPASS.LTC128B.128 [R16+0x2ac00], desc[UR38][R2.64+0x100], !P3 ;  /* 0x2ac001000210afae */ /* 0x000fe2000d901d66 */
[----:B------:R-:W-:-:S03]  /*10f90*/  LOP3.LUT P3, RZ, R18, 0x80, RZ, 0xc0, !PT ;  /* 0x0000008012ff7812 */ /* 0x000fc6000786c0ff */
[----:B------:R-:W-:Y:S04]  /*10fa0*/  @!P2 LDGSTS.E.BYPASS.LTC128B.128 [R16+0x2cc00], desc[UR38][R2.64+0x180], !P5 ;  /* 0x2cc001800210afae */ /* 0x000fe8000e901d66 */
[----:B------:R-:W-:Y:S01]  /*10fb0*/  @!P2 LDGSTS.E.BYPASS.LTC128B.128 [R16+0x2ec00], desc[UR38][R2.64+0x200], !P0 ;  /* 0x2ec002000210afae */ /* 0x000fe2000c101d66 */
[----:B------:R-:W-:-:S03]  /*10fc0*/  IMAD.MOV.U32 R13, RZ, RZ, R0 ;  /* 0x000000ffff0d7224 */ /* 0x000fc600078e0000 */
[----:B------:R-:W-:Y:S01]  /*10fd0*/  @!P2 LDGSTS.E.BYPASS.LTC128B.128 [R16+0x30c00], desc[UR38][R2.64+0x280], !P1 ;  /* 0x30c002800210afae */ /* 0x000fe2000c901d66 */
[----:B------:R-:W-:-:S03]  /*10fe0*/  IMAD.SHL.U32 R10, R10, 0x8, RZ ;  /* 0x000000080a0a7824 */ /* 0x000fc600078e00ff */
[----:B------:R-:W-:Y:S01]  /*10ff0*/  @!P2 LDGSTS.E.BYPASS.LTC128B.128 [R16+0x32c00], desc[UR38][R2.64+0x300], P4 ;  /* 0x32c003000210afae */ /* 0x000fe2000a101d66 */
[----:B------:R-:W-:Y:S02]  /*11000*/  @!P2 ISETP.NE.U32.AND P4, PT, R8, RZ, PT ;  /* 0x000000ff0800a20c */ /* 0x000fe40003f85070 */
[----:B------:R-:W-:Y:S02]  /*11010*/  LOP3.LUT R10, R10, 0x38, RZ, 0xc0, !PT ;  /* 0x000000380a0a7812 */ /* 0x000fe400078ec0ff */
[----:B------:R-:W-:-:S04]  /*11020*/  @!P3 LOP3.LUT R8, R5, 0x40, RZ, 0xc0, !PT ;  /* 0x000000400508b812 */ /* 0x000fc800078ec0ff */
[----:B------:R-:W-:-:S05]  /*11030*/  @!P3 SHF.R.U32.HI R8, RZ, 0x2, R8 ;  /* 0x00000002ff08b819 */ /* 0x000fca0000011608 */
[----:B------:R0:W-:Y:S01]  /*11040*/  @!P2 LDGSTS.E.BYPASS.LTC128B.128 [R16+0x34c00], desc[UR38][R2.64+0x380], P4 ;  /* 0x34c003800210afae */ /* 0x0001e2000a101d66 */
[----:B------:R-:W-:Y:S01]  /*11050*/  LOP3.LUT P2, RZ, R18, 0x4, RZ, 0xc0, !PT ;  /* 0x0000000412ff7812 */ /* 0x000fe2000784c0ff */
[----:B0-----:R-:W-:-:S12]  /*11060*/  IMAD.MOV.U32 R2, RZ, RZ, R14 ;  /* 0x000000ffff027224 */ /* 0x001fd800078e000e */
[----:B------:R-:W-:Y:S05]  /*11070*/  WARPSYNC.COLLECTIVE R15, `(.L_x_358) ;  /* 0x000000000f087348 */ /* 0x000fea0003c00000 */
[----:B------:R0:W1:Y:S02]  /*11080*/  SHFL.IDX P6, R14, R13, R12, R11 ;  /* 0x0000000c0d0e7389 */ /* 0x00006400000c000b */
[----:B01----:R-:W-:Y:S01]  /*11090*/  ENDCOLLECTIVE ;  /* 0x000000000000791b */ /* 0x003fe20003800000 */
.L_x_358:
[----:B------:R-:W-:Y:S01]  /*110a0*/  IMAD.MOV.U32 R3, RZ, RZ, R14 ;  /* 0x000000ffff037224 */ /* 0x000fe200078e000e */
[----:B------:R-:W-:-:S04]  /*110b0*/  LOP3.LUT P6, RZ, R18, 0x8, RZ, 0xc0, !PT ;  /* 0x0000000812ff7812 */ /* 0x000fc800078cc0ff */
[----:B------:R-:W-:-:S05]  /*110c0*/  @!P3 LEA R3, P4, R10, R3, 0x1 ;  /* 0x000000030a03b211 */ /* 0x000fca00078808ff */
[----:B------:R-:W-:Y:S01]  /*110d0*/  @!P3 IMAD.X R2, RZ, RZ, R2, P4 ;  /* 0x000000ffff02b224 */ /* 0x000fe200020e0602 */
[----:B------:R-:W-:-:S04]  /*110e0*/  LOP3.LUT P4, RZ, R18, 0x10, RZ, 0xc0, !PT ;  /* 0x0000001012ff7812 */ /* 0x000fc8000788c0ff */
[----:B------:R-:W-:-:S04]  /*110f0*/  @!P3 LOP3.LUT R3, R3, R2, RZ, 0x3c, !PT ;  /* 0x000000020303b212 */ /* 0x000fc800078e3cff */
[----:B------:R-:W-:-:S04]  /*11100*/  @!P3 LOP3.LUT R2, R3, R2, RZ, 0x3c, !PT ;  /* 0x000000020302b212 */ /* 0x000fc800078e3cff */
[----:B------:R-:W-:-:S05]  /*11110*/  @!P3 LOP3.LUT R3, R3, R2, RZ, 0x3c, !PT ;  /* 0x000000020303b212 */ /* 0x000fca00078e3cff */
[----:B------:R-:W-:Y:S01]  /*11120*/  @!PT LDS RZ, [RZ] ;  /* 0x00000000fffff984 */ /* 0x000fe20000000800 */
[----:B------:R-:W-:Y:S01]  /*11130*/  @!PT LDS RZ, [RZ] ;  /* 0x00000000fffff984 */ /* 0x000fe20000000800 */
[----:B------:R-:W-:Y:S01]  /*11140*/  @!PT LDS RZ, [RZ] ;  /* 0x00000000fffff984 */ /* 0x000fe20000000800 */
        /* <DEDUP_REMOVED lines=8> */
[----:B------:R0:W-:Y:S04]  /*111d0*/  @!P3 LDGSTS.E.BYPASS.LTC128B.128 [R16+0x31400], desc[UR38][R2.64+0x280], !P1 ;  /* 0x314002800210bfae */ /* 0x0001e8000c901d66 */
[----:B------:R0:W-:Y:S01]  /*111e0*/  @!P3 LDGSTS.E.BYPASS.LTC128B.128 [R16+0x33400], desc[UR38][R2.64+0x300], P4 ;  /* 0x334003000210bfae */ /* 0x0001e2000a101d66 */
[----:B------:R-:W-:-:S13]  /*111f0*/  @!P3 ISETP.NE.U32.AND P4, PT, R8, RZ, PT ;  /* 0x000000ff0800b20c */ /* 0x000fda0003f85070 */
[----:B------:R0:W-:Y:S04]  /*11200*/  @!P3 LDGSTS.E.BYPASS.LTC128B.128 [R16+0x35400], desc[UR38][R2.64+0x380], P4 ;  /* 0x354003800210bfae */ /* 0x0001e8000a101d66 */
[----:B------:R0:W5:Y:S01]  /*11210*/  LDL.LU R16, [R1+0x54] ;  /* 0x0000540001107983 */ /* 0x0001620000300800 */
[----:B------:R-:W-:Y:S02]  /*11220*/  IMAD.MOV.U32 R13, RZ, RZ, R6 ;  /* 0x000000ffff0d7224 */ /* 0x000fe400078e0006 */
[----:B------:R-:W-:-:S07]  /*11230*/  IMAD.MOV.U32 R12, RZ, RZ, 0x3 ;  /* 0x00000003ff0c7424 */ /* 0x000fce00078e00ff */
[----:B0----5:R-:W-:Y:S05]  /*11240*/  WARPSYNC.COLLECTIVE R15, `(.L_x_359) ;  /* 0x000000000f087348 */ /* 0x021fea0003c00000 */
[----:B------:R1:W2:Y:S02]  /*11250*/  SHFL.IDX P6, R14, R13, R12, R11 ;  /* 0x0000000c0d0e7389 */ /* 0x0002a400000c000b */
[----:B012--5:R-:W-:Y:S01]  /*11260*/  ENDCOLLECTIVE ;  /* 0x000000000000791b */ /* 0x027fe20003800000 */
.L_x_359:
[----:B------:R-:W-:Y:S02]  /*11270*/  IMAD.MOV.U32 R13, RZ, RZ, R0 ;  /* 0x000000ffff0d7224 */ /* 0x000fe400078e0000 */
[----:B------:R-:W-:-:S07]  /*11280*/  IMAD.MOV.U32 R6, RZ, RZ, R14 ;  /* 0x000000ffff067224 */ /* 0x000fce00078e000e */
[----:B------:R-:W-:Y:S05]  /*11290*/  WARPSYNC.COLLECTIVE R15, `(.L_x_360) ;  /* 0x000000000f087348 */ /* 0x000fea0003c00000 */
[----:B------:R0:W1:Y:S02]  /*112a0*/  SHFL.IDX P6, R14, R13, R12, R11 ;  /* 0x0000000c0d0e7389 */ /* 0x00006400000c000b */
[----:B01----:R-:W-:Y:S01]  /*112b0*/  ENDCOLLECTIVE ;  /* 0x000000000000791b */ /* 0x003fe20003800000 */
.L_x_360:
[----:B------:R-:W-:Y:S01]  /*112c0*/  IMAD.MOV.U32 R0, RZ, RZ, R14 ;  /* 0x000000ffff007224 */ /* 0x000fe200078e000e */
[----:B------:R-:W-:Y:S06]  /*112d0*/  BRA `(.L_x_361) ;  /* 0xffffffb000f87947 */ /* 0x000fec000383ffff */
.L_x_244:
[----:B0-----:R-:W-:-:S04]  /*112e0*/  IMAD.U32 R3, RZ, RZ, UR36 ;  /* 0x00000024ff037e24 */ /* 0x001fc8000f8e00ff */
[----:B------:R0:W2:Y:S03]  /*112f0*/  SYNCS.PHASECHK.TRANS64.TRYWAIT P0, [R3+URZ+0x38820], R0 ;  /* 0x03882000030075a7 */ /* 0x0000a6000800017f */
[----:B--2---:R-:W-:Y:S05]  /*11300*/  @!P0 NANOSLEEP.SYNCS 0x989680 ;  /* 0x009896800000895d */ /* 0x004fea0003900000 */
[----:B------:R-:W2:Y:S02]  /*11310*/  @!P0 SYNCS.PHASECHK.TRANS64 P0, [R3+URZ+0x38820], R0 ;  /* 0x03882000030085a7 */ /* 0x000ea4000800007f */
[----:B--2---:R-:W-:Y:S05]  /*11320*/  @!P0 BRA `(.L_x_244) ;  /* 0xfffffffc00ec8947 */ /* 0x004fea000383ffff */
[----:B------:R-:W-:Y:S05]  /*11330*/  BRA `(.L_x_362) ;  /* 0xffffffb400887947 */ /* 0x000fea000383ffff */
.L_x_248:
[----:B0-----:R0:W2:Y:S02]  /*11340*/  SYNCS.PHASECHK.TRANS64.TRYWAIT P0, [R3+URZ+0x38860], R0 ;  /* 0x03886000030075a7 */ /* 0x0010a4000800017f */
[----:B--2---:R-:W-:Y:S05]  /*11350*/  @!P0 NANOSLEEP.SYNCS 0x989680 ;  /* 0x009896800000895d */ /* 0x004fea0003900000 */
[----:B------:R-:W2:Y:S02]  /*11360*/  @!P0 SYNCS.PHASECHK.TRANS64 P0, [R3+URZ+0x38860], R0 ;  /* 0x03886000030085a7 */ /* 0x000ea4000800007f */
[----:B--2---:R-:W-:Y:S05]  /*11370*/  @!P0 BRA `(.L_x_248) ;  /* 0xfffffffc00f08947 */ /* 0x004fea000383ffff */
[----:B------:R-:W-:Y:S05]  /*11380*/  BRA `(.L_x_363) ;  /* 0xffffffb400a87947 */ /* 0x000fea000383ffff */
.L_x_265:
[----:B-1----:R1:W2:Y:S02]  /*11390*/  SYNCS.PHASECHK.TRANS64.TRYWAIT P0, [R3+URZ+0x38840], R2 ;  /* 0x03884002030075a7 */ /* 0x0022a4000800017f */
[----:B--2---:R-:W-:Y:S05]  /*113a0*/  @!P0 NANOSLEEP.SYNCS 0x989680 ;  /* 0x009896800000895d */ /* 0x004fea0003900000 */
[----:B------:R-:W2:Y:S02]  /*113b0*/  @!P0 SYNCS.PHASECHK.TRANS64 P0, [R3+URZ+0x38840], R2 ;  /* 0x03884002030085a7 */ /* 0x000ea4000800007f */
[----:B--2---:R-:W-:Y:S05]  /*113c0*/  @!P0 BRA `(.L_x_265) ;  /* 0xfffffffc00f08947 */ /* 0x004fea000383ffff */
[----:B------:R-:W-:Y:S05]  /*113d0*/  BRA `(.L_x_364) ;  /* 0xffffffc0008c7947 */ /* 0x000fea000383ffff */
.L_x_270:
[----:B0-----:R0:W2:Y:S02]  /*113e0*/  SYNCS.PHASECHK.TRANS64.TRYWAIT P0, [R3+URZ+0x38860], R2 ;  /* 0x03886002030075a7 */ /* 0x0010a4000800017f */
[----:B--2---:R-:W-:Y:S05]  /*113f0*/  @!P0 NANOSLEEP.SYNCS 0x989680 ;  /* 0x009896800000895d */ /* 0x004fea0003900000 */
[----:B------:R-:W2:Y:S02]  /*11400*/  @!P0 SYNCS.PHASECHK.TRANS64 P0, [R3+URZ+0x38860], R2 ;  /* 0x03886002030085a7 */ /* 0x000ea4000800007f */
[----:B--2---:R-:W-:Y:S05]  /*11410*/  @!P0 BRA `(.L_x_270) ;  /* 0xfffffffc00f08947 */ /* 0x004fea000383ffff */
[----:B------:R-:W-:Y:S05]  /*11420*/  BRA `(.L_x_365) ;  /* 0xffffffc400047947 */ /* 0x000fea000383ffff */
.L_x_286:
[----:B--2---:R2:W3:Y:S02]  /*11430*/  SYNCS.PHASECHK.TRANS64.TRYWAIT P0, [R4+URZ+0x38840], R2 ;  /* 0x03884002040075a7 */ /* 0x0044e4000800017f */
[----:B---3--:R-:W-:Y:S05]  /*11440*/  @!P0 NANOSLEEP.SYNCS 0x989680 ;  /* 0x009896800000895d */ /* 0x008fea0003900000 */
[----:B------:R-:W3:Y:S02]  /*11450*/  @!P0 SYNCS.PHASECHK.TRANS64 P0, [R4+URZ+0x38840], R2 ;  /* 0x03884002040085a7 */ /* 0x000ee4000800007f */
[----:B---3--:R-:W-:Y:S05]  /*11460*/  @!P0 BRA `(.L_x_286) ;  /* 0xfffffffc00f08947 */ /* 0x008fea000383ffff */
[----:B------:R-:W-:Y:S05]  /*11470*/  BRA `(.L_x_366) ;  /* 0xffffffcc00dc7947 */ /* 0x000fea000383ffff */
.L_x_291:
[----:B0-----:R0:W1:Y:S02]  /*11480*/  SYNCS.PHASECHK.TRANS64.TRYWAIT P0, [R4+URZ+0x38860], R2 ;  /* 0x03886002040075a7 */ /* 0x001064000800017f */
[----:B-1----:R-:W-:Y:S05]  /*11490*/  @!P0 NANOSLEEP.SYNCS 0x989680 ;  /* 0x009896800000895d */ /* 0x002fea0003900000 */
[----:B------:R-:W1:Y:S02]  /*114a0*/  @!P0 SYNCS.PHASECHK.TRANS64 P0, [R4+URZ+0x38860], R2 ;  /* 0x03886002040085a7 */ /* 0x000e64000800007f */
[----:B-1----:R-:W-:Y:S05]  /*114b0*/  @!P0 BRA `(.L_x_291) ;  /* 0xfffffffc00f08947 */ /* 0x002fea000383ffff */
[----:B------:R-:W-:Y:S05]  /*114c0*/  BRA `(.L_x_367) ;  /* 0xffffffd000547947 */ /* 0x000fea000383ffff */
.L_x_306:
[----:B0-----:R0:W2:Y:S02]  /*114d0*/  SYNCS.PHASECHK.TRANS64.TRYWAIT P0, [R4+URZ+0x38840], R2 ;  /* 0x03884002040075a7 */ /* 0x0010a4000800017f */
[----:B--2---:R-:W-:Y:S05]  /*114e0*/  @!P0 NANOSLEEP.SYNCS 0x989680 ;  /* 0x009896800000895d */ /* 0x004fea0003900000 */
[----:B------:R-:W2:Y:S02]  /*114f0*/  @!P0 SYNCS.PHASECHK.TRANS64 P0, [R4+URZ+0x38840], R2 ;  /* 0x03884002040085a7 */ /* 0x000ea4000800007f */
[----:B--2---:R-:W-:Y:S05]  /*11500*/  @!P0 BRA `(.L_x_306) ;  /* 0xfffffffc00f08947 */ /* 0x004fea000383ffff */
[----:B------:R-:W-:Y:S05]  /*11510*/  BRA `(.L_x_368) ;  /* 0xffffffdc00087947 */ /* 0x000fea000383ffff */
.L_x_311:
[----:B-1----:R1:W2:Y:S02]  /*11520*/  SYNCS.PHASECHK.TRANS64.TRYWAIT P0, [R4+URZ+0x38860], R2 ;  /* 0x03886002040075a7 */ /* 0x0022a4000800017f */
[----:B--2---:R-:W-:Y:S05]  /*11530*/  @!P0 NANOSLEEP.SYNCS 0x989680 ;  /* 0x009896800000895d */ /* 0x004fea0003900000 */
[----:B------:R-:W2:Y:S02]  /*11540*/  @!P0 SYNCS.PHASECHK.TRANS64 P0, [R4+URZ+0x38860], R2 ;  /* 0x03886002040085a7 */ /* 0x000ea4000800007f */
[----:B--2---:R-:W-:Y:S05]  /*11550*/  @!P0 BRA `(.L_x_311) ;  /* 0xfffffffc00f08947 */ /* 0x004fea000383ffff */
[----:B------:R-:W-:Y:S05]  /*11560*/  BRA `(.L_x_369) ;  /* 0xffffffdc00807947 */ /* 0x000fea000383ffff */
.L_x_325:
[----:B0-----:R0:W2:Y:S02]  /*11570*/  SYNCS.PHASECHK.TRANS64.TRYWAIT P0, [R9+URZ+0x38820], R2 ;  /* 0x03882002090075a7 */ /* 0x0010a4000800017f */
[----:B--2---:R-:W-:Y:S05]  /*11580*/  @!P0 NANOSLEEP.SYNCS 0x989680 ;  /* 0x009896800000895d */ /* 0x004fea0003900000 */
[----:B------:R-:W2:Y:S02]  /*11590*/  @!P0 SYNCS.PHASECHK.TRANS64 P0, [R9+URZ+0x38820], R2 ;  /* 0x03882002090085a7 */ /* 0x000ea4000800007f */
[----:B--2---:R-:W-:Y:S05]  /*115a0*/  @!P0 BRA `(.L_x_325) ;  /* 0xfffffffc00f08947 */ /* 0x004fea000383ffff */
[----:B------:R-:W-:Y:S05]  /*115b0*/  BRA `(.L_x_370) ;  /* 0xffffffe800007947 */ /* 0x000fea000383ffff */
.L_x_326:
        /* <DEDUP_REMOVED lines=11> */
.L_x_372:
[----:B------:R-:W-:Y:S05]  /*11670*/  BSYNC B0 ;  /* 0x0000000000007941 */ /* 0x000fea0003800000 */
.L_x_371:
[----:B------:R-:W-:Y:S05]  /*11680*/  BRA `(.L_x_373) ;  /* 0xffffffe400e87947 */ /* 0x000fea000383ffff */
.L_x_329:
[----:B------:R-:W-:Y:S01]  /*11690*/  BSSY B1, `(.L_x_374) ;  /* 0x0000006000017945 */ /* 0x000fe20003800000 */
[----:B------:R-:W-:-:S07]  /*116a0*/  IMAD.MOV.U32 R15, RZ, RZ, -0x1 ;  /* 0xffffffffff0f7424 */ /* 0x000fce00078e00ff */
[----:B012---:R-:W-:Y:S05]  /*116b0*/  WARPSYNC.COLLECTIVE R15, `(.L_x_375) ;  /* 0x000000000f0c7348 */ /* 0x007fea0003c00000 */
[----:B------:R-:W-:Y:S02]  /*116c0*/  ELECT P6, UR62, PT ;  /* 0x00000000003e782f */ /* 0x000fe400038c0000 */
[----:B------:R-:W-:Y:S01]  /*116d0*/  MOV R14, UR62 ;  /* 0x0000003e000e7c02 */ /* 0x000fe20008000f00 */
[----:B012---:R-:W-:Y:S10]  /*116e0*/  ENDCOLLECTIVE ;  /* 0x000000000000791b */ /* 0x007ff40003800000 */
.L_x_375:
[----:B------:R-:W-:Y:S05]  /*116f0*/  BSYNC B1 ;  /* 0x0000000000017941 */ /* 0x000fea0003800000 */
.L_x_374:
[----:B------:R-:W-:Y:S05]  /*11700*/  BRA `(.L_x_376) ;  /* 0xffffffe400e07947 */ /* 0x000fea000383ffff */
.L_x_330:
[----:B0-----:R0:W1:Y:S02]  /*11710*/  SYNCS.PHASECHK.TRANS64.TRYWAIT P0, [R5+URZ], R4 ;  /* 0x00000004050075a7 */ /* 0x001064000800017f */
[----:B-1----:R-:W-:Y:S05]  /*11720*/  @!P0 NANOSLEEP.SYNCS 0x989680 ;  /* 0x009896800000895d */ /* 0x002fea0003900000 */
[----:B------:R-:W1:Y:S02]  /*11730*/  @!P0 SYNCS.PHASECHK.TRANS64 P0, [R5+URZ], R4 ;  /* 0x00000004050085a7 */ /* 0x000e64000800007f */
[----:B-1----:R-:W-:Y:S05]  /*11740*/  @!P0 BRA `(.L_x_330) ;  /* 0xfffffffc00f08947 */ /* 0x002fea000383ffff */
[----:B------:R-:W-:Y:S05]  /*11750*/  BRA `(.L_x_377) ;  /* 0xffffffe800047947 */ /* 0x000fea000383ffff */
.L_x_331:
[----:B-1----:R1:W2:Y:S02]  /*11760*/  SYNCS.PHASECHK.TRANS64.TRYWAIT P0, [R7+URZ], R2 ;  /* 0x00000002070075a7 */ /* 0x0022a4000800017f */
[----:B--2---:R-:W-:Y:S05]  /*11770*/  @!P0 NANOSLEEP.SYNCS 0x989680 ;  /* 0x009896800000895d */ /* 0x004fea0003900000 */
[----:B------:R-:W2:Y:S02]  /*11780*/  @!P0 SYNCS.PHASECHK.TRANS64 P0, [R7+URZ], R2 ;  /* 0x00000002070085a7 */ /* 0x000ea4000800007f */
[----:B--2---:R-:W-:Y:S05]  /*11790*/  @!P0 BRA `(.L_x_331) ;  /* 0xfffffffc00f08947 */ /* 0x004fea000383ffff */
[----:B------:R-:W-:Y:S05]  /*117a0*/  BRA `(.L_x_378) ;  /* 0xffffffe800007947 */ /* 0x000fea000383ffff */
.L_x_332:
[----:B--2---:R2:W3:Y:S02]  /*117b0*/  SYNCS.PHASECHK.TRANS64.TRYWAIT P0, [R19+URZ], R4 ;  /* 0x00000004130075a7 */ /* 0x0044e4000800017f */
[----:B---3--:R-:W-:Y:S05]  /*117c0*/  @!P0 NANOSLEEP.SYNCS 0x989680 ;  /* 0x009896800000895d */ /* 0x008fea0003900000 */
[----:B------:R-:W3:Y:S02]  /*117d0*/  @!P0 SYNCS.PHASECHK.TRANS64 P0, [R19+URZ], R4 ;  /* 0x00000004130085a7 */ /* 0x000ee4000800007f */
[----:B---3--:R-:W-:Y:S05]  /*117e0*/  @!P0 BRA `(.L_x_332) ;  /* 0xfffffffc00f08947 */ /* 0x008fea000383ffff */
[----:B------:R-:W-:Y:S05]  /*117f0*/  BRA `(.L_x_379) ;  /* 0xffffffe400f47947 */ /* 0x000fea000383ffff */
.L_x_380:
        /* <DEDUP_REMOVED lines=16> */
.L_x_5868:


//--------------------- .text._ZN7cutlass13device_kernelIN5flash11enable_sm90INS1_16FlashAttnFwdSm90INS1_25CollectiveMainloopFwdSm90ILi2EN4cute5tupleIJNS5_1CILi1EEES8_S8_EEENS6_IJNS7_ILi64EEESA_SA_EEELi512ENS_6half_tEfNS_4arch4Sm90ELb0ELb0ELb0ELb1ELb0ELb0ELb0ELb0ELb0ELb1ELb0ELb0EEENS1_21CollectiveEpilogueFwdINS6_IJSA_NS7_ILi512EEESA_EEES9_SC_SE_Li256ELb1ELb1ELb0ELb0EEENS1_36VarlenDynamicPersistentTileSchedulerILi64ELi64ELi256ELi128ELb0ELb1ELb1ELb0ELb1ELb1EEEEEEEEEvNT_6ParamsE --------------------------
	.section	.text._ZN7cutlass13device_kernelIN5flash11enable_sm90INS1_16FlashAttnFwdSm90INS1_25CollectiveMainloopFwdSm90ILi2EN4cute5tupleIJNS5_1CILi1EEES8_S8_EEENS6_IJNS7_ILi64EEESA_SA_EEELi512ENS_6half_tEfNS_4arch4Sm90ELb0ELb0ELb0ELb1ELb0ELb0ELb0ELb0ELb0ELb1ELb0ELb0EEENS1_21CollectiveEpilogueFwdINS6_IJSA_NS7_ILi512EEESA_EEES9_SC_SE_Li256ELb1ELb1ELb0ELb0EEENS1_36VarlenDynamicPersistentTileSchedulerILi64ELi64ELi256ELi128ELb0ELb1ELb1ELb0ELb1ELb1EEEEEEEEEvNT_6ParamsE,"ax",@progbits
	.align	128
.text._ZN7cutlass13device_kernelIN5flash11enable_sm90INS1_16FlashAttnFwdSm90INS1_25CollectiveMainloopFwdSm90ILi2EN4cute5tupleIJNS5_1CILi1EEES8_S8_EEENS6_IJNS7_ILi64EEESA_SA_EEELi512ENS_6half_tEfNS_4arch4Sm90ELb0ELb0ELb0ELb1ELb0ELb0ELb0ELb0ELb0ELb1ELb0ELb0EEENS1_21CollectiveEpilogueFwdINS6_IJSA_NS7_ILi512EEESA_EEES9_SC_SE_Li256ELb1ELb1ELb0ELb0EEENS1_36VarlenDynamicPersistentTileSchedulerILi64ELi64ELi256ELi128ELb0ELb1ELb1ELb0ELb1ELb1EEEEEEEEEvNT_6ParamsE:
        .type           _ZN7cutlass13device_kernelIN5flash11enable_sm90INS1_16FlashAttnFwdSm90INS1_25CollectiveMainloopFwdSm90ILi2EN4cute5tupleIJNS5_1CILi1EEES8_S8_EEENS6_IJNS7_ILi64EEESA_SA_EEELi512ENS_6half_tEfNS_4arch4Sm90ELb0ELb0ELb0ELb1ELb0ELb0ELb0ELb0ELb0ELb1ELb0ELb0EEENS1_21CollectiveEpilogueFwdINS6_IJSA_NS7_ILi512EEESA_EEES9_SC_SE_Li256ELb1ELb1ELb0ELb0EEENS1_36VarlenDynamicPersistentTileSchedulerILi64ELi64ELi256ELi128ELb0ELb1ELb1ELb0ELb1ELb1EEEEEEEEEvNT_6ParamsE,@function
        .size           _ZN7cutlass13device_kernelIN5flash11enable_sm90INS1_16FlashAttnFwdSm90INS1_25CollectiveMainloopFwdSm90ILi2EN4cute5tupleIJNS5_1CILi1EEES8_S8_EEENS6_IJNS7_ILi64EEESA_SA_EEELi512ENS_6half_tEfNS_4arch4Sm90ELb0ELb0ELb0ELb1ELb0ELb0ELb0ELb0ELb0ELb1ELb0ELb0EEENS1_21CollectiveEpilogueFwdINS6_IJSA_NS7_ILi512EEESA_EEES9_SC_SE_Li256ELb1ELb1ELb0ELb0EEENS1_36VarlenDynamicPersistentTileSchedulerILi64ELi64ELi256ELi128ELb0ELb1ELb1ELb0ELb1ELb1EEEEEEEEEvNT_6ParamsE,(.L_x_5869 - _ZN7cutlass13device_kernelIN5flash11enable_sm90INS1_16FlashAttnFwdSm90INS1_25CollectiveMainloopFwdSm90ILi2EN4cute5tupleIJNS5_1CILi1EEES8_S8_EEENS6_IJNS7_ILi64EEESA_SA_EEELi512ENS_6half_tEfNS_4arch4Sm90ELb0ELb0ELb0ELb1ELb0ELb0ELb0ELb0ELb0ELb1ELb0ELb0EEENS1_21CollectiveEpilogueFwdINS6_IJSA_NS7_ILi512EEESA_EEES9_SC_SE_Li256ELb1ELb1ELb0ELb0EEENS1_36VarlenDynamicPersistentTileSchedulerILi64ELi64ELi256ELi128ELb0ELb1ELb1ELb0ELb1ELb1EEEEEEEEEvNT_6ParamsE)
        .other          _ZN7cutlass13device_kernelIN5flash11enable_sm90INS1_16FlashAttnFwdSm90INS1_25CollectiveMainloopFwdSm90ILi2EN4cute5tupleIJNS5_1CILi1EEES8_S8_EEENS6_IJNS7_ILi64EEESA_SA_EEELi512ENS_6half_tEfNS_4arch4Sm90ELb0ELb0ELb0ELb1ELb0ELb0ELb0ELb0ELb0ELb1ELb0ELb0EEENS1_21CollectiveEpilogueFwdINS6_IJSA_NS7_ILi512EEESA_EEES9_SC_SE_Li256ELb1ELb1ELb0ELb0EEENS1_36VarlenDynamicPersistentTileSchedulerILi64ELi64ELi256ELi128ELb0ELb1ELb1ELb0ELb1ELb1EEEEEEEEEvNT_6ParamsE,@"STO_CUDA_ENTRY STV_DEFAULT"
_ZN7cutlass13device_kernelIN5flash11enable_sm90INS1_16FlashAttnFwdSm90INS1_25CollectiveMainloopFwdSm90ILi2EN4cute5tupleIJNS5_1CILi1EEES8_S8_EEENS6_IJNS7_ILi64EEESA_SA_EEELi512ENS_6half_tEfNS_4arch4Sm90ELb0ELb0ELb0ELb1ELb0ELb0ELb0ELb0ELb0ELb1ELb0ELb0EEENS1_21CollectiveEpilogueFwdINS6_IJSA_NS7_ILi512EEESA_EEES9_SC_SE_Li256ELb1ELb1ELb0ELb0EEENS1_36VarlenDynamicPersistentTileSchedulerILi64ELi64ELi256ELi128ELb0ELb1ELb1ELb0ELb1ELb1EEEEEEEEEvNT_6ParamsE:
        /* <DEDUP_REMOVED lines=18> */
.L_x_382:
[----:B------:R-:W-:Y:S05]  /*0120*/  BSYNC B0 ;  /* 0x0000000000007941 */ /* 0x000fea0003800000 */
.L_x_381:
        /* <DEDUP_REMOVED lines=37> */
.L_x_383:
        /* <DEDUP_REMOVED lines=22> */
.L_x_384:
        /* <DEDUP_REMOVED lines=18> */
.L_x_385:
        /* <DEDUP_REMOVED lines=22> */
.L_x_386:
        /* <DEDUP_REMOVED lines=22> */
.L_x_387:
[----:B------:R-:W-:Y:S01]  /*08c0*/  PLOP3.LUT P0, PT, PT, PT, UP0, 0x80, 0x0 ;  /* 0x000000000000781c */ /* 0x000fe20003f0f008 */
[----:B------:R-:W-:Y:S01]  /*08d0*/  UMOV UR36, 0x1 ;  /* 0x0000000100247882 */ /* 0x000fe20000000000 */
[----:B------:R-:W-:Y:S01]  /*08e0*/  NOP ;  /* 0x0000000000007918 */ /* 0x000fe20000000000 */
[----:B------:R-:W-:Y:S01]  /*08f0*/  USEL UR36, UR36, 0x2, !UP0 ;  /* 0x0000000224247887 */ /* 0x000fe2000c000000 */
[----:B------:R-:W-:Y:S01]  /*0900*/  ULDC.64 UR40, c[0x0][0x208] ;  /* 0x0000820000287ab9 */ /* 0x000fe20000000a00 */
[----:B012-4-:R-:W-:Y:S08]  /*0910*/  BAR.SYNC.DEFER_BLOCKING 0x0 ;  /* 0x0000000000007b1d */ /* 0x017ff00000010000 */
[----:B------:R-:W-:Y:S05]  /*0920*/  @!P0 BRA `(.L_x_388) ;  /* 0x0000009000708947 */ /* 0x000fea0003800000 */
.L_x_389:
[----:B------:R-:W-:-:S08]  /*0930*/  NOP ;  /* 0x0000000000007918 */ /* 0x000fd00000000000 */
[----:B------:R-:W0:Y:S02]  /*0940*/  USETMAXREG.TRY_ALLOC.CTAPOOL UP0, 0xf0 ;  /* 0x000000f0000079c8 */ /* 0x000e240008000600 */
[----:B0-----:R-:W-:-:S13]  /*0950*/  PLOP3.LUT P0, PT, PT, PT, UP0, 0x80, 0x0 ;  /* 0x000000000000781c */ /* 0x001fda0003f0f008 */
[----:B------:R-:W-:Y:S05]  /*0960*/  @!P0 BRA `(.L_x_389) ;  /* 0xfffffffc00f08947 */ /* 0x000fea000383ffff */
[----:B------:R-:W0:Y:S01]  /*0970*/  S2R R2, SR_TID.X ;  /* 0x0000000000027919 */ /* 0x000e220000002100 */
[----:B------:R-:W1:Y:S01]  /*0980*/  S2UR UR4, SR_CgaCtaId ;  /* 0x00000000000479c3 */ /* 0x000e620000008800 */
[----:B------:R-:W-:Y:S02]  /*0990*/  UMOV UR42, 0x400 ;  /* 0x00000400002a7882 */ /* 0x000fe40000000000 */
[----:B-1----:R-:W-:-:S03]  /*09a0*/  ULEA UR42, UR4, UR42, 0x18 ;  /* 0x0000002a042a7291 */ /* 0x002fc6000f8ec03f */
[----:B------:R-:W-:Y:S01]  /*09b0*/  ULDC UR4, c[0x0][0xc3c] ;  /* 0x00030f0000047ab9 */ /* 0x000fe20000000800 */
[----:B0-----:R-:W-:-:S04]  /*09c0*/  LOP3.LUT R0, R2, 0xffffff80, RZ, 0xc0, !PT ;  /* 0xffffff8002007812 */ /* 0x001fc800078ec0ff */
[----:B------:R-:W-:-:S13]  /*09d0*/  ISETP.NE.AND P0, PT, R0, 0x80, PT ;  /* 0x000000800000780c */ /* 0x000fda0003f05270 */
[----:B------:R-:W-:Y:S06]  /*09e0*/  @!P0 BAR.ARV 0x8, 0x100 ;  /* 0x0204000000008b1d */ /* 0x000fec0000002000 */
[----:B------:R-:W-:-:S13]  /*09f0*/  ISETP.GE.U32.AND P0, PT, R2, 0x100, PT ;  /* 0x000001000200780c */ /* 0x000fda0003f06070 */
[----:B------:R-:W-:Y:S08]  /*0a00*/  @P0 BAR.ARV 0xf, 0x100 ;  /* 0x03c4000000000b1d */ /* 0x000ff00000002000 */
[----:B------:R-:W-:Y:S06]  /*0a10*/  BAR.SYNC.DEFER_BLOCKING 0x5, 0x180 ;  /* 0x0146000000007b1d */ /* 0x000fec0000010000 */
[----:B------:R-:W0:Y:S02]  /*0a20*/  LDS.128 R16, [UR42+0x28cd0] ;  /* 0x028cd02aff107984 */ /* 0x000e240008000c00 */
[----:B------:R-:W-:Y:S06]  /*0a30*/  BAR.ARV 0x4, 0x180 ;  /* 0x0106000000007b1d */ /* 0x000fec0000002000 */
[----:B0-----:R-:W-:-:S13]  /*0a40*/  ISETP.GE.AND P0, PT, R19, UR4, PT ;  /* 0x0000000413007c0c */ /* 0x001fda000bf06270 */
[----:B------:R-:W-:Y:S05]  /*0a50*/  @P0 EXIT ;  /* 0x000000000000094d */ /* 0x000fea0003800000 */
[----:B------:R-:W-:Y:S01]  /*0a60*/  VIADD R197, R2, 0xffffff80 ;  /* 0xffffff8002c57836 */ /* 0x000fe20000000000 */
[----:B------:R-:W-:Y:S01]  /*0a70*/  R2UR UR5, R17 ;  /* 0x00000000110572ca */ /* 0x000fe200000e0000 */
[----:B------:R-:W-:Y:S01]  /*0a80*/  IMAD.MOV.U32 R23, RZ, RZ, 0x40 ;  /* 0x00000040ff177424 */ /* 0x000fe200078e00ff */
[----:B------:R-:W-:Y:S01]  /*0a90*/  R2UR UR6, R18 ;  /* 0x00000000120672ca */ /* 0x000fe200000e0000 */
        /* <DEDUP_REMOVED lines=8> */
[----:B------:R-:W-:Y:S02]  /*0b20*/  LEA.HI R7, R0, R197, RZ, 0x2 ;  /* 0x000000c500077211 */ /* 0x000fe400078f10ff */
[----:B------:R-:W-:Y:S02]  /*0b30*/  LEA.HI R4, R2, R3, RZ, 0x1 ;  /* 0x0000000302047211 */ /* 0x000fe400078f08ff */
[--C-:B------:R-:W-:Y:S02]  /*0b40*/  SHF.R.S32.HI R11, RZ, 0x5, R5.reuse ;  /* 0x00000005ff0b7819 */ /* 0x100fe40000011405 */
[----:B------:R-:W-:Y:S02]  /*0b50*/  LOP3.LUT R4, R4, 0x1ffffffe, RZ, 0xc0, !PT ;  /* 0x1ffffffe04047812 */ /* 0x000fe400078ec0ff */
[----:B------:R-:W-:-:S02]  /*0b60*/  SHF.R.S32.HI R6, RZ, 0x1f, R5 ;  /* 0x0000001fff067819 */ /* 0x000fc40000011405 */
[----:B------:R-:W-:Y:S01]  /*0b70*/  LOP3.LUT R8, R7, 0xfffffffc, RZ, 0xc0, !PT ;  /* 0xfffffffc07087812 */ /* 0x000fe200078ec0ff */
[----:B------:R-:W-:Y:S01]  /*0b80*/  IMAD.IADD R9, R3, 0x1, -R4 ;  /* 0x0000000103097824 */ /* 0x000fe200078e0a04 */
[----:B------:R-:W-:Y:S02]  /*0b90*/  LOP3.LUT R4, R2, 0xfffffff0, RZ, 0xc0, !PT ;  /* 0xfffffff002047812 */ /* 0x000fe400078ec0ff */
[----:B------:R-:W-:Y:S01]  /*0ba0*/  LEA.HI R3, R0, R197, RZ, 0x7 ;  /* 0x000000c500037211 */ /* 0x000fe200078f38ff */
[C---:B------:R-:W-:Y:S01]  /*0bb0*/  IMAD.IADD R10, R197.reuse, 0x1, -R8 ;  /* 0x00000001c50a7824 */ /* 0x040fe200078e0a08 */
[----:B------:R-:W-:Y:S01]  /*0bc0*/  LEA.HI R6, R6, R11, RZ, 0x2 ;  /* 0x0000000b06067211 */ /* 0x000fe200078f10ff */
[----:B------:R-:W-:Y:S01]  /*0bd0*/  IMAD.IADD R7, R197, 0x1, -R4 ;  /* 0x00000001c5077824 */ /* 0x000fe200078e0a04 */
[----:B------:R-:W-:Y:S01]  /*0be0*/  LOP3.LUT R2, R3, 0xffffff80, RZ, 0xc0, !PT ;  /* 0xffffff8003027812 */ /* 0x000fe200078ec0ff */
[----:B------:R-:W-:Y:S01]  /*0bf0*/  IMAD.SHL.U32 R9, R9, 0x8, RZ ;  /* 0x0000000809097824 */ /* 0x000fe200078e00ff */
[----:B------:R-:W-:-:S02]  /*0c00*/  SHF.R.S32.HI R192, RZ, 0x7, R3 ;  /* 0x00000007ffc07819 */ /* 0x000fc40000011403 */
[--C-:B------:R-:W-:Y:S01]  /*0c10*/  SHF.R.S32.HI R4, RZ, 0x1f, R7.reuse ;  /* 0x0000001fff047819 */ /* 0x100fe20000011407 */
[----:B------:R-:W-:Y:S01]  /*0c20*/  IMAD.IADD R2, R197, 0x1, -R2 ;  /* 0x00000001c5027824 */ /* 0x000fe200078e0a02 */
[----:B------:R-:W-:Y:S01]  /*0c30*/  LOP3.LUT R6, R6, 0x3ffffc, RZ, 0xc0, !PT ;  /* 0x003ffffc06067812 */ /* 0x000fe200078ec0ff */
[----:B------:R-:W-:Y:S01]  /*0c40*/  IMAD R15, R192, 0x100, R7 ;  /* 0x00000100c00f7824 */ /* 0x000fe200078e0207 */
[----:B------:R-:W-:Y:S02]  /*0c50*/  LEA.HI R12, R10, R10, RZ, 0x1 ;  /* 0x0000000a0a0c7211 */ /* 0x000fe400078f08ff */
[----:B------:R-:W-:Y:S01]  /*0c60*/  LEA.HI R8, R4, R7, RZ, 0x3 ;  /* 0x0000000704087211 */ /* 0x000fe200078f18ff */
[----:B------:R-:W-:Y:S01]  /*0c70*/  IMAD.IADD R4, R11, 0x1, -R6 ;  /* 0x000000010b047824 */ /* 0x000fe200078e0a06 */
[----:B------:R-:W-:Y:S02]  /*0c80*/  SHF.R.S32.HI R5, RZ, 0x1f, R2 ;  /* 0x0000001fff057819 */ /* 0x000fe40000011402 */
[----:B------:R-:W-:Y:S01]  /*0c90*/  LOP3.LUT R13, R12, 0x1ffffffe, RZ, 0xc0, !PT ;  /* 0x1ffffffe0c0d7812 */ /* 0x000fe200078ec0ff */
[----:B------:R-:W-:Y:S01]  /*0ca0*/  IMAD R196, R4, 0x10, R15 ;  /* 0x0000001004c47824 */ /* 0x000fe200078e020f */
[----:B------:R-:W-:-:S02]  /*0cb0*/  LEA.HI R4, R5, R2, RZ, 0x2 ;  /* 0x0000000205047211 */ /* 0x000fc400078f10ff */
[----:B------:R-:W-:Y:S01]  /*0cc0*/  LOP3.LUT R6, R8, 0xfffffff8, RZ, 0xc0, !PT ;  /* 0xfffffff808067812 */ /* 0x000fe200078ec0ff */
[----:B------:R-:W-:Y:S01]  /*0cd0*/  IMAD.IADD R195, R10, 0x1, -R13 ;  /* 0x000000010ac37824 */ /* 0x000fe200078e0a0d */
[----:B------:R-:W-:Y:S01]  /*0ce0*/  LOP3.LUT R13, R4, 0x7ffffffc, RZ, 0xc0, !PT ;  /* 0x7ffffffc040d7812 */ /* 0x000fe200078ec0ff */
[----:B------:R-:W-:Y:S01]  /*0cf0*/  IMAD.SHL.U32 R8, R8, 0x40, RZ ;  /* 0x0000004008087824 */ /* 0x000fe200078e00ff */
[----:B------:R-:W-:Y:S01]  /*0d00*/  LEA.HI R0, R0, R197, RZ, 0x3 ;  /* 0x000000c500007211 */ /* 0x000fe200078f18ff */
[----:B------:R-:W-:Y:S01]  /*0d10*/  IMAD.IADD R7, R7, 0x1, -R6 ;  /* 0x0000000107077824 */ /* 0x000fe200078e0a06 */
[----:B------:R-:W-:Y:S01]  /*0d20*/  LEA.HI R6, R5, R2, RZ, 0x5 ;  /* 0x0000000205067211 */ /* 0x000fe200078f28ff */
[----:B------:R-:W-:Y:S01]  /*0d30*/  IMAD.IADD R13, R2, 0x1, -R13 ;  /* 0x00000001020d7824 */ /* 0x000fe200078e0a0d */
[----:B------:R-:W-:Y:S01]  /*0d40*/  LOP3.LUT R8, R8, 0x7ffffe00, RZ, 0xc0, !PT ;  /* 0x7ffffe0008087812 */ /* 0x000fe200078ec0ff */
[----:B------:R-:W-:Y:S01]  /*0d50*/  IMAD.SHL.U32 R2, R7, 0x40, RZ ;  /* 0x0000004007027824 */ /* 0x000fe200078e00ff */
[--C-:B------:R-:W-:Y:S01]  /*0d60*/  SHF.R.S32.HI R5, RZ, 0x2, R4.reuse ;  /* 0x00000002ff057819 */ /* 0x100fe20000011404 */
[----:B------:R-:W-:Y:S01]  /*0d70*/  IMAD.U32 R196, R196, 0x40, R9 ;  /* 0x00000040c4c47824 */ /* 0x000fe200078e0009 */
[----:B------:R-:W-:Y:S01]  /*0d80*/  SHF.R.S32.HI R4, RZ, 0x1f, R4 ;  /* 0x0000001fff047819 */ /* 0x000fe20000011404 */
[----:B------:R-:W-:Y:S01]  /*0d90*/  IMAD R8, R11, 0x400, R8 ;  /* 0x000004000b087824 */ /* 0x000fe200078e0208 */
[----:B------:R-:W-:Y:S01]  /*0da0*/  LOP3.LUT R2, R2, 0x1c0, RZ, 0xc0, !PT ;  /* 0x000001c002027812 */ /* 0x000fe200078ec0ff */
[----:B------:R-:W-:Y:S01]  /*0db0*/  IMAD.SHL.U32 R17, R13, 0x2, RZ ;  /* 0x000000020d117824 */ /* 0x000fe200078e00ff */
[----:B------:R-:W-:-:S02]  /*0dc0*/  LOP3.LUT R190, R0, 0xfffffff8, RZ, 0xc0, !PT ;  /* 0xfffffff800be7812 */ /* 0x000fc400078ec0ff */
[----:B------:R-:W-:Y:S02]  /*0dd0*/  LOP3.LUT R9, R2, 0x8, R9, 0xf8, !PT ;  /* 0x0000000802097812 */ /* 0x000fe400078ef809 */
[----:B------:R-:W-:Y:S01]  /*0de0*/  SHF.R.U32.HI R2, RZ, 0x3, R2 ;  /* 0x00000003ff027819 */ /* 0x000fe20000011602 */
[----:B------:R-:W-:Y:S01]  /*0df0*/  IMAD.IADD R190, R197, 0x1, -R190 ;  /* 0x00000001c5be7824 */ /* 0x000fe200078e0abe */
[----:B------:R-:W-:Y:S02]  /*0e00*/  LEA.HI R4, R4, R5, RZ, 0x3 ;  /* 0x0000000504047211 */ /* 0x000fe400078f18ff */
[----:B------:R-:W-:Y:S01]  /*0e10*/  LOP3.LUT R9, R9, R2, RZ, 0x3c, !PT ;  /* 0x0000000209097212 */ /* 0x000fe200078e3cff */
[----:B------:R-:W-:Y:S01]  /*0e20*/  IMAD.SHL.U32 R2, R190, 0x8, RZ ;  /* 0x00000008be027824 */ /* 0x000fe200078e00ff */
[----:B------:R-:W-:Y:S01]  /*0e30*/  R2P PR, R7, 0x6 ;  /* 0x0000000607007804 */ /* 0x000fe20000000000 */
[----:B------:R-:W-:Y:S01]  /*0e40*/  IMAD.MOV.U32 R7, RZ, RZ, R19 ;  /* 0x000000ffff077224 */ /* 0x000fe200078e0013 */
[----:B------:R-:W-:Y:S01]  /*0e50*/  LOP3.LUT R4, R4, 0xfffffff8, RZ, 0xc0, !PT ;  /* 0xfffffff804047812 */ /* 0x000fe200078ec0ff */
[----:B------:R-:W-:Y:S01]  /*0e60*/  IMAD.IADD R8, R8, 0x1, R9 ;  /* 0x0000000108087824 */ /* 0x000fe200078e0209 */
[----:B------:R-:W-:Y:S01]  /*0e70*/  LEA.HI R3, R3, R192, RZ, 0x1 ;  /* 0x000000c003037211 */ /* 0x000fe200078f08ff */
[----:B------:R-:W-:Y:S01]  /*0e80*/  VIADD R189, R2, 0x40 ;  /* 0x0000004002bd7836 */ /* 0x000fe20000000000 */
[----:B------:R-:W-:Y:S01]  /*0e90*/  SHF.R.S32.HI R6, RZ, 0x5, R6 ;  /* 0x00000005ff067819 */ /* 0x000fe20000011406 */
[----:B------:R-:W-:Y:S01]  /*0ea0*/  IMAD.IADD R5, R5, 0x1, -R4 ;  /* 0x0000000105057824 */ /* 0x000fe200078e0a04 */
[----:B------:R-:W-:Y:S01]  /*0eb0*/  LEA R19, R8, UR42, 0x1 ;  /* 0x0000002a08137c11 */ /* 0x000fe2000f8e08ff */
[C---:B------:R-:W-:Y:S01]  /*0ec0*/  VIADD R188, R2.reuse, 0x80 ;  /* 0x0000008002bc7836 */ /* 0x040fe20000000000 */
[----:B------:R-:W-:Y:S01]  /*0ed0*/  LOP3.LUT R3, R3, 0xfffffe, RZ, 0xc0, !PT ;  /* 0x00fffffe03037812 */ /* 0x000fe200078ec0ff */
[C---:B------:R-:W-:Y:S01]  /*0ee0*/  VIADD R187, R2.reuse, 0xc0 ;  /* 0x000000c002bb7836 */ /* 0x040fe20000000000 */
[----:B------:R-:W-:Y:S01]  /*0ef0*/  SEL R23, R23, 0xffffffc0, !P2 ;  /* 0xffffffc017177807 */ /* 0x000fe20005000000 */
[C---:B------:R-:W-:Y:S01]  /*0f00*/  VIADD R184, R19.reuse, 0x26800 ;  /* 0x0002680013b87836 */ /* 0x040fe20000000000 */
[----:B------:R-:W-:Y:S01]  /*0f10*/  SHF.R.S32.HI R191, RZ, 0x3, R0 ;  /* 0x00000003ffbf7819 */ /* 0x000fe20000011400 */
[C---:B------:R-:W-:Y:S01]  /*0f20*/  VIADD R186, R2.reuse, 0x100 ;  /* 0x0000010002ba7836 */ /* 0x040fe20000000000 */
[----:B------:R-:W-:Y:S01]  /*0f30*/  SHF.R.S32.HI R204, RZ, 0x1f, R189 ;  /* 0x0000001fffcc7819 */ /* 0x000fe200000114bd */
[C---:B------:R-:W-:Y:S01]  /*0f40*/  VIADD R185, R2.reuse, 0x140 ;  /* 0x0000014002b97836 */ /* 0x040fe20000000000 */
[----:B------:R-:W-:Y:S01]  /*0f50*/  SHF.R.S32.HI R203, RZ, 0x1f, R188 ;  /* 0x0000001fffcb7819 */ /* 0x000fe200000114bc */
[C---:B------:R-:W-:Y:S01]  /*0f60*/  VIADD R194, R2.reuse, 0x180 ;  /* 0x0000018002c27836 */ /* 0x040fe20000000000 */
[----:B------:R-:W-:Y:S01]  /*0f70*/  SHF.R.S32.HI R202, RZ, 0x1f, R187 ;  /* 0x0000001fffca7819 */ /* 0x000fe200000114bb */
[----:B------:R-:W-:Y:S01]  /*0f80*/  VIADD R193, R2, 0x1c0 ;  /* 0x000001c002c17836 */ /* 0x000fe20000000000 */
[----:B------:R-:W-:Y:S01]  /*0f90*/  SHF.R.S32.HI R201, RZ, 0x1f, R186 ;  /* 0x0000001fffc97819 */ /* 0x000fe200000114ba */
[----:B------:R-:W-:Y:S01]  /*0fa0*/  VIADD R22, R19, 0x26820 ;  /* 0x0002682013167836 */ /* 0x000fe20000000000 */
[----:B------:R-:W-:Y:S01]  /*0fb0*/  SHF.R.S32.HI R200, RZ, 0x1f, R185 ;  /* 0x0000001fffc87819 */ /* 0x000fe200000114b9 */
[----:B------:R-:W-:Y:S01]  /*0fc0*/  IMAD R16, R6, 0x10, R5 ;  /* 0x0000001006107824 */ /* 0x000fe200078e0205 */
[----:B------:R-:W-:Y:S01]  /*0fd0*/  SHF.R.S32.HI R199, RZ, 0x1f, R194 ;  /* 0x0000001fffc77819 */ /* 0x000fe200000114c2 */
[----:B------:R-:W-:Y:S01]  /*0fe0*/  IMAD.IADD R3, R192, 0x1, -R3 ;  /* 0x00000001c0037824 */ /* 0x000fe200078e0a03 */
[----:B------:R-:W-:Y:S01]  /*0ff0*/  SHF.R.S32.HI R198, RZ, 0x1f, R193 ;  /* 0x0000001fffc67819 */ /* 0x000fe200000114c1 */
[----:B------:R-:W-:-:S02]  /*1000*/  @P1 VIADD R22, R184, 0xffffffe0 ;  /* 0xffffffe0b8161836 */ /* 0x000fc40000000000 */
[----:B------:R-:W-:Y:S02]  /*1010*/  IMAD.IADD R184, R184, 0x1, R23 ;  /* 0x00000001b8b87824 */ /* 0x000fe400078e0217 */
[----:B------:R-:W-:Y:S02]  /*1020*/  IMAD.SHL.U32 R18, R3, 0x100, RZ ;  /* 0x0000010003127824 */ /* 0x000fe400078e00ff */
[----:B------:R-:W-:Y:S02]  /*1030*/  IMAD R195, R195, 0x8, R16 ;  /* 0x00000008c3c37824 */ /* 0x000fe400078e0210 */
[----:B------:R-:W-:-:S07]  /*1040*/  IMAD.IADD R23, R23, 0x1, R22 ;  /* 0x0000000117177824 */ /* 0x000fce00078e0216 */
.L_x_433:
[----:B0-2-4-:R-:W0:Y:S01]  /*1050*/  LDC.64 R4, c[0x0][0xc88] ;  /* 0x00032200ff047b82 */ /* 0x015e220000000a00 */
[----:B------:R-:W-:Y:S01]  /*1060*/  ULDC.64 UR8, c[0x0][0xa28] ;  /* 0x00028a0000087ab9 */ /* 0x000fe20000000a00 */
[----:B------:R-:W-:Y:S01]  /*1070*/  ULDC.64 UR10, c[0x0][0x418] ;  /* 0x00010600000a7ab9 */ /* 0x000fe20000000a00 */
[----:B------:R-:W-:Y:S01]  /*1080*/  IMAD.MOV.U32 R3, RZ, RZ, RZ ;  /* 0x000000ffff037224 */ /* 0x000fe200078e00ff */
[----:B------:R-:W-:Y:S01]  /*1090*/  ULDC UR4, c[0x0][0x424] ;  /* 0x0001090000047ab9 */ /* 0x000fe20000000800 */
[----:B------:R-:W-:Y:S01]  /*10a0*/  ULDC UR7, c[0x0][0x2f0] ;  /* 0x0000bc0000077ab9 */ /* 0x000fe20000000800 */
[----:B0-----:R-:W-:-:S06]  /*10b0*/  IMAD.WIDE R4, R7, 0x4, R4 ;  /* 0x0000000407047825 */ /* 0x001fcc00078e0204 */
[----:B------:R-:W2:Y:S01]  /*10c0*/  LDG.E R4, desc[UR40][R4.64] ;  /* 0x0000002804047981 */ /* 0x000ea2000c1e1900 */
[----:B------:R-:W-:-:S04]  /*10d0*/  UISETP.NE.U32.AND UP0, UPT, UR8, URZ, UPT ;  /* 0x0000003f0800728c */ /* 0x000fc8000bf05070 */
[----:B------:R-:W-:-:S06]  /*10e0*/  UISETP.NE.AND.EX UP0, UPT, UR9, URZ, UPT, UP0 ;  /* 0x0000003f0900728c */ /* 0x000fcc000bf05300 */
[----:B------:R-:W-:Y:S02]  /*10f0*/  PLOP3.LUT P0, PT, PT, PT, UP0, 0x80, 0x0 ;  /* 0x000000000000781c */ /* 0x000fe40003f0f008 */
[----:B--2---:R-:W-:-:S13]  /*1100*/  R2UR UR43, R4 ;  /* 0x00000000042b72ca */ /* 0x004fda00000e0000 */
[----:B------:R-:W-:Y:S02]  /*1110*/  USHF.R.S32.HI UR44, URZ, 0x1f, UR43 ;  /* 0x0000001f3f2c7899 */ /* 0x000fe4000801142b */
[----:B------:R-:W-:-:S04]  /*1120*/  @UP0 ULEA UR8, UP1, UR43, UR8, 0x2 ;  /* 0x000000082b080291 */ /* 0x000fc8000f82103f */
[----:B------:R-:W-:Y:S02]  /*1130*/  @UP0 ULEA.HI.X UR9, UR43, UR9, UR44, 0x2, UP1 ;  /* 0x000000092b090291 */ /* 0x000fe400088f142c */
[----:B------:R-:W-:-:S04]  /*1140*/  IMAD.U32 R6, RZ, RZ, UR8 ;  /* 0x00000008ff067e24 */ /* 0x000fc8000f8e00ff */
[----:B------:R-:W-:Y:S01]  /*1150*/  IMAD.U32 R7, RZ, RZ, UR9 ;  /* 0x00000009ff077e24 */ /* 0x000fe2000f8e00ff */
[----:B------:R-:W-:Y:S02]  /*1160*/  ULDC.64 UR8, c[0x0][0xa20] ;  /* 0x0002880000087ab9 */ /* 0x000fe40000000a00 */
[----:B------:R-:W-:Y:S02]  /*1170*/  UISETP.NE.U32.AND UP0, UPT, UR8, URZ, UPT ;  /* 0x0000003f0800728c */ /* 0x000fe4000bf05070 */
[----:B------:R-:W-:Y:S01]  /*1180*/  UISETP.NE.U32.AND UP1, UPT, UR10, URZ, UPT ;  /* 0x0000003f0a00728c */ /* 0x000fe2000bf25070 */
[----:B------:R0:W5:Y:S01]  /*1190*/  @P0 LDG.E R3, desc[UR40][R6.64] ;  /* 0x0000002806030981 */ /* 0x000162000c1e1900 */
[----:B------:R-:W-:Y:S02]  /*11a0*/  UISETP.NE.AND.EX UP0, UPT, UR9, URZ, UPT, UP0 ;  /* 0x0000003f0900728c */ /* 0x000fe4000bf05300 */
[----:B------:R-:W-:-:S04]  /*11b0*/  UISETP.NE.AND.EX UP1, UPT, UR11, URZ, UPT, UP1 ;  /* 0x0000003f0b00728c */ /* 0x000fc8000bf25310 */
[----:B------:R-:W-:Y:S01]  /*11c0*/  USEL UR4, UR4, 0x1, UP1 ;  /* 0x0000000104047887 */ /* 0x000fe20008800000 */
[----:B------:R-:W-:-:S03]  /*11d0*/  PLOP3.LUT P0, PT, PT, PT, UP0, 0x80, 0x0 ;  /* 0x000000000000781c */ /* 0x000fc60003f0f008 */
[----:B------:R-:W-:Y:S02]  /*11e0*/  UIMAD UR4, UR4, UR7, URZ ;  /* 0x00000007040472a4 */ /* 0x000fe4000f8e023f */
[----:B------:R-:W-:-:S04]  /*11f0*/  @UP0 ULEA UR8, UP1, UR43, UR8, 0x2 ;  /* 0x000000082b080291 */ /* 0x000fc8000f82103f */
[----:B------:R-:W-:Y:S01]  /*1200*/  @UP0 ULEA.HI.X UR9, UR43, UR9, UR44, 0x2, UP1 ;  /* 0x000000092b090291 */ /* 0x000fe200088f142c */
[----:B------:R-:W-:Y:S02]  /*1210*/  IMAD.U32 R152, RZ, RZ, UR4 ;  /* 0x00000004ff987e24 */ /* 0x000fe4000f8e00ff */
[----:B------:R-:W-:-:S03]  /*1220*/  IMAD.U32 R4, RZ, RZ, UR8 ;  /* 0x00000008ff047e24 */ /* 0x000fc6000f8e00ff */
[----:B------:R-:W-:-:S05]  /*1230*/  IMAD.U32 R5, RZ, RZ, UR9 ;  /* 0x00000009ff057e24 */ /* 0x000fca000f8e00ff */
[----:B------:R0:W5:Y:S01]  /*1240*/  @P0 LDG.E R152, desc[UR40][R4.64] ;  /* 0x0000002804980981 */ /* 0x000162000c1e1900 */
[----:B------:R-:W-:Y:S01]  /*1250*/  UMOV UR45, UR5 ;  /* 0x00000005002d7c82 */ /* 0x000fe20008000000 */
[----:B------:R-:W-:Y:S01]  /*1260*/  UMOV UR46, UR6 ;  /* 0x00000006002e7c82 */ /* 0x000fe20008000000 */
[----:B-1-3--:R-:W-:Y:S05]  /*1270*/  @P0 BRA `(.L_x_390) ;  /* 0x00000000002c0947 */ /* 0x00afea0003800000 */
[----:B------:R-:W-:Y:S02]  /*1280*/  ULDC.64 UR4, c[0x0][0xa08] ;  /* 0x0002820000047ab9 */ /* 0x000fe40000000a00 */
[----:B------:R-:W-:-:S04]  /*1290*/  ISETP.NE.U32.AND P0, PT, RZ, UR4, PT ;  /* 0x00000004ff007c0c */ /* 0x000fc8000bf05070 */
[----:B------:R-:W-:-:S13]  /*12a0*/  ISETP.NE.AND.EX P0, PT, RZ, UR5, PT, P0 ;  /* 0x00000005ff007c0c */ /* 0x000fda000bf05300 */
[----:B------:R-:W-:Y:S05]  /*12b0*/  @!P0 BRA `(.L_x_390) ;  /* 0x00000000001c8947 */ /* 0x000fea0003800000 */
[----:B------:R-:W-:Y:S02]  /*12c0*/  ULDC.64 UR4, c[0x0][0xa08] ;  /* 0x0002820000047ab9 */ /* 0x000fe40000000a00 */
[----:B------:R-:W-:-:S06]  /*12d0*/  UIMAD.WIDE UR4, UR43, 0x4, UR4 ;  /* 0x000000042b0478a5 */ /* 0x000fcc000f8e0204 */
[----:B0-----:R-:W-:Y:S02]  /*12e0*/  IMAD.U32 R4, RZ, RZ, UR4 ;  /* 0x00000004ff047e24 */ /* 0x001fe4000f8e00ff */
[----:B------:R-:W-:-:S05]  /*12f0*/  IMAD.U32 R5, RZ, RZ, UR5 ;  /* 0x00000005ff057e24 */ /* 0x000fca000f8e00ff */
[----:B-----5:R-:W2:Y:S04]  /*1300*/  LDG.E R152, desc[UR40][R4.64] ;  /* 0x0000002804987981 */ /* 0x020ea8000c1e1900 */
[----:B------:R-:W2:Y:S02]  /*1310*/  LDG.E R7, desc[UR40][R4.64+0x4] ;  /* 0x0000042804077981 */ /* 0x000ea4000c1e1900 */
[----:B--2---:R-:W-:-:S07]  /*1320*/  IMAD.IADD R152, R7, 0x1, -R152 ;  /* 0x0000000107987824 */ /* 0x004fce00078e0a98 */
.L_x_390:
[----:B------:R-:W-:Y:S01]  /*1330*/  UISETP.NE.AND UP0, UPT, UR48, 0x1, UPT ;  /* 0x000000013000788c */ /* 0x000fe2000bf05270 */
[----:B-----5:R-:W-:Y:S01]  /*1340*/  IMAD.IADD R152, R152, 0x1, -R3 ;  /* 0x0000000198987824 */ /* 0x020fe200078e0a03 */
[----:B------:R-:W-:Y:S01]  /*1350*/  CS2R R20, SRZ ;  /* 0x0000000000147805 */ /* 0x000fe2000001ff00 */
[----:B------:R-:W-:Y:S01]  /*1360*/  IMAD.MOV.U32 R0, RZ, RZ, RZ ;  /* 0x000000ffff007224 */ /* 0x000fe200078e00ff */
[----:B------:R-:W-:Y:S01]  /*1370*/  CS2R R150, SRZ ;  /* 0x0000000000967805 */ /* 0x000fe2000001ff00 */
[----:B------:R-:W-:Y:S01]  /*1380*/  VIADD R3, R152, 0x3f ;  /* 0x0000003f98037836 */ /* 0x000fe20000000000 */
[----:B------:R-:W-:Y:S02]  /*1390*/  PLOP3.LUT P0, PT, PT, PT, UP0, 0x80, 0x0 ;  /* 0x000000000000781c */ /* 0x000fe40003f0f008 */
[----:B------:R-:W-:Y:S02]  /*13a0*/  CS2R R148, SRZ ;  /* 0x0000000000947805 */ /* 0x000fe4000001ff00 */
[----:B------:R-:W-:-:S02]  /*13b0*/  CS2R R146, SRZ ;  /* 0x0000000000927805 */ /* 0x000fc4000001ff00 */
[----:B------:R-:W-:Y:S02]  /*13c0*/  CS2R R144, SRZ ;  /* 0x0000000000907805 */ /* 0x000fe4000001ff00 */
[----:B0-----:R-:W-:Y:S02]  /*13d0*/  SHF.R.S32.HI R4, RZ, 0x1f, R3 ;  /* 0x0000001fff047819 */ /* 0x001fe40000011403 */
[----:B------:R-:W-:Y:S02]  /*13e0*/  CS2R R142, SRZ ;  /* 0x00000000008e7805 */ /* 0x000fe4000001ff00 */
[----:B------:R-:W-:Y:S02]  /*13f0*/  CS2R R140, SRZ ;  /* 0x00000000008c7805 */ /* 0x000fe4000001ff00 */
[----:B------:R-:W-:Y:S02]  /*1400*/  CS2R R138, SRZ ;  /* 0x00000000008a7805 */ /* 0x000fe4000001ff00 */
[----:B------:R-:W-:-:S02]  /*1410*/  LEA.HI R4, R4, R3, RZ, 0x6 ;  /* 0x0000000304047211 */ /* 0x000fc400078f30ff */
[----:B------:R-:W-:Y:S02]  /*1420*/  CS2R R136, SRZ ;  /* 0x0000000000887805 */ /* 0x000fe4000001ff00 */
[----:B------:R-:W-:Y:S02]  /*1430*/  CS2R R134, SRZ ;  /* 0x0000000000867805 */ /* 0x000fe4000001ff00 */
[----:B------:R-:W-:Y:S02]  /*1440*/  CS2R R132, SRZ ;  /* 0x0000000000847805 */ /* 0x000fe4000001ff00 */
[----:B------:R-:W-:Y:S02]  /*1450*/  CS2R R130, SRZ ;  /* 0x0000000000827805 */ /* 0x000fe4000001ff00 */
[----:B------:R-:W-:Y:S02]  /*1460*/  CS2R R128, SRZ ;  /* 0x0000000000807805 */ /* 0x000fe4000001ff00 */
[----:B------:R-:W-:-:S02]  /*1470*/  CS2R R170, SRZ ;  /* 0x0000000000aa7805 */ /* 0x000fc4000001ff00 */
        /* <DEDUP_REMOVED lines=13> */
[----:B------:R-:W-:Y:S01]  /*1550*/  CS2R R104, SRZ ;  /* 0x0000000000687805 */ /* 0x000fe2000001ff00 */
[----:B------:R-:W-:Y:S01]  /*1560*/  IMAD.MOV.U32 R153, RZ, RZ, RZ ;  /* 0x000000ffff997224 */ /* 0x000fe200078e00ff */
        /* <DEDUP_REMOVED lines=36> */
[----:B------:R-:W-:Y:S01]  /*17b0*/  SHF.R.S32.HI R174, RZ, 0x6, R4 ;  /* 0x00000006ffae7819 */ /* 0x000fe20000011404 */
[----:B------:R-:W-:Y:S06]  /*17c0*/  @!P0 BRA `(.L_x_391) ;  /* 0x0000001800508947 */ /* 0x000fec0003800000 */
[----:B------:R-:W-:Y:S02]  /*17d0*/  ISETP.GE.AND P1, PT, R152, 0x1, PT ;  /* 0x000000019800780c */ /* 0x000fe40003f26270 */
[----:B------:R-:W-:-:S11]  /*17e0*/  PLOP3.LUT P0, PT, PT, PT, PT, 0x80, 0x0 ;  /* 0x000000000000781c */ /* 0x000fd60003f0f070 */
[----:B------:R-:W-:Y:S05]  /*17f0*/  @!P1 BRA `(.L_x_392) ;  /* 0x0000005000bc9947 */ /* 0x000fea0003800000 */
        /* <DEDUP_REMOVED lines=14> */
.L_x_393:
[----:B------:R-:W-:Y:S01]  /*18e0*/  ULEA UR16, UR39, UR42, 0x3 ;  /* 0x0000002a27107291 */ /* 0x000fe2000f8e183f */
[----:B------:R-:W-:-:S05]  /*18f0*/  IMAD.U32 R0, RZ, RZ, UR38 ;  /* 0x00000026ff007e24 */ /* 0x000fca000f8e00ff */
[----:B------:R-:W-:-:S04]  /*1900*/  SHF.L.U32 R0, R0, 0x1f, RZ ;  /* 0x0000001f00007819 */ /* 0x000fc800000006ff */
[----:B------:R-:W0:Y:S02]  /*1910*/  SYNCS.PHASECHK.TRANS64.TRYWAIT P0, [UR16+0x28c50], R0 ;  /* 0x028c5000ff0075a7 */ /* 0x000e240008000150 */
[----:B0-----:R-:W-:Y:S05]  /*1920*/  @!P0 BRA `(.L_x_394) ;  /* 0x000000ec00a08947 */ /* 0x001fea0003800000 */
.L_x_574:
        /* <DEDUP_REMOVED lines=18> */
[----:B------:R-:W-:-:S06]  /*1a50*/  WARPGROUP.ARRIVE ;  /* 0x00000000000079c5 */ /* 0x000fcc0000000000 */
        /* <DEDUP_REMOVED lines=25> */
[----:B------:R-:W-:-:S13]  /*1bf0*/  ISETP.GE.AND P0, PT, R152, 0x41, PT ;  /* 0x000000419800780c */ /* 0x000fda0003f06270 */
[----:B0-----:R-:W-:Y:S05]  /*1c00*/  @!P0 BRA `(.L_x_395) ;  /* 0x0000000c00008947 */ /* 0x001fea0003800000 */
[----:B------:R-:W-:-:S07]  /*1c10*/  VIADD R174, R174, 0xfffffffe ;  /* 0xfffffffeaeae7836 */ /* 0x000fce0000000000 */
.L_x_400:
[----:B------:R-:W-:Y:S01]  /*1c20*/  BAR.SYNC.DEFER_BLOCKING 0xe, 0x100 ;  /* 0x0384000000007b1d */ /* 0x000fe20000010000 */
[----:B------:R-:W-:Y:S01]  /*1c30*/  IMAD.U32 R3, RZ, RZ, UR39 ;  /* 0x00000027ff037e24 */ /* 0x000fe2000f8e00ff */
[----:B------:R-:W-:Y:S01]  /*1c40*/  UISETP.NE.AND UP1, UPT, UR47, 0x3, UPT ;  /* 0x000000032f00788c */ /* 0x000fe2000bf25270 */
[C---:B------:R-:W-:Y:S01]  /*1c50*/  ISETP.GT.AND P1, PT, R174.reuse, RZ, PT ;  /* 0x000000ffae00720c */ /* 0x040fe20003f24270 */
[----:B------:R-:W-:Y:S01]  /*1c60*/  UIADD3 UR39, UR39, 0x1, URZ ;  /* 0x0000000127277890 */ /* 0x000fe2000fffe03f */
[----:B0-----:R-:W-:Y:S02]  /*1c70*/  IMAD R0, R3, 0x40, R16 ;  /* 0x0000004003007824 */ /* 0x001fe400078e0210 */
        /* <DEDUP_REMOVED lines=139> */
.L_x_396:
[----:B------:R-:W-:Y:S01]  /*2530*/  ULEA UR6, UR39, UR42, 0x3 ;  /* 0x0000002a27067291 */ /* 0x000fe2000f8e183f */
[----:B------:R-:W-:-:S05]  /*2540*/  IMAD.U32 R0, RZ, RZ, UR38 ;  /* 0x00000026ff007e24 */ /* 0x000fca000f8e00ff */
[----:B------:R-:W-:-:S04]  /*2550*/  SHF.L.U32 R0, R0, 0x1f, RZ ;  /* 0x0000001f00007819 */ /* 0x000fc800000006ff */
[----:B------:R0:W1:Y:S01]  /*2560*/  SYNCS.PHASECHK.TRANS64.TRYWAIT P0, [UR6+0x28c50], R0 ;  /* 0x028c5000ff0075a7 */ /* 0x0000620008000146 */
[----:B------:R-:W-:Y:S05]  /*2570*/  @!P2 BRA `(.L_x_397) ;  /* 0x000000000004a947 */ /* 0x000fea0003800000 */
[----:B------:R-:W-:Y:S01]  /*2580*/  BPT.TRAP 0x1 ;  /* 0x000000040000795c */ /* 0x000fe20000300000 */
.L_x_397:
[----:B-1----:R-:W-:Y:S05]  /*2590*/  @P0 BRA `(.L_x_398) ;  /* 0x0000000000080947 */ /* 0x002fea0003800000 */
[----:B------:R-:W1:Y:S02]  /*25a0*/  SYNCS.PHASECHK.TRANS64.TRYWAIT P0, [UR6+0x28c50], R0 ;  /* 0x028c5000ff0075a7 */ /* 0x000e640008000146 */
[----:B-1----:R-:W-:Y:S05]  /*25b0*/  @!P0 BRA `(.L_x_399) ;  /* 0x000000e000948947 */ /* 0x002fea0003800000 */
.L_x_398:
        /* <DEDUP_REMOVED lines=37> */
.L_x_395:
[----:B------:R-:W-:Y:S01]  /*2810*/  BAR.SYNC.DEFER_BLOCKING 0xe, 0x100 ;  /* 0x0384000000007b1d */ /* 0x000fe20000010000 */
[----:B------:R-:W-:Y:S01]  /*2820*/  IMAD.U32 R3, RZ, RZ, UR39 ;  /* 0x00000027ff037e24 */ /* 0x000fe2000f8e00ff */
[----:B------:R-:W-:Y:S01]  /*2830*/  UIADD3 UR39, UR39, 0x1, URZ ;  /* 0x0000000127277890 */ /* 0x000fe2000fffe03f */
[----:B------:R-:W-:Y:S01]  /*2840*/  PLOP3.LUT P0, PT, PT, PT, PT, 0x8, 0x0 ;  /* 0x000000000000781c */ /* 0x000fe20003f0e170 */
[----:B------:R-:W-:Y:S02]  /*2850*/  IMAD.MOV.U32 R20, RZ, RZ, RZ ;  /* 0x000000ffff147224 */ /* 0x000fe400078e00ff */
[----:B0-----:R-:W-:Y:S01]  /*2860*/  IMAD R0, R3, 0x40, R16 ;  /* 0x0000004003007824 */ /* 0x001fe200078e0210 */
[----:B------:R-:W-:-:S04]  /*2870*/  UISETP.NE.AND UP0, UPT, UR39, 0x2, UPT ;  /* 0x000000022700788c */ /* 0x000fc8000bf05270 */
[----:B------:R-:W-:Y:S01]  /*2880*/  LEA R3, R0, UR42, 0x2 ;  /* 0x0000002a00037c11 */ /* 0x000fe2000f8e10ff */
        /* <DEDUP_REMOVED lines=136> */
.L_x_391:
[----:B------:R-:W-:Y:S02]  /*3110*/  ISETP.GE.AND P1, PT, R152, 0x1, PT ;  /* 0x000000019800780c */ /* 0x000fe40003f26270 */
[----:B------:R-:W-:-:S11]  /*3120*/  PLOP3.LUT P0, PT, PT, PT, PT, 0x80, 0x0 ;  /* 0x000000000000781c */ /* 0x000fd60003f0f070 */
[----:B------:R-:W-:Y:S05]  /*3130*/  @!P1 BRA `(.L_x_392) ;  /* 0x00000038006c9947 */ /* 0x000fea0003800000 */
        /* <DEDUP_REMOVED lines=29> */
.L_x_401:
        /* <DEDUP_REMOVED lines=9> */
.L_x_575:
[----:B------:R-:W-:Y:S05]  /*33a0*/  @!P0 BRA `(.L_x_403) ;  /* 0x0000000000048947 */ /* 0x000fea0003800000 */
[----:B------:R-:W-:Y:S01]  /*33b0*/  BPT.TRAP 0x1 ;  /* 0x000000040000795c */ /* 0x000fe20000300000 */
.L_x_403:
[----:B------:R-:W-:Y:S02]  /*33c0*/  IMAD.U32 R7, RZ, RZ, UR39 ;  /* 0x00000027ff077e24 */ /* 0x000fe4000f8e00ff */
[----:B------:R-:W-:-:S03]  /*33d0*/  IMAD.U32 R8, RZ, RZ, UR38 ;  /* 0x00000026ff087e24 */ /* 0x000fc6000f8e00ff */
[----:B------:R-:W-:Y:S02]  /*33e0*/  LEA R7, R7, UR42, 0x3 ;  /* 0x0000002a07077c11 */ /* 0x000fe4000f8e18ff */
[----:B------:R-:W-:-:S04]  /*33f0*/  SHF.L.U32 R8, R8, 0x1f, RZ ;  /* 0x0000001f08087819 */ /* 0x000fc800000006ff */
[----:B------:R1:W2:Y:S01]  /*3400*/  SYNCS.PHASECHK.TRANS64.TRYWAIT P1, [R7+URZ+0x28c30], R8 ;  /* 0x028c3008070075a7 */ /* 0x0002a2000802017f */
[----:B------:R-:W-:Y:S05]  /*3410*/  @!P0 BRA `(.L_x_404) ;  /* 0x0000000000048947 */ /* 0x000fea0003800000 */
[----:B------:R-:W-:Y:S01]  /*3420*/  BPT.TRAP 0x1 ;  /* 0x000000040000795c */ /* 0x000fe20000300000 */
.L_x_404:
[----:B--2---:R-:W-:Y:S05]  /*3430*/  @P1 BRA `(.L_x_405) ;  /* 0x0000000000081947 */ /* 0x004fea0003800000 */
[----:B------:R-:W2:Y:S02]  /*3440*/  SYNCS.PHASECHK.TRANS64.TRYWAIT P1, [R7+URZ+0x28c30], R8 ;  /* 0x028c3008070075a7 */ /* 0x000ea4000802017f */
[----:B--2---:R-:W-:Y:S05]  /*3450*/  @!P1 BRA `(.L_x_406) ;  /* 0x000000d4001c9947 */ /* 0x004fea0003800000 */
.L_x_405:
[----:B0-----:R-:W0:Y:S01]  /*3460*/  S2R R0, SR_TID.X ;  /* 0x0000000000007919 */ /* 0x001e220000002100 */
[----:B------:R-:W-:-:S04]  /*3470*/  UIADD3 UR4, UR42, 0x22400, URZ ;  /* 0x000224002a047890 */ /* 0x000fc8000fffe03f */
[----:B------:R-:W-:-:S04]  /*3480*/  USHF.R.U32.HI UR4, URZ, 0x4, UR4 ;  /* 0x000000043f047899 */ /* 0x000fc80008011604 */
[----:B------:R-:W-:Y:S01]  /*3490*/  ULOP3.LUT UR4, UR4, 0x3fff, URZ, 0xc0, !UPT ;  /* 0x00003fff04047892 */ /* 0x000fe2000f8ec03f */
[----:B0-----:R-:W-:-:S05]  /*34a0*/  LOP3.LUT R3, R0, 0x7f, RZ, 0xc0, !PT ;  /* 0x0000007f00037812 */ /* 0x001fca00078ec0ff */
[----:B------:R-:W-:Y:S01]  /*34b0*/  IMAD.U32 R0, RZ, RZ, UR4 ;  /* 0x00000004ff007e24 */ /* 0x000fe2000f8e00ff */
[----:B------:R-:W-:Y:S05]  /*34c0*/  WARPSYNC.ALL ;  /* 0x0000000000007948 */ /* 0x000fea0003800000 */
[----:B------:R-:W-:Y:S02]  /*34d0*/  ISETP.NE.AND P1, PT, R3, RZ, PT ;  /* 0x000000ff0300720c */ /* 0x000fe40003f25270 */
[----:B------:R-:W-:-:S04]  /*34e0*/  LOP3.LUT R0, R0, 0x10000, RZ, 0xfc, !PT ;  /* 0x0001000000007812 */ /* 0x000fc800078efcff */
[----:B------:R-:W-:Y:S01]  /*34f0*/  R2UR UR12, R0 ;  /* 0x00000000000c72ca */ /* 0x000fe200000e0000 */
[----:B------:R-:W-:Y:S01]  /*3500*/  UIADD3 UR4, UR42, 0x20400, URZ ;  /* 0x000204002a047890 */ /* 0x000fe2000fffe03f */
[----:B------:R-:W-:Y:S01]  /*3510*/  WARPGROUP.ARRIVE ;  /* 0x00000000000079c5 */ /* 0x000fe20000000000 */
[----:B------:R-:W-:Y:S01]  /*3520*/  UMOV UR7, 0x40000040 ;  /* 0x4000004000077882 */ /* 0x000fe20000000000 */
[----:B------:R-:W-:Y:S01]  /*3530*/  UMOV UR5, 0x40000040 ;  /* 0x4000004000057882 */ /* 0x000fe20000000000 */
[----:B------:R-:W-:Y:S01]  /*3540*/  USHF.R.U32.HI UR4, URZ, 0x4, UR4 ;  /* 0x000000043f047899 */ /* 0x000fe20008011604 */
[----:B------:R-:W-:Y:S01]  /*3550*/  IMAD R4, R174, -0x40, R152 ;  /* 0xffffffc0ae047824 */ /* 0x000fe200078e0298 */
[----:B------:R-:W-:Y:S01]  /*3560*/  UMOV UR11, 0x40000040 ;  /* 0x40000040000b7882 */ /* 0x000fe20000000000 */
[----:B------:R-:W-:Y:S01]  /*3570*/  UMOV UR9, 0x40000040 ;  /* 0x4000004000097882 */ /* 0x000fe20000000000 */
[----:B------:R-:W-:Y:S01]  /*3580*/  ULOP3.LUT UR4, UR4, 0x3fff, URZ, 0xc0, !UPT ;  /* 0x00003fff04047892 */ /* 0x000fe2000f8ec03f */
[----:B------:R-:W-:Y:S01]  /*3590*/  UMOV UR15, 0x40000040 ;  /* 0x40000040000f7882 */ /* 0x000fe20000000000 */
[----:B------:R-:W-:-:S02]  /*35a0*/  IADD3 R4, -R17, 0x40, R4 ;  /* 0x0000004011047810 */ /* 0x000fc40007ffe104 */
[----:B------:R-:W-:Y:S02]  /*35b0*/  ULEA UR12, UR39, UR12, 0x9 ;  /* 0x0000000c270c7291 */ /* 0x000fe4000f8e483f */
[----:B------:R-:W-:Y:S01]  /*35c0*/  ULOP3.LUT UR13, UR4, 0x10000, URZ, 0xfc, !UPT ;  /* 0x00010000040d7892 */ /* 0x000fe2000f8efc3f */
[C---:B------:R-:W-:Y:S01]  /*35d0*/  ISETP.GT.AND P6, PT, R4.reuse, RZ, PT ;  /* 0x000000ff0400720c */ /* 0x040fe20003fc4270 */
[----:B------:R-:W-:Y:S01]  /*35e0*/  UIADD3 UR10, UR12, 0x4, URZ ;  /* 0x000000040c0a7890 */ /* 0x000fe2000fffe03f */
[C---:B------:R-:W-:Y:S01]  /*35f0*/  ISETP.GT.AND P2, PT, R4.reuse, 0x1, PT ;  /* 0x000000010400780c */ /* 0x040fe20003f44270 */
[----:B------:R-:W-:Y:S01]  /*3600*/  UIADD3 UR8, UR13, 0x4, URZ ;  /* 0x000000040d087890 */ /* 0x000fe2000fffe03f */
[C---:B------:R-:W-:Y:S01]  /*3610*/  ISETP.GT.AND P3, PT, R4.reuse, 0x8, PT ;  /* 0x000000080400780c */ /* 0x040fe20003f64270 */
[----:B------:R-:W-:Y:S01]  /*3620*/  UMOV UR6, UR12 ;  /* 0x0000000c00067c82 */ /* 0x000fe20008000000 */
[----:B------:R-:W-:Y:S01]  /*3630*/  UMOV UR4, UR13 ;  /* 0x0000000d00047c82 */ /* 0x000fe20008000000 */
[----:B------:R-:W-:Y:S01]  /*3640*/  UIADD3 UR14, UR12, 0x6, URZ ;  /* 0x000000060c0e7890 */ /* 0x000fe2000fffe03f */
[----:B------:R-:W-:Y:S01]  /*3650*/  HGMMA.64x64x16.F32 R24, gdesc[UR4], RZ, !UPT, gsb0 ;  /* 0x00e00000041879f0 */ /* 0x000fe2000c0008ff */
[----:B------:R-:W-:Y:S01]  /*3660*/  UIADD3 UR6, UR12, 0x2, URZ ;  /* 0x000000020c067890 */ /* 0x000fe2000fffe03f */
[C---:B------:R-:W-:Y:S01]  /*3670*/  ISETP.GT.AND P4, PT, R4.reuse, 0x9, PT ;  /* 0x000000090400780c */ /* 0x040fe20003f84270 */
[----:B------:R-:W-:Y:S01]  /*3680*/  UIADD3 UR4, UR13, 0x2, URZ ;  /* 0x000000020d047890 */ /* 0x000fe2000fffe03f */
[----:B------:R-:W-:Y:S01]  /*3690*/  ISETP.GT.AND P5, PT, R4, 0x10, PT ;  /* 0x000000100400780c */ /* 0x000fe20003fa4270 */
[----:B------:R-:W-:Y:S01]  /*36a0*/  UMOV UR7, 0x40000040 ;  /* 0x4000004000077882 */ /* 0x000fe20000000000 */
[----:B------:R-:W-:Y:S01]  /*36b0*/  UMOV UR5, 0x40000040 ;  /* 0x4000004000057882 */ /* 0x000fe20000000000 */
[----:B------:R-:W-:Y:S01]  /*36c0*/  UIADD3 UR12, UR13, 0x6, URZ ;  /* 0x000000060d0c7890 */ /* 0x000fe2000fffe03f */
[----:B------:R-:W-:-:S02]  /*36d0*/  ULDC UR20, c[0x0][0x988] ;  /* 0x0002620000147ab9 */ /* 0x000fc40000000800 */
        /* <DEDUP_REMOVED lines=218> */
.L_x_407:
[----:B------:R3:W4:Y:S01]  /*4480*/  SYNCS.PHASECHK.TRANS64.TRYWAIT P2, [R7+URZ+0x28c50], R8 ;  /* 0x028c5008070075a7 */ /* 0x000722000804017f */
[----:B------:R-:W-:Y:S05]  /*4490*/  @!P0 BRA `(.L_x_408) ;  /* 0x0000000000048947 */ /* 0x000fea0003800000 */
[----:B------:R-:W-:Y:S01]  /*44a0*/  BPT.TRAP 0x1 ;  /* 0x000000040000795c */ /* 0x000fe20000300000 */
.L_x_408:
[----:B------:R-:W-:Y:S01]  /*44b0*/  ULOP3.LUT UR49, UR49, 0x2000000, URZ, 0xfc, !UPT ;  /* 0x0200000031317892 */ /* 0x000fe2000f8efc3f */
[----:B----4-:R-:W-:Y:S11]  /*44c0*/  @P2 BRA `(.L_x_409) ;  /* 0x0000000000082947 */ /* 0x010ff60003800000 */
[----:B------:R-:W4:Y:S02]  /*44d0*/  SYNCS.PHASECHK.TRANS64.TRYWAIT P2, [R7+URZ+0x28c50], R8 ;  /* 0x028c5008070075a7 */ /* 0x000f24000804017f */
[----:B----4-:R-:W-:Y:S05]  /*44e0*/  @!P2 BRA `(.L_x_410) ;  /* 0x000000c4000ca947 */ /* 0x010fea0003800000 */
.L_x_409:
[----:B------:R-:W-:Y:S01]  /*44f0*/  ULEA UR10, UR39, UR49, 0xc ;  /* 0x00000031270a7291 */ /* 0x000fe2000f8e603f */
[----:B------:R-:W-:Y:S01]  /*4500*/  WARPGROUP.ARRIVE ;  /* 0x00000000000079c5 */ /* 0x000fe20000000000 */
[----:B------:R-:W-:Y:S01]  /*4510*/  UMOV UR7, 0x40000040 ;  /* 0x4000004000077882 */ /* 0x000fe20000000000 */
[----:B------:R-:W-:Y:S01]  /*4520*/  UMOV UR11, 0x40000040 ;  /* 0x40000040000b7882 */ /* 0x000fe20000000000 */
[----:B------:R-:W-:Y:S01]  /*4530*/  ISETP.GE.AND P2, PT, R152, 0x41, PT ;  /* 0x000000419800780c */ /* 0x000fe20003f46270 */
[----:B-1234-:R-:W-:Y:S02]  /*4540*/  @!P1 VIADD R7, R7, 0x28c60 ;  /* 0x00028c6007079836 */ /* 0x01efe40000000000 */
[----:B------:R-:W-:Y:S02]  /*4550*/  UMOV UR6, UR10 ;  /* 0x0000000a00067c82 */ /* 0x000fe40008000000 */
[----:B------:R-:W-:Y:S01]  /*4560*/  HGMMA.64x256x16.F32 R24, R156, gdesc[UR4].tnspB, RZ, !UPT, gsb0 ;  /* 0x43e000049c187df0 */ /* 0x000fe2000c0008ff */
[----:B------:R-:W-:Y:S01]  /*4570*/  UIADD3 UR6, UR10, 0x80, URZ ;  /* 0x000000800a067890 */ /* 0x000fe2000fffe03f */
[----:B------:R-:W-:Y:S01]  /*4580*/  @!P1 PRMT R7, RZ, 0x654, R7 ;  /* 0x00000654ff079816 */ /* 0x000fe20000000007 */
[----:B------:R-:W-:Y:S01]  /*4590*/  UMOV UR7, 0x40000040 ;  /* 0x4000004000077882 */ /* 0x000fe20000000000 */
[----:B------:R-:W-:-:S02]  /*45a0*/  WARPGROUP.DEPBAR.LE gsb0, 0x0 ;  /* 0x00008000000079c5 */ /* 0x000fc40000010000 */
[----:B------:R-:W-:-:S15]  /*45b0*/  WARPGROUP.ARRIVE ;  /* 0x00000000000079c5 */ /* 0x000fde0000000000 */
[----:B------:R-:W-:-:S07]  /*45c0*/  NOP ;  /* 0x0000000000007918 */ /* 0x000fce0000000000 */
        /* <DEDUP_REMOVED lines=23> */
[----:B-1----:R-:W-:Y:S01]  /*4740*/  VIADD R7, R174, 0xfffffffe ;  /* 0xfffffffeae077836 */ /* 0x002fe20000000000 */
[----:B------:R-:W-:Y:S01]  /*4750*/  UMOV UR21, UR39 ;  /* 0x0000002700157c82 */ /* 0x000fe20008000000 */
[----:B------:R-:W-:Y:S01]  /*4760*/  IMAD.MOV.U32 R9, RZ, RZ, R4 ;  /* 0x000000ffff097224 */ /* 0x000fe200078e0004 */
[----:B------:R-:W-:Y:S01]  /*4770*/  ULDC UR20, c[0x0][0x988] ;  /* 0x0002620000147ab9 */ /* 0x000fe20000000800 */
[----:B------:R-:W-:-:S07]  /*4780*/  IMAD.MOV.U32 R10, RZ, RZ, R3 ;  /* 0x000000ffff0a7224 */ /* 0x000fce00078e0003 */
.L_x_420:
[----:B------:R-:W-:Y:S01]  /*4790*/  UIADD3 UR39, UR21, 0x1, URZ ;  /* 0x0000000115277890 */ /* 0x000fe2000fffe03f */
[C---:B------:R-:W-:Y:S01]  /*47a0*/  ISETP.GT.AND P2, PT, R7.reuse, RZ, PT ;  /* 0x000000ff0700720c */ /* 0x040fe20003f44270 */
[----:B------:R-:W-:Y:S02]  /*47b0*/  VIADD R7, R7, 0xffffffff ;  /* 0xffffffff07077836 */ /* 0x000fe40000000000 */
[----:B------:R-:W-:-:S04]  /*47c0*/  UISETP.NE.AND UP0, UPT, UR39, 0x2, UPT ;  /* 0x000000022700788c */ /* 0x000fc8000bf05270 */
[----:B------:R-:W-:Y:S02]  /*47d0*/  USEL UR6, URZ, 0x1, UP0 ;  /* 0x000000013f067887 */ /* 0x000fe40008000000 */
[----:B------:R-:W-:Y:S02]  /*47e0*/  USEL UR39, UR39, URZ, UP0 ;  /* 0x0000003f27277287 */ /* 0x000fe40008000000 */
[----:B------:R-:W-:Y:S01]  /*47f0*/  ULOP3.LUT UR38, UR38, UR6, URZ, 0x3c, !UPT ;  /* 0x0000000626267292 */ /* 0x000fe2000f8e3c3f */
[----:B0123--:R-:W-:Y:S11]  /*4800*/  @!P0 BRA `(.L_x_412) ;  /* 0x0000000000048947 */ /* 0x00fff60003800000 */
[----:B------:R-:W-:Y:S01]  /*4810*/  BPT.TRAP 0x1 ;  /* 0x000000040000795c */ /* 0x000fe20000300000 */
.L_x_412:
[----:B------:R-:W-:Y:S01]  /*4820*/  ULEA UR22, UR39, UR42, 0x3 ;  /* 0x0000002a27167291 */ /* 0x000fe2000f8e183f */
[----:B------:R-:W-:-:S05]  /*4830*/  IMAD.U32 R8, RZ, RZ, UR38 ;  /* 0x00000026ff087e24 */ /* 0x000fca000f8e00ff */
[----:B------:R-:W-:-:S04]  /*4840*/  SHF.L.U32 R8, R8, 0x1f, RZ ;  /* 0x0000001f08087819 */ /* 0x000fc800000006ff */
[----:B------:R1:W2:Y:S01]  /*4850*/  SYNCS.PHASECHK.TRANS64.TRYWAIT P3, [UR22+0x28c30], R8 ;  /* 0x028c3008ff0075a7 */ /* 0x0002a20008060156 */
[----:B------:R-:W-:Y:S05]  /*4860*/  @!P0 BRA `(.L_x_413) ;  /* 0x0000000000048947 */ /* 0x000fea0003800000 */
[----:B------:R-:W-:Y:S01]  /*4870*/  BPT.TRAP 0x1 ;  /* 0x000000040000795c */ /* 0x000fe20000300000 */
.L_x_413:
[----:B--2---:R-:W-:Y:S05]  /*4880*/  @P3 BRA `(.L_x_414) ;  /* 0x0000000000083947 */ /* 0x004fea0003800000 */
[----:B------:R-:W2:Y:S02]  /*4890*/  SYNCS.PHASECHK.TRANS64.TRYWAIT P3, [UR22+0x28c30], R8 ;  /* 0x028c3008ff0075a7 */ /* 0x000ea40008060156 */
[----:B--2---:R-:W-:Y:S05]  /*48a0*/  @!P3 BRA `(.L_x_415) ;  /* 0x000000c00030b947 */ /* 0x004fea0003800000 */
.L_x_414:
        /* <DEDUP_REMOVED lines=26> */
[----:B------:R-:W-:-:S04]  /*4a50*/  FMNMX.FTZ R4, R152, R10, !PT ;  /* 0x0000000a98047209 */ /* 0x000fc80007810000 */
        /* <DEDUP_REMOVED lines=32> */
[--C-:B------:R-:W-:Y:S01]  /*4c60*/  FFMA.FTZ R156, R160, UR20, -R14.reuse ;  /* 0x00000014a09c7c23 */ /* 0x100fe2000801080e */
[--C-:B------:R-:W-:Y:S01]  /*4c70*/  FFMA.FTZ R160, R168, UR20, -R14.reuse ;  /* 0x00000014a8a07c23 */ /* 0x100fe2000801080e */
[----:B------:R-:W-:Y:S01]  /*4c80*/  FMUL.FTZ R10, R10, UR20 ;  /* 0x000000140a0a7c20 */ /* 0x000fe20008410000 */
[----:B------:R-:W-:Y:S01]  /*4c90*/  FMNMX.FTZ R4, R174, R13, !PT ;  /* 0x0000000dae047209 */ /* 0x000fe20007810000 */
[--C-:B------:R-:W-:Y:S01]  /*4ca0*/  FFMA.FTZ R164, R164, UR20, -R14.reuse ;  /* 0x00000014a4a47c23 */ /* 0x100fe2000801080e */
[--C-:B------:R-:W-:Y:S01]  /*4cb0*/  FFMA.FTZ R152, R152, UR20, -R14.reuse ;  /* 0x0000001498987c23 */ /* 0x100fe2000801080e */
[----:B------:R-:W0:Y:S01]  /*4cc0*/  MUFU.EX2 R11, R10 ;  /* 0x0000000a000b7308 */ /* 0x000e220000000800 */
[----:B------:R-:W-:Y:S01]  /*4cd0*/  FMNMX.FTZ R15, R175, R4, !PT ;  /* 0x00000004af0f7209 */ /* 0x000fe20007810000 */
[--C-:B------:R-:W-:Y:S01]  /*4ce0*/  FFMA.FTZ R13, R153, UR20, -R14.reuse ;  /* 0x00000014990d7c23 */ /* 0x100fe2000801080e */
[--C-:B------:R-:W-:Y:S01]  /*4cf0*/  FFMA.FTZ R21, R161, UR20, -R14.reuse ;  /* 0x00000014a1157c23 */ /* 0x100fe2000801080e */
[--C-:B------:R-:W-:Y:S01]  /*4d00*/  FFMA.FTZ R153, R165, UR20, -R14.reuse ;  /* 0x00000014a5997c23 */ /* 0x100fe2000801080e */
[----:B------:R-:W-:Y:S01]  /*4d10*/  FMNMX.FTZ R4, R178, R15, !PT ;  /* 0x0000000fb2047209 */ /* 0x000fe20007810000 */
[--C-:B------:R-:W-:Y:S01]  /*4d20*/  FFMA.FTZ R20, R172, UR20, -R14.reuse ;  /* 0x00000014ac147c23 */ /* 0x100fe2000801080e */
[--C-:B------:R-:W-:Y:S01]  /*4d30*/  FFMA.FTZ R161, R173, UR20, -R14.reuse ;  /* 0x00000014ada17c23 */ /* 0x100fe2000801080e */
[----:B------:R-:W-:Y:S01]  /*4d40*/  MUFU.EX2 R10, R12 ;  /* 0x0000000c000a7308 */ /* 0x000fe20000000800 */
[----:B------:R-:W-:Y:S01]  /*4d50*/  FMNMX.FTZ R15, R179, R4, !PT ;  /* 0x00000004b30f7209 */ /* 0x000fe20007810000 */
[--C-:B------:R-:W-:Y:S01]  /*4d60*/  FFMA.FTZ R165, R177, UR20, -R14.reuse ;  /* 0x00000014b1a57c23 */ /* 0x100fe2000801080e */
[--C-:B------:R-:W-:Y:S01]  /*4d70*/  FFMA.FTZ R180, R180, UR20, -R14.reuse ;  /* 0x00000014b4b47c23 */ /* 0x100fe2000801080e */
[--C-:B------:R-:W-:Y:S01]  /*4d80*/  FFMA.FTZ R181, R181, UR20, -R14.reuse ;  /* 0x00000014b5b57c23 */ /* 0x100fe2000801080e */
[----:B------:R-:W-:Y:S01]  /*4d90*/  FMNMX.FTZ R4, R182, R15, !PT ;  /* 0x0000000fb6047209 */ /* 0x000fe20007810000 */
[----:B------:R-:W-:-:S02]  /*4da0*/  FFMA.FTZ R15, R157, UR20, -R14 ;  /* 0x000000149d0f7c23 */ /* 0x000fc4000801080e */
[----:B------:R2:W-:Y:S01]  /*4db0*/  MUFU.EX2 R12, R164 ;  /* 0x000000a4000c7308 */ /* 0x0005e20000000800 */
[----:B------:R-:W-:Y:S01]  /*4dc0*/  FMNMX.FTZ R4, R183, R4, !PT ;  /* 0x00000004b7047209 */ /* 0x000fe20007810000 */
[-C--:B0-----:R-:W-:Y:S01]  /*4dd0*/  FMUL.FTZ R24, R24, R11.reuse ;  /* 0x0000000b18187220 */ /* 0x081fe20000410000 */
[-C--:B------:R-:W-:Y:S01]  /*4de0*/  FMUL.FTZ R25, R25, R11.reuse ;  /* 0x0000000b19197220 */ /* 0x080fe20000410000 */
[-C--:B------:R-:W-:Y:S01]  /*4df0*/  FMUL.FTZ R28, R28, R11.reuse ;  /* 0x0000000b1c1c7220 */ /* 0x080fe20000410000 */
[-C--:B------:R-:W-:Y:S01]  /*4e00*/  FMUL.FTZ R29, R29, R11.reuse ;  /* 0x0000000b1d1d7220 */ /* 0x080fe20000410000 */
[----:B------:R-:W0:Y:S01]  /*4e10*/  SHFL.BFLY PT, R157, R4, 0x2, 0x1f ;  /* 0x0c401f00049d7f89 */ /* 0x000e2200000e0000 */
[-C--:B------:R-:W-:Y:S01]  /*4e20*/  FMUL.FTZ R32, R32, R11.reuse ;  /* 0x0000000b20207220 */ /* 0x080fe20000410000 */
[----:B------:R-:W3:Y:S01]  /*4e30*/  MUFU.EX2 R152, R152 ;  /* 0x0000009800987308 */ /* 0x000ee20000000800 */
[----:B--2---:R-:W-:Y:S01]  /*4e40*/  FFMA.FTZ R164, R176, UR20, -R14 ;  /* 0x00000014b0a47c23 */ /* 0x004fe2000801080e */
[-C--:B------:R-:W-:Y:S01]  /*4e50*/  FMUL.FTZ R33, R33, R11.reuse ;  /* 0x0000000b21217220 */ /* 0x080fe20000410000 */
[-C--:B------:R-:W-:Y:S01]  /*4e60*/  FMUL.FTZ R36, R36, R11.reuse ;  /* 0x0000000b24247220 */ /* 0x080fe20000410000 */
[-C--:B------:R-:W-:Y:S01]  /*4e70*/  FMUL.FTZ R37, R37, R11.reuse ;  /* 0x0000000b25257220 */ /* 0x080fe20000410000 */
[-C--:B------:R-:W-:Y:S01]  /*4e80*/  FMUL.FTZ R40, R40, R11.reuse ;  /* 0x0000000b28287220 */ /* 0x080fe20000410000 */
[-C--:B------:R-:W-:Y:S01]  /*4e90*/  FMUL.FTZ R41, R41, R11.reuse ;  /* 0x0000000b29297220 */ /* 0x080fe20000410000 */
[-C--:B------:R-:W-:Y:S01]  /*4ea0*/  FMUL.FTZ R44, R44, R11.reuse ;  /* 0x0000000b2c2c7220 */ /* 0x080fe20000410000 */
[----:B------:R-:W2:Y:S01]  /*4eb0*/  MUFU.EX2 R13, R13 ;  /* 0x0000000d000d7308 */ /* 0x000ea20000000800 */
[-C--:B------:R-:W-:Y:S01]  /*4ec0*/  FMUL.FTZ R45, R45, R11.reuse ;  /* 0x0000000b2d2d7220 */ /* 0x080fe20000410000 */
[-C--:B------:R-:W-:Y:S01]  /*4ed0*/  FMUL.FTZ R48, R48, R11.reuse ;  /* 0x0000000b30307220 */ /* 0x080fe20000410000 */
[-C--:B------:R-:W-:Y:S01]  /*4ee0*/  FMUL.FTZ R49, R49, R11.reuse ;  /* 0x0000000b31317220 */ /* 0x080fe20000410000 */
[-C--:B------:R-:W-:Y:S01]  /*4ef0*/  FMUL.FTZ R52, R52, R11.reuse ;  /* 0x0000000b34347220 */ /* 0x080fe20000410000 */
[-C--:B------:R-:W-:Y:S01]  /*4f00*/  FMUL.FTZ R53, R53, R11.reuse ;  /* 0x0000000b35357220 */ /* 0x080fe20000410000 */
[-C--:B------:R-:W-:Y:S01]  /*4f10*/  FMUL.FTZ R56, R56, R11.reuse ;  /* 0x0000000b38387220 */ /* 0x080fe20000410000 */
[-C--:B------:R-:W-:Y:S01]  /*4f20*/  FMUL.FTZ R57, R57, R11.reuse ;  /* 0x0000000b39397220 */ /* 0x080fe20000410000 */
[----:B------:R-:W4:Y:S01]  /*4f30*/  MUFU.EX2 R15, R15 ;  /* 0x0000000f000f7308 */ /* 0x000f220000000800 */
[----:B---3--:R-:W-:Y:S01]  /*4f40*/  FFMA.FTZ R6, R11, R6, R152 ;  /* 0x000000060b067223 */ /* 0x008fe20000010098 */
[-C--:B------:R-:W-:Y:S01]  /*4f50*/  FMUL.FTZ R60, R60, R11.reuse ;  /* 0x0000000b3c3c7220 */ /* 0x080fe20000410000 */
[-C--:B------:R-:W-:Y:S01]  /*4f60*/  FMUL.FTZ R61, R61, R11.reuse ;  /* 0x0000000b3d3d7220 */ /* 0x080fe20000410000 */
[-C--:B------:R-:W-:Y:S01]  /*4f70*/  FMUL.FTZ R64, R64, R11.reuse ;  /* 0x0000000b40407220 */ /* 0x080fe20000410000 */
[----:B------:R-:W-:Y:S01]  /*4f80*/  FMUL.FTZ R65, R65, R11 ;  /* 0x0000000b41417220 */ /* 0x000fe20000410000 */
[----:B0-----:R-:W-:Y:S01]  /*4f90*/  FMNMX.FTZ R168, R4, R157, !PT ;  /* 0x0000009d04a87209 */ /* 0x001fe20007810000 */
[----:B------:R-:W-:Y:S01]  /*4fa0*/  FFMA.FTZ R157, R169, UR20, -R14 ;  /* 0x00000014a99d7c23 */ /* 0x000fe2000801080e */
[----:B------:R-:W-:Y:S01]  /*4fb0*/  MUFU.EX2 R156, R156 ;  /* 0x0000009c009c7308 */ /* 0x000fe20000000800 */
[-C--:B------:R-:W-:Y:S01]  /*4fc0*/  FMUL.FTZ R68, R68, R11.reuse ;  /* 0x0000000b44447220 */ /* 0x080fe20000410000 */
[-C--:B------:R-:W-:Y:S01]  /*4fd0*/  FMUL.FTZ R69, R69, R11.reuse ;  /* 0x0000000b45457220 */ /* 0x080fe20000410000 */
[----:B------:R-:W0:Y:S01]  /*4fe0*/  SHFL.BFLY PT, R169, R168, 0x1, 0x1f ;  /* 0x0c201f00a8a97f89 */ /* 0x000e2200000e0000 */
        /* <DEDUP_REMOVED lines=22> */
[----:B------:R-:W-:Y:S01]  /*5150*/  FMUL.FTZ R109, R109, R11 ;  /* 0x0000000b6d6d7220 */ /* 0x000fe20000410000 */
[----:B0-----:R-:W-:Y:S01]  /*5160*/  FMNMX.FTZ R4, R168, R169, !PT ;  /* 0x000000a9a8047209 */ /* 0x001fe20007810000 */
[-C--:B------:R-:W-:Y:S01]  /*5170*/  FMUL.FTZ R112, R112, R11.reuse ;  /* 0x0000000b70707220 */ /* 0x080fe20000410000 */
[-C--:B------:R-:W-:Y:S01]  /*5180*/  FMUL.FTZ R113, R113, R11.reuse ;  /* 0x0000000b71717220 */ /* 0x080fe20000410000 */
[-C--:B------:R-:W-:Y:S01]  /*5190*/  FMUL.FTZ R116, R116, R11.reuse ;  /* 0x0000000b74747220 */ /* 0x080fe20000410000 */
[-C--:B------:R-:W-:Y:S01]  /*51a0*/  FMUL.FTZ R117, R117, R11.reuse ;  /* 0x0000000b75757220 */ /* 0x080fe20000410000 */
[C---:B------:R-:W-:Y:S01]  /*51b0*/  FADD.FTZ R14, -R4.reuse, R9 ;  /* 0x00000009040e7221 */ /* 0x040fe20000010100 */
[----:B------:R-:W-:Y:S01]  /*51c0*/  FMUL.FTZ R177, R4, UR20 ;  /* 0x0000001404b17c20 */ /* 0x000fe20008410000 */
[----:B------:R0:W-:Y:S01]  /*51d0*/  MUFU.EX2 R168, R180 ;  /* 0x000000b400a87308 */ /* 0x0001e20000000800 */
[----:B------:R-:W-:Y:S01]  /*51e0*/  FMUL.FTZ R120, R120, R11 ;  /* 0x0000000b78787220 */ /* 0x000fe20000410000 */
[----:B------:R-:W-:Y:S01]  /*51f0*/  FMUL.FTZ R14, R14, UR20 ;  /* 0x000000140e0e7c20 */ /* 0x000fe20008410000 */
[--C-:B------:R-:W-:Y:S01]  /*5200*/  FFMA.FTZ R169, R154, UR20, -R177.reuse ;  /* 0x000000149aa97c23 */ /* 0x100fe200080108b1 */
[--C-:B------:R-:W-:Y:S01]  /*5210*/  FFMA.FTZ R172, R155, UR20, -R177.reuse ;  /* 0x000000149bac7c23 */ /* 0x100fe200080108b1 */
[--C-:B------:R-:W-:Y:S01]  /*5220*/  FFMA.FTZ R155, R158, UR20, -R177.reuse ;  /* 0x000000149e9b7c23 */ /* 0x100fe200080108b1 */
[--C-:B------:R-:W-:Y:S01]  /*5230*/  FFMA.FTZ R176, R159, UR20, -R177.reuse ;  /* 0x000000149fb07c23 */ /* 0x100fe200080108b1 */
[--C-:B------:R-:W-:Y:S01]  /*5240*/  FFMA.FTZ R173, R174, UR20, -R177.reuse ;  /* 0x00000014aead7c23 */ /* 0x100fe200080108b1 */
[----:B------:R-:W-:Y:S01]  /*5250*/  MUFU.EX2 R14, R14 ;  /* 0x0000000e000e7308 */ /* 0x000fe20000000800 */
[--C-:B------:R-:W-:Y:S01]  /*5260*/  FFMA.FTZ R174, R175, UR20, -R177.reuse ;  /* 0x00000014afae7c23 */ /* 0x100fe200080108b1 */
[--C-:B------:R-:W-:Y:S01]  /*5270*/  FFMA.FTZ R159, R162, UR20, -R177.reuse ;  /* 0x00000014a29f7c23 */ /* 0x100fe200080108b1 */
[--C-:B------:R-:W-:Y:S01]  /*5280*/  FFMA.FTZ R175, R178, UR20, -R177.reuse ;  /* 0x00000014b2af7c23 */ /* 0x100fe200080108b1 */
[--C-:B------:R-:W-:Y:S01]  /*5290*/  FFMA.FTZ R206, R167, UR20, -R177.reuse ;  /* 0x00000014a7ce7c23 */ /* 0x100fe200080108b1 */
[--C-:B------:R-:W-:Y:S01]  /*52a0*/  FFMA.FTZ R178, R179, UR20, -R177.reuse ;  /* 0x00000014b3b27c23 */ /* 0x100fe200080108b1 */
[--C-:B------:R-:W-:Y:S01]  /*52b0*/  FFMA.FTZ R167, R170, UR20, -R177.reuse ;  /* 0x00000014aaa77c23 */ /* 0x100fe200080108b1 */
[----:B------:R-:W-:Y:S01]  /*52c0*/  IMAD.MOV R154, RZ, RZ, -R18 ;  /* 0x000000ffff9a7224 */ /* 0x000fe200078e0a12 */
[----:B------:R-:W3:Y:S01]  /*52d0*/  MUFU.EX2 R169, R169 ;  /* 0x000000a900a97308 */ /* 0x000ee20000000800 */
[----:B--2---:R-:W-:Y:S01]  /*52e0*/  FADD.FTZ R179, R13, R6 ;  /* 0x000000060db37221 */ /* 0x004fe20000010000 */
[--C-:B------:R-:W-:Y:S01]  /*52f0*/  FFMA.FTZ R170, R171, UR20, -R177.reuse ;  /* 0x00000014abaa7c23 */ /* 0x100fe200080108b1 */
[----:B0-----:R-:W-:Y:S01]  /*5300*/  FFMA.FTZ R180, R163, UR20, -R177 ;  /* 0x00000014a3b47c23 */ /* 0x001fe200080108b1 */
[----:B------:R-:W-:-:S02]  /*5310*/  IMAD.U32 R171, RZ, RZ, UR22 ;  /* 0x00000016ffab7e24 */ /* 0x000fc4000f8e00ff */
[----:B------:R-:W-:Y:S01]  /*5320*/  FADD.FTZ R6, R10, R179 ;  /* 0x000000b30a067221 */ /* 0x000fe20000010000 */
[----:B------:R-:W-:Y:S01]  /*5330*/  ISETP.NE.AND P3, PT, R17, R154, PT ;  /* 0x0000009a1100720c */ /* 0x000fe20003f65270 */
[--C-:B------:R-:W-:Y:S01]  /*5340*/  FFMA.FTZ R163, R166, UR20, -R177.reuse ;  /* 0x00000014a6a37c23 */ /* 0x100fe200080108b1 */
[----:B------:R-:W0:Y:S01]  /*5350*/  MUFU.EX2 R172, R172 ;  /* 0x000000ac00ac7308 */ /* 0x000e220000000800 */
[----:B------:R-:W-:Y:S02]  /*5360*/  @!P1 VIADD R154, R171, 0x28c40 ;  /* 0x00028c40ab9a9836 */ /* 0x000fe40000000000 */
[----:B----4-:R-:W-:Y:S01]  /*5370*/  FADD.FTZ R179, R15, R6 ;  /* 0x000000060fb37221 */ /* 0x010fe20000010000 */
[--C-:B------:R-:W-:Y:S01]  /*5380*/  FFMA.FTZ R182, R182, UR20, -R177.reuse ;  /* 0x00000014b6b67c23 */ /* 0x100fe200080108b1 */
[----:B------:R-:W-:Y:S01]  /*5390*/  FFMA.FTZ R177, R183, UR20, -R177 ;  /* 0x00000014b7b17c23 */ /* 0x000fe200080108b1 */
[-C--:B------:R-:W-:Y:S01]  /*53a0*/  FMUL.FTZ R121, R121, R11.reuse ;  /* 0x0000000b79797220 */ /* 0x080fe20000410000 */
[----:B------:R-:W-:Y:S01]  /*53b0*/  @!P1 PRMT R154, RZ, 0x654, R154 ;  /* 0x00000654ff9a9816 */ /* 0x000fe2000000009a */
[----:B------:R-:W-:Y:S01]  /*53c0*/  FMUL.FTZ R124, R124, R11 ;  /* 0x0000000b7c7c7220 */ /* 0x000fe20000410000 */
[----:B------:R-:W2:Y:S01]  /*53d0*/  MUFU.EX2 R155, R155 ;  /* 0x0000009b009b7308 */ /* 0x000ea20000000800 */
[----:B---3--:R-:W-:Y:S01]  /*53e0*/  FFMA.FTZ R5, R14, R5, R169 ;  /* 0x000000050e057223 */ /* 0x008fe200000100a9 */
[----:B------:R3:W-:Y:S01]  /*53f0*/  @!P1 SYNCS.ARRIVE.TRANS64.RED.A1T0 RZ, [R154+URZ], RZ ;  /* 0x000000ff9aff99a7 */ /* 0x0007e2000810043f */
[-C--:B------:R-:W-:Y:S01]  /*5400*/  FMUL.FTZ R125, R125, R11.reuse ;  /* 0x0000000b7d7d7220 */ /* 0x080fe20000410000 */
[-C--:B------:R-:W-:Y:S01]  /*5410*/  FMUL.FTZ R128, R128, R11.reuse ;  /* 0x0000000b80807220 */ /* 0x080fe20000410000 */
[-C--:B------:R-:W-:Y:S01]  /*5420*/  FMUL.FTZ R129, R129, R11.reuse ;  /* 0x0000000b81817220 */ /* 0x080fe20000410000 */
[-C--:B------:R-:W-:Y:S01]  /*5430*/  FMUL.FTZ R132, R132, R11.reuse ;  /* 0x0000000b84847220 */ /* 0x080fe20000410000 */
[-C--:B------:R-:W-:Y:S01]  /*5440*/  FMUL.FTZ R133, R133, R11.reuse ;  /* 0x0000000b85857220 */ /* 0x080fe20000410000 */
[----:B------:R-:W4:Y:S01]  /*5450*/  MUFU.EX2 R176, R176 ;  /* 0x000000b000b07308 */ /* 0x000f220000000800 */
[----:B0-----:R-:W-:Y:S01]  /*5460*/  FADD.FTZ R6, R172, R5 ;  /* 0x00000005ac067221 */ /* 0x001fe20000010000 */
[----:B---3--:R-:W-:Y:S01]  /*5470*/  FADD.FTZ R154, R156, R179 ;  /* 0x000000b39c9a7221 */ /* 0x008fe20000010000 */
[-C--:B------:R-:W-:Y:S01]  /*5480*/  FMUL.FTZ R136, R136, R11.reuse ;  /* 0x0000000b88887220 */ /* 0x080fe20000410000 */
[-C--:B------:R-:W-:Y:S01]  /*5490*/  FMUL.FTZ R137, R137, R11.reuse ;  /* 0x0000000b89897220 */ /* 0x080fe20000410000 */
[-C--:B------:R-:W-:Y:S01]  /*54a0*/  FMUL.FTZ R140, R140, R11.reuse ;  /* 0x0000000b8c8c7220 */ /* 0x080fe20000410000 */
[----:B------:R-:W-:Y:S01]  /*54b0*/  FADD.FTZ R179, R21, R154 ;  /* 0x0000009a15b37221 */ /* 0x000fe20000010000 */
[-C--:B------:R-:W-:Y:S01]  /*54c0*/  FMUL.FTZ R141, R141, R11.reuse ;  /* 0x0000000b8d8d7220 */ /* 0x080fe20000410000 */
[----:B------:R-:W0:Y:S01]  /*54d0*/  MUFU.EX2 R159, R159 ;  /* 0x0000009f009f7308 */ /* 0x000e220000000800 */
[----:B--2---:R-:W-:Y:S01]  /*54e0*/  FADD.FTZ R5, R155, R6 ;  /* 0x000000069b057221 */ /* 0x004fe20000010000 */
[----:B------:R-:W-:Y:S01]  /*54f0*/  FADD.FTZ R154, R12, R179 ;  /* 0x000000b30c9a7221 */ /* 0x000fe20000010000 */
[-C--:B------:R-:W-:Y:S01]  /*5500*/  FMUL.FTZ R144, R144, R11.reuse ;  /* 0x0000000b90907220 */ /* 0x080fe20000410000 */
[-C--:B------:R-:W-:Y:S01]  /*5510*/  FMUL.FTZ R145, R145, R11.reuse ;  /* 0x0000000b91917220 */ /* 0x080fe20000410000 */
[-C--:B------:R-:W-:Y:S01]  /*5520*/  FMUL.FTZ R148, R148, R11.reuse ;  /* 0x0000000b94947220 */ /* 0x080fe20000410000 */
[----:B------:R-:W-:Y:S01]  /*5530*/  FADD.FTZ R179, R153, R154 ;  /* 0x0000009a99b37221 */ /* 0x000fe20000010000 */
[----:B------:R-:W-:Y:S01]  /*5540*/  FMUL.FTZ R149, R149, R11 ;  /* 0x0000000b95957220 */ /* 0x000fe20000410000 */
[----:B------:R-:W2:Y:S01]  /*5550*/  MUFU.EX2 R180, R180 ;  /* 0x000000b400b47308 */ /* 0x000ea20000000800 */
[----:B----4-:R-:W-:Y:S01]  /*5560*/  FADD.FTZ R6, R176, R5 ;  /* 0x00000005b0067221 */ /* 0x010fe20000010000 */
[----:B------:R-:W-:Y:S01]  /*5570*/  FADD.FTZ R154, R160, R179 ;  /* 0x000000b3a09a7221 */ /* 0x000fe20000010000 */
[----:B------:R-:W-:Y:S01]  /*5580*/  F2FP.F16.F32.PACK_AB R152, R13, R152 ;  /* 0x000000980d98723e */ /* 0x000fe200000000ff */
[-C--:B------:R-:W-:Y:S01]  /*5590*/  FMUL.FTZ R26, R26, R14.reuse ;  /* 0x0000000e1a1a7220 */ /* 0x080fe20000410000 */
[----:B------:R-:W-:Y:S01]  /*55a0*/  F2FP.F16.F32.PACK_AB R155, R176, R155 ;  /* 0x0000009bb09b723e */ /* 0x000fe200000000ff */
[----:B------:R-:W-:Y:S01]  /*55b0*/  FMUL.FTZ R27, R27, R14 ;  /* 0x0000000e1b1b7220 */ /* 0x000fe20000410000 */
[----:B------:R-:W-:Y:S01]  /*55c0*/  F2FP.F16.F32.PACK_AB R156, R21, R156 ;  /* 0x0000009c159c723e */ /* 0x000fe200000000ff */
[----:B------:R-:W3:Y:S01]  /*55d0*/  MUFU.EX2 R163, R163 ;  /* 0x000000a300a37308 */ /* 0x000ee20000000800 */
        /* <DEDUP_REMOVED lines=16> */
[----:B---3--:R-:W-:Y:S01]  /*56e0*/  FADD.FTZ R5, R163, R6 ;  /* 0x00000006a3057221 */ /* 0x008fe20000010000 */
[-C--:B------:R-:W-:Y:S01]  /*56f0*/  FMUL.FTZ R54, R54, R14.reuse ;  /* 0x0000000e36367220 */ /* 0x080fe20000410000 */
[-C--:B------:R-:W-:Y:S01]  /*5700*/  FMUL.FTZ R55, R55, R14.reuse ;  /* 0x0000000e37377220 */ /* 0x080fe20000410000 */
[-C--:B------:R-:W-:Y:S01]  /*5710*/  FMUL.FTZ R58, R58, R14.reuse ;  /* 0x0000000e3a3a7220 */ /* 0x080fe20000410000 */
[-C--:B------:R-:W-:Y:S01]  /*5720*/  FMUL.FTZ R59, R59, R14.reuse ;  /* 0x0000000e3b3b7220 */ /* 0x080fe20000410000 */
[-C--:B------:R-:W-:Y:S01]  /*5730*/  FMUL.FTZ R62, R62, R14.reuse ;  /* 0x0000000e3e3e7220 */ /* 0x080fe20000410000 */
[-C--:B------:R-:W-:Y:S01]  /*5740*/  FMUL.FTZ R63, R63, R14.reuse ;  /* 0x0000000e3f3f7220 */ /* 0x080fe20000410000 */
[----:B------:R3:W4:Y:S01]  /*5750*/  MUFU.EX2 R9, R181 ;  /* 0x000000b500097308 */ /* 0x0007220000000800 */
[----:B0-----:R-:W-:Y:S01]  /*5760*/  FADD.FTZ R6, R206, R5 ;  /* 0x00000005ce067221 */ /* 0x001fe20000010000 */
[-C--:B------:R-:W-:Y:S01]  /*5770*/  FMUL.FTZ R66, R66, R14.reuse ;  /* 0x0000000e42427220 */ /* 0x080fe20000410000 */
[-C--:B------:R-:W-:Y:S01]  /*5780*/  FMUL.FTZ R67, R67, R14.reuse ;  /* 0x0000000e43437220 */ /* 0x080fe20000410000 */
[-C--:B------:R-:W-:Y:S01]  /*5790*/  FMUL.FTZ R70, R70, R14.reuse ;  /* 0x0000000e46467220 */ /* 0x080fe20000410000 */
[-C--:B------:R-:W-:Y:S01]  /*57a0*/  FMUL.FTZ R71, R71, R14.reuse ;  /* 0x0000000e47477220 */ /* 0x080fe20000410000 */
[-C--:B------:R-:W-:Y:S01]  /*57b0*/  FMUL.FTZ R74, R74, R14.reuse ;  /* 0x0000000e4a4a7220 */ /* 0x080fe20000410000 */
[----:B------:R-:W-:Y:S01]  /*57c0*/  FMUL.FTZ R75, R75, R14 ;  /* 0x0000000e4b4b7220 */ /* 0x000fe20000410000 */
[----:B------:R-:W0:Y:S01]  /*57d0*/  MUFU.EX2 R167, R167 ;  /* 0x000000a700a77308 */ /* 0x000e220000000800 */
[----:B---3--:R-:W-:-:S02]  /*57e0*/  IMAD.U32 R181, RZ, RZ, UR21 ;  /* 0x00000015ffb57e24 */ /* 0x008fc4000f8e00ff */
[C---:B--2---:R-:W-:Y:S01]  /*57f0*/  FADD.FTZ R179, R157.reuse, R154 ;  /* 0x0000009a9db37221 */ /* 0x044fe20000010000 */
[----:B------:R-:W-:Y:S01]  /*5800*/  F2FP.F16.F32.PACK_AB R160, R157, R160 ;  /* 0x000000a09da0723e */ /* 0x000fe200000000ff */
[-C--:B------:R-:W-:Y:S01]  /*5810*/  FMUL.FTZ R78, R78, R14.reuse ;  /* 0x0000000e4e4e7220 */ /* 0x080fe20000410000 */
[----:B------:R-:W-:Y:S01]  /*5820*/  @!P3 IMAD R158, R181, 0x40, R16 ;  /* 0x00000040b59eb824 */ /* 0x000fe200078e0210 */
[----:B------:R-:W-:Y:S01]  /*5830*/  F2FP.F16.F32.PACK_AB R157, R180, R159 ;  /* 0x0000009fb49d723e */ /* 0x000fe200000000ff */
[-C--:B------:R-:W-:Y:S01]  /*5840*/  FMUL.FTZ R79, R79, R14.reuse ;  /* 0x0000000e4f4f7220 */ /* 0x080fe20000410000 */
[----:B------:R-:W2:Y:S01]  /*5850*/  MUFU.EX2 R20, R20 ;  /* 0x0000001400147308 */ /* 0x000ea20000000800 */
[----:B------:R-:W-:Y:S01]  /*5860*/  F2FP.F16.F32.PACK_AB R159, R206, R163 ;  /* 0x000000a3ce9f723e */ /* 0x000fe200000000ff */
[-C--:B------:R-:W-:Y:S01]  /*5870*/  FMUL.FTZ R82, R82, R14.reuse ;  /* 0x0000000e52527220 */ /* 0x080fe20000410000 */
[----:B------:R-:W-:Y:S01]  /*5880*/  @!P3 LEA R158, R158, UR42, 0x2 ;  /* 0x0000002a9e9ebc11 */ /* 0x000fe2000f8e10ff */
[----:B------:R-:W-:Y:S01]  /*5890*/  FMUL.FTZ R83, R83, R14 ;  /* 0x0000000e53537220 */ /* 0x000fe20000410000 */
[----:B----4-:R-:W-:Y:S01]  /*58a0*/  F2FP.F16.F32.PACK_AB R166, R9, R168 ;  /* 0x000000a809a6723e */ /* 0x010fe200000000ff */
[-C--:B------:R-:W-:Y:S01]  /*58b0*/  FMUL.FTZ R86, R86, R14.reuse ;  /* 0x0000000e56567220 */ /* 0x080fe20000410000 */
[-C--:B------:R-:W-:Y:S01]  /*58c0*/  FMUL.FTZ R87, R87, R14.reuse ;  /* 0x0000000e57577220 */ /* 0x080fe20000410000 */
[----:B------:R-:W3:Y:S01]  /*58d0*/  MUFU.EX2 R170, R170 ;  /* 0x000000aa00aa7308 */ /* 0x000ee20000000800 */
[----:B------:R-:W-:Y:S01]  /*58e0*/  @!P3 STS [R158+0x28800], R11 ;  /* 0x0288000b9e00b388 */ /* 0x000fe20000000800 */
[----:B0-----:R-:W-:Y:S01]  /*58f0*/  FADD.FTZ R5, R167, R6 ;  /* 0x00000006a7057221 */ /* 0x001fe20000010000 */
[-C--:B------:R-:W-:Y:S01]  /*5900*/  FMUL.FTZ R90, R90, R14.reuse ;  /* 0x0000000e5a5a7220 */ /* 0x080fe20000410000 */
[-C--:B------:R-:W-:Y:S01]  /*5910*/  FMUL.FTZ R91, R91, R14.reuse ;  /* 0x0000000e5b5b7220 */ /* 0x080fe20000410000 */
[----:B------:R0:W-:Y:S01]  /*5920*/  @!P3 STS [R158+0x28820], R14 ;  /* 0x0288200e9e00b388 */ /* 0x0001e20000000800 */
        /* <DEDUP_REMOVED lines=8> */
[----:B------:R-:W-:Y:S01]  /*59b0*/  FMUL.FTZ R106, R106, R14 ;  /* 0x0000000e6a6a7220 */ /* 0x000fe20000410000 */
[----:B0-----:R-:W-:Y:S01]  /*59c0*/  F2FP.F16.F32.PACK_AB R158, R153, R12 ;  /* 0x0000000c999e723e */ /* 0x001fe200000000ff */
[----:B------:R-:W0:Y:S01]  /*59d0*/  MUFU.EX2 R173, R173 ;  /* 0x000000ad00ad7308 */ /* 0x000e220000000800 */
[----:B---3--:R-:W-:Y:S01]  /*59e0*/  FADD.FTZ R6, R170, R5 ;  /* 0x00000005aa067221 */ /* 0x008fe20000010000 */
[----:B------:R-:W-:Y:S01]  /*59f0*/  F2FP.F16.F32.PACK_AB R153, R172, R169 ;  /* 0x000000a9ac99723e */ /* 0x000fe200000000ff */
[-C--:B------:R-:W-:Y:S01]  /*5a00*/  FMUL.FTZ R107, R107, R14.reuse ;  /* 0x0000000e6b6b7220 */ /* 0x080fe20000410000 */
[-C--:B------:R-:W-:Y:S01]  /*5a10*/  FMUL.FTZ R110, R110, R14.reuse ;  /* 0x0000000e6e6e7220 */ /* 0x080fe20000410000 */
[-C--:B------:R-:W-:Y:S01]  /*5a20*/  FMUL.FTZ R111, R111, R14.reuse ;  /* 0x0000000e6f6f7220 */ /* 0x080fe20000410000 */
[-C--:B------:R-:W-:Y:S01]  /*5a30*/  FMUL.FTZ R114, R114, R14.reuse ;  /* 0x0000000e72727220 */ /* 0x080fe20000410000 */
[----:B------:R-:W-:Y:S01]  /*5a40*/  FMUL.FTZ R115, R115, R14 ;  /* 0x0000000e73737220 */ /* 0x000fe20000410000 */
[----:B------:R-:W2:Y:S01]  /*5a50*/  MUFU.EX2 R164, R164 ;  /* 0x000000a400a47308 */ /* 0x000ea20000000800 */
[----:B----4-:R-:W-:Y:S01]  /*5a60*/  FADD.FTZ R11, R161, R154 ;  /* 0x0000009aa10b7221 */ /* 0x010fe20000010000 */
[----:B------:R-:W-:Y:S01]  /*5a70*/  F2FP.F16.F32.PACK_AB R154, R15, R10 ;  /* 0x0000000a0f9a723e */ /* 0x000fe200000000ff */
[----:B------:R-:W-:Y:S01]  /*5a80*/  BAR.SYNC.DEFER_BLOCKING 0xf, 0x100 ;  /* 0x03c4000000007b1d */ /* 0x000fe20000010000 */
[----:B------:R-:W-:Y:S01]  /*5a90*/  F2FP.F16.F32.PACK_AB R162, R161, R20 ;  /* 0x00000014a1a2723e */ /* 0x000fe200000000ff */
[-C--:B------:R-:W-:Y:S01]  /*5aa0*/  FMUL.FTZ R118, R118, R14.reuse ;  /* 0x0000000e76767220 */ /* 0x080fe20000410000 */
[----:B------:R-:W-:Y:S01]  /*5ab0*/  F2FP.F16.F32.PACK_AB R161, R170, R167 ;  /* 0x000000a7aaa1723e */ /* 0x000fe200000000ff */
[-C--:B------:R-:W-:Y:S01]  /*5ac0*/  FMUL.FTZ R119, R119, R14.reuse ;  /* 0x0000000e77777220 */ /* 0x080fe20000410000 */
[-C--:B------:R-:W-:Y:S01]  /*5ad0*/  FMUL.FTZ R122, R122, R14.reuse ;  /* 0x0000000e7a7a7220 */ /* 0x080fe20000410000 */
        /* <DEDUP_REMOVED lines=17> */
[C---:B---3--:R-:W-:Y:S01]  /*5bf0*/  FADD.FTZ R6, R174.reuse, R5 ;  /* 0x00000005ae067221 */ /* 0x048fe20000010000 */
[----:B------:R-:W-:Y:S01]  /*5c00*/  F2FP.F16.F32.PACK_AB R163, R174, R173 ;  /* 0x000000adaea3723e */ /* 0x000fe200000000ff */
[----:B------:R3:W-:Y:S01]  /*5c10*/  STSM.16.M88.4 [R19+0x26800], R152 ;  /* 0x0268009813007844 */ /* 0x0007e20000000200 */
[-C--:B------:R-:W-:Y:S01]  /*5c20*/  FMUL.FTZ R147, R147, R14.reuse ;  /* 0x0000000e93937220 */ /* 0x080fe20000410000 */
[-C--:B------:R-:W-:Y:S01]  /*5c30*/  FMUL.FTZ R150, R150, R14.reuse ;  /* 0x0000000e96967220 */ /* 0x080fe20000410000 */
[----:B------:R-:W-:Y:S01]  /*5c40*/  FMUL.FTZ R151, R151, R14 ;  /* 0x0000000e97977220 */ /* 0x000fe20000410000 */
[----:B------:R3:W-:Y:S01]  /*5c50*/  STSM.16.M88.4 [R22], R156 ;  /* 0x0000009c16007844 */ /* 0x0007e20000000200 */
[----:B------:R-:W4:Y:S01]  /*5c60*/  MUFU.EX2 R178, R178 ;  /* 0x000000b200b27308 */ /* 0x000f220000000800 */
[C---:B0-----:R-:W-:Y:S01]  /*5c70*/  FADD.FTZ R11, R165.reuse, R10 ;  /* 0x0000000aa50b7221 */ /* 0x041fe20000010000 */
[----:B------:R-:W-:Y:S01]  /*5c80*/  F2FP.F16.F32.PACK_AB R164, R165, R164 ;  /* 0x000000a4a5a4723e */ /* 0x000fe200000000ff */
[----:B------:R3:W-:Y:S02]  /*5c90*/  STSM.16.M88.4 [R184], R160 ;  /* 0x000000a0b8007844 */ /* 0x0007e40000000200 */
[----:B------:R-:W-:-:S03]  /*5ca0*/  FADD.FTZ R10, R168, R11 ;  /* 0x0000000ba80a7221 */ /* 0x000fc60000010000 */
[----:B------:R-:W0:Y:S01]  /*5cb0*/  MUFU.EX2 R182, R182 ;  /* 0x000000b600b67308 */ /* 0x000e220000000800 */
[----:B--2---:R-:W-:Y:S01]  /*5cc0*/  FADD.FTZ R5, R175, R6 ;  /* 0x00000006af057221 */ /* 0x004fe20000010000 */
[----:B------:R-:W-:-:S06]  /*5cd0*/  FADD.FTZ R6, R9, R10 ;  /* 0x0000000a09067221 */ /* 0x000fcc0000010000 */
[----:B------:R-:W2:Y:S01]  /*5ce0*/  MUFU.EX2 R177, R177 ;  /* 0x000000b100b17308 */ /* 0x000ea20000000800 */
[C---:B----4-:R-:W-:Y:S01]  /*5cf0*/  FADD.FTZ R5, R178.reuse, R5 ;  /* 0x00000005b2057221 */ /* 0x050fe20000010000 */
[----:B------:R-:W-:-:S03]  /*5d00*/  F2FP.F16.F32.PACK_AB R165, R178, R175 ;  /* 0x000000afb2a5723e */ /* 0x000fc600000000ff */
[----:B0-----:R-:W-:Y:S01]  /*5d10*/  FADD.FTZ R10, R182, R5 ;  /* 0x00000005b60a7221 */ /* 0x001fe20000010000 */
[----:B--2---:R-:W-:-:S03]  /*5d20*/  F2FP.F16.F32.PACK_AB R167, R177, R182 ;  /* 0x000000b6b1a7723e */ /* 0x004fc600000000ff */
[----:B------:R-:W-:Y:S02]  /*5d30*/  FADD.FTZ R5, R177, R10 ;  /* 0x0000000ab1057221 */ /* 0x000fe40000010000 */
[----:B------:R3:W-:Y:S01]  /*5d40*/  STSM.16.M88.4 [R23], R164 ;  /* 0x000000a417007844 */ /* 0x0007e20000000200 */
[----:B------:R-:W-:Y:S05]  /*5d50*/  @!P0 BRA `(.L_x_416) ;  /* 0x0000000000048947 */ /* 0x000fea0003800000 */
[----:B------:R-:W-:Y:S01]  /*5d60*/  BPT.TRAP 0x1 ;  /* 0x000000040000795c */ /* 0x000fe20000300000 */
.L_x_416:
[----:B------:R0:W2:Y:S01]  /*5d70*/  SYNCS.PHASECHK.TRANS64.TRYWAIT P3, [UR22+0x28c50], R8 ;  /* 0x028c5008ff0075a7 */ /* 0x0000a20008060156 */
[----:B------:R-:W-:Y:S05]  /*5d80*/  @!P0 BRA `(.L_x_417) ;  /* 0x0000000000048947 */ /* 0x000fea0003800000 */
[----:B------:R-:W-:Y:S01]  /*5d90*/  BPT.TRAP 0x1 ;  /* 0x000000040000795c */ /* 0x000fe20000300000 */
.L_x_417:
[----:B--2---:R-:W-:Y:S05]  /*5da0*/  @P3 BRA `(.L_x_418) ;  /* 0x0000000000083947 */ /* 0x004fea0003800000 */
[----:B------:R-:W2:Y:S02]  /*5db0*/  SYNCS.PHASECHK.TRANS64.TRYWAIT P3, [UR22+0x28c50], R8 ;  /* 0x028c5008ff0075a7 */ /* 0x000ea40008060156 */
[----:B--2---:R-:W-:Y:S05]  /*5dc0*/  @!P3 BRA `(.L_x_419) ;  /* 0x000000ac0000b947 */ /* 0x004fea0003800000 */
.L_x_418:
[----:B------:R-:W-:Y:S01]  /*5dd0*/  ULEA UR10, UR39, UR49, 0xc ;  /* 0x00000031270a7291 */ /* 0x000fe2000f8e603f */
[----:B------:R-:W-:Y:S01]  /*5de0*/  WARPGROUP.ARRIVE ;  /* 0x00000000000079c5 */ /* 0x000fe20000000000 */
[----:B------:R-:W-:Y:S01]  /*5df0*/  UMOV UR7, 0x40000040 ;  /* 0x4000004000077882 */ /* 0x000fe20000000000 */
[----:B--2---:R-:W-:Y:S01]  /*5e00*/  @!P1 VIADD R171, R171, 0x28c60 ;  /* 0x00028c60abab9836 */ /* 0x004fe20000000000 */
        /* <DEDUP_REMOVED lines=30> */
[----:B--2---:R-:W2:Y:S02]  /*5ff0*/  FENCE.VIEW.ASYNC.S ;  /* 0x00000000000073c6 */ /* 0x004ea40000000000 */
[----:B--2---:R-:W-:Y:S01]  /*6000*/  NOP ;  /* 0x0000000000007918 */ /* 0x004fe20000000000 */
[----:B------:R-:W-:Y:S06]  /*6010*/  BAR.ARV 0xe, 0x100 ;  /* 0x0384000000007b1d */ /* 0x000fec0000002000 */
[----:B------:R2:W-:Y:S01]  /*6020*/  @!P1 SYNCS.ARRIVE.TRANS64.RED.A1T0 RZ, [R171+URZ], RZ ;  /* 0x000000ffabff99a7 */ /* 0x0005e2000810043f */
[----:B------:R-:W-:Y:S05]  /*6030*/  @P2 BRA `(.L_x_420) ;  /* 0xffffffe400d42947 */ /* 0x000fea000383ffff */
.L_x_411:
[----:B-1----:R-:W1:Y:S01]  /*6040*/  SHFL.BFLY PT, R7, R6, 0x2, 0x1f ;  /* 0x0c401f0006077f89 */ /* 0x002e6200000e0000 */
[----:B------:R-:W-:Y:S01]  /*6050*/  IMAD.MOV.U32 R20, RZ, RZ, -0x800000 ;  /* 0xff800000ff147424 */ /* 0x000fe200078e00ff */
[----:B------:R-:W-:Y:S02]  /*6060*/  UIADD3 UR37, UR37, 0x1, URZ ;  /* 0x0000000125257890 */ /* 0x000fe4000fffe03f */
[----:B0-----:R-:W0:Y:S01]  /*6070*/  SHFL.BFLY PT, R8, R5, 0x2, 0x1f ;  /* 0x0c401f0005087f89 */ /* 0x001e2200000e0000 */
[----:B------:R-:W-:Y:S08]  /*6080*/  BAR.ARV 0x8, 0x100 ;  /* 0x0204000000007b1d */ /* 0x000ff00000002000 */
[----:B------:R-:W-:Y:S01]  /*6090*/  BAR.SYNC.DEFER_BLOCKING 0xf, 0x100 ;  /* 0x03c4000000007b1d */ /* 0x000fe20000010000 */
[----:B-1----:R-:W-:Y:S01]  /*60a0*/  FADD.FTZ R7, R7, R6 ;  /* 0x0000000607077221 */ /* 0x002fe20000010000 */
[----:B0-----:R-:W-:-:S04]  /*60b0*/  FADD.FTZ R8, R8, R5 ;  /* 0x0000000508087221 */ /* 0x001fc80000010000 */
[----:B------:R-:W0:Y:S01]  /*60c0*/  SHFL.BFLY PT, R0, R7, 0x1, 0x1f ;  /* 0x0c201f0007007f89 */ /* 0x000e2200000e0000 */
[----:B------:R-:W-:-:S03]  /*60d0*/  IMAD.MOV.U32 R5, RZ, RZ, RZ ;  /* 0x000000ffff057224 */ /* 0x000fc600078e00ff */
[----:B------:R-:W1:Y:S01]  /*60e0*/  SHFL.BFLY PT, R9, R8, 0x1, 0x1f ;  /* 0x0c201f0008097f89 */ /* 0x000e6200000e0000 */
[----:B0-----:R-:W-:Y:S01]  /*60f0*/  FADD.FTZ R11, R7, R0 ;  /* 0x00000000070b7221 */ /* 0x001fe20000010000 */
[----:B------:R-:W-:Y:S02]  /*6100*/  IMAD.MOV R0, RZ, RZ, -R18 ;  /* 0x000000ffff007224 */ /* 0x000fe400078e0a12 */
[----:B-1----:R-:W-:Y:S02]  /*6110*/  FADD.FTZ R15, R8, R9 ;  /* 0x00000009080f7221 */ /* 0x002fe40000010000 */
[----:B------:R-:W-:Y:S01]  /*6120*/  FSETP.NE.FTZ.AND P1, PT, R11, RZ, PT ;  /* 0x000000ff0b00720b */ /* 0x000fe20003f35000 */
[----:B------:R-:W-:Y:S01]  /*6130*/  IMAD.U32 R9, RZ, RZ, UR39 ;  /* 0x00000027ff097e24 */ /* 0x000fe2000f8e00ff */
[----:B------:R-:W-:Y:S01]  /*6140*/  ISETP.NE.AND P0, PT, R17, R0, PT ;  /* 0x000000001100720c */ /* 0x000fe20003f05270 */
[----:B------:R-:W-:Y:S01]  /*6150*/  IMAD.MOV.U32 R0, RZ, RZ, RZ ;  /* 0x000000ffff007224 */ /* 0x000fe200078e00ff */
[----:B------:R-:W-:Y:S01]  /*6160*/  FSETP.NE.FTZ.AND P2, PT, R15, RZ, PT ;  /* 0x000000ff0f00720b */ /* 0x000fe20003f55000 */
[----:B------:R-:W-:-:S04]  /*6170*/  UIADD3 UR39, UR39, 0x1, URZ ;  /* 0x0000000127277890 */ /* 0x000fc8000fffe03f */
[----:B------:R-:W-:-:S04]  /*6180*/  UISETP.NE.AND UP0, UPT, UR39, 0x2, UPT ;  /* 0x000000022700788c */ /* 0x000fc8000bf05270 */
[----:B------:R-:W0:Y:S01]  /*6190*/  @P1 MUFU.RCP R0, R11 ;  /* 0x0000000b00001308 */ /* 0x000e220000001000 */
[----:B------:R-:W-:Y:S01]  /*61a0*/  USEL UR4, URZ, 0x1, UP0 ;  /* 0x000000013f047887 */ /* 0x000fe20008000000 */
[----:B------:R-:W-:Y:S01]  /*61b0*/  @!P0 IMAD R6, R9, 0x40, R16 ;  /* 0x0000004009068824 */ /* 0x000fe200078e0210 */
[----:B------:R-:W-:Y:S01]  /*61c0*/  USEL UR39, UR39, URZ, UP0 ;  /* 0x0000003f27277287 */ /* 0x000fe20008000000 */
[----:B------:R-:W-:Y:S01]  /*61d0*/  IMAD.U32 R9, RZ, RZ, UR20 ;  /* 0x00000014ff097e24 */ /* 0x000fe2000f8e00ff */
[----:B------:R-:W-:Y:S02]  /*61e0*/  ULOP3.LUT UR38, UR38, UR4, URZ, 0x3c, !UPT ;  /* 0x0000000426267292 */ /* 0x000fe4000f8e3c3f */
[----:B------:R-:W-:Y:S01]  /*61f0*/  @!P0 LEA R6, R6, UR42, 0x2 ;  /* 0x0000002a06068c11 */ /* 0x000fe2000f8e10ff */
[----:B------:R-:W1:Y:S08]  /*6200*/  @P2 MUFU.RCP R5, R15 ;  /* 0x0000000f00052308 */ /* 0x000e700000001000 */
[----:B------:R-:W4:Y:S01]  /*6210*/  @P1 MUFU.LG2 R7, R11 ;  /* 0x0000000b00071308 */ /* 0x000f220000000c00 */
[-C--:B0-----:R-:W-:Y:S01]  /*6220*/  FMUL.FTZ R173, R24, R0.reuse ;  /* 0x0000000018ad7220 */ /* 0x081fe20000410000 */
[----:B------:R-:W-:Y:S01]  /*6230*/  @!P0 STS [R6+0x28800], R0 ;  /* 0x0288000006008388 */ /* 0x000fe20000000800 */
[----:B------:R-:W-:Y:S01]  /*6240*/  FMUL.FTZ R172, R28, R0 ;  /* 0x000000001cac7220 */ /* 0x000fe20000410000 */
[----:B------:R-:W-:-:S02]  /*6250*/  IMAD.U32 R28, RZ, RZ, UR20 ;  /* 0x00000014ff1c7e24 */ /* 0x000fc4000f8e00ff */
[-C--:B------:R-:W-:Y:S01]  /*6260*/  FMUL.FTZ R8, R25, R0.reuse ;  /* 0x0000000019087220 */ /* 0x080fe20000410000 */
[-C--:B------:R-:W-:Y:S01]  /*6270*/  FMUL.FTZ R10, R29, R0.reuse ;  /* 0x000000001d0a7220 */ /* 0x080fe20000410000 */
[-C--:B---3--:R-:W-:Y:S01]  /*6280*/  FMUL.FTZ R165, R32, R0.reuse ;  /* 0x0000000020a57220 */ /* 0x088fe20000410000 */
[----:B------:R-:W0:Y:S01]  /*6290*/  @P2 MUFU.LG2 R24, R15 ;  /* 0x0000000f00182308 */ /* 0x000e220000000c00 */
[----:B-1----:R1:W-:Y:S01]  /*62a0*/  @!P0 STS [R6+0x28820], R5 ;  /* 0x0288200506008388 */ /* 0x0023e20000000800 */
[----:B------:R-:W-:Y:S01]  /*62b0*/  @P2 FMUL.FTZ R28, R28, 0.69314718246459960938 ;  /* 0x3f3172181c1c2820 */ /* 0x000fe20000410000 */
[-C--:B------:R-:W-:Y:S01]  /*62c0*/  FMUL.FTZ R160, R33, R0.reuse ;  /* 0x0000000021a07220 */ /* 0x080fe20000410000 */
[-C--:B------:R-:W-:Y:S01]  /*62d0*/  FMUL.FTZ R162, R36, R0.reuse ;  /* 0x0000000024a27220 */ /* 0x080fe20000410000 */
[-C--:B------:R-:W-:Y:S01]  /*62e0*/  FMUL.FTZ R156, R37, R0.reuse ;  /* 0x00000000259c7220 */ /* 0x080fe20000410000 */
[-C--:B------:R-:W-:Y:S01]  /*62f0*/  FMUL.FTZ R158, R40, R0.reuse ;  /* 0x00000000289e7220 */ /* 0x080fe20000410000 */
[-C--:B------:R-:W-:Y:S01]  /*6300*/  FMUL.FTZ R12, R41, R0.reuse ;  /* 0x00000000290c7220 */ /* 0x080fe20000410000 */
[-C--:B------:R-:W-:Y:S01]  /*6310*/  FMUL.FTZ R14, R44, R0.reuse ;  /* 0x000000002c0e7220 */ /* 0x080fe20000410000 */
[----:B----4-:R-:W-:Y:S01]  /*6320*/  @P1 FMUL.FTZ R7, R7, 0.69314718246459960938 ;  /* 0x3f31721807071820 */ /* 0x010fe20000410000 */
[-C--:B------:R-:W-:Y:S01]  /*6330*/  FMUL.FTZ R45, R45, R0.reuse ;  /* 0x000000002d2d7220 */ /* 0x080fe20000410000 */
[----:B-1----:R-:W-:Y:S01]  /*6340*/  @P1 FMUL.FTZ R6, R9, 0.69314718246459960938 ;  /* 0x3f31721809061820 */ /* 0x002fe20000410000 */
[-C--:B------:R-:W-:Y:S01]  /*6350*/  FMUL.FTZ R48, R48, R0.reuse ;  /* 0x0000000030307220 */ /* 0x080fe20000410000 */
[-C--:B------:R-:W-:Y:S01]  /*6360*/  FMUL.FTZ R49, R49, R0.reuse ;  /* 0x0000000031317220 */ /* 0x080fe20000410000 */
[-C--:B------:R-:W-:Y:S01]  /*6370*/  FMUL.FTZ R52, R52, R0.reuse ;  /* 0x0000000034347220 */ /* 0x080fe20000410000 */
[-C--:B------:R-:W-:Y:S01]  /*6380*/  FMUL.FTZ R53, R53, R0.reuse ;  /* 0x0000000035357220 */ /* 0x080fe20000410000 */
[-C--:B------:R-:W-:Y:S01]  /*6390*/  FMUL.FTZ R56, R56, R0.reuse ;  /* 0x0000000038387220 */ /* 0x080fe20000410000 */
[----:B0-----:R-:W-:Y:S01]  /*63a0*/  @P2 FMUL.FTZ R25, R24, 0.69314718246459960938 ;  /* 0x3f31721818192820 */ /* 0x001fe20000410000 */
        /* <DEDUP_REMOVED lines=47> */
[----:B------:R-:W-:-:S02]  /*66a0*/  IMAD.MOV.U32 R0, RZ, RZ, -0x800000 ;  /* 0xff800000ff007424 */ /* 0x000fc400078e00ff */
[-C--:B------:R-:W-:Y:S01]  /*66b0*/  FMUL.FTZ R9, R26, R5.reuse ;  /* 0x000000051a097220 */ /* 0x080fe20000410000 */
[-C--:B------:R-:W-:Y:S01]  /*66c0*/  FMUL.FTZ R11, R30, R5.reuse ;  /* 0x000000051e0b7220 */ /* 0x080fe20000410000 */
[-C--:B------:R-:W-:Y:S01]  /*66d0*/  FMUL.FTZ R13, R42, R5.reuse ;  /* 0x000000052a0d7220 */ /* 0x080fe20000410000 */
[-C--:B------:R-:W-:Y:S01]  /*66e0*/  FMUL.FTZ R15, R46, R5.reuse ;  /* 0x000000052e0f7220 */ /* 0x080fe20000410000 */
[----:B------:R-:W-:Y:S01]  /*66f0*/  PLOP3.LUT P0, PT, PT, PT, PT, 0x8, 0x0 ;  /* 0x000000000000781c */ /* 0x000fe20003f0e170 */
        /* <DEDUP_REMOVED lines=63> */
.L_x_392:
[----:B------:R-:W0:Y:S08]  /*6af0*/  S2UR UR4, SR_CgaCtaId ;  /* 0x00000000000479c3 */ /* 0x000e300000008800 */
[----:B------:R-:W-:Y:S06]  /*6b00*/  BAR.SYNC.DEFER_BLOCKING 0x5, 0x180 ;  /* 0x0146000000007b1d */ /* 0x000fec0000010000 */
[----:B------:R-:W-:Y:S01]  /*6b10*/  UMOV UR42, 0x400 ;  /* 0x00000400002a7882 */ /* 0x000fe20000000000 */
[----:B------:R-:W-:Y:S01]  /*6b20*/  BSSY B0, `(.L_x_421) ;  /* 0x00002f8000007945 */ /* 0x000fe20003800000 */
[----:B0-----:R-:W-:-:S09]  /*6b30*/  ULEA UR42, UR4, UR42, 0x18 ;  /* 0x0000002a042a7291 */ /* 0x001fd2000f8ec03f */
[----:B------:R-:W0:Y:S02]  /*6b40*/  LDS.128 R4, [UR42+0x28cd0] ;  /* 0x028cd02aff047984 */ /* 0x000e240008000c00 */
[----:B0-----:R-:W-:Y:S02]  /*6b50*/  R2UR UR5, R5 ;  /* 0x00000000050572ca */ /* 0x001fe400000e0000 */
[----:B------:R-:W-:Y:S01]  /*6b60*/  R2UR UR6, R6 ;  /* 0x00000000060672ca */ /* 0x000fe200000e0000 */
[----:B------:R-:W-:Y:S06]  /*6b70*/  BAR.ARV 0x4, 0x180 ;  /* 0x0106000000007b1d */ /* 0x000fec0000002000 */
[----:B------:R-:W-:Y:S08]  /*6b80*/  @P0 BRA `(.L_x_422) ;  /* 0x0000002000380947 */ /* 0x000ff00003800000 */
[----:B------:R-:W0:Y:S08]  /*6b90*/  S2UR UR4, SR_SWINHI ;  /* 0x00000000000479c3 */ /* 0x000e300000002f00 */
[----:B------:R-:W-:Y:S01]  /*6ba0*/  BAR.SYNC.DEFER_BLOCKING 0x1, 0x100 ;  /* 0x0044000000007b1d */ /* 0x000fe20000010000 */
[----:B------:R-:W-:Y:S01]  /*6bb0*/  F2FP.F16.F32.PACK_AB R8, R8, R173 ;  /* 0x000000ad0808723e */ /* 0x000fe200000000ff */
[----:B------:R-:W-:Y:S01]  /*6bc0*/  USHF.L.U32 UR10, UR43, 0x2, URZ ;  /* 0x000000022b0a7899 */ /* 0x000fe2000800063f */
[----:B------:R-:W-:Y:S01]  /*6bd0*/  F2FP.F16.F32.PACK_AB R9, R27, R9 ;  /* 0x000000091b09723e */ /* 0x000fe200000000ff */
[----:B------:R-:W-:Y:S01]  /*6be0*/  USHF.L.U64.HI UR11, UR43, 0x2, UR44 ;  /* 0x000000022b0b7899 */ /* 0x000fe2000801022c */
[----:B------:R-:W-:-:S02]  /*6bf0*/  F2FP.F16.F32.PACK_AB R10, R10, R172 ;  /* 0x000000ac0a0a723e */ /* 0x000fc400000000ff */
[----:B------:R-:W-:Y:S02]  /*6c00*/  F2FP.F16.F32.PACK_AB R11, R31, R11 ;  /* 0x0000000b1f0b723e */ /* 0x000fe400000000ff */
[----:B------:R-:W-:Y:S02]  /*6c10*/  F2FP.F16.F32.PACK_AB R48, R49, R48 ;  /* 0x000000303130723e */ /* 0x000fe400000000ff */
[----:B------:R-:W-:Y:S02]  /*6c20*/  F2FP.F16.F32.PACK_AB R12, R12, R158 ;  /* 0x0000009e0c0c723e */ /* 0x000fe400000000ff */
[----:B------:R-:W-:Y:S02]  /*6c30*/  F2FP.F16.F32.PACK_AB R13, R43, R13 ;  /* 0x0000000d2b0d723e */ /* 0x000fe400000000ff */
[----:B------:R-:W-:Y:S02]  /*6c40*/  F2FP.F16.F32.PACK_AB R14, R45, R14 ;  /* 0x0000000e2d0e723e */ /* 0x000fe400000000ff */
[----:B------:R-:W-:-:S02]  /*6c50*/  F2FP.F16.F32.PACK_AB R15, R47, R15 ;  /* 0x0000000f2f0f723e */ /* 0x000fc400000000ff */
[----:B------:R-:W-:Y:S02]  /*6c60*/  F2FP.F16.F32.PACK_AB R49, R51, R50 ;  /* 0x000000323331723e */ /* 0x000fe400000000ff */
[----:B------:R-:W-:Y:S01]  /*6c70*/  F2FP.F16.F32.PACK_AB R56, R57, R56 ;  /* 0x000000383938723e */ /* 0x000fe200000000ff */
[----:B------:R-:W-:Y:S01]  /*6c80*/  UMOV UR8, UR42 ;  /* 0x0000002a00087c82 */ /* 0x000fe20008000000 */
[----:B0-----:R-:W-:Y:S01]  /*6c90*/  UMOV UR9, UR4 ;  /* 0x0000000400097c82 */ /* 0x001fe20008000000 */
[----:B------:R-:W-:Y:S01]  /*6ca0*/  F2FP.F16.F32.PACK_AB R50, R53, R52 ;  /* 0x000000343532723e */ /* 0x000fe200000000ff */
[----:B------:R-:W-:Y:S01]  /*6cb0*/  IMAD.U32 R174, RZ, RZ, UR8 ;  /* 0x00000008ffae7e24 */ /* 0x000fe2000f8e00ff */
[----:B------:R-:W-:Y:S01]  /*6cc0*/  F2FP.F16.F32.PACK_AB R51, R55, R54 ;  /* 0x000000363733723e */ /* 0x000fe200000000ff */
[----:B------:R-:W-:Y:S01]  /*6cd0*/  IMAD.U32 R175, RZ, RZ, UR9 ;  /* 0x00000009ffaf7e24 */ /* 0x000fe2000f8e00ff */
[----:B------:R-:W-:Y:S01]  /*6ce0*/  F2FP.F16.F32.PACK_AB R57, R59, R58 ;  /* 0x0000003a3b39723e */ /* 0x000fe200000000ff */
[----:B------:R-:W-:Y:S01]  /*6cf0*/  ULDC.64 UR8, c[0x0][0xc00] ;  /* 0x0003000000087ab9 */ /* 0x000fe20000000a00 */
[----:B------:R-:W-:Y:S01]  /*6d00*/  F2FP.F16.F32.PACK_AB R64, R65, R64 ;  /* 0x000000404140723e */ /* 0x000fe200000000ff */
[----:B------:R-:W-:Y:S01]  /*6d10*/  IMAD.WIDE R126, R196, 0x2, R174 ;  /* 0x00000002c47e7825 */ /* 0x000fe200078e02ae */
[----:B------:R-:W-:Y:S01]  /*6d20*/  F2FP.F16.F32.PACK_AB R58, R61, R60 ;  /* 0x0000003c3d3a723e */ /* 0x000fe200000000ff */
[----:B------:R-:W-:Y:S01]  /*6d30*/  UISETP.NE.U32.AND UP0, UPT, UR8, URZ, UPT ;  /* 0x0000003f0800728c */ /* 0x000fe2000bf05070 */
[----:B------:R-:W-:Y:S01]  /*6d40*/  F2FP.F16.F32.PACK_AB R59, R63, R62 ;  /* 0x0000003e3f3b723e */ /* 0x000fe200000000ff */
[----:B------:R-:W-:Y:S01]  /*6d50*/  UIADD3 UR4, UP1, UR10, UR8, URZ ;  /* 0x000000080a047290 */ /* 0x000fe2000ff3e03f */
[C---:B------:R-:W-:Y:S01]  /*6d60*/  IADD3 R177, P1, R126.reuse, 0x20, RZ ;  /* 0x000000207eb17810 */ /* 0x040fe20007f3e0ff */
[----:B------:R-:W-:Y:S01]  /*6d70*/  UISETP.NE.AND.EX UP0, UPT, UR9, URZ, UPT, UP0 ;  /* 0x0000003f0900728c */ /* 0x000fe2000bf05300 */
[C---:B------:R-:W-:Y:S01]  /*6d80*/  LOP3.LUT R5, R126.reuse, 0x380, RZ, 0xc0, !PT ;  /* 0x000003807e057812 */ /* 0x040fe200078ec0ff */
[----:B------:R-:W-:Y:S01]  /*6d90*/  UIADD3.X UR7, UR11, UR9, URZ, UP1, !UPT ;  /* 0x000000090b077290 */ /* 0x000fe20008ffe43f */
[C---:B------:R-:W-:Y:S01]  /*6da0*/  IADD3 R179, P0, R126.reuse, 0x40, RZ ;  /* 0x000000407eb37810 */ /* 0x040fe20007f1e0ff */
[--C-:B------:R-:W-:Y:S01]  /*6db0*/  IMAD.X R25, RZ, RZ, R127.reuse, P1 ;  /* 0x000000ffff197224 */ /* 0x100fe200008e067f */
[C---:B------:R-:W-:Y:S01]  /*6dc0*/  IADD3 R181, P4, R126.reuse, 0x60, RZ ;  /* 0x000000607eb57810 */ /* 0x040fe20007f9e0ff */
[----:B------:R-:W-:Y:S01]  /*6dd0*/  ULDC.64 UR8, c[0x0][0xc08] ;  /* 0x0003020000087ab9 */ /* 0x000fe20000000a00 */
[C---:B------:R-:W-:Y:S01]  /*6de0*/  IADD3 R183, P3, R126.reuse, 0x2000, RZ ;  /* 0x000020007eb77810 */ /* 0x040fe20007f7e0ff */
[--C-:B------:R-:W-:Y:S01]  /*6df0*/  IMAD.X R29, RZ, RZ, R127.reuse, P0 ;  /* 0x000000ffff1d7224 */ /* 0x100fe200000e067f */
[C---:B------:R-:W-:Y:S01]  /*6e00*/  IADD3 R205, P6, R126.reuse, 0x2020, RZ ;  /* 0x000020207ecd7810 */ /* 0x040fe20007fde0ff */
[--C-:B------:R-:W-:Y:S01]  /*6e10*/  IMAD.X R33, RZ, RZ, R127.reuse, P4 ;  /* 0x000000ffff217224 */ /* 0x100fe200020e067f */
        /* <DEDUP_REMOVED lines=8> */
[----:B------:R-:W-:Y:S01]  /*6ea0*/  LOP3.LUT R24, R177, 0x380, RZ, 0xc0, !PT ;  /* 0x00000380b1187812 */ /* 0x000fe200078ec0ff */
[----:B------:R-:W-:Y:S01]  /*6eb0*/  IMAD.X R99, RZ, RZ, R127, P1 ;  /* 0x000000ffff637224 */ /* 0x000fe200008e067f */
[----:B------:R-:W-:-:S02]  /*6ec0*/  LOP3.LUT R28, R179, 0x380, RZ, 0xc0, !PT ;  /* 0x00000380b31c7812 */ /* 0x000fc400078ec0ff */
[----:B------:R-:W-:Y:S02]  /*6ed0*/  LOP3.LUT R36, R183, 0x380, RZ, 0xc0, !PT ;  /* 0x00000380b7247812 */ /* 0x000fe400078ec0ff */
[C---:B------:R-:W-:Y:S02]  /*6ee0*/  IADD3 R102, P0, R126.reuse, 0x4020, RZ ;  /* 0x000040207e667810 */ /* 0x040fe40007f1e0ff */
[C---:B------:R-:W-:Y:S02]  /*6ef0*/  IADD3 R106, P4, R126.reuse, 0x4040, RZ ;  /* 0x000040407e6a7810 */ /* 0x040fe40007f9e0ff */
        /* <DEDUP_REMOVED lines=10> */
[----:B------:R-:W-:Y:S01]  /*6fa0*/  LOP3.LUT R32, R181, 0x380, RZ, 0xc0, !PT ;  /* 0x00000380b5207812 */ /* 0x000fe200078ec0ff */
[--C-:B------:R-:W-:Y:S01]  /*6fb0*/  IMAD.X R123, RZ, RZ, R127.reuse, P2 ;  /* 0x000000ffff7b7224 */ /* 0x100fe200010e067f */
[----:B------:R-:W-:Y:S01]  /*6fc0*/  LOP3.LUT R126, R5, R126, RZ, 0x3c, !PT ;  /* 0x0000007e057e7212 */ /* 0x000fe200078e3cff */
[----:B------:R-:W-:Y:S01]  /*6fd0*/  IMAD.X R5, RZ, RZ, R127, P1 ;  /* 0x000000ffff057224 */ /* 0x000fe200008e067f */
[----:B------:R-:W-:-:S02]  /*6fe0*/  SHF.R.U64 R24, R24, 0x3, RZ ;  /* 0x0000000318187819 */ /* 0x000fc400000012ff */
[----:B------:R-:W-:Y:S02]  /*6ff0*/  SHF.R.U64 R28, R28, 0x3, RZ ;  /* 0x000000031c1c7819 */ /* 0x000fe400000012ff */
[----:B------:R-:W-:Y:S02]  /*7000*/  SHF.R.U64 R36, R36, 0x3, RZ ;  /* 0x0000000324247819 */ /* 0x000fe400000012ff */
[----:B------:R-:W-:Y:S02]  /*7010*/  LOP3.LUT R40, R205, 0x380, RZ, 0xc0, !PT ;  /* 0x00000380cd287812 */ /* 0x000fe400078ec0ff */
[----:B------:R-:W-:Y:S02]  /*7020*/  SHF.R.U64 R32, R32, 0x3, RZ ;  /* 0x0000000320207819 */ /* 0x000fe400000012ff */
[----:B------:R-:W-:Y:S02]  /*7030*/  LOP3.LUT R90, R207, 0x380, RZ, 0xc0, !PT ;  /* 0x00000380cf5a7812 */ /* 0x000fe400078ec0ff */
[----:B------:R-:W-:-:S02]  /*7040*/  LOP3.LUT R94, R209, 0x380, RZ, 0xc0, !PT ;  /* 0x00000380d15e7812 */ /* 0x000fc400078ec0ff */
[----:B------:R-:W-:Y:S02]  /*7050*/  MOV R126, R126 ;  /* 0x0000007e007e7202 */ /* 0x000fe40000000f00 */
[----:B------:R-:W-:Y:S02]  /*7060*/  LOP3.LUT R24, R24, R177, RZ, 0x3c, !PT ;  /* 0x000000b118187212 */ /* 0x000fe400078e3cff */
[----:B------:R-:W-:Y:S01]  /*7070*/  LOP3.LUT R98, R211, 0x380, RZ, 0xc0, !PT ;  /* 0x00000380d3627812 */ /* 0x000fe200078ec0ff */
[----:B------:R0:W-:Y:S01]  /*7080*/  STSM.16.M88.4 [R126], R8 ;  /* 0x000000087e007844 */ /* 0x0001e20000000200 */
[----:B------:R-:W-:Y:S02]  /*7090*/  LOP3.LUT R28, R28, R179, RZ, 0x3c, !PT ;  /* 0x000000b31c1c7212 */ /* 0x000fe400078e3cff */
[----:B------:R-:W-:Y:S02]  /*70a0*/  LOP3.LUT R36, R36, R183, RZ, 0x3c, !PT ;  /* 0x000000b724247212 */ /* 0x000fe400078e3cff */
[----:B------:R-:W-:-:S02]  /*70b0*/  SHF.R.U64 R40, R40, 0x3, RZ ;  /* 0x0000000328287819 */ /* 0x000fc400000012ff */
[----:B------:R-:W-:Y:S02]  /*70c0*/  LOP3.LUT R177, R102, 0x380, RZ, 0xc0, !PT ;  /* 0x0000038066b17812 */ /* 0x000fe400078ec0ff */
[----:B------:R-:W-:Y:S02]  /*70d0*/  LOP3.LUT R27, R6, 0x380, RZ, 0xc0, !PT ;  /* 0x00000380061b7812 */ /* 0x000fe400078ec0ff */
[----:B------:R-:W-:Y:S02]  /*70e0*/  LOP3.LUT R32, R32, R181, RZ, 0x3c, !PT ;  /* 0x000000b520207212 */ /* 0x000fe400078e3cff */
[----:B------:R-:W-:Y:S02]  /*70f0*/  SHF.R.U64 R90, R90, 0x3, RZ ;  /* 0x000000035a5a7819 */ /* 0x000fe400000012ff */
[----:B------:R-:W-:Y:S02]  /*7100*/  LOP3.LUT R179, R106, 0x380, RZ, 0xc0, !PT ;  /* 0x000003806ab37812 */ /* 0x000fe400078ec0ff */
[----:B------:R-:W-:-:S02]  /*7110*/  LOP3.LUT R183, R114, 0x380, RZ, 0xc0, !PT ;  /* 0x0000038072b77812 */ /* 0x000fc400078ec0ff */
[----:B------:R-:W-:Y:S02]  /*7120*/  SHF.R.U64 R94, R94, 0x3, RZ ;  /* 0x000000035e5e7819 */ /* 0x000fe400000012ff */
[----:B------:R-:W-:Y:S02]  /*7130*/  LOP3.LUT R181, R110, 0x380, RZ, 0xc0, !PT ;  /* 0x000003806eb57812 */ /* 0x000fe400078ec0ff */
[----:B------:R-:W-:Y:S02]  /*7140*/  SHF.R.U64 R98, R98, 0x3, RZ ;  /* 0x0000000362627819 */ /* 0x000fe400000012ff */
[----:B------:R-:W-:Y:S02]  /*7150*/  LOP3.LUT R40, R40, R205, RZ, 0x3c, !PT ;  /* 0x000000cd28287212 */ /* 0x000fe400078e3cff */
[----:B------:R-:W-:Y:S02]  /*7160*/  SHF.R.U64 R177, R177, 0x3, RZ ;  /* 0x00000003b1b17819 */ /* 0x000fe400000012ff */
[----:B------:R-:W-:-:S02]  /*7170*/  LOP3.LUT R118, R3, 0x380, RZ, 0xc0, !PT ;  /* 0x0000038003767812 */ /* 0x000fc400078ec0ff */
[----:B------:R-:W-:Y:S02]  /*7180*/  SHF.R.U64 R27, R27, 0x3, RZ ;  /* 0x000000031b1b7819 */ /* 0x000fe400000012ff */
[----:B------:R-:W-:Y:S02]  /*7190*/  MOV R31, R24 ;  /* 0x00000018001f7202 */ /* 0x000fe40000000f00 */
[----:B0-----:R-:W-:Y:S02]  /*71a0*/  F2FP.F16.F32.PACK_AB R8, R160, R165 ;  /* 0x000000a5a008723e */ /* 0x001fe400000000ff */
[----:B------:R-:W-:Y:S02]  /*71b0*/  F2FP.F16.F32.PACK_AB R9, R35, R34 ;  /* 0x000000222309723e */ /* 0x000fe400000000ff */
[----:B------:R-:W-:Y:S02]  /*71c0*/  F2FP.F16.F32.PACK_AB R10, R156, R162 ;  /* 0x000000a29c0a723e */ /* 0x000fe400000000ff */
[----:B------:R-:W-:-:S02]  /*71d0*/  F2FP.F16.F32.PACK_AB R11, R39, R38 ;  /* 0x00000026270b723e */ /* 0x000fc400000000ff */
[----:B------:R-:W-:Y:S02]  /*71e0*/  LOP3.LUT R90, R90, R207, RZ, 0x3c, !PT ;  /* 0x000000cf5a5a7212 */ /* 0x000fe400078e3cff */
[----:B------:R-:W-:Y:S01]  /*71f0*/  SHF.R.U64 R179, R179, 0x3, RZ ;  /* 0x00000003b3b37819 */ /* 0x000fe200000012ff */
[----:B------:R0:W-:Y:S01]  /*7200*/  STSM.16.M88.4 [R31], R8 ;  /* 0x000000081f007844 */ /* 0x0001e20000000200 */
[----:B------:R-:W-:Y:S02]  /*7210*/  SHF.R.U64 R183, R183, 0x3, RZ ;  /* 0x00000003b7b77819 */ /* 0x000fe400000012ff */
[----:B------:R-:W-:Y:S02]  /*7220*/  MOV R28, R28 ;  /* 0x0000001c001c7202 */ /* 0x000fe40000000f00 */
[----:B------:R-:W-:Y:S02]  /*7230*/  LOP3.LUT R94, R94, R209, RZ, 0x3c, !PT ;  /* 0x000000d15e5e7212 */ /* 0x000fe400078e3cff */
[----:B------:R-:W-:Y:S01]  /*7240*/  SHF.R.U64 R181, R181, 0x3, RZ ;  /* 0x00000003b5b57819 */ /* 0x000fe200000012ff */
[----:B------:R-:W-:Y:S01]  /*7250*/  STSM.16.M88.4 [R28], R12 ;  /* 0x0000000c1c007844 */ /* 0x000fe20000000200 */
[----:B------:R-:W-:-:S02]  /*7260*/  LOP3.LUT R127, R4, 0x380, RZ, 0xc0, !PT ;  /* 0x00000380047f7812 */ /* 0x000fc400078ec0ff */
[----:B------:R-:W-:Y:S02]  /*7270*/  MOV R32, R32 ;  /* 0x0000002000207202 */ /* 0x000fe40000000f00 */
[----:B------:R-:W-:Y:S02]  /*7280*/  LOP3.LUT R98, R98, R211, RZ, 0x3c, !PT ;  /* 0x000000d362627212 */ /* 0x000fe400078e3cff */
[----:B------:R-:W-:Y:S01]  /*7290*/  MOV R36, R36 ;  /* 0x0000002400247202 */ /* 0x000fe20000000f00 */
[----:B------:R-:W-:Y:S01]  /*72a0*/  STSM.16.M88.4 [R32], R48 ;  /* 0x0000003020007844 */ /* 0x000fe20000000200 */
[----:B------:R-:W-:Y:S02]  /*72b0*/  F2FP.F16.F32.PACK_AB R65, R67, R66 ;  /* 0x000000424341723e */ /* 0x000fe400000000ff */
[----:B------:R-:W-:Y:S01]  /*72c0*/  F2FP.F16.F32.PACK_AB R72, R73, R72 ;  /* 0x000000484948723e */ /* 0x000fe200000000ff */
[----:B------:R-:W-:Y:S01]  /*72d0*/  STSM.16.M88.4 [R36], R56 ;  /* 0x0000003824007844 */ /* 0x000fe20000000200 */
[----:B------:R-:W-:-:S02]  /*72e0*/  LOP3.LUT R102, R177, R102, RZ, 0x3c, !PT ;  /* 0x00000066b1667212 */ /* 0x000fc400078e3cff */
[----:B------:R-:W-:Y:S02]  /*72f0*/  SHF.R.U64 R118, R118, 0x3, RZ ;  /* 0x0000000376767819 */ /* 0x000fe400000012ff */
[----:B------:R-:W-:Y:S02]  /*7300*/  LOP3.LUT R122, R27, R6, RZ, 0x3c, !PT ;  /* 0x000000061b7a7212 */ /* 0x000fe400078e3cff */
[----:B------:R-:W-:Y:S02]  /*7310*/  MOV R40, R40 ;  /* 0x0000002800287202 */ /* 0x000fe40000000f00 */
[----:B------:R-:W-:Y:S02]  /*7320*/  F2FP.F16.F32.PACK_AB R66, R69, R68 ;  /* 0x000000444542723e */ /* 0x000fe400000000ff */
[----:B------:R-:W-:Y:S02]  /*7330*/  F2FP.F16.F32.PACK_AB R67, R71, R70 ;  /* 0x000000464743723e */ /* 0x000fe400000000ff */
[----:B------:R-:W-:-:S02]  /*7340*/  F2FP.F16.F32.PACK_AB R73, R75, R74 ;  /* 0x0000004a4b49723e */ /* 0x000fc400000000ff */
[----:B------:R-:W-:Y:S01]  /*7350*/  F2FP.F16.F32.PACK_AB R80, R81, R80 ;  /* 0x000000505150723e */ /* 0x000fe200000000ff */
[----:B------:R-:W-:Y:S01]  /*7360*/  STSM.16.M88.4 [R40], R64 ;  /* 0x0000004028007844 */ /* 0x000fe20000000200 */
[----:B------:R-:W-:Y:S02]  /*7370*/  LOP3.LUT R106, R179, R106, RZ, 0x3c, !PT ;  /* 0x0000006ab36a7212 */ /* 0x000fe400078e3cff */
[----:B------:R-:W-:Y:S02]  /*7380*/  LOP3.LUT R114, R183, R114, RZ, 0x3c, !PT ;  /* 0x00000072b7727212 */ /* 0x000fe400078e3cff */
[----:B------:R-:W-:Y:S02]  /*7390*/  MOV R27, R90 ;  /* 0x0000005a001b7202 */ /* 0x000fe40000000f00 */
[----:B------:R-:W-:Y:S02]  /*73a0*/  F2FP.F16.F32.PACK_AB R74, R77, R76 ;  /* 0x0000004c4d4a723e */ /* 0x000fe400000000ff */
[----:B------:R-:W-:-:S02]  /*73b0*/  F2FP.F16.F32.PACK_AB R75, R79, R78 ;  /* 0x0000004e4f4b723e */ /* 0x000fc400000000ff */
[----:B------:R-:W-:Y:S02]  /*73c0*/  F2FP.F16.F32.PACK_AB R81, R83, R82 ;  /* 0x000000525351723e */ /* 0x000fe400000000ff */
[----:B------:R-:W-:Y:S01]  /*73d0*/  LOP3.LUT R110, R181, R110, RZ, 0x3c, !PT ;  /* 0x0000006eb56e7212 */ /* 0x000fe200078e3cff */
[----:B------:R-:W-:Y:S01]  /*73e0*/  STSM.16.M88.4 [R27], R72 ;  /* 0x000000481b007844 */ /* 0x000fe20000000200 */
[----:B------:R-:W-:Y:S02]  /*73f0*/  SHF.R.U64 R127, R127, 0x3, RZ ;  /* 0x000000037f7f7819 */ /* 0x000fe400000012ff */
[----:B------:R-:W-:Y:S02]  /*7400*/  MOV R94, R94 ;  /* 0x0000005e005e7202 */ /* 0x000fe40000000f00 */
[----:B------:R-:W-:Y:S02]  /*7410*/  F2FP.F16.F32.PACK_AB R82, R85, R84 ;  /* 0x000000545552723e */ /* 0x000fe400000000ff */
[----:B------:R-:W-:-:S02]  /*7420*/  F2FP.F16.F32.PACK_AB R83, R87, R86 ;  /* 0x000000565753723e */ /* 0x000fc400000000ff */
[----:B------:R-:W-:Y:S02]  /*7430*/  F2FP.F16.F32.PACK_AB R88, R89, R88 ;  /* 0x000000585958723e */ /* 0x000fe400000000ff */
[----:B------:R-:W-:Y:S01]  /*7440*/  MOV R6, R98 ;  /* 0x0000006200067202 */ /* 0x000fe20000000f00 */
[----:B------:R-:W-:Y:S01]  /*7450*/  STSM.16.M88.4 [R94], R80 ;  /* 0x000000505e007844 */ /* 0x000fe20000000200 */
[----:B------:R-:W-:Y:S02]  /*7460*/  F2FP.F16.F32.PACK_AB R89, R26, R21 ;  /* 0x000000151a59723e */ /* 0x000fe400000000ff */
[----:B------:R-:W-:Y:S02]  /*7470*/  F2FP.F16.F32.PACK_AB R90, R93, R92 ;  /* 0x0000005c5d5a723e */ /* 0x000fe400000000ff */
[----:B------:R-:W-:Y:S02]  /*7480*/  F2FP.F16.F32.PACK_AB R91, R42, R30 ;  /* 0x0000001e2a5b723e */ /* 0x000fe400000000ff */
[----:B------:R-:W-:-:S02]  /*7490*/  F2FP.F16.F32.PACK_AB R96, R97, R96 ;  /* 0x000000606160723e */ /* 0x000fc400000000ff */
[----:B------:R-:W-:Y:S01]  /*74a0*/  LOP3.LUT R118, R118, R3, RZ, 0x3c, !PT ;  /* 0x0000000376767212 */ /* 0x000fe200078e3cff */
[----:B------:R-:W-:Y:S01]  /*74b0*/  STSM.16.M88.4 [R6], R88 ;  /* 0x0000005806007844 */ /* 0x000fe20000000200 */
[----:B------:R-:W-:Y:S02]  /*74c0*/  MOV R102, R102 ;  /* 0x0000006600667202 */ /* 0x000fe40000000f00 */
[----:B------:R-:W-:Y:S02]  /*74d0*/  F2FP.F16.F32.PACK_AB R97, R46, R44 ;  /* 0x0000002c2e61723e */ /* 0x000fe400000000ff */
[----:B------:R-:W-:Y:S02]  /*74e0*/  F2FP.F16.F32.PACK_AB R98, R101, R100 ;  /* 0x000000646562723e */ /* 0x000fe400000000ff */
[----:B------:R-:W-:Y:S02]  /*74f0*/  F2FP.F16.F32.PACK_AB R99, R154, R153 ;  /* 0x000000999a63723e */ /* 0x000fe400000000ff */
[----:B------:R-:W-:-:S02]  /*7500*/  MOV R106, R106 ;  /* 0x0000006a006a7202 */ /* 0x000fc40000000f00 */
[----:B------:R-:W-:Y:S01]  /*7510*/  MOV R3, R114 ;  /* 0x0000007200037202 */ /* 0x000fe20000000f00 */
[----:B------:R-:W-:Y:S01]  /*7520*/  STSM.16.M88.4 [R102], R96 ;  /* 0x0000006066007844 */ /* 0x000fe20000000200 */
[----:B------:R-:W-:Y:S02]  /*7530*/  F2FP.F16.F32.PACK_AB R156, R105, R104 ;  /* 0x00000068699c723e */ /* 0x000fe400000000ff */
[----:B------:R-:W-:Y:S02]  /*7540*/  F2FP.F16.F32.PACK_AB R157, R157, R155 ;  /* 0x0000009b9d9d723e */ /* 0x000fe400000000ff */
[----:B------:R-:W-:Y:S02]  /*7550*/  F2FP.F16.F32.PACK_AB R158, R109, R108 ;  /* 0x0000006c6d9e723e */ /* 0x000fe400000000ff */
[----:B------:R-:W-:Y:S02]  /*7560*/  F2FP.F16.F32.PACK_AB R159, R161, R159 ;  /* 0x0000009fa19f723e */ /* 0x000fe400000000ff */
[----:B------:R-:W-:-:S02]  /*7570*/  F2FP.F16.F32.PACK_AB R112, R113, R112 ;  /* 0x000000707170723e */ /* 0x000fc400000000ff */
[----:B------:R-:W-:Y:S01]  /*7580*/  LOP3.LUT R4, R127, R4, RZ, 0x3c, !PT ;  /* 0x000000047f047212 */ /* 0x000fe200078e3cff */
[----:B------:R-:W-:Y:S01]  /*7590*/  STSM.16.M88.4 [R106], R156 ;  /* 0x0000009c6a007844 */ /* 0x000fe20000000200 */
[----:B------:R-:W-:Y:S02]  /*75a0*/  MOV R110, R110 ;  /* 0x0000006e006e7202 */ /* 0x000fe40000000f00 */
[----:B------:R-:W-:Y:S02]  /*75b0*/  MOV R25, R122 ;  /* 0x0000007a00197202 */ /* 0x000fe40000000f00 */
[----:B------:R-:W-:Y:S02]  /*75c0*/  F2FP.F16.F32.PACK_AB R113, R164, R163 ;  /* 0x000000a3a471723e */ /* 0x000fe400000000ff */
[----:B------:R-:W-:Y:S02]  /*75d0*/  F2FP.F16.F32.PACK_AB R114, R117, R116 ;  /* 0x000000747572723e */ /* 0x000fe400000000ff */
[----:B------:R-:W-:-:S02]  /*75e0*/  F2FP.F16.F32.PACK_AB R115, R167, R166 ;  /* 0x000000a6a773723e */ /* 0x000fc400000000ff */
[----:B------:R-:W-:Y:S02]  /*75f0*/  F2FP.F16.F32.PACK_AB R120, R121, R120 ;  /* 0x000000787978723e */ /* 0x000fe400000000ff */
[----:B------:R-:W-:Y:S01]  /*7600*/  F2FP.F16.F32.PACK_AB R128, R129, R128 ;  /* 0x000000808180723e */ /* 0x000fe200000000ff */
[----:B------:R-:W-:Y:S01]  /*7610*/  STSM.16.M88.4 [R110], R112 ;  /* 0x000000706e007844 */ /* 0x000fe20000000200 */
[----:B------:R-:W-:Y:S02]  /*7620*/  F2FP.F16.F32.PACK_AB R121, R169, R168 ;  /* 0x000000a8a979723e */ /* 0x000fe400000000ff */
[----:B------:R-:W-:Y:S02]  /*7630*/  F2FP.F16.F32.PACK_AB R122, R125, R124 ;  /* 0x0000007c7d7a723e */ /* 0x000fe400000000ff */
[----:B------:R-:W-:Y:S02]  /*7640*/  F2FP.F16.F32.PACK_AB R123, R171, R170 ;  /* 0x000000aaab7b723e */ /* 0x000fe400000000ff */
[----:B------:R-:W-:-:S02]  /*7650*/  F2FP.F16.F32.PACK_AB R129, R131, R130 ;  /* 0x000000828381723e */ /* 0x000fc400000000ff */
[----:B------:R-:W-:Y:S01]  /*7660*/  F2FP.F16.F32.PACK_AB R136, R137, R136 ;  /* 0x000000888988723e */ /* 0x000fe200000000ff */
[----:B------:R1:W-:Y:S01]  /*7670*/  STSM.16.M88.4 [R3], R120 ;  /* 0x0000007803007844 */ /* 0x0003e20000000200 */
[----:B------:R-:W-:Y:S02]  /*7680*/  MOV R118, R118 ;  /* 0x0000007600767202 */ /* 0x000fe40000000f00 */
[----:B------:R-:W-:Y:S02]  /*7690*/  F2FP.F16.F32.PACK_AB R130, R133, R132 ;  /* 0x000000848582723e */ /* 0x000fe400000000ff */
[----:B------:R-:W-:Y:S02]  /*76a0*/  F2FP.F16.F32.PACK_AB R131, R135, R134 ;  /* 0x000000868783723e */ /* 0x000fe400000000ff */
[----:B------:R-:W-:Y:S02]  /*76b0*/  F2FP.F16.F32.PACK_AB R137, R139, R138 ;  /* 0x0000008a8b89723e */ /* 0x000fe400000000ff */
[----:B------:R-:W-:Y:S01]  /*76c0*/  F2FP.F16.F32.PACK_AB R144, R145, R144 ;  /* 0x000000909190723e */ /* 0x000fe200000000ff */
[----:B------:R-:W-:Y:S01]  /*76d0*/  STSM.16.M88.4 [R118], R128 ;  /* 0x0000008076007844 */ /* 0x000fe20000000200 */
[----:B------:R-:W-:-:S02]  /*76e0*/  F2FP.F16.F32.PACK_AB R138, R141, R140 ;  /* 0x0000008c8d8a723e */ /* 0x000fc400000000ff */
[----:B------:R-:W-:Y:S02]  /*76f0*/  F2FP.F16.F32.PACK_AB R139, R143, R142 ;  /* 0x0000008e8f8b723e */ /* 0x000fe400000000ff */
[----:B------:R-:W-:Y:S02]  /*7700*/  F2FP.F16.F32.PACK_AB R145, R147, R146 ;  /* 0x000000929391723e */ /* 0x000fe400000000ff */
[----:B------:R-:W-:Y:S01]  /*7710*/  MOV R24, R4 ;  /* 0x0000000400187202 */ /* 0x000fe20000000f00 */
[----:B------:R-:W-:Y:S01]  /*7720*/  STSM.16.M88.4 [R25], R136 ;  /* 0x0000008819007844 */ /* 0x000fe20000000200 */
[----:B------:R-:W-:Y:S01]  /*7730*/  F2FP.F16.F32.PACK_AB R146, R149, R148 ;  /* 0x000000949592723e */ /* 0x000fe200000000ff */
[----:B------:R-:W-:Y:S01]  /*7740*/  UISETP.NE.U32.AND UP1, UPT, UR8, URZ, UPT ;  /* 0x0000003f0800728c */ /* 0x000fe2000bf25070 */
[----:B------:R-:W-:Y:S01]  /*7750*/  F2FP.F16.F32.PACK_AB R147, R151, R150 ;  /* 0x000000969793723e */ /* 0x000fe200000000ff */
[----:B------:R-:W-:Y:S01]  /*7760*/  IMAD.U32 R4, RZ, RZ, UR4 ;  /* 0x00000004ff047e24 */ /* 0x000fe2000f8e00ff */
[----:B------:R-:W-:Y:S01]  /*7770*/  PLOP3.LUT P0, PT, PT, PT, UP0, 0x80, 0x0 ;  /* 0x000000000000781c */ /* 0x000fe20003f0f008 */
[----:B------:R-:W-:-:S02]  /*7780*/  IMAD.U32 R5, RZ, RZ, UR7 ;  /* 0x00000007ff057e24 */ /* 0x000fc4000f8e00ff */
[----:B------:R2:W-:Y:S01]  /*7790*/  STSM.16.M88.4 [R24], R144 ;  /* 0x0000009018007844 */ /* 0x0005e20000000200 */
[----:B------:R-:W-:Y:S01]  /*77a0*/  BAR.SYNC.DEFER_BLOCKING 0x1, 0x100 ;  /* 0x0044000000007b1d */ /* 0x000fe20000010000 */
[----:B------:R-:W-:-:S06]  /*77b0*/  UISETP.NE.AND.EX UP1, UPT, UR9, URZ, UPT, UP1 ;  /* 0x0000003f0900728c */ /* 0x000fcc000bf25310 */
[----:B------:R-:W-:-:S05]  /*77c0*/  PLOP3.LUT P6, PT, PT, PT, UP1, 0x80, 0x0 ;  /* 0x000000000000781c */ /* 0x000fca0003fcf018 */
[----:B------:R-:W-:-:S04]  /*77d0*/  @UP1 UIADD3 UR8, UP2, UR10, UR8, URZ ;  /* 0x000000080a081290 */ /* 0x000fc8000ff5e03f */
[----:B------:R-:W-:Y:S01]  /*77e0*/  @UP1 UIADD3.X UR9, UR11, UR9, URZ, UP2, !UPT ;  /* 0x000000090b091290 */ /* 0x000fe200097fe43f */
[----:B------:R-:W-:Y:S01]  /*77f0*/  ULDC UR4, c[0x0][0xa88] ;  /* 0x0002a20000047ab9 */ /* 0x000fe20000000800 */
[----:B0-----:R-:W-:Y:S02]  /*7800*/  IMAD.U32 R10, RZ, RZ, UR8 ;  /* 0x00000008ff0a7e24 */ /* 0x001fe4000f8e00ff */
[----:B-1----:R-:W-:Y:S01]  /*7810*/  IMAD.U32 R3, RZ, RZ, UR4 ;  /* 0x00000004ff037e24 */ /* 0x002fe2000f8e00ff */
[----:B------:R-:W3:Y:S01]  /*7820*/  @P0 LDG.E R6, desc[UR40][R4.64] ;  /* 0x0000002804060981 */ /* 0x000ee2000c1e1900 */
[----:B------:R-:W-:Y:S02]  /*7830*/  IMAD.U32 R11, RZ, RZ, UR9 ;  /* 0x00000009ff0b7e24 */ /* 0x000fe4000f8e00ff */
[----:B------:R-:W-:-:S03]  /*7840*/  IMAD R9, R191, 0x40, R2 ;  /* 0x00000040bf097824 */ /* 0x000fc600078e0202 */
[----:B------:R0:W5:Y:S01]  /*7850*/  @P6 LDG.E R3, desc[UR40][R10.64] ;  /* 0x000000280a036981 */ /* 0x000162000c1e1900 */
[----:B------:R-:W-:-:S03]  /*7860*/  IMAD.WIDE R174, R9, 0x2, R174 ;  /* 0x0000000209ae7825 */ /* 0x000fc600078e02ae */
[C---:B------:R-:W-:Y:S02]  /*7870*/  IADD3 R13, P2, R174.reuse, 0x1000, RZ ;  /* 0x00001000ae0d7810 */ /* 0x040fe40007f5e0ff */
[C---:B------:R-:W-:Y:S02]  /*7880*/  IADD3 R9, P1, R174.reuse, 0x2000, RZ ;  /* 0x00002000ae097810 */ /* 0x040fe40007f3e0ff */
[----:B------:R-:W-:Y:S02]  /*7890*/  P2R R8, PR, RZ, 0x4 ;  /* 0x00000004ff087803 */ /* 0x000fe40000000000 */
[C---:B------:R-:W-:Y:S02]  /*78a0*/  IADD3 R29, P2, R174.reuse, 0x3000, RZ ;  /* 0x00003000ae1d7810 */ /* 0x040fe40007f5e0ff */
[C---:B------:R-:W-:Y:S02]  /*78b0*/  IADD3 R33, P3, R174.reuse, 0x4000, RZ ;  /* 0x00004000ae217810 */ /* 0x040fe40007f7e0ff */
[----:B------:R-:W-:-:S02]  /*78c0*/  IADD3 R37, P4, R174, 0x5000, RZ ;  /* 0x00005000ae257810 */ /* 0x000fc40007f9e0ff */
[----:B------:R-:W-:Y:S02]  /*78d0*/  IADD3 R41, P5, R174, 0x6000, RZ ;  /* 0x00006000ae297810 */ /* 0x000fe40007fbe0ff */
[----:B------:R-:W-:Y:S02]  /*78e0*/  LOP3.LUT R12, R13, 0x380, RZ, 0xc0, !PT ;  /* 0x000003800d0c7812 */ /* 0x000fe400078ec0ff */
[----:B--2---:R-:W-:Y:S02]  /*78f0*/  LOP3.LUT R24, R9, 0x380, RZ, 0xc0, !PT ;  /* 0x0000038009187812 */ /* 0x004fe400078ec0ff */
[----:B------:R-:W-:Y:S02]  /*7900*/  LOP3.LUT R28, R29, 0x380, RZ, 0xc0, !PT ;  /* 0x000003801d1c7812 */ /* 0x000fe400078ec0ff */
[----:B------:R-:W-:Y:S02]  /*7910*/  LOP3.LUT R32, R33, 0x380, RZ, 0xc0, !PT ;  /* 0x0000038021207812 */ /* 0x000fe400078ec0ff */
[----:B------:R-:W-:-:S02]  /*7920*/  LOP3.LUT R36, R37, 0x380, RZ, 0xc0, !PT ;  /* 0x0000038025247812 */ /* 0x000fc400078ec0ff */
[----:B------:R-:W-:Y:S01]  /*7930*/  LOP3.LUT R40, R41, 0x380, RZ, 0xc0, !PT ;  /* 0x0000038029287812 */ /* 0x000fe200078ec0ff */
[----:B------:R-:W-:Y:S01]  /*7940*/  UMOV UR4, URZ ;  /* 0x0000003f00047c82 */ /* 0x000fe20008000000 */
[----:B------:R-:W-:Y:S02]  /*7950*/  SHF.R.U64 R12, R12, 0x3, RZ ;  /* 0x000000030c0c7819 */ /* 0x000fe400000012ff */
[----:B------:R-:W-:Y:S02]  /*7960*/  SHF.R.U64 R24, R24, 0x3, RZ ;  /* 0x0000000318187819 */ /* 0x000fe400000012ff */
[----:B------:R-:W-:Y:S02]  /*7970*/  SHF.R.U64 R28, R28, 0x3, RZ ;  /* 0x000000031c1c7819 */ /* 0x000fe400000012ff */
[----:B------:R-:W-:Y:S02]  /*7980*/  SHF.R.U64 R32, R32, 0x3, RZ ;  /* 0x0000000320207819 */ /* 0x000fe400000012ff */
[----:B------:R-:W-:-:S02]  /*7990*/  SHF.R.U64 R36, R36, 0x3, RZ ;  /* 0x0000000324247819 */ /* 0x000fc400000012ff */
[----:B------:R-:W-:Y:S02]  /*79a0*/  SHF.R.U64 R40, R40, 0x3, RZ ;  /* 0x0000000328287819 */ /* 0x000fe400000012ff */
[----:B------:R-:W-:Y:S02]  /*79b0*/  LOP3.LUT R12, R12, R13, RZ, 0x3c, !PT ;  /* 0x0000000d0c0c7212 */ /* 0x000fe400078e3cff */
[----:B------:R-:W-:Y:S02]  /*79c0*/  LOP3.LUT R24, R24, R9, RZ, 0x3c, !PT ;  /* 0x0000000918187212 */ /* 0x000fe400078e3cff */
[----:B------:R-:W-:Y:S02]  /*79d0*/  LOP3.LUT R28, R28, R29, RZ, 0x3c, !PT ;  /* 0x0000001d1c1c7212 */ /* 0x000fe400078e3cff */
[----:B------:R-:W-:Y:S02]  /*79e0*/  LOP3.LUT R32, R32, R33, RZ, 0x3c, !PT ;  /* 0x0000002120207212 */ /* 0x000fe400078e3cff */
[----:B------:R-:W-:-:S02]  /*79f0*/  LOP3.LUT R36, R36, R37, RZ, 0x3c, !PT ;  /* 0x0000002524247212 */ /* 0x000fc400078e3cff */
[----:B------:R-:W-:Y:S02]  /*7a00*/  LOP3.LUT R40, R40, R41, RZ, 0x3c, !PT ;  /* 0x0000002928287212 */ /* 0x000fe400078e3cff */
[----:B---3--:R-:W-:Y:S01]  /*7a10*/  @P0 R2UR UR4, R6 ;  /* 0x00000000060402ca */ /* 0x008fe200000e0000 */
[----:B0-----:R-:W-:-:S14]  /*7a20*/  @P6 BRA `(.L_x_423) ;  /* 0x0000000000106947 */ /* 0x001fdc0003800000 */
[----:B------:R-:W-:Y:S05]  /*7a30*/  @!P0 BRA `(.L_x_423) ;  /* 0x00000000000c8947 */ /* 0x000fea0003800000 */
[----:B------:R-:W2:Y:S04]  /*7a40*/  LDG.E R6, desc[UR40][R4.64] ;  /* 0x0000002804067981 */ /* 0x000ea8000c1e1900 */
[----:B-----5:R-:W2:Y:S02]  /*7a50*/  LDG.E R3, desc[UR40][R4.64+0x4] ;  /* 0x0000042804037981 */ /* 0x020ea4000c1e1900 */
[----:B--2---:R-:W-:-:S07]  /*7a60*/  IMAD.IADD R3, R3, 0x1, -R6 ;  /* 0x0000000103037824 */ /* 0x004fce00078e0a06 */
.L_x_423:
[----:B------:R-:W0:Y:S01]  /*7a70*/  SHFL.IDX PT, R4, R192, RZ, 0x1f ;  /* 0x00001fffc0047589 */ /* 0x000e2200000e0000 */
[----:B------:R-:W-:Y:S01]  /*7a80*/  ISETP.NE.AND P6, PT, R8, RZ, PT ;  /* 0x000000ff0800720c */ /* 0x000fe20003fc5270 */
        /* <DEDUP_REMOVED lines=9> */
[----:B------:R-:W-:Y:S01]  /*7b20*/  LOP3.LUT R48, R49, 0x380, RZ, 0xc0, !PT ;  /* 0x0000038031307812 */ /* 0x000fe200078ec0ff */
[--C-:B------:R-:W-:Y:S01]  /*7b30*/  IMAD.X R41, RZ, RZ, R175.reuse, P5 ;  /* 0x000000ffff297224 */ /* 0x100fe200028e06af */
[----:B------:R-:W-:Y:S01]  /*7b40*/  LOP3.LUT R52, R53, 0x380, RZ, 0xc0, !PT ;  /* 0x0000038035347812 */ /* 0x000fe200078ec0ff */
[----:B------:R-:W-:Y:S01]  /*7b50*/  USHF.R.S32.HI UR14, URZ, 0x1f, UR4 ;  /* 0x0000001f3f0e7899 */ /* 0x000fe20008011404 */
[----:B------:R-:W-:Y:S01]  /*7b60*/  SHF.R.U64 R48, R48, 0x3, RZ ;  /* 0x0000000330307819 */ /* 0x000fe200000012ff */
[----:B------:R-:W-:Y:S01]  /*7b70*/  USHF.R.S32.HI UR15, URZ, 0x1f, UR46 ;  /* 0x0000001f3f0f7899 */ /* 0x000fe2000801142e */
[----:B------:R-:W-:Y:S01]  /*7b80*/  SHF.R.U64 R44, R44, 0x3, RZ ;  /* 0x000000032c2c7819 */ /* 0x000fe200000012ff */
[----:B------:R-:W-:Y:S01]  /*7b90*/  USEL UR43, UR43, URZ, !UP0 ;  /* 0x0000003f2b2b7287 */ /* 0x000fe2000c000000 */
[----:B------:R-:W-:Y:S01]  /*7ba0*/  SHF.R.U64 R52, R52, 0x3, RZ ;  /* 0x0000000334347819 */ /* 0x000fe200000012ff */
[----:B------:R-:W-:Y:S01]  /*7bb0*/  USEL UR44, UR44, URZ, !UP0 ;  /* 0x0000003f2c2c7287 */ /* 0x000fe2000c000000 */
[----:B------:R-:W-:Y:S01]  /*7bc0*/  LOP3.LUT R48, R48, R49, RZ, 0x3c, !PT ;  /* 0x0000003130307212 */ /* 0x000fe200078e3cff */
[--C-:B------:R-:W-:Y:S01]  /*7bd0*/  IMAD.X R49, RZ, RZ, R175.reuse, P6 ;  /* 0x000000ffff317224 */ /* 0x100fe200030e06af */
[----:B------:R-:W-:Y:S01]  /*7be0*/  LOP3.LUT R44, R44, R45, RZ, 0x3c, !PT ;  /* 0x0000002d2c2c7212 */ /* 0x000fe200078e3cff */
[----:B------:R-:W-:Y:S01]  /*7bf0*/  IMAD.X R45, RZ, RZ, R175, P0 ;  /* 0x000000ffff2d7224 */ /* 0x000fe200000e06af */
[----:B0-----:R-:W-:-:S02]  /*7c00*/  ISETP.NE.AND P6, PT, R4, RZ, PT ;  /* 0x000000ff0400720c */ /* 0x001fc40003fc5270 */
[----:B------:R-:W-:Y:S01]  /*7c10*/  LOP3.LUT R52, R52, R53, RZ, 0x3c, !PT ;  /* 0x0000003534347212 */ /* 0x000fe200078e3cff */
[----:B------:R-:W-:Y:S01]  /*7c20*/  IMAD.X R53, RZ, RZ, R175, P1 ;  /* 0x000000ffff357224 */ /* 0x000fe200008e06af */
[C---:B------:R-:W-:Y:S02]  /*7c30*/  IADD3 R61, P2, R174.reuse, 0xa000, RZ ;  /* 0x0000a000ae3d7810 */ /* 0x040fe40007f5e0ff */
[C---:B------:R-:W-:Y:S02]  /*7c40*/  IADD3 R57, P3, R174.reuse, 0xb000, RZ ;  /* 0x0000b000ae397810 */ /* 0x040fe40007f7e0ff */
[C---:B------:R-:W-:Y:S02]  /*7c50*/  IADD3 R69, P4, R174.reuse, 0xc000, RZ ;  /* 0x0000c000ae457810 */ /* 0x040fe40007f9e0ff */
[C---:B------:R-:W-:Y:S02]  /*7c60*/  IADD3 R65, P5, R174.reuse, 0xd000, RZ ;  /* 0x0000d000ae417810 */ /* 0x040fe40007fbe0ff */
[----:B------:R-:W-:-:S02]  /*7c70*/  IADD3 R77, P0, R174, 0xe000, RZ ;  /* 0x0000e000ae4d7810 */ /* 0x000fc40007f1e0ff */
[----:B------:R-:W-:Y:S02]  /*7c80*/  IADD3 R5, P1, R174, 0xf000, RZ ;  /* 0x0000f000ae057810 */ /* 0x000fe40007f3e0ff */
[----:B------:R-:W-:Y:S02]  /*7c90*/  LOP3.LUT R60, R61, 0x380, RZ, 0xc0, !PT ;  /* 0x000003803d3c7812 */ /* 0x000fe400078ec0ff */
[----:B------:R-:W-:Y:S01]  /*7ca0*/  LOP3.LUT R56, R57, 0x380, RZ, 0xc0, !PT ;  /* 0x0000038039387812 */ /* 0x000fe200078ec0ff */
[----:B------:R-:W-:Y:S01]  /*7cb0*/  IMAD.X R73, RZ, RZ, R175, P1 ;  /* 0x000000ffff497224 */ /* 0x000fe200008e06af */
[----:B------:R-:W-:Y:S02]  /*7cc0*/  LOP3.LUT R68, R69, 0x380, RZ, 0xc0, !PT ;  /* 0x0000038045447812 */ /* 0x000fe400078ec0ff */
[----:B------:R-:W-:Y:S02]  /*7cd0*/  LOP3.LUT R64, R65, 0x380, RZ, 0xc0, !PT ;  /* 0x0000038041407812 */ /* 0x000fe400078ec0ff */
[----:B------:R-:W-:-:S02]  /*7ce0*/  LOP3.LUT R76, R77, 0x380, RZ, 0xc0, !PT ;  /* 0x000003804d4c7812 */ /* 0x000fc400078ec0ff */
[----:B------:R-:W-:Y:S02]  /*7cf0*/  LOP3.LUT R9, R174, 0x380, RZ, 0xc0, !PT ;  /* 0x00000380ae097812 */ /* 0x000fe400078ec0ff */
[----:B------:R-:W-:Y:S02]  /*7d00*/  LOP3.LUT R4, R5, 0x380, RZ, 0xc0, !PT ;  /* 0x0000038005047812 */ /* 0x000fe400078ec0ff */
[----:B------:R-:W-:Y:S02]  /*7d10*/  SHF.R.U64 R60, R60, 0x3, RZ ;  /* 0x000000033c3c7819 */ /* 0x000fe400000012ff */
[----:B------:R-:W-:Y:S02]  /*7d20*/  SHF.R.U64 R56, R56, 0x3, RZ ;  /* 0x0000000338387819 */ /* 0x000fe400000012ff */
[----:B------:R-:W-:Y:S02]  /*7d30*/  SHF.R.U64 R68, R68, 0x3, RZ ;  /* 0x0000000344447819 */ /* 0x000fe400000012ff */
[----:B------:R-:W-:-:S02]  /*7d40*/  SHF.R.U64 R64, R64, 0x3, RZ ;  /* 0x0000000340407819 */ /* 0x000fc400000012ff */
        /* <DEDUP_REMOVED lines=13> */
[----:B------:R-:W-:-:S02]  /*7e20*/  LOP3.LUT R174, R9, R174, RZ, 0x3c, !PT ;  /* 0x000000ae09ae7212 */ /* 0x000fc400078e3cff */
[----:B------:R-:W-:Y:S01]  /*7e30*/  LOP3.LUT R72, R4, R5, RZ, 0x3c, !PT ;  /* 0x0000000504487212 */ /* 0x000fe200078e3cff */
[----:B------:R-:W-:Y:S06]  /*7e40*/  @P6 BRA `(.L_x_424) ;  /* 0x0000000000c46947 */ /* 0x000fec0003800000 */
[----:B------:R-:W0:Y:S01]  /*7e50*/  LDC R10, c[0x0][0xbe8] ;  /* 0x0002fa00ff0a7b82 */ /* 0x000e220000000800 */
[----:B------:R-:W-:Y:S01]  /*7e60*/  IMAD.U32 R8, RZ, RZ, UR45 ;  /* 0x0000002dff087e24 */ /* 0x000fe2000f8e00ff */
[----:B------:R-:W-:Y:S01]  /*7e70*/  ULDC.64 UR10, c[0x0][0xb90] ;  /* 0x0002e400000a7ab9 */ /* 0x000fe20000000a00 */
[----:B------:R-:W-:Y:S01]  /*7e80*/  UMOV UR8, UR4 ;  /* 0x0000000400087c82 */ /* 0x000fe20008000000 */
[----:B------:R-:W-:Y:S01]  /*7e90*/  UIMAD UR7, UR15, UR10, URZ ;  /* 0x0000000a0f0772a4 */ /* 0x000fe2000f8e023f */
[----:B------:R-:W-:Y:S01]  /*7ea0*/  IMAD R8, R8, 0x40, R195 ;  /* 0x0000004008087824 */ /* 0x000fe200078e02c3 */
[----:B------:R-:W-:Y:S01]  /*7eb0*/  UMOV UR9, UR14 ;  /* 0x0000000e00097c82 */ /* 0x000fe20008000000 */
[----:B------:R-:W-:Y:S01]  /*7ec0*/  ULDC.64 UR12, c[0x0][0xb98] ;  /* 0x0002e600000c7ab9 */ /* 0x000fe20000000a00 */
[----:B------:R-:W-:Y:S01]  /*7ed0*/  UIMAD.WIDE.U32 UR8, UR46, UR10, UR8 ;  /* 0x0000000a2e0872a5 */ /* 0x000fe2000f8e0008 */
[----:B------:R-:W-:Y:S01]  /*7ee0*/  IMAD.MOV.U32 R4, RZ, RZ, R8 ;  /* 0x000000ffff047224 */ /* 0x000fe200078e0008 */
[----:B------:R-:W-:Y:S01]  /*7ef0*/  UIMAD UR7, UR46, UR11, UR7 ;  /* 0x0000000b2e0772a4 */ /* 0x000fe2000f8e0207 */
[----:B------:R-:W-:Y:S01]  /*7f00*/  IMAD.U32 R15, RZ, RZ, UR45 ;  /* 0x0000002dff0f7e24 */ /* 0x000fe2000f8e00ff */
[----:B------:R-:W-:-:S02]  /*7f10*/  UIMAD UR10, UR44, UR12, URZ ;  /* 0x0000000c2c0a72a4 */ /* 0x000fc4000f8e023f */
[----:B------:R-:W-:Y:S01]  /*7f20*/  UIADD3 UR9, UR9, UR7, URZ ;  /* 0x0000000709097290 */ /* 0x000fe2000fffe03f */
[----:B------:R-:W-:Y:S01]  /*7f30*/  IMAD R26, R15, 0x40, R16 ;  /* 0x000000400f1a7824 */ /* 0x000fe200078e0210 */
[----:B------:R-:W-:Y:S02]  /*7f40*/  UIMAD UR10, UR43, UR13, UR10 ;  /* 0x0000000d2b0a72a4 */ /* 0x000fe4000f8e020a */
[----:B------:R-:W-:Y:S01]  /*7f50*/  UIMAD.WIDE.U32 UR8, UR43, UR12, UR8 ;  /* 0x0000000c2b0872a5 */ /* 0x000fe2000f8e0008 */
[----:B0-----:R-:W-:Y:S01]  /*7f60*/  ISETP.NE.AND P0, PT, R10, 0x1, PT ;  /* 0x000000010a00780c */ /* 0x001fe20003f05270 */
[----:B-----5:R-:W-:-:S12]  /*7f70*/  IMAD R15, R3, R10, RZ ;  /* 0x0000000a030f7224 */ /* 0x020fd800078e02ff */
[----:B------:R-:W0:Y:S08]  /*7f80*/  @P0 LDC R5, c[0x0][0xbec] ;  /* 0x0002fb00ff050b82 */ /* 0x000e300000000800 */
[----:B------:R-:W1:Y:S01]  /*7f90*/  @P0 LDC R6, c[0x0][0xbf0] ;  /* 0x0002fc00ff060b82 */ /* 0x000e620000000800 */
[----:B0-----:R-:W-:-:S05]  /*7fa0*/  @P0 IMAD.HI.U32 R5, R8, R5, RZ ;  /* 0x0000000508050227 */ /* 0x001fca00078e00ff */
[----:B-1----:R-:W-:-:S04]  /*7fb0*/  @P0 SHF.R.U32.HI R4, RZ, R6, R5 ;  /* 0x00000006ff040219 */ /* 0x002fc80000011605 */
[--C-:B------:R-:W-:Y:S01]  /*7fc0*/  SHF.R.S32.HI R5, RZ, 0x1f, R4.reuse ;  /* 0x0000001fff057819 */ /* 0x100fe20000011404 */
[----:B------:R-:W-:Y:S01]  /*7fd0*/  IMAD.MOV R9, RZ, RZ, -R4 ;  /* 0x000000ffff097224 */ /* 0x000fe200078e0a04 */
[----:B------:R-:W-:-:S03]  /*7fe0*/  IADD3 R4, P0, R4, UR8, RZ ;  /* 0x0000000804047c10 */ /* 0x000fc6000ff1e0ff */
[----:B------:R-:W-:Y:S02]  /*7ff0*/  IMAD R9, R10, R9, R8 ;  /* 0x000000090a097224 */ /* 0x000fe400078e0208 */
[----:B------:R-:W-:-:S03]  /*8000*/  IMAD.U32 R8, RZ, RZ, UR10 ;  /* 0x0000000aff087e24 */ /* 0x000fc6000f8e00ff */
[----:B------:R-:W-:Y:S02]  /*8010*/  SHF.R.S32.HI R6, RZ, 0x1f, R9 ;  /* 0x0000001fff067819 */ /* 0x000fe40000011409 */
[----:B------:R-:W-:Y:S01]  /*8020*/  IADD3.X R5, R5, UR9, R8, P0, !PT ;  /* 0x0000000905057c10 */ /* 0x000fe200087fe408 */
[----:B------:R-:W-:Y:S02]  /*8030*/  ULDC.64 UR8, c[0x0][0xb88] ;  /* 0x0002e20000087ab9 */ /* 0x000fe40000000a00 */
[----:B------:R-:W-:Y:S02]  /*8040*/  IMAD R6, R6, UR8, RZ ;  /* 0x0000000806067c24 */ /* 0x000fe4000f8e02ff */
[----:B------:R-:W-:-:S04]  /*8050*/  IMAD.WIDE.U32 R4, R9, UR8, R4 ;  /* 0x0000000809047c25 */ /* 0x000fc8000f8e0004 */
[----:B------:R-:W-:Y:S01]  /*8060*/  IMAD R9, R9, UR9, R6 ;  /* 0x0000000909097c24 */ /* 0x000fe2000f8e0206 */
[----:B------:R-:W-:Y:S01]  /*8070*/  ULDC.64 UR8, c[0x0][0xb50] ;  /* 0x0002d40000087ab9 */ /* 0x000fe20000000a00 */
[----:B------:R-:W-:Y:S01]  /*8080*/  IMAD.MOV R6, RZ, RZ, -R18 ;  /* 0x000000ffff067224 */ /* 0x000fe200078e0a12 */
[----:B------:R-:W-:Y:S01]  /*8090*/  LEA R11, P0, R4, UR8, 0x2 ;  /* 0x00000008040b7c11 */ /* 0x000fe2000f8010ff */
[----:B------:R-:W-:-:S04]  /*80a0*/  IMAD.IADD R5, R5, 0x1, R9 ;  /* 0x0000000105057824 */ /* 0x000fc800078e0209 */
[----:B------:R-:W-:Y:S01]  /*80b0*/  SHFL.IDX PT, R8, R11, 0x1, 0x1c1f ;  /* 0x003c1f000b087f89 */ /* 0x000fe200000e0000 */
[----:B------:R-:W-:Y:S02]  /*80c0*/  LEA.HI.X R14, R4, UR9, R5, 0x2, P0 ;  /* 0x00000009040e7c11 */ /* 0x000fe400080f1405 */
[----:B------:R-:W-:Y:S01]  /*80d0*/  ISETP.NE.AND P0, PT, R17, R6, PT ;  /* 0x000000061100720c */ /* 0x000fe20003f05270 */
[----:B------:R-:W-:Y:S01]  /*80e0*/  SHFL.IDX PT, R4, R11, RZ, 0x1c1f ;  /* 0x001c1fff0b047589 */ /* 0x000fe200000e0000 */
[C---:B------:R-:W-:Y:S02]  /*80f0*/  VIADD R6, R26.reuse, 0x8 ;  /* 0x000000081a067836 */ /* 0x040fe40000000000 */
[-C--:B------:R-:W-:Y:S01]  /*8100*/  ISETP.GE.OR P1, PT, R26, R15.reuse, P0 ;  /* 0x0000000f1a00720c */ /* 0x080fe20000726670 */
[----:B------:R-:W0:Y:S02]  /*8110*/  SHFL.IDX PT, R5, R14, RZ, 0x1c1f ;  /* 0x001c1fff0e057589 */ /* 0x000e2400000e0000 */
[----:B------:R-:W-:-:S02]  /*8120*/  ISETP.GE.OR P0, PT, R6, R15, P0 ;  /* 0x0000000f0600720c */ /* 0x000fc40000706670 */
[----:B------:R-:W1:Y:S08]  /*8130*/  SHFL.IDX PT, R9, R14, 0x1, 0x1c1f ;  /* 0x003c1f000e097f89 */ /* 0x000e7000000e0000 */
[----:B0-----:R0:W-:Y:S04]  /*8140*/  @!P1 ST.E desc[UR40][R4.64], R20 ;  /* 0x0000001404009985 */ /* 0x0011e8000c101928 */
[----:B-1----:R0:W-:Y:S02]  /*8150*/  @!P0 ST.E desc[UR40][R8.64], R0 ;  /* 0x0000000008008985 */ /* 0x0021e4000c101928 */
.L_x_424:
[----:B------:R-:W1:Y:S01]  /*8160*/  LDC R82, c[0x0][0xbe8] ;  /* 0x0002fa00ff527b82 */ /* 0x000e620000000800 */
[----:B------:R-:W-:Y:S01]  /*8170*/  ULDC UR12, c[0x0][0xac8] ;  /* 0x0002b200000c7ab9 */ /* 0x000fe20000000800 */
[----:B------:R-:W-:Y:S01]  /*8180*/  ULDC.64 UR10, c[0x0][0xaa0] ;  /* 0x0002a800000a7ab9 */ /* 0x000fe20000000a00 */
[----:B------:R-:W-:Y:S01]  /*8190*/  ISETP.GE.AND P0, PT, R189, UR12, PT ;  /* 0x0000000cbd007c0c */ /* 0x000fe2000bf06270 */
[----:B0-----:R0:W5:Y:S01]  /*81a0*/  LD.E.128 R8, desc[UR40][R174.64] ;  /* 0x00000028ae087980 */ /* 0x001162000c101d00 */
[----:B------:R-:W-:Y:S02]  /*81b0*/  ISETP.GE.AND P1, PT, R2, UR12, PT ;  /* 0x0000000c02007c0c */ /* 0x000fe4000bf26270 */
[----:B------:R-:W-:Y:S01]  /*81c0*/  SEL R4, RZ, 0xffffffff, P0 ;  /* 0xffffffffff047807 */ /* 0x000fe20000000000 */
[----:B------:R-:W5:Y:S01]  /*81d0*/  LD.E.128 R12, desc[UR40][R12.64] ;  /* 0x000000280c0c7980 */ /* 0x000f62000c101d00 */
[----:B------:R-:W-:-:S03]  /*81e0*/  ISETP.GE.AND P0, PT, R188, UR12, PT ;  /* 0x0000000cbc007c0c */ /* 0x000fc6000bf06270 */
[----:B------:R-:W5:Y:S04]  /*81f0*/  LD.E.128 R24, desc[UR40][R24.64] ;  /* 0x0000002818187980 */ /* 0x000f68000c101d00 */
[----:B------:R-:W5:Y:S04]  /*8200*/  LD.E.128 R28, desc[UR40][R28.64] ;  /* 0x000000281c1c7980 */ /* 0x000f68000c101d00 */
[----:B------:R-:W5:Y:S01]  /*8210*/  LD.E.128 R32, desc[UR40][R32.64] ;  /* 0x0000002820207980 */ /* 0x000f62000c101d00 */
[----:B-1----:R-:W-:Y:S01]  /*8220*/  ISETP.NE.AND P2, PT, R82, 0x1, PT ;  /* 0x000000015200780c */ /* 0x002fe20003f45270 */
[----:B------:R-:W-:Y:S01]  /*8230*/  IMAD.SHL.U32 R5, R4, 0x2, RZ ;  /* 0x0000000204057824 */ /* 0x000fe200078e00ff */
[----:B------:R-:W-:Y:S01]  /*8240*/  SEL R0, RZ, 0x1, P1 ;  /* 0x00000001ff007807 */ /* 0x000fe20000800000 */
[----:B------:R-:W5:Y:S01]  /*8250*/  LD.E.128 R36, desc[UR40][R36.64] ;  /* 0x0000002824247980 */ /* 0x000f62000c101d00 */
[----:B------:R-:W-:-:S02]  /*8260*/  SEL R4, RZ, 0xffffffff, P0 ;  /* 0xffffffffff047807 */ /* 0x000fc40000000000 */
[----:B------:R-:W-:Y:S01]  /*8270*/  LOP3.LUT R0, R5, 0x2, R0, 0xe2, !PT ;  /* 0x0000000205007812 */ /* 0x000fe200078ee200 */
[----:B------:R-:W5:Y:S04]  /*8280*/  LD.E.128 R40, desc[UR40][R40.64] ;  /* 0x0000002828287980 */ /* 0x000f68000c101d00 */
[----:B------:R-:W5:Y:S02]  /*8290*/  LD.E.128 R44, desc[UR40][R44.64] ;  /* 0x000000282c2c7980 */ /* 0x000f64000c101d00 */
[----:B------:R-:W1:Y:S01]  /*82a0*/  @P2 LDC R21, c[0x0][0xbec] ;  /* 0x0002fb00ff152b82 */ /* 0x000e620000000800 */
[----:B------:R-:W-:Y:S01]  /*82b0*/  IMAD.SHL.U32 R5, R4, 0x4, RZ ;  /* 0x0000000404057824 */ /* 0x000fe200078e00ff */
[----:B------:R-:W-:Y:S01]  /*82c0*/  ISETP.GE.AND P0, PT, R187, UR12, PT ;  /* 0x0000000cbb007c0c */ /* 0x000fe2000bf06270 */
[----:B------:R-:W-:Y:S01]  /*82d0*/  UIMAD UR7, UR14, UR10, URZ ;  /* 0x0000000a0e0772a4 */ /* 0x000fe2000f8e023f */
[----:B------:R-:W5:Y:S04]  /*82e0*/  LD.E.128 R48, desc[UR40][R48.64] ;  /* 0x0000002830307980 */ /* 0x000f68000c101d00 */
[----:B------:R-:W2:Y:S01]  /*82f0*/  @P2 LDC R81, c[0x0][0xbf0] ;  /* 0x0002fc00ff512b82 */ /* 0x000ea20000000800 */
[----:B------:R-:W-:Y:S01]  /*8300*/  LOP3.LUT R4, R5, 0x4, R0, 0xe2, !PT ;  /* 0x0000000405047812 */ /* 0x000fe200078ee200 */
[----:B------:R-:W-:Y:S01]  /*8310*/  IMAD R0, R190, 0x20, R191 ;  /* 0x00000020be007824 */ /* 0x000fe200078e02bf */
[----:B------:R-:W-:Y:S01]  /*8320*/  SEL R5, RZ, 0xffffffff, P0 ;  /* 0xffffffffff057807 */ /* 0x000fe20000000000 */
[----:B------:R-:W-:Y:S01]  /*8330*/  IMAD.U32 R83, RZ, RZ, UR45 ;  /* 0x0000002dff537e24 */ /* 0x000fe2000f8e00ff */
[----:B------:R-:W-:Y:S01]  /*8340*/  UIMAD.WIDE.U32 UR8, UR4, UR10, URZ ;  /* 0x0000000a040872a5 */ /* 0x000fe2000f8e003f */
[----:B------:R-:W-:Y:S01]  /*8350*/  ISETP.GE.AND P0, PT, R186, UR12, PT ;  /* 0x0000000cba007c0c */ /* 0x000fe2000bf06270 */
[----:B------:R-:W-:Y:S01]  /*8360*/  UIMAD UR7, UR4, UR11, UR7 ;  /* 0x0000000b040772a4 */ /* 0x000fe2000f8e0207 */
[----:B------:R-:W-:Y:S01]  /*8370*/  IMAD.SHL.U32 R5, R5, 0x8, RZ ;  /* 0x0000000805057824 */ /* 0x000fe200078e00ff */
[----:B------:R-:W5:Y:S01]  /*8380*/  LD.E.128 R52, desc[UR40][R52.64] ;  /* 0x0000002834347980 */ /* 0x000f62000c101d00 */
[----:B------:R-:W-:Y:S01]  /*8390*/  ULDC.64 UR10, c[0x0][0xae8] ;  /* 0x0002ba00000a7ab9 */ /* 0x000fe20000000a00 */
[----:B------:R-:W-:Y:S01]  /*83a0*/  IMAD R80, R83, 0x40, R0 ;  /* 0x0000004053507824 */ /* 0x000fe200078e0200 */
[----:B------:R-:W-:Y:S01]  /*83b0*/  UIADD3 UR9, UR9, UR7, URZ ;  /* 0x0000000709097290 */ /* 0x000fe2000fffe03f */
[----:B------:R-:W-:Y:S01]  /*83c0*/  SEL R0, RZ, 0xffffffff, P0 ;  /* 0xffffffffff007807 */ /* 0x000fe20000000000 */
[----:B------:R-:W-:Y:S01]  /*83d0*/  UIMAD UR4, UR15, UR10, URZ ;  /* 0x0000000a0f0472a4 */ /* 0x000fe2000f8e023f */
[----:B------:R-:W-:Y:S01]  /*83e0*/  LOP3.LUT R4, R5, 0x8, R4, 0xe2, !PT ;  /* 0x0000000805047812 */ /* 0x000fe200078ee204 */
[----:B------:R-:W-:Y:S01]  /*83f0*/  UIMAD.WIDE.U32 UR8, UR46, UR10, UR8 ;  /* 0x0000000a2e0872a5 */ /* 0x000fe2000f8e0008 */
[----:B------:R-:W5:Y:S01]  /*8400*/  LD.E.128 R60, desc[UR40][R60.64] ;  /* 0x000000283c3c7980 */ /* 0x000f62000c101d00 */
[----:B------:R-:W-:Y:S01]  /*8410*/  UIMAD UR4, UR46, UR11, UR4 ;  /* 0x0000000b2e0472a4 */ /* 0x000fe2000f8e0204 */
[----:B------:R-:W-:-:S02]  /*8420*/  IMAD.SHL.U32 R5, R0, 0x10, RZ ;  /* 0x0000001000057824 */ /* 0x000fc400078e00ff */
[----:B-1----:R-:W-:Y:S01]  /*8430*/  @P2 IMAD.HI.U32 R0, R80, R21, RZ ;  /* 0x0000001550002227 */ /* 0x002fe200078e00ff */
[----:B------:R-:W-:Y:S01]  /*8440*/  ULDC.64 UR10, c[0x0][0xaf0] ;  /* 0x0002bc00000a7ab9 */ /* 0x000fe20000000a00 */
[----:B------:R-:W-:Y:S01]  /*8450*/  UIADD3 UR9, UR9, UR4, URZ ;  /* 0x0000000409097290 */ /* 0x000fe2000fffe03f */
[----:B------:R-:W5:Y:S01]  /*8460*/  LD.E.128 R56, desc[UR40][R56.64] ;  /* 0x0000002838387980 */ /* 0x000f62000c101d00 */
[----:B------:R-:W-:Y:S01]  /*8470*/  UIMAD UR4, UR44, UR10, URZ ;  /* 0x0000000a2c0472a4 */ /* 0x000fe2000f8e023f */
[----:B------:R-:W-:Y:S01]  /*8480*/  IMAD.MOV.U32 R21, RZ, RZ, R80 ;  /* 0x000000ffff157224 */ /* 0x000fe200078e0050 */
[----:B--2---:R-:W-:Y:S01]  /*8490*/  @P2 SHF.R.U32.HI R21, RZ, R81, R0 ;  /* 0x00000051ff152219 */ /* 0x004fe20000011600 */
[----:B------:R-:W-:Y:S01]  /*84a0*/  UIMAD.WIDE.U32 UR8, UR43, UR10, UR8 ;  /* 0x0000000a2b0872a5 */ /* 0x000fe2000f8e0008 */
[----:B------:R-:W5:Y:S01]  /*84b0*/  LD.E.128 R68, desc[UR40][R68.64] ;  /* 0x0000002844447980 */ /* 0x000f62000c101d00 */
[----:B------:R-:W-:Y:S01]  /*84c0*/  UIMAD UR4, UR43, UR11, UR4 ;  /* 0x0000000b2b0472a4 */ /* 0x000fe2000f8e0204 */
[----:B------:R-:W-:Y:S01]  /*84d0*/  ISETP.GE.AND P0, PT, R185, UR12, PT ;  /* 0x0000000cb9007c0c */ /* 0x000fe2000bf06270 */
[--C-:B------:R-:W-:Y:S01]  /*84e0*/  IMAD.MOV R81, RZ, RZ, -R21.reuse ;  /* 0x000000ffff517224 */ /* 0x100fe200078e0a15 */
[----:B------:R-:W-:Y:S01]  /*84f0*/  SHF.R.S32.HI R20, RZ, 0x1f, R21 ;  /* 0x0000001fff147819 */ /* 0x000fe20000011415 */
[----:B------:R-:W-:Y:S01]  /*8500*/  UIADD3 UR4, UR9, UR4, URZ ;  /* 0x0000000409047290 */ /* 0x000fe2000fffe03f */
[----:B------:R-:W-:Y:S01]  /*8510*/  LOP3.LUT R6, R5, 0x10, R4, 0xe2, !PT ;  /* 0x0000001005067812 */ /* 0x000fe200078ee204 */
[----:B------:R-:W-:Y:S01]  /*8520*/  IMAD.U32 R4, RZ, RZ, UR8 ;  /* 0x00000008ff047e24 */ /* 0x000fe2000f8e00ff */
[----:B------:R-:W-:Y:S01]  /*8530*/  SEL R0, RZ, 0xffffffff, P0 ;  /* 0xffffffffff007807 */ /* 0x000fe20000000000 */
[----:B------:R-:W-:Y:S01]  /*8540*/  IMAD.U32 R5, RZ, RZ, UR9 ;  /* 0x00000009ff057e24 */ /* 0x000fe2000f8e00ff */
[----:B------:R-:W-:Y:S01]  /*8550*/  ULDC.64 UR8, c[0x0][0xae0] ;  /* 0x0002b80000087ab9 */ /* 0x000fe20000000a00 */
[----:B------:R-:W-:Y:S01]  /*8560*/  IMAD R81, R82, R81, R80 ;  /* 0x0000005152517224 */ /* 0x000fe200078e0250 */
[----:B------:R-:W5:Y:S01]  /*8570*/  LD.E.128 R64, desc[UR40][R64.64] ;  /* 0x0000002840407980 */ /* 0x000f62000c101d00 */
[----:B------:R-:W-:-:S02]  /*8580*/  IMAD.U32 R5, RZ, RZ, UR4 ;  /* 0x00000004ff057e24 */ /* 0x000fc4000f8e00ff */
[----:B------:R-:W-:Y:S01]  /*8590*/  IMAD R20, R20, UR8, RZ ;  /* 0x0000000814147c24 */ /* 0x000fe2000f8e02ff */
[----:B------:R-:W-:Y:S01]  /*85a0*/  ISETP.GE.AND P0, PT, R194, UR12, PT ;  /* 0x0000000cc2007c0c */ /* 0x000fe2000bf06270 */
[----:B------:R-:W-:Y:S01]  /*85b0*/  IMAD.SHL.U32 R85, R0, 0x20, RZ ;  /* 0x0000002000557824 */ /* 0x000fe200078e00ff */
[----:B------:R-:W-:Y:S01]  /*85c0*/  SHF.R.S32.HI R0, RZ, 0x1f, R81 ;  /* 0x0000001fff007819 */ /* 0x000fe20000011451 */
[----:B------:R-:W5:Y:S01]  /*85d0*/  LD.E.128 R76, desc[UR40][R76.64] ;  /* 0x000000284c4c7980 */ /* 0x000f62000c101d00 */
[C---:B------:R-:W-:Y:S02]  /*85e0*/  IMAD R83, R21.reuse, UR9, R20 ;  /* 0x0000000915537c24 */ /* 0x040fe4000f8e0214 */
[----:B------:R-:W-:Y:S01]  /*85f0*/  IMAD.WIDE.U32 R4, R21, UR8, R4 ;  /* 0x0000000815047c25 */ /* 0x000fe2000f8e0004 */
[----:B------:R-:W5:Y:S01]  /*8600*/  LD.E.128 R72, desc[UR40][R72.64] ;  /* 0x0000002848487980 */ /* 0x000f62000c101d00 */
[----:B------:R-:W-:Y:S01]  /*8610*/  ULDC.64 UR8, c[0x0][0xad8] ;  /* 0x0002b60000087ab9 */ /* 0x000fe20000000a00 */
[----:B------:R-:W-:Y:S01]  /*8620*/  LOP3.LUT R6, R85, 0x20, R6, 0xe2, !PT ;  /* 0x0000002055067812 */ /* 0x000fe200078ee206 */
[----:B------:R-:W-:Y:S01]  /*8630*/  IMAD R0, R0, UR8, RZ ;  /* 0x0000000800007c24 */ /* 0x000fe2000f8e02ff */
[----:B------:R-:W-:Y:S01]  /*8640*/  @!PT LDS RZ, [RZ] ;  /* 0x00000000fffff984 */ /* 0x000fe20000000800 */
[----:B------:R-:W-:Y:S01]  /*8650*/  @!PT LDS RZ, [RZ] ;  /* 0x00000000fffff984 */ /* 0x000fe20000000800 */
[----:B------:R-:W-:Y:S01]  /*8660*/  @!PT LDS RZ, [RZ] ;  /* 0x00000000fffff984 */ /* 0x000fe20000000800 */
[----:B------:R-:W-:Y:S01]  /*8670*/  @!PT LDS RZ, [RZ] ;  /* 0x00000000fffff984 */ /* 0x000fe20000000800 */
[----:B------:R1:W-:Y:S06]  /*8680*/  MEMBAR.ALL.CTA ;  /* 0x0000000000007992 */ /* 0x0003ec0000008000 */
[----:B-1----:R-:W1:Y:S01]  /*8690*/  FENCE.VIEW.ASYNC.S ;  /* 0x00000000000073c6 */ /* 0x002e620000000000 */
[----:B------:R-:W-:Y:S01]  /*86a0*/  SEL R21, RZ, 0x40, P0 ;  /* 0x00000040ff157807 */ /* 0x000fe20000000000 */
[----:B------:R-:W-:Y:S01]  /*86b0*/  IMAD.U32 R20, RZ, RZ, UR45 ;  /* 0x0000002dff147e24 */ /* 0x000fe2000f8e00ff */
[----:B------:R-:W-:Y:S01]  /*86c0*/  ISETP.GE.AND P0, PT, R193, UR12, PT ;  /* 0x0000000cc1007c0c */ /* 0x000fe2000bf06270 */
[----:B------:R-:W-:Y:S01]  /*86d0*/  IMAD.IADD R5, R5, 0x1, R83 ;  /* 0x0000000105057824 */ /* 0x000fe200078e0253 */
[----:B------:R-:W-:Y:S01]  /*86e0*/  LOP3.LUT R6, R6, R21, RZ, 0xfc, !PT ;  /* 0x0000001506067212 */ /* 0x000fe200078efcff */
[----:B------:R-:W-:Y:S01]  /*86f0*/  IMAD R21, R81, UR9, R0 ;  /* 0x0000000951157c24 */ /* 0x000fe2000f8e0200 */
[----:B------:R-:W-:Y:S01]  /*8700*/  UIADD3 UR4, UR42, 0x28c20, URZ ;  /* 0x00028c202a047890 */ /* 0x000fe2000fffe03f */
[----:B-----5:R-:W-:Y:S01]  /*8710*/  IMAD R89, R3, R82, RZ ;  /* 0x0000005203597224 */ /* 0x020fe200078e02ff */
[----:B------:R-:W-:Y:S01]  /*8720*/  SEL R3, RZ, 0x80, P0 ;  /* 0x00000080ff037807 */ /* 0x000fe20000000000 */
[----:B------:R-:W-:Y:S01]  /*8730*/  IMAD R0, R20, 0x40, R191 ;  /* 0x0000004014007824 */ /* 0x000fe200078e02bf */
[----:B------:R-:W-:Y:S01]  /*8740*/  UPRMT UR4, URZ, 0x654, UR4 ;  /* 0x000006543f047896 */ /* 0x000fe20008000004 */
[----:B------:R-:W-:Y:S01]  /*8750*/  IMAD.WIDE.U32 R4, R81, UR8, R4 ;  /* 0x0000000851047c25 */ /* 0x000fe2000f8e0004 */
[----:B------:R-:W-:Y:S01]  /*8760*/  ULDC.64 UR8, c[0x0][0xa80] ;  /* 0x0002a00000087ab9 */ /* 0x000fe20000000a00 */
[----:B------:R-:W-:Y:S01]  /*8770*/  BSSY B1, `(.L_x_425) ;  /* 0x0000029000017945 */ /* 0x000fe20003800000 */
[----:B------:R-:W-:Y:S01]  /*8780*/  ISETP.GE.AND P0, PT, R0, R89, PT ;  /* 0x000000590000720c */ /* 0x000fe20003f06270 */
[----:B------:R-:W-:Y:S01]  /*8790*/  IMAD.IADD R5, R5, 0x1, R21 ;  /* 0x0000000105057824 */ /* 0x000fe200078e0215 */
[----:B------:R-:W-:-:S02]  /*87a0*/  LEA R86, P1, R4, UR8, 0x1 ;  /* 0x0000000804567c11 */ /* 0x000fc4000f8208ff */
[----:B------:R-:W-:Y:S02]  /*87b0*/  LOP3.LUT R3, R6, R3, RZ, 0xfc, !PT ;  /* 0x0000000306037212 */ /* 0x000fe400078efcff */
[----:B------:R-:W-:Y:S01]  /*87c0*/  LEA.HI.X R87, R4, UR9, R5, 0x1, P1 ;  /* 0x0000000904577c11 */ /* 0x000fe200088f0c05 */
[----:B-1----:R0:W1:Y:S01]  /*87d0*/  SHFL.IDX PT, R20, R86, RZ, 0x181f ;  /* 0x00181fff56147589 */ /* 0x00206200000e0000 */
[----:B------:R-:W-:Y:S03]  /*87e0*/  SYNCS.ARRIVE.TRANS64.RED.A1T0 RZ, [UR4], RZ ;  /* 0x000000ffffff79a7 */ /* 0x000fe60008100404 */
[----:B------:R0:W2:Y:S02]  /*87f0*/  SHFL.IDX PT, R21, R87, RZ, 0x181f ;  /* 0x00181fff57157589 */ /* 0x0000a400000e0000 */
        /* <DEDUP_REMOVED lines=9> */
[----:B------:R1:W-:Y:S01]  /*8890*/  @!P0 ST.E.128 desc[UR40][R4.64], R8 ;  /* 0x0000000804008985 */ /* 0x0003e2000c101d28 */
        /* <DEDUP_REMOVED lines=11> */
[-C--:B------:R-:W-:Y:S02]  /*8950*/  @!P1 LEA R8, P6, R185, R20.reuse, 0x1 ;  /* 0x00000014b9089211 */ /* 0x080fe400078c08ff */
[-C--:B------:R-:W-:Y:S02]  /*8960*/  @P0 LEA R10, P3, R194, R20.reuse, 0x1 ;  /* 0x00000014c20a0211 */ /* 0x080fe400078608ff */
        /* <DEDUP_REMOVED lines=9> */
.L_x_426:
[----:B------:R-:W-:Y:S05]  /*8a00*/  BSYNC B1 ;  /* 0x0000000000017941 */ /* 0x000fea0003800000 */
.L_x_425:
[----:B------:R-:W-:Y:S01]  /*8a10*/  VIADD R0, R0, 0x20 ;  /* 0x0000002000007836 */ /* 0x000fe20000000000 */
[----:B---3--:R4:W3:Y:S04]  /*8a20*/  SHFL.IDX PT, R9, R87, 0x1, 0x181f ;  /* 0x00381f0057097f89 */ /* 0x0088e800000e0000 */
[----:B------:R-:W-:Y:S01]  /*8a30*/  ISETP.GE.AND P0, PT, R0, R89, PT ;  /* 0x000000590000720c */ /* 0x000fe20003f06270 */
[----:B------:R4:W0:-:S12]  /*8a40*/  SHFL.IDX PT, R8, R86, 0x1, 0x181f ;  /* 0x00381f0056087f89 */ /* 0x00081800000e0000 */
[----:B----4-:R-:W-:Y:S05]  /*8a50*/  @P0 BRA `(.L_x_427) ;  /* 0x0000001000100947 */ /* 0x010fea0003800000 */
[----:B------:R-:W-:Y:S02]  /*8a60*/  ISETP.GE.AND P0, PT, R2, UR12, PT ;  /* 0x0000000c02007c0c */ /* 0x000fe4000bf06270 */
[----:B------:R-:W-:Y:S02]  /*8a70*/  ISETP.GE.AND P5, PT, R189, UR12, PT ;  /* 0x0000000cbd007c0c */ /* 0x000fe4000bfa6270 */
[----:B------:R-:W-:Y:S02]  /*8a80*/  ISETP.GE.AND P3, PT, R188, UR12, PT ;  /* 0x0000000cbc007c0c */ /* 0x000fe4000bf66270 */
[----:B------:R-:W-:Y:S02]  /*8a90*/  ISETP.GE.AND P2, PT, R187, UR12, PT ;  /* 0x0000000cbb007c0c */ /* 0x000fe4000bf46270 */
[----:B------:R-:W-:-:S05]  /*8aa0*/  ISETP.GE.AND P1, PT, R186, UR12, PT ;  /* 0x0000000cba007c0c */ /* 0x000fca000bf26270 */
[----:B0--3--:R-:W-:Y:S02]  /*8ab0*/  @!P0 IMAD.WIDE R4, R2, 0x2, R8 ;  /* 0x0000000202048825 */ /* 0x009fe400078e0208 */
[-C--:B------:R-:W-:Y:S02]  /*8ac0*/  @!P5 LEA R10, P4, R189, R8.reuse, 0x1 ;  /* 0x00000008bd0ad211 */ /* 0x080fe400078808ff */
[----:B-1----:R-:W-:Y:S01]  /*8ad0*/  @!P3 LEA R20, P6, R188, R8, 0x1 ;  /* 0x00000008bc14b211 */ /* 0x002fe200078c08ff */
[----:B------:R0:W-:Y:S01]  /*8ae0*/  @!P0 ST.E.128 desc[UR40][R4.64], R12 ;  /* 0x0000000c04008985 */ /* 0x0001e2000c101d28 */
[----:B------:R-:W-:Y:S02]  /*8af0*/  ISETP.GE.AND P0, PT, R185, UR12, PT ;  /* 0x0000000cb9007c0c */ /* 0x000fe4000bf06270 */
[----:B------:R-:W-:Y:S02]  /*8b00*/  @!P5 LEA.HI.X R11, R189, R9, R204, 0x1, P4 ;  /* 0x00000009bd0bd211 */ /* 0x000fe400020f0ccc */
[----:B------:R-:W-:-:S02]  /*8b10*/  LOP3.LUT P4, RZ, R6, 0x40, RZ, 0xc0, !PT ;  /* 0x0000004006ff7812 */ /* 0x000fc4000788c0ff */
[----:B--2---:R-:W-:Y:S01]  /*8b20*/  @!P3 LEA.HI.X R21, R188, R9, R203, 0x1, P6 ;  /* 0x00000009bc15b211 */ /* 0x004fe200030f0ccb */
[----:B------:R4:W-:Y:S01]  /*8b30*/  @!P5 ST.E.128 desc[UR40][R10.64], R28 ;  /* 0x0000001c0a00d985 */ /* 0x0009e2000c101d28 */
[----:B------:R-:W-:-:S03]  /*8b40*/  @!P2 LEA R24, P5, R187, R8, 0x1 ;  /* 0x00000008bb18a211 */ /* 0x000fc600078a08ff */
[----:B------:R4:W-:Y:S01]  /*8b50*/  @!P3 ST.E.128 desc[UR40][R20.64], R36 ;  /* 0x000000241400b985 */ /* 0x0009e2000c101d28 */
[----:B------:R-:W-:Y:S02]  /*8b60*/  @!P2 LEA.HI.X R25, R187, R9, R202, 0x1, P5 ;  /* 0x00000009bb19a211 */ /* 0x000fe400028f0cca */
[----:B0-----:R-:W-:-:S03]  /*8b70*/  @!P1 LEA R4, P6, R186, R8, 0x1 ;  /* 0x00000008ba049211 */ /* 0x001fc600078c08ff */
[----:B------:R4:W-:Y:S01]  /*8b80*/  @!P2 ST.E.128 desc[UR40][R24.64], R44 ;  /* 0x0000002c1800a985 */ /* 0x0009e2000c101d28 */
[CC--:B------:R-:W-:Y:S02]  /*8b90*/  @!P0 LEA R12, P3, R185.reuse, R8.reuse, 0x1 ;  /* 0x00000008b90c8211 */ /* 0x0c0fe400078608ff */
[----:B------:R-:W-:Y:S02]  /*8ba0*/  @P4 LEA R14, P5, R194, R8, 0x1 ;  /* 0x00000008c20e4211 */ /* 0x000fe400078a08ff */
[-C--:B------:R-:W-:Y:S02]  /*8bb0*/  @!P1 LEA.HI.X R5, R186, R9.reuse, R201, 0x1, P6 ;  /* 0x00000009ba059211 */ /* 0x080fe400030f0cc9 */
[-C--:B------:R-:W-:Y:S02]  /*8bc0*/  @!P0 LEA.HI.X R13, R185, R9.reuse, R200, 0x1, P3 ;  /* 0x00000009b90d8211 */ /* 0x080fe400018f0cc8 */
[----:B------:R-:W-:Y:S01]  /*8bd0*/  @P4 LEA.HI.X R15, R194, R9, R199, 0x1, P5 ;  /* 0x00000009c20f4211 */ /* 0x000fe200028f0cc7 */
[----:B------:R4:W-:Y:S04]  /*8be0*/  @!P1 ST.E.128 desc[UR40][R4.64], R52 ;  /* 0x0000003404009985 */ /* 0x0009e8000c101d28 */
[----:B------:R4:W-:Y:S01]  /*8bf0*/  @!P0 ST.E.128 desc[UR40][R12.64], R56 ;  /* 0x000000380c008985 */ /* 0x0009e2000c101d28 */
[----:B------:R-:W-:-:S03]  /*8c00*/  LOP3.LUT P0, RZ, R3, 0x80, RZ, 0xc0, !PT ;  /* 0x0000008003ff7812 */ /* 0x000fc6000780c0ff */
[----:B------:R4:W-:Y:S10]  /*8c10*/  @P4 ST.E.128 desc[UR40][R14.64], R64 ;  /* 0x000000400e004985 */ /* 0x0009f4000c101d28 */
[----:B------:R-:W-:Y:S05]  /*8c20*/  @!P0 BRA `(.L_x_427) ;  /* 0x0000000c009c8947 */ /* 0x000fea0003800000 */
[----:B----4-:R-:W-:-:S04]  /*8c30*/  LEA R4, P0, R193, R8, 0x1 ;  /* 0x00000008c1047211 */ /* 0x010fc800078008ff */
[----:B------:R-:W-:-:S05]  /*8c40*/  LEA.HI.X R5, R193, R9, R198, 0x1, P0 ;  /* 0x00000009c1057211 */ /* 0x000fca00000f0cc6 */
[----:B------:R0:W-:Y:S01]  /*8c50*/  ST.E.128 desc[UR40][R4.64], R72 ;  /* 0x0000004804007985 */ /* 0x0001e2000c101d28 */
[----:B------:R-:W-:Y:S05]  /*8c60*/  BRA `(.L_x_427) ;  /* 0x0000000c008c7947 */ /* 0x000fea0003800000 */
.L_x_422:
[----:B------:R-:W-:Y:S01]  /*8c70*/  ULDC.64 UR8, c[0x0][0xc00] ;  /* 0x0003000000087ab9 */ /* 0x000fe20000000a00 */
[----:B------:R-:W-:Y:S01]  /*8c80*/  ULDC UR4, c[0x0][0xa88] ;  /* 0x0002a20000047ab9 */ /* 0x000fe20000000800 */
[----:B------:R-:W-:Y:S01]  /*8c90*/  UISETP.NE.U32.AND UP0, UPT, UR8, URZ, UPT ;  /* 0x0000003f0800728c */ /* 0x000fe2000bf05070 */
[----:B------:R-:W0:Y:S03]  /*8ca0*/  LDC R13, c[0x0][0xbe8] ;  /* 0x0002fa00ff0d7b82 */ /* 0x000e260000000800 */
[----:B------:R-:W-:-:S03]  /*8cb0*/  UISETP.NE.AND.EX UP0, UPT, UR9, URZ, UPT, UP0 ;  /* 0x0000003f0900728c */ /* 0x000fc6000bf05300 */
[----:B------:R-:W-:Y:S02]  /*8cc0*/  ULDC.64 UR8, c[0x0][0xc00] ;  /* 0x0003000000087ab9 */ /* 0x000fe40000000a00 */
[----:B------:R-:W-:Y:S01]  /*8cd0*/  UIMAD.WIDE UR8, UR43, 0x4, UR8 ;  /* 0x000000042b0878a5 */ /* 0x000fe2000f8e0208 */
[----:B------:R-:W-:-:S05]  /*8ce0*/  PLOP3.LUT P1, PT, PT, PT, UP0, 0x80, 0x0 ;  /* 0x000000000000781c */ /* 0x000fca0003f2f008 */
[----:B------:R-:W-:Y:S02]  /*8cf0*/  IMAD.U32 R4, RZ, RZ, UR8 ;  /* 0x00000008ff047e24 */ /* 0x000fe4000f8e00ff */
[----:B------:R-:W-:Y:S01]  /*8d00*/  IMAD.U32 R5, RZ, RZ, UR9 ;  /* 0x00000009ff057e24 */ /* 0x000fe2000f8e00ff */
[----:B------:R-:W-:Y:S02]  /*8d10*/  ULDC.64 UR8, c[0x0][0xc08] ;  /* 0x0003020000087ab9 */ /* 0x000fe40000000a00 */
[----:B------:R-:W-:-:S03]  /*8d20*/  UISETP.NE.U32.AND UP1, UPT, UR8, URZ, UPT ;  /* 0x0000003f0800728c */ /* 0x000fc6000bf25070 */
[----:B------:R-:W2:Y:S01]  /*8d30*/  @P1 LDG.E R3, desc[UR40][R4.64] ;  /* 0x0000002804031981 */ /* 0x000ea2000c1e1900 */
[----:B------:R-:W-:Y:S01]  /*8d40*/  UISETP.NE.AND.EX UP1, UPT, UR9, URZ, UPT, UP1 ;  /* 0x0000003f0900728c */ /* 0x000fe2000bf25310 */
[----:B------:R-:W-:-:S05]  /*8d50*/  IMAD.U32 R0, RZ, RZ, UR4 ;  /* 0x00000004ff007e24 */ /* 0x000fca000f8e00ff */
[----:B------:R-:W-:-:S05]  /*8d60*/  PLOP3.LUT P2, PT, PT, PT, UP1, 0x80, 0x0 ;  /* 0x000000000000781c */ /* 0x000fca0003f4f018 */
[----:B------:R-:W-:Y:S02]  /*8d70*/  @UP1 ULDC.64 UR8, c[0x0][0xc08] ;  /* 0x0003020000081ab9 */ /* 0x000fe40000000a00 */
[----:B------:R-:W-:-:S06]  /*8d80*/  @UP1 UIMAD.WIDE UR8, UR43, 0x4, UR8 ;  /* 0x000000042b0818a5 */ /* 0x000fcc000f8e0208 */
[----:B------:R-:W-:Y:S02]  /*8d90*/  IMAD.U32 R8, RZ, RZ, UR8 ;  /* 0x00000008ff087e24 */ /* 0x000fe4000f8e00ff */
[----:B------:R-:W-:-:S05]  /*8da0*/  IMAD.U32 R9, RZ, RZ, UR9 ;  /* 0x00000009ff097e24 */ /* 0x000fca000f8e00ff */
[----:B------:R1:W5:Y:S01]  /*8db0*/  @P2 LDG.E R0, desc[UR40][R8.64] ;  /* 0x0000002808002981 */ /* 0x000362000c1e1900 */
[----:B------:R-:W-:Y:S01]  /*8dc0*/  UMOV UR4, URZ ;  /* 0x0000003f00047c82 */ /* 0x000fe20008000000 */
[----:B------:R-:W-:Y:S01]  /*8dd0*/  USHF.R.S32.HI UR11, URZ, 0x1f, UR46 ;  /* 0x0000001f3f0b7899 */ /* 0x000fe2000801142e */
[----:B------:R-:W-:Y:S02]  /*8de0*/  ISETP.GE.AND P0, PT, R197, 0x40, PT ;  /* 0x00000040c500780c */ /* 0x000fe40003f06270 */
[----:B--2---:R-:W-:-:S13]  /*8df0*/  @P1 R2UR UR4, R3 ;  /* 0x00000000030412ca */ /* 0x004fda00000e0000 */
[----:B------:R-:W-:Y:S01]  /*8e00*/  USHF.R.S32.HI UR10, URZ, 0x1f, UR4 ;  /* 0x0000001f3f0a7899 */ /* 0x000fe20008011404 */
[----:B01----:R-:W-:Y:S11]  /*8e10*/  @P2 BRA `(.L_x_428) ;  /* 0x0000000000102947 */ /* 0x003ff60003800000 */
[----:B------:R-:W-:Y:S05]  /*8e20*/  @!P1 BRA `(.L_x_428) ;  /* 0x00000000000c9947 */ /* 0x000fea0003800000 */
[----:B------:R-:W2:Y:S04]  /*8e30*/  LDG.E R3, desc[UR40][R4.64] ;  /* 0x0000002804037981 */ /* 0x000ea8000c1e1900 */
[----:B-----5:R-:W2:Y:S02]  /*8e40*/  LDG.E R0, desc[UR40][R4.64+0x4] ;  /* 0x0000042804007981 */ /* 0x020ea4000c1e1900 */
[----:B--2---:R-:W-:-:S07]  /*8e50*/  IMAD.IADD R0, R0, 0x1, -R3 ;  /* 0x0000000100007824 */ /* 0x004fce00078e0a03 */
.L_x_428:
[----:B------:R-:W-:Y:S01]  /*8e60*/  USEL UR43, UR43, URZ, !UP0 ;  /* 0x0000003f2b2b7287 */ /* 0x000fe2000c000000 */
[----:B------:R-:W-:Y:S01]  /*8e70*/  BSSY B1, `(.L_x_429) ;  /* 0x000002d000017945 */ /* 0x000fe20003800000 */
[----:B------:R-:W-:-:S03]  /*8e80*/  USEL UR44, UR44, URZ, !UP0 ;  /* 0x0000003f2c2c7287 */ /* 0x000fc6000c000000 */
[----:B------:R-:W-:Y:S09]  /*8e90*/  @P0 BRA `(.L_x_430) ;  /* 0x0000000000a80947 */ /* 0x000ff20003800000 */
[----:B------:R-:W0:Y:S01]  /*8ea0*/  S2R R4, SR_TID.X ;  /* 0x0000000000047919 */ /* 0x000e220000002100 */
[----:B------:R-:W1:Y:S01]  /*8eb0*/  LDC R6, c[0x0][0xbe8] ;  /* 0x0002fa00ff067b82 */ /* 0x000e620000000800 */
[----:B------:R-:W-:-:S04]  /*8ec0*/  IMAD.U32 R3, RZ, RZ, UR45 ;  /* 0x0000002dff037e24 */ /* 0x000fc8000f8e00ff */
[----:B0-----:R-:W-:Y:S02]  /*8ed0*/  IMAD R3, R3, 0x40, R4 ;  /* 0x0000004003037824 */ /* 0x001fe400078e0204 */
[----:B-1---5:R-:W-:Y:S02]  /*8ee0*/  IMAD R4, R0, R6, RZ ;  /* 0x0000000600047224 */ /* 0x022fe400078e02ff */
[----:B------:R-:W-:-:S05]  /*8ef0*/  VIADD R5, R3, 0xffffff80 ;  /* 0xffffff8003057836 */ /* 0x000fca0000000000 */
[----:B------:R-:W-:-:S13]  /*8f00*/  ISETP.GE.AND P0, PT, R5, R4, PT ;  /* 0x000000040500720c */ /* 0x000fda0003f06270 */
[----:B------:R-:W-:Y:S05]  /*8f10*/  @P0 BRA `(.L_x_430) ;  /* 0x0000000000880947 */ /* 0x000fea0003800000 */
[----:B------:R-:W-:Y:S01]  /*8f20*/  ISETP.NE.AND P0, PT, R6, 0x1, PT ;  /* 0x000000010600780c */ /* 0x000fe20003f05270 */
[----:B------:R-:W-:Y:S01]  /*8f30*/  ULDC.64 UR12, c[0x0][0xb90] ;  /* 0x0002e400000c7ab9 */ /* 0x000fe20000000a00 */
[----:B------:R-:W-:Y:S01]  /*8f40*/  UMOV UR8, UR4 ;  /* 0x0000000400087c82 */ /* 0x000fe20008000000 */
[----:B------:R-:W-:Y:S01]  /*8f50*/  UIMAD UR7, UR11, UR12, URZ ;  /* 0x0000000c0b0772a4 */ /* 0x000fe2000f8e023f */
[----:B------:R-:W-:Y:S02]  /*8f60*/  UMOV UR9, UR10 ;  /* 0x0000000a00097c82 */ /* 0x000fe40008000000 */
[----:B------:R-:W-:Y:S02]  /*8f70*/  UIMAD.WIDE.U32 UR8, UR46, UR12, UR8 ;  /* 0x0000000c2e0872a5 */ /* 0x000fe4000f8e0008 */
[----:B------:R-:W-:-:S03]  /*8f80*/  UIMAD UR7, UR46, UR13, UR7 ;  /* 0x0000000d2e0772a4 */ /* 0x000fc6000f8e0207 */
[----:B------:R-:W-:Y:S02]  /*8f90*/  ULDC.64 UR12, c[0x0][0xb98] ;  /* 0x0002e600000c7ab9 */ /* 0x000fe40000000a00 */
[----:B------:R-:W0:Y:S01]  /*8fa0*/  @P0 LDC R4, c[0x0][0xbec] ;  /* 0x0002fb00ff040b82 */ /* 0x000e220000000800 */
[----:B------:R-:W-:Y:S02]  /*8fb0*/  UIADD3 UR9, UR9, UR7, URZ ;  /* 0x0000000709097290 */ /* 0x000fe4000fffe03f */
[----:B------:R-:W-:Y:S02]  /*8fc0*/  UIMAD UR7, UR44, UR12, URZ ;  /* 0x0000000c2c0772a4 */ /* 0x000fe4000f8e023f */
[----:B------:R-:W-:Y:S02]  /*8fd0*/  UIMAD.WIDE.U32 UR8, UR43, UR12, UR8 ;  /* 0x0000000c2b0872a5 */ /* 0x000fe4000f8e0008 */
[----:B------:R-:W-:Y:S01]  /*8fe0*/  UIMAD UR7, UR43, UR13, UR7 ;  /* 0x0000000d2b0772a4 */ /* 0x000fe2000f8e0207 */
[----:B------:R-:W1:Y:S02]  /*8ff0*/  @P0 LDC R8, c[0x0][0xbf0] ;  /* 0x0002fc00ff080b82 */ /* 0x000e640000000800 */
[----:B------:R-:W-:Y:S01]  /*9000*/  ULDC.64 UR12, c[0x0][0xb88] ;  /* 0x0002e200000c7ab9 */ /* 0x000fe20000000a00 */
[----:B0-----:R-:W-:-:S04]  /*9010*/  @P0 IMAD.HI.U32 R3, R5, R4, RZ ;  /* 0x0000000405030227 */ /* 0x001fc800078e00ff */
[----:B------:R-:W-:Y:S01]  /*9020*/  IMAD.MOV.U32 R4, RZ, RZ, R5 ;  /* 0x000000ffff047224 */ /* 0x000fe200078e0005 */
[----:B-1----:R-:W-:Y:S01]  /*9030*/  @P0 SHF.R.U32.HI R4, RZ, R8, R3 ;  /* 0x00000008ff040219 */ /* 0x002fe20000011603 */
[----:B------:R-:W-:-:S04]  /*9040*/  IMAD.U32 R8, RZ, RZ, UR7 ;  /* 0x00000007ff087e24 */ /* 0x000fc8000f8e00ff */
[----:B------:R-:W-:-:S04]  /*9050*/  IMAD.MOV R3, RZ, RZ, -R4 ;  /* 0x000000ffff037224 */ /* 0x000fc800078e0a04 */
[----:B------:R-:W-:Y:S01]  /*9060*/  IMAD R3, R6, R3, R5 ;  /* 0x0000000306037224 */ /* 0x000fe200078e0205 */
[----:B------:R-:W-:Y:S02]  /*9070*/  SHF.R.S32.HI R5, RZ, 0x1f, R4 ;  /* 0x0000001fff057819 */ /* 0x000fe40000011404 */
[----:B------:R-:W-:Y:S02]  /*9080*/  IADD3 R4, P0, R4, UR8, RZ ;  /* 0x0000000804047c10 */ /* 0x000fe4000ff1e0ff */
[----:B------:R-:W-:Y:S02]  /*9090*/  SHF.R.S32.HI R6, RZ, 0x1f, R3 ;  /* 0x0000001fff067819 */ /* 0x000fe40000011403 */
[----:B------:R-:W-:Y:S01]  /*90a0*/  IADD3.X R5, R5, UR9, R8, P0, !PT ;  /* 0x0000000905057c10 */ /* 0x000fe200087fe408 */
[----:B------:R-:W-:Y:S02]  /*90b0*/  ULDC.64 UR8, c[0x0][0xb50] ;  /* 0x0002d40000087ab9 */ /* 0x000fe40000000a00 */
[----:B------:R-:W-:-:S02]  /*90c0*/  IMAD R6, R6, UR12, RZ ;  /* 0x0000000c06067c24 */ /* 0x000fc4000f8e02ff */
[----:B------:R-:W-:-:S04]  /*90d0*/  IMAD.WIDE.U32 R4, R3, UR12, R4 ;  /* 0x0000000c03047c25 */ /* 0x000fc8000f8e0004 */
[----:B------:R-:W-:Y:S01]  /*90e0*/  IMAD R9, R3, UR13, R6 ;  /* 0x0000000d03097c24 */ /* 0x000fe2000f8e0206 */
[----:B------:R-:W-:-:S03]  /*90f0*/  LEA R8, P0, R4, UR8, 0x2 ;  /* 0x0000000804087c11 */ /* 0x000fc6000f8010ff */
[----:B------:R-:W-:-:S05]  /*9100*/  IMAD.IADD R3, R5, 0x1, R9 ;  /* 0x0000000105037824 */ /* 0x000fca00078e0209 */
[----:B------:R-:W-:Y:S01]  /*9110*/  LEA.HI.X R9, R4, UR9, R3, 0x2, P0 ;  /* 0x0000000904097c11 */ /* 0x000fe200080f1403 */
[----:B------:R-:W-:-:S05]  /*9120*/  IMAD.MOV.U32 R3, RZ, RZ, -0x800000 ;  /* 0xff800000ff037424 */ /* 0x000fca00078e00ff */
[----:B------:R0:W-:Y:S02]  /*9130*/  STG.E desc[UR40][R8.64], R3 ;  /* 0x0000000308007986 */ /* 0x0001e4000c101928 */
.L_x_430:
[----:B------:R-:W-:Y:S05]  /*9140*/  BSYNC B1 ;  /* 0x0000000000017941 */ /* 0x000fea0003800000 */
.L_x_429:
[----:B------:R-:W-:Y:S01]  /*9150*/  ISETP.NE.AND P0, PT, R13, 0x1, PT ;  /* 0x000000010d00780c */ /* 0x000fe20003f05270 */
[----:B------:R-:W-:Y:S01]  /*9160*/  ULDC UR14, c[0x0][0xac8] ;  /* 0x0002b200000e7ab9 */ /* 0x000fe20000000800 */
[----:B------:R-:W-:Y:S01]  /*9170*/  ULDC.64 UR12, c[0x0][0xaa0] ;  /* 0x0002a800000c7ab9 */ /* 0x000fe20000000a00 */
[----:B------:R-:W-:Y:S01]  /*9180*/  ISETP.GE.AND P1, PT, R189, UR14, PT ;  /* 0x0000000ebd007c0c */ /* 0x000fe2000bf26270 */
[----:B------:R-:W-:Y:S01]  /*9190*/  UIMAD UR7, UR10, UR12, URZ ;  /* 0x0000000c0a0772a4 */ /* 0x000fe2000f8e023f */
[----:B------:R-:W-:Y:S01]  /*91a0*/  ISETP.GE.AND P2, PT, R2, UR14, PT ;  /* 0x0000000e02007c0c */ /* 0x000fe2000bf46270 */
[----:B------:R-:W-:Y:S01]  /*91b0*/  UIMAD.WIDE.U32 UR8, UR4, UR12, URZ ;  /* 0x0000000c040872a5 */ /* 0x000fe2000f8e003f */
[----:B------:R-:W-:Y:S01]  /*91c0*/  SEL R4, RZ, 0xffffffff, P1 ;  /* 0xffffffffff047807 */ /* 0x000fe20000800000 */
[----:B------:R-:W-:Y:S01]  /*91d0*/  UIMAD UR7, UR4, UR13, UR7 ;  /* 0x0000000d040772a4 */ /* 0x000fe2000f8e0207 */
[----:B0-----:R-:W-:Y:S01]  /*91e0*/  SEL R3, RZ, 0x1, P2 ;  /* 0x00000001ff037807 */ /* 0x001fe20001000000 */
[----:B------:R-:W-:Y:S01]  /*91f0*/  IMAD.U32 R8, RZ, RZ, UR45 ;  /* 0x0000002dff087e24 */ /* 0x000fe2000f8e00ff */
[----:B------:R-:W-:Y:S01]  /*9200*/  ULDC.64 UR12, c[0x0][0xae8] ;  /* 0x0002ba00000c7ab9 */ /* 0x000fe20000000a00 */
[----:B------:R-:W-:Y:S01]  /*9210*/  IMAD.SHL.U32 R4, R4, 0x2, RZ ;  /* 0x0000000204047824 */ /* 0x000fe200078e00ff */
[----:B------:R-:W0:Y:S01]  /*9220*/  @P0 LDC R5, c[0x0][0xbec] ;  /* 0x0002fb00ff050b82 */ /* 0x000e220000000800 */
[----:B------:R-:W-:Y:S01]  /*9230*/  ISETP.GE.AND P2, PT, R188, UR14, PT ;  /* 0x0000000ebc007c0c */ /* 0x000fe2000bf46270 */
[----:B------:R-:W-:Y:S01]  /*9240*/  UIADD3 UR9, UR9, UR7, URZ ;  /* 0x0000000709097290 */ /* 0x000fe2000fffe03f */
[----:B------:R-:W-:Y:S01]  /*9250*/  ISETP.GE.AND P1, PT, R187, UR14, PT ;  /* 0x0000000ebb007c0c */ /* 0x000fe2000bf26270 */
[----:B------:R-:W-:Y:S01]  /*9260*/  UIMAD UR4, UR11, UR12, URZ ;  /* 0x0000000c0b0472a4 */ /* 0x000fe2000f8e023f */
[----:B------:R-:W-:Y:S01]  /*9270*/  LOP3.LUT R4, R4, 0x2, R3, 0xe2, !PT ;  /* 0x0000000204047812 */ /* 0x000fe200078ee203 */
[----:B------:R-:W-:Y:S01]  /*9280*/  IMAD R3, R190, 0x20, R191 ;  /* 0x00000020be037824 */ /* 0x000fe200078e02bf */
[----:B------:R-:W-:Y:S01]  /*9290*/  SEL R6, RZ, 0xffffffff, P2 ;  /* 0xffffffffff067807 */ /* 0x000fe20001000000 */
[----:B------:R-:W1:Y:S01]  /*92a0*/  @P0 LDC R9, c[0x0][0xbf0] ;  /* 0x0002fc00ff090b82 */ /* 0x000e620000000800 */
[----:B------:R-:W-:Y:S01]  /*92b0*/  UIMAD UR4, UR46, UR13, UR4 ;  /* 0x0000000d2e0472a4 */ /* 0x000fe2000f8e0204 */
[----:B------:R-:W-:Y:S01]  /*92c0*/  IMAD R8, R8, 0x40, R3 ;  /* 0x0000004008087824 */ /* 0x000fe200078e0203 */
[----:B------:R-:W-:Y:S01]  /*92d0*/  UIMAD.WIDE.U32 UR8, UR46, UR12, UR8 ;  /* 0x0000000c2e0872a5 */ /* 0x000fe2000f8e0008 */
[----:B------:R-:W-:Y:S01]  /*92e0*/  IMAD.SHL.U32 R15, R6, 0x4, RZ ;  /* 0x00000004060f7824 */ /* 0x000fe200078e00ff */
[----:B------:R-:W-:Y:S01]  /*92f0*/  ULDC.64 UR10, c[0x0][0xaf0] ;  /* 0x0002bc00000a7ab9 */ /* 0x000fe20000000a00 */
[----:B------:R-:W-:Y:S01]  /*9300*/  SEL R11, RZ, 0xffffffff, P1 ;  /* 0xffffffffff0b7807 */ /* 0x000fe20000800000 */
[----:B------:R-:W-:Y:S01]  /*9310*/  UIADD3 UR9, UR9, UR4, URZ ;  /* 0x0000000409097290 */ /* 0x000fe2000fffe03f */
[----:B------:R-:W-:Y:S01]  /*9320*/  IMAD.MOV.U32 R3, RZ, RZ, R8 ;  /* 0x000000ffff037224 */ /* 0x000fe200078e0008 */
[----:B------:R-:W-:Y:S01]  /*9330*/  UIMAD UR4, UR44, UR10, URZ ;  /* 0x0000000a2c0472a4 */ /* 0x000fe2000f8e023f */
[----:B------:R-:W-:Y:S01]  /*9340*/  LOP3.LUT R10, R15, 0x4, R4, 0xe2, !PT ;  /* 0x000000040f0a7812 */ /* 0x000fe200078ee204 */
[----:B------:R-:W-:Y:S01]  /*9350*/  UIMAD.WIDE.U32 UR8, UR43, UR10, UR8 ;  /* 0x0000000a2b0872a5 */ /* 0x000fe2000f8e0008 */
[----:B------:R-:W-:Y:S01]  /*9360*/  IMAD.SHL.U32 R11, R11, 0x8, RZ ;  /* 0x000000080b0b7824 */ /* 0x000fe200078e00ff */
[----:B------:R-:W-:Y:S01]  /*9370*/  UIMAD UR4, UR43, UR11, UR4 ;  /* 0x0000000b2b0472a4 */ /* 0x000fe2000f8e0204 */
[----:B-----5:R-:W-:Y:S01]  /*9380*/  IMAD R27, R0, R13, RZ ;  /* 0x0000000d001b7224 */ /* 0x020fe200078e02ff */
[----:B------:R-:W-:Y:S01]  /*9390*/  ISETP.GE.AND P2, PT, R193, UR14, PT ;  /* 0x0000000ec1007c0c */ /* 0x000fe2000bf46270 */
[----:B0-----:R-:W-:Y:S01]  /*93a0*/  @P0 IMAD.HI.U32 R6, R8, R5, RZ ;  /* 0x0000000508060227 */ /* 0x001fe200078e00ff */
[----:B------:R-:W-:Y:S01]  /*93b0*/  UIADD3 UR4, UR9, UR4, URZ ;  /* 0x0000000409047290 */ /* 0x000fe2000fffe03f */
[----:B------:R-:W-:Y:S01]  /*93c0*/  LOP3.LUT R10, R11, 0x8, R10, 0xe2, !PT ;  /* 0x000000080b0a7812 */ /* 0x000fe200078ee20a */
[----:B------:R-:W-:Y:S01]  /*93d0*/  BSSY B1, `(.L_x_431) ;  /* 0x0000048000017945 */ /* 0x000fe20003800000 */
[----:B------:R-:W-:-:S02]  /*93e0*/  IMAD.U32 R4, RZ, RZ, UR8 ;  /* 0x00000008ff047e24 */ /* 0x000fc4000f8e00ff */
[----:B------:R-:W-:Y:S01]  /*93f0*/  IMAD.U32 R5, RZ, RZ, UR9 ;  /* 0x00000009ff057e24 */ /* 0x000fe2000f8e00ff */
[----:B------:R-:W-:Y:S01]  /*9400*/  ULDC.64 UR8, c[0x0][0xae0] ;  /* 0x0002b80000087ab9 */ /* 0x000fe20000000a00 */
[----:B-1----:R-:W-:Y:S01]  /*9410*/  @P0 SHF.R.U32.HI R3, RZ, R9, R6 ;  /* 0x00000009ff030219 */ /* 0x002fe20000011606 */
[----:B------:R-:W-:Y:S01]  /*9420*/  IMAD.U32 R5, RZ, RZ, UR4 ;  /* 0x00000004ff057e24 */ /* 0x000fe2000f8e00ff */
[----:B------:R-:W-:Y:S02]  /*9430*/  ISETP.GE.AND P0, PT, R186, UR14, PT ;  /* 0x0000000eba007c0c */ /* 0x000fe4000bf06270 */
[--C-:B------:R-:W-:Y:S01]  /*9440*/  SHF.R.S32.HI R6, RZ, 0x1f, R3.reuse ;  /* 0x0000001fff067819 */ /* 0x100fe20000011403 */
[----:B------:R-:W-:Y:S01]  /*9450*/  IMAD.MOV R9, RZ, RZ, -R3 ;  /* 0x000000ffff097224 */ /* 0x000fe200078e0a03 */
[----:B------:R-:W-:Y:S01]  /*9460*/  SEL R11, RZ, 0xffffffff, P0 ;  /* 0xffffffffff0b7807 */ /* 0x000fe20000000000 */
[----:B------:R-:W-:Y:S01]  /*9470*/  IMAD.WIDE.U32 R4, R3, UR8, R4 ;  /* 0x0000000803047c25 */ /* 0x000fe2000f8e0004 */
[----:B------:R-:W-:-:S03]  /*9480*/  ISETP.GE.AND P0, PT, R185, UR14, PT ;  /* 0x0000000eb9007c0c */ /* 0x000fc6000bf06270 */
[----:B------:R-:W-:Y:S02]  /*9490*/  IMAD R6, R6, UR8, RZ ;  /* 0x0000000806067c24 */ /* 0x000fe4000f8e02ff */
[----:B------:R-:W-:Y:S01]  /*94a0*/  IMAD R9, R13, R9, R8 ;  /* 0x000000090d097224 */ /* 0x000fe200078e0208 */
[----:B------:R-:W-:Y:S01]  /*94b0*/  SEL R8, RZ, 0xffffffff, P0 ;  /* 0xffffffffff087807 */ /* 0x000fe20000000000 */
[----:B------:R-:W-:Y:S01]  /*94c0*/  IMAD.SHL.U32 R15, R11, 0x10, RZ ;  /* 0x000000100b0f7824 */ /* 0x000fe200078e00ff */
[----:B------:R-:W-:Y:S01]  /*94d0*/  ISETP.GE.AND P0, PT, R194, UR14, PT ;  /* 0x0000000ec2007c0c */ /* 0x000fe2000bf06270 */
[----:B------:R-:W-:Y:S01]  /*94e0*/  IMAD R11, R3, UR9, R6 ;  /* 0x00000009030b7c24 */ /* 0x000fe2000f8e0206 */
[----:B------:R-:W-:Y:S01]  /*94f0*/  SHF.R.S32.HI R3, RZ, 0x1f, R9 ;  /* 0x0000001fff037819 */ /* 0x000fe20000011409 */
[----:B------:R-:W-:Y:S01]  /*9500*/  ULDC.64 UR8, c[0x0][0xad8] ;  /* 0x0002b60000087ab9 */ /* 0x000fe20000000a00 */
[----:B------:R-:W-:Y:S01]  /*9510*/  IMAD.U32 R6, RZ, RZ, UR45 ;  /* 0x0000002dff067e24 */ /* 0x000fe2000f8e00ff */
[----:B------:R-:W-:Y:S01]  /*9520*/  LOP3.LUT R10, R15, 0x10, R10, 0xe2, !PT ;  /* 0x000000100f0a7812 */ /* 0x000fe200078ee20a */
[----:B------:R-:W-:-:S02]  /*9530*/  IMAD.IADD R5, R5, 0x1, R11 ;  /* 0x0000000105057824 */ /* 0x000fc400078e020b */
[----:B------:R-:W-:Y:S02]  /*9540*/  IMAD R0, R3, UR8, RZ ;  /* 0x0000000803007c24 */ /* 0x000fe4000f8e02ff */
[----:B------:R-:W-:-:S04]  /*9550*/  IMAD.WIDE.U32 R4, R9, UR8, R4 ;  /* 0x0000000809047c25 */ /* 0x000fc8000f8e0004 */
[----:B------:R-:W-:Y:S01]  /*9560*/  IMAD R3, R9, UR9, R0 ;  /* 0x0000000909037c24 */ /* 0x000fe2000f8e0200 */
[----:B------:R-:W-:Y:S01]  /*9570*/  SEL R9, RZ, 0x40, P0 ;  /* 0x00000040ff097807 */ /* 0x000fe20000000000 */
[----:B------:R-:W-:Y:S01]  /*9580*/  IMAD R0, R6, 0x40, R191 ;  /* 0x0000004006007824 */ /* 0x000fe200078e02bf */
[----:B------:R-:W-:Y:S01]  /*9590*/  ULDC.64 UR8, c[0x0][0xa80] ;  /* 0x0002a00000087ab9 */ /* 0x000fe20000000a00 */
[----:B------:R-:W-:Y:S01]  /*95a0*/  IMAD.SHL.U32 R15, R8, 0x20, RZ ;  /* 0x00000020080f7824 */ /* 0x000fe200078e00ff */
[----:B------:R-:W-:Y:S01]  /*95b0*/  LEA R6, P1, R4, UR8, 0x1 ;  /* 0x0000000804067c11 */ /* 0x000fe2000f8208ff */
[----:B------:R-:W-:Y:S01]  /*95c0*/  IMAD.IADD R3, R5, 0x1, R3 ;  /* 0x0000000105037824 */ /* 0x000fe200078e0203 */
[----:B------:R-:W-:Y:S02]  /*95d0*/  ISETP.GE.AND P0, PT, R0, R27, PT ;  /* 0x0000001b0000720c */ /* 0x000fe40003f06270 */
[----:B------:R-:W-:Y:S01]  /*95e0*/  LOP3.LUT R10, R15, 0x20, R10, 0xe2, !PT ;  /* 0x000000200f0a7812 */ /* 0x000fe200078ee20a */
[----:B------:R0:W1:Y:S01]  /*95f0*/  SHFL.IDX PT, R8, R6, RZ, 0x181f ;  /* 0x00181fff06087589 */ /* 0x00006200000e0000 */
[----:B------:R-:W-:-:S02]  /*9600*/  LEA.HI.X R3, R4, UR9, R3, 0x1, P1 ;  /* 0x0000000904037c11 */ /* 0x000fc400088f0c03 */
[----:B------:R-:W-:Y:S02]  /*9610*/  LOP3.LUT R24, R10, R9, RZ, 0xfc, !PT ;  /* 0x000000090a187212 */ /* 0x000fe400078efcff */
[----:B------:R-:W-:Y:S01]  /*9620*/  SEL R5, RZ, 0x80, P2 ;  /* 0x00000080ff057807 */ /* 0x000fe20001000000 */
[----:B------:R0:W2:Y:S03]  /*9630*/  SHFL.IDX PT, R9, R3, RZ, 0x181f ;  /* 0x00181fff03097589 */ /* 0x0000a600000e0000 */
[----:B------:R-:W-:Y:S01]  /*9640*/  LOP3.LUT R25, R24, R5, RZ, 0xfc, !PT ;  /* 0x0000000518197212 */ /* 0x000fe200078efcff */
[----:B------:R-:W-:Y:S06]  /*9650*/  @P0 BRA `(.L_x_432) ;  /* 0x00000000007c0947 */ /* 0x000fec0003800000 */
[----:B------:R-:W-:Y:S02]  /*9660*/  ISETP.GE.AND P2, PT, R189, UR14, PT ;  /* 0x0000000ebd007c0c */ /* 0x000fe4000bf46270 */
[----:B------:R-:W-:Y:S02]  /*9670*/  ISETP.GE.AND P1, PT, R2, UR14, PT ;  /* 0x0000000e02007c0c */ /* 0x000fe4000bf26270 */
[----:B------:R-:W-:Y:S02]  /*9680*/  ISETP.GE.AND P5, PT, R188, UR14, PT ;  /* 0x0000000ebc007c0c */ /* 0x000fe4000bfa6270 */
[----:B------:R-:W-:-:S07]  /*9690*/  ISETP.GE.AND P3, PT, R187, UR14, PT ;  /* 0x0000000ebb007c0c */ /* 0x000fce000bf66270 */
[CC--:B-1----:R-:W-:Y:S02]  /*96a0*/  @!P2 LEA R10, P0, R189.reuse, R8.reuse, 0x1 ;  /* 0x00000008bd0aa211 */ /* 0x0c2fe400078008ff */
[----:B--2---:R-:W-:Y:S02]  /*96b0*/  @!P1 IMAD.WIDE R4, R2, 0x2, R8 ;  /* 0x0000000202049825 */ /* 0x004fe400078e0208 */
[----:B------:R-:W-:Y:S02]  /*96c0*/  @!P2 LEA.HI.X R11, R189, R9, R204, 0x1, P0 ;  /* 0x00000009bd0ba211 */ /* 0x000fe400000f0ccc */
[----:B------:R-:W-:Y:S01]  /*96d0*/  @!P5 LEA R12, P4, R188, R8, 0x1 ;  /* 0x00000008bc0cd211 */ /* 0x000fe200078808ff */
[----:B------:R-:W-:Y:S01]  /*96e0*/  @!P1 ST.E.128 desc[UR40][R4.64], RZ ;  /* 0x000000ff04009985 */ /* 0x000fe2000c101d28 */
[----:B------:R-:W-:Y:S02]  /*96f0*/  ISETP.GE.AND P1, PT, R185, UR14, PT ;  /* 0x0000000eb9007c0c */ /* 0x000fe4000bf26270 */
[----:B------:R-:W-:Y:S01]  /*9700*/  LOP3.LUT P0, RZ, R24, 0x40, RZ, 0xc0, !PT ;  /* 0x0000004018ff7812 */ /* 0x000fe2000780c0ff */
[----:B------:R1:W-:Y:S01]  /*9710*/  @!P2 ST.E.128 desc[UR40][R10.64], RZ ;  /* 0x000000ff0a00a985 */ /* 0x0003e2000c101d28 */
[----:B------:R-:W-:-:S02]  /*9720*/  ISETP.GE.AND P2, PT, R186, UR14, PT ;  /* 0x0000000eba007c0c */ /* 0x000fc4000bf46270 */
[-C--:B------:R-:W-:Y:S02]  /*9730*/  @!P5 LEA.HI.X R13, R188, R9.reuse, R203, 0x1, P4 ;  /* 0x00000009bc0dd211 */ /* 0x080fe400020f0ccb */
[----:B------:R-:W-:Y:S02]  /*9740*/  LOP3.LUT P4, RZ, R25, 0x80, RZ, 0xc0, !PT ;  /* 0x0000008019ff7812 */ /* 0x000fe4000788c0ff */
[CC--:B------:R-:W-:Y:S01]  /*9750*/  @!P3 LEA R14, P6, R187.reuse, R8.reuse, 0x1 ;  /* 0x00000008bb0eb211 */ /* 0x0c0fe200078c08ff */
[----:B------:R3:W-:Y:S03]  /*9760*/  @!P5 ST.E.128 desc[UR40][R12.64], RZ ;  /* 0x000000ff0c00d985 */ /* 0x0007e6000c101d28 */
[----:B------:R-:W-:Y:S02]  /*9770*/  @!P3 LEA.HI.X R15, R187, R9, R202, 0x1, P6 ;  /* 0x00000009bb0fb211 */ /* 0x000fe400030f0cca */
[----:B-1----:R-:W-:-:S02]  /*9780*/  @!P1 LEA R10, P6, R185, R8, 0x1 ;  /* 0x00000008b90a9211 */ /* 0x002fc400078c08ff */
[-C--:B------:R-:W-:Y:S01]  /*9790*/  @!P2 LEA R4, P5, R186, R8.reuse, 0x1 ;  /* 0x00000008ba04a211 */ /* 0x080fe200078a08ff */
[----:B------:R3:W-:Y:S01]  /*97a0*/  @!P3 ST.E.128 desc[UR40][R14.64], RZ ;  /* 0x000000ff0e00b985 */ /* 0x0007e2000c101d28 */
[-C--:B------:R-:W-:Y:S02]  /*97b0*/  @P0 LEA R20, P3, R194, R8.reuse, 0x1 ;  /* 0x00000008c2140211 */ /* 0x080fe400078608ff */
[-C--:B------:R-:W-:Y:S02]  /*97c0*/  @!P2 LEA.HI.X R5, R186, R9.reuse, R201, 0x1, P5 ;  /* 0x00000009ba05a211 */ /* 0x080fe400028f0cc9 */
[----:B------:R-:W-:Y:S02]  /*97d0*/  @P4 LEA R8, P5, R193, R8, 0x1 ;  /* 0x00000008c1084211 */ /* 0x000fe400078a08ff */
[-C--:B------:R-:W-:Y:S01]  /*97e0*/  @!P1 LEA.HI.X R11, R185, R9.reuse, R200, 0x1, P6 ;  /* 0x00000009b90b9211 */ /* 0x080fe200030f0cc8 */
[----:B------:R3:W-:Y:S01]  /*97f0*/  @!P2 ST.E.128 desc[UR40][R4.64], RZ ;  /* 0x000000ff0400a985 */ /* 0x0007e2000c101d28 */
[----:B------:R-:W-:-:S02]  /*9800*/  @P0 LEA.HI.X R21, R194, R9, R199, 0x1, P3 ;  /* 0x00000009c2150211 */ /* 0x000fc400018f0cc7 */
[----:B------:R-:W-:Y:S01]  /*9810*/  @P4 LEA.HI.X R9, R193, R9, R198, 0x1, P5 ;  /* 0x00000009c1094211 */ /* 0x000fe200028f0cc6 */
[----:B------:R3:W-:Y:S04]  /*9820*/  @!P1 ST.E.128 desc[UR40][R10.64], RZ ;  /* 0x000000ff0a009985 */ /* 0x0007e8000c101d28 */
[----:B------:R3:W-:Y:S04]  /*9830*/  @P0 ST.E.128 desc[UR40][R20.64], RZ ;  /* 0x000000ff14000985 */ /* 0x0007e8000c101d28 */
[----:B------:R3:W-:Y:S02]  /*9840*/  @P4 ST.E.128 desc[UR40][R8.64], RZ ;  /* 0x000000ff08004985 */ /* 0x0007e4000c101d28 */
.L_x_432:
[----:B------:R-:W-:Y:S05]  /*9850*/  BSYNC B1 ;  /* 0x0000000000017941 */ /* 0x000fea0003800000 */
.L_x_431:
[----:B------:R-:W-:Y:S01]  /*9860*/  VIADD R0, R0, 0x20 ;  /* 0x0000002000007836 */ /* 0x000fe20000000000 */
[----:B--23--:R2:W3:Y:S04]  /*9870*/  SHFL.IDX PT, R9, R3, 0x1, 0x181f ;  /* 0x00381f0003097f89 */ /* 0x00c4e800000e0000 */
        /* <DEDUP_REMOVED lines=12> */
[----:B------:R1:W-:Y:S01]  /*9940*/  @!P3 ST.E.128 desc[UR40][R4.64], RZ ;  /* 0x000000ff0400b985 */ /* 0x0003e2000c101d28 */
[----:B------:R-:W-:Y:S02]  /*9950*/  ISETP.GE.AND P3, PT, R186, UR14, PT ;  /* 0x0000000eba007c0c */ /* 0x000fe4000bf66270 */
[----:B------:R-:W-:Y:S01]  /*9960*/  @!P5 LEA.HI.X R13, R188, R9, R203, 0x1, P0 ;  /* 0x00000009bc0dd211 */ /* 0x000fe200000f0ccb */
[----:B------:R2:W-:Y:S01]  /*9970*/  @!P2 ST.E.128 desc[UR40][R10.64], RZ ;  /* 0x000000ff0a00a985 */ /* 0x0005e2000c101d28 */
[----:B------:R-:W-:-:S02]  /*9980*/  ISETP.GE.AND P2, PT, R185, UR14, PT ;  /* 0x0000000eb9007c0c */ /* 0x000fc4000bf46270 */
[----:B------:R-:W-:Y:S01]  /*9990*/  LOP3.LUT P0, RZ, R25, 0x80, RZ, 0xc0, !PT ;  /* 0x0000008019ff7812 */ /* 0x000fe2000780c0ff */
[----:B------:R2:W-:Y:S01]  /*99a0*/  @!P5 ST.E.128 desc[UR40][R12.64], RZ ;  /* 0x000000ff0c00d985 */ /* 0x0005e2000c101d28 */
[----:B------:R-:W-:-:S04]  /*99b0*/  @!P4 LEA R14, P6, R187, R8, 0x1 ;  /* 0x00000008bb0ec211 */ /* 0x000fc800078c08ff */
[----:B------:R-:W-:Y:S02]  /*99c0*/  @!P4 LEA.HI.X R15, R187, R9, R202, 0x1, P6 ;  /* 0x00000009bb0fc211 */ /* 0x000fe400030f0cca */
[----:B------:R-:W-:-:S03]  /*99d0*/  @!P3 LEA R20, P5, R186, R8, 0x1 ;  /* 0x00000008ba14b211 */ /* 0x000fc600078a08ff */
[----:B------:R2:W-:Y:S01]  /*99e0*/  @!P4 ST.E.128 desc[UR40][R14.64], RZ ;  /* 0x000000ff0e00c985 */ /* 0x0005e2000c101d28 */
[-C--:B-1----:R-:W-:Y:S02]  /*99f0*/  @!P2 LEA R4, P6, R185, R8.reuse, 0x1 ;  /* 0x00000008b904a211 */ /* 0x082fe400078c08ff */
        /* <DEDUP_REMOVED lines=10> */
.L_x_427:
[----:B------:R-:W-:Y:S05]  /*9aa0*/  BSYNC B0 ;  /* 0x0000000000007941 */ /* 0x000fea0003800000 */
.L_x_421:
[----:B------:R-:W-:Y:S02]  /*9ab0*/  ULDC UR4, c[0x0][0xc3c] ;  /* 0x00030f0000047ab9 */ /* 0x000fe40000000800 */
[----:B------:R-:W-:-:S13]  /*9ac0*/  ISETP.GE.AND P0, PT, R7, UR4, PT ;  /* 0x0000000407007c0c */ /* 0x000fda000bf06270 */
[----:B------:R-:W-:Y:S05]  /*9ad0*/  @!P0 BRA `(.L_x_433) ;  /* 0xffffff74005c8947 */ /* 0x000fea000383ffff */
[----:B------:R-:W-:Y:S05]  /*9ae0*/  EXIT ;  /* 0x000000000000794d */ /* 0x000fea0003800000 */
.L_x_388:
[----:B------:R-:W-:-:S08]  /*9af0*/  NOP ;  /* 0x0000000000007918 */ /* 0x000fd00000000000 */
[----:B------:R-:W0:-:S00]  /*9b00*/  USETMAXREG.DEALLOC.CTAPOOL 0x18 ;  /* 0x00000018000079c8 */ /* 0x000e0000080e0500 */
[----:B0-----:R-:W-:-:S06]  /*9b10*/  LOP3.LUT R0, R0, 0x3, RZ, 0xc0, !PT ;  /* 0x0000000300007812 */ /* 0x001fcc00078ec0ff */
[----:B------:R-:W0:Y:S02]  /*9b20*/  SHFL.IDX PT, R0, R0, RZ, 0x1f ;  /* 0x00001fff00007589 */ /* 0x000e2400000e0000 */
[----:B0-----:R-:W-:Y:S01]  /*9b30*/  ISETP.NE.AND P0, PT, R0, RZ, PT ;  /* 0x000000ff0000720c */ /* 0x001fe20003f05270 */
[----:B------:R-:W-:-:S03]  /*9b40*/  IMAD.MOV.U32 R0, RZ, RZ, RZ ;  /* 0x000000ffff007224 */ /* 0x000fc600078e00ff */
[----:B------:R-:W-:-:S05]  /*9b50*/  P2R R2, PR, RZ, 0x1 ;  /* 0x00000001ff027803 */ /* 0x000fca0000000000 */
[----:B------:R0:W-:Y:S04]  /*9b60*/  STL [R1+0x58], R2 ;  /* 0x0000580201007387 */ /* 0x0001e80000100800 */
[----:B------:R-:W-:Y:S05]  /*9b70*/  @!P0 BRA `(.L_x_434) ;  /* 0x00000000001c8947 */ /* 0x000fea0003800000 */
[----:B------:R-:W1:Y:S08]  /*9b80*/  S2UR UR5, SR_CgaCtaId ;  /* 0x00000000000579c3 */ /* 0x000e700000008800 */
[----:B------:R-:W-:Y:S06]  /*9b90*/  BAR.SYNC.DEFER_BLOCKING 0x5, 0x180 ;  /* 0x0146000000007b1d */ /* 0x000fec0000010000 */
[----:B------:R-:W-:-:S02]  /*9ba0*/  UMOV UR4, 0x400 ;  /* 0x0000040000047882 */ /* 0x000fc40000000000 */
[----:B-1----:R-:W-:-:S09]  /*9bb0*/  ULEA UR4, UR5, UR4, 0x18 ;  /* 0x0000000405047291 */ /* 0x002fd2000f8ec03f */
[----:B------:R-:W1:Y:S01]  /*9bc0*/  LDS.128 R16, [UR4+0x28cd0] ;  /* 0x028cd004ff107984 */ /* 0x000e620008000c00 */
[----:B------:R-:W-:Y:S06]  /*9bd0*/  BAR.ARV 0x4, 0x180 ;  /* 0x0106000000007b1d */ /* 0x000fec0000002000 */
[----:B------:R-:W-:Y:S05]  /*9be0*/  BRA `(.L_x_435) ;  /* 0x0000000400fc7947 */ /* 0x000fea0003800000 */
.L_x_434:
[----:B0-----:R-:W0:Y:S01]  /*9bf0*/  S2R R2, SR_TID.X ;  /* 0x0000000000027919 */ /* 0x001e220000002100 */
[----:B------:R-:W-:Y:S01]  /*9c00*/  ULDC UR4, c[0x0][0xc3c] ;  /* 0x00030f0000047ab9 */ /* 0x000fe20000000800 */
[----:B------:R-:W1:Y:S01]  /*9c10*/  S2UR UR6, SR_CTAID.X ;  /* 0x00000000000679c3 */ /* 0x000e620000002500 */
[----:B------:R-:W-:Y:S01]  /*9c20*/  ULDC UR5, c[0x0][0xc38] ;  /* 0x00030e0000057ab9 */ /* 0x000fe20000000800 */
[----:B0-----:R-:W-:-:S04]  /*9c30*/  LOP3.LUT R5, R2, 0x1f, RZ, 0xc0, !PT ;  /* 0x0000001f02057812 */ /* 0x001fc800078ec0ff */
[----:B------:R-:W-:-:S04]  /*9c40*/  ISETP.NE.AND P0, PT, R5, 0x1f, PT ;  /* 0x0000001f0500780c */ /* 0x000fc80003f05270 */
[----:B------:R-:W-:-:S13]  /*9c50*/  ISETP.GE.OR P1, PT, R5, UR4, !P0 ;  /* 0x0000000405007c0c */ /* 0x000fda000c726670 */
[----:B------:R-:W0:Y:S02]  /*9c60*/  @!P1 LDC.64 R2, c[0x0][0xc80] ;  /* 0x00032000ff029b82 */ /* 0x000e240000000a00 */
[----:B0-----:R-:W-:-:S05]  /*9c70*/  @!P1 IMAD.WIDE.U32 R2, R5, 0x4, R2 ;  /* 0x0000000405029825 */ /* 0x001fca00078e0002 */
[----:B------:R-:W2:Y:S01]  /*9c80*/  @!P1 LDG.E R0, desc[UR40][R2.64] ;  /* 0x0000002802009981 */ /* 0x000ea2000c1e1900 */
[C---:B------:R-:W-:Y:S01]  /*9c90*/  ISETP.NE.AND P1, PT, R5.reuse, RZ, PT ;  /* 0x000000ff0500720c */ /* 0x040fe20003f25270 */
[----:B------:R-:W-:Y:S01]  /*9ca0*/  UMOV UR4, URZ ;  /* 0x0000003f00047c82 */ /* 0x000fe20008000000 */
[C---:B------:R-:W-:Y:S01]  /*9cb0*/  ISETP.GE.U32.AND P2, PT, R5.reuse, 0x2, PT ;  /* 0x000000020500780c */ /* 0x040fe20003f46070 */
[----:B------:R-:W-:Y:S01]  /*9cc0*/  IMAD.MOV.U32 R16, RZ, RZ, RZ ;  /* 0x000000ffff107224 */ /* 0x000fe200078e00ff */
[C---:B------:R-:W-:Y:S02]  /*9cd0*/  ISETP.GE.U32.AND P3, PT, R5.reuse, 0x4, PT ;  /* 0x000000040500780c */ /* 0x040fe40003f66070 */
[C---:B------:R-:W-:Y:S02]  /*9ce0*/  ISETP.GE.U32.AND P4, PT, R5.reuse, 0x8, PT ;  /* 0x000000080500780c */ /* 0x040fe40003f86070 */
[----:B------:R-:W-:Y:S01]  /*9cf0*/  ISETP.GE.U32.AND P5, PT, R5, 0x10, PT ;  /* 0x000000100500780c */ /* 0x000fe20003fa6070 */
[----:B--2---:R-:W0:Y:S02]  /*9d00*/  SHFL.UP PT, R4, R0, 0x1, RZ ;  /* 0x0420000000047989 */ /* 0x004e2400000e00ff */
[----:B0-----:R-:W-:-:S05]  /*9d10*/  SEL R7, R4, RZ, P1 ;  /* 0x000000ff04077207 */ /* 0x001fca0000800000 */
[----:B------:R-:W-:-:S05]  /*9d20*/  IMAD.IADD R7, R0, 0x1, R7 ;  /* 0x0000000100077824 */ /* 0x000fca00078e0207 */
[----:B------:R-:W0:Y:S02]  /*9d30*/  SHFL.UP PT, R4, R7, 0x2, RZ ;  /* 0x0440000007047989 */ /* 0x000e2400000e00ff */
        /* <DEDUP_REMOVED lines=11> */
[----:B------:R-:W0:Y:S02]  /*9df0*/  SHFL.IDX PT, R4, R2, 0x1f, 0x1f ;  /* 0x03e01f0002047f89 */ /* 0x000e2400000e0000 */
[----:B0-----:R-:W-:-:S04]  /*9e00*/  IMAD R4, R4, UR5, RZ ;  /* 0x0000000504047c24 */ /* 0x001fc8000f8e02ff */
[----:B------:R-:W-:Y:S01]  /*9e10*/  IMAD.MOV.U32 R7, RZ, RZ, R4 ;  /* 0x000000ffff077224 */ /* 0x000fe200078e0004 */
[----:B-1----:R-:W-:-:S13]  /*9e20*/  ISETP.GT.AND P6, PT, R4, UR6, PT ;  /* 0x0000000604007c0c */ /* 0x002fda000bfc4270 */
[----:B------:R-:W-:Y:S05]  /*9e30*/  @P6 BRA `(.L_x_436) ;  /* 0x0000000000a06947 */ /* 0x000fea0003800000 */
[----:B------:R-:W0:Y:S01]  /*9e40*/  LDC R6, c[0x0][0xc3c] ;  /* 0x00030f00ff067b82 */ /* 0x000e220000000800 */
[----:B------:R-:W-:Y:S01]  /*9e50*/  IMAD.MOV.U32 R4, RZ, RZ, R7 ;  /* 0x000000ffff047224 */ /* 0x000fe200078e0007 */
[----:B------:R-:W-:Y:S01]  /*9e60*/  UMOV UR4, URZ ;  /* 0x0000003f00047c82 */ /* 0x000fe20008000000 */
[----:B------:R-:W-:Y:S01]  /*9e70*/  ULDC UR7, c[0x0][0xc3c] ;  /* 0x00030f0000077ab9 */ /* 0x000fe20000000800 */
[----:B------:R-:W-:-:S05]  /*9e80*/  ULDC UR5, c[0x0][0xc38] ;  /* 0x00030e0000057ab9 */ /* 0x000fca0000000800 */
.L_x_440:
[----:B------:R-:W-:Y:S01]  /*9e90*/  UIADD3 UR4, UR4, 0x1f, URZ ;  /* 0x0000001f04047890 */ /* 0x000fe2000fffe03f */
[----:B------:R-:W-:-:S05]  /*9ea0*/  IMAD.U32 R19, RZ, RZ, UR7 ;  /* 0x00000007ff137e24 */ /* 0x000fca000f8e00ff */
[----:B0-----:R-:W-:-:S13]  /*9eb0*/  ISETP.LE.AND P6, PT, R6, UR4, PT ;  /* 0x0000000406007c0c */ /* 0x001fda000bfc3270 */
[----:B------:R-:W-:Y:S05]  /*9ec0*/  @P6 BRA `(.L_x_437) ;  /* 0x0000000400206947 */ /* 0x000fea0003800000 */
[----:B------:R-:W-:Y:S01]  /*9ed0*/  VIADD R7, R5, UR4 ;  /* 0x0000000405077c36 */ /* 0x000fe20008000000 */
[----:B------:R-:W-:Y:S01]  /*9ee0*/  BSSY B0, `(.L_x_438) ;  /* 0x0000007000007945 */ /* 0x000fe20003800000 */
[----:B------:R-:W-:-:S03]  /*9ef0*/  IMAD.MOV.U32 R0, RZ, RZ, RZ ;  /* 0x000000ffff007224 */ /* 0x000fc600078e00ff */
[----:B------:R-:W-:-:S13]  /*9f00*/  ISETP.GE.OR P6, PT, R7, R6, !P0 ;  /* 0x000000060700720c */ /* 0x000fda00047c6670 */
[----:B------:R-:W-:Y:S05]  /*9f10*/  @P6 BRA `(.L_x_439) ;  /* 0x00000000000c6947 */ /* 0x000fea0003800000 */
[----:B------:R-:W0:Y:S02]  /*9f20*/  LDC.64 R2, c[0x0][0xc80] ;  /* 0x00032000ff027b82 */ /* 0x000e240000000a00 */
[----:B0-----:R-:W-:-:S05]  /*9f30*/  IMAD.WIDE R2, R7, 0x4, R2 ;  /* 0x0000000407027825 */ /* 0x001fca00078e0202 */
[----:B------:R0:W5:Y:S02]  /*9f40*/  LDG.E R0, desc[UR40][R2.64] ;  /* 0x0000002802007981 */ /* 0x000164000c1e1900 */
.L_x_439:
[----:B------:R-:W-:Y:S05]  /*9f50*/  BSYNC B0 ;  /* 0x0000000000007941 */ /* 0x000fea0003800000 */
.L_x_438:
[----:B0----5:R-:W0:Y:S02]  /*9f60*/  SHFL.UP PT, R2, R0, 0x1, RZ ;  /* 0x0420000000027989 */ /* 0x021e2400000e00ff */
        /* <DEDUP_REMOVED lines=16> */
[----:B------:R-:W-:-:S05]  /*a070*/  IMAD.IADD R4, R3, 0x1, R4 ;  /* 0x0000000103047824 */ /* 0x000fca00078e0204 */
[----:B------:R-:W-:-:S13]  /*a080*/  ISETP.GT.AND P6, PT, R4, UR6, PT ;  /* 0x0000000604007c0c */ /* 0x000fda000bfc4270 */
[----:B------:R-:W-:Y:S05]  /*a090*/  @!P6 BRA `(.L_x_440) ;  /* 0xfffffffc007ce947 */ /* 0x000fea000383ffff */
[----:B------:R-:W-:Y:S02]  /*a0a0*/  IMAD.MOV.U32 R2, RZ, RZ, R9 ;  /* 0x000000ffff027224 */ /* 0x000fe400078e0009 */
[----:B------:R-:W-:-:S07]  /*a0b0*/  IMAD.MOV.U32 R7, RZ, RZ, R3 ;  /* 0x000000ffff077224 */ /* 0x000fce00078e0003 */
.L_x_436:
[----:B------:R-:W-:-:S04]  /*a0c0*/  IMAD.IADD R7, R4, 0x1, -R7 ;  /* 0x0000000104077824 */ /* 0x000fc800078e0a07 */
[----:B------:R-:W-:-:S05]  /*a0d0*/  IMAD R3, R2, UR5, R7 ;  /* 0x0000000502037c24 */ /* 0x000fca000f8e0207 */
[----:B------:R-:W-:-:S13]  /*a0e0*/  ISETP.GT.AND P0, PT, R3, UR6, PT ;  /* 0x0000000603007c0c */ /* 0x000fda000bf04270 */
[----:B------:R-:W-:-:S04]  /*a0f0*/  VOTE.ANY R6, PT, !P0 ;  /* 0x0000000000067806 */ /* 0x000fc800040e0100 */
[----:B------:R-:W0:Y:S01]  /*a100*/  POPC R19, R6 ;  /* 0x0000000600137309 */ /* 0x000e220000000000 */
[----:B------:R-:W-:Y:S01]  /*a110*/  ISETP.NE.AND P0, PT, R6, RZ, PT ;  /* 0x000000ff0600720c */ /* 0x000fe20003f05270 */
[----:B0-----:R-:W0:Y:S02]  /*a120*/  SHFL.IDX PT, R0, R0, R19, 0x1f ;  /* 0x00001f1300007589 */ /* 0x001e2400000e0000 */
[----:B0-----:R-:W-:-:S04]  /*a130*/  IABS R4, R0 ;  /* 0x0000000000047213 */ /* 0x001fc80000000000 */
[----:B------:R-:W0:Y:S08]  /*a140*/  I2F.RP R8, R4 ;  /* 0x0000000400087306 */ /* 0x000e300000209400 */
[----:B0-----:R-:W0:Y:S02]  /*a150*/  MUFU.RCP R8, R8 ;  /* 0x0000000800087308 */ /* 0x001e240000001000 */
[----:B0-----:R-:W-:-:S06]  /*a160*/  VIADD R3, R8, 0xffffffe ;  /* 0x0ffffffe08037836 */ /* 0x001fcc0000000000 */
[----:B------:R-:W0:Y:S02]  /*a170*/  F2I.FTZ.U32.TRUNC.NTZ R3, R3 ;  /* 0x0000000300037305 */ /* 0x000e24000021f000 */
[----:B0-----:R-:W-:Y:S01]  /*a180*/  IMAD.MOV R11, RZ, RZ, -R3 ;  /* 0x000000ffff0b7224 */ /* 0x001fe200078e0a03 */
[----:B------:R-:W-:Y:S06]  /*a190*/  @!P0 BRA `(.L_x_441) ;  /* 0x0000000000088947 */ /* 0x000fec0003800000 */
[----:B------:R-:W-:-:S05]  /*a1a0*/  VIADD R9, R19, 0xffffffff ;  /* 0xffffffff13097836 */ /* 0x000fca0000000000 */
[----:B------:R0:W1:Y:S02]  /*a1b0*/  SHFL.IDX PT, R16, R2, R9, 0x1f ;  /* 0x00001f0902107589 */ /* 0x00006400000e0000 */
.L_x_441:
[----:B-1----:R-:W-:Y:S01]  /*a1c0*/  IMAD R16, R16, UR5, R7 ;  /* 0x0000000510107c24 */ /* 0x002fe2000f8e0207 */
[----:B------:R-:W-:Y:S01]  /*a1d0*/  IABS R6, R0 ;  /* 0x0000000000067213 */ /* 0x000fe20000000000 */
[----:B------:R-:W-:Y:S02]  /*a1e0*/  IMAD R7, R11, R4, RZ ;  /* 0x000000040b077224 */ /* 0x000fe400078e02ff */
[----:B0-----:R-:W-:Y:S02]  /*a1f0*/  IMAD.MOV.U32 R2, RZ, RZ, RZ ;  /* 0x000000ffff027224 */ /* 0x001fe400078e00ff */
[----:B------:R-:W-:Y:S02]  /*a200*/  IMAD.MOV R6, RZ, RZ, -R6 ;  /* 0x000000ffff067224 */ /* 0x000fe400078e0a06 */
[----:B------:R-:W-:Y:S01]  /*a210*/  IMAD.HI.U32 R2, R3, R7, R2 ;  /* 0x0000000703027227 */ /* 0x000fe200078e0002 */
[----:B------:R-:W-:-:S03]  /*a220*/  IADD3 R7, -R16, UR6, RZ ;  /* 0x0000000610077c10 */ /* 0x000fc6000fffe1ff */
[----:B------:R-:W-:Y:S01]  /*a230*/  VIADD R19, R19, UR4 ;  /* 0x0000000413137c36 */ /* 0x000fe20008000000 */
[----:B------:R-:W-:-:S05]  /*a240*/  IABS R3, R7 ;  /* 0x0000000700037213 */ /* 0x000fca0000000000 */
[----:B------:R-:W-:-:S04]  /*a250*/  IMAD.HI.U32 R2, R2, R3, RZ ;  /* 0x0000000302027227 */ /* 0x000fc800078e00ff */
[----:B------:R-:W-:-:S05]  /*a260*/  IMAD R3, R2, R6, R3 ;  /* 0x0000000602037224 */ /* 0x000fca00078e0203 */
[----:B------:R-:W-:-:S13]  /*a270*/  ISETP.GT.U32.AND P1, PT, R4, R3, PT ;  /* 0x000000030400720c */ /* 0x000fda0003f24070 */
[----:B------:R-:W-:Y:S02]  /*a280*/  @!P1 IMAD.IADD R3, R3, 0x1, -R4 ;  /* 0x0000000103039824 */ /* 0x000fe400078e0a04 */
[----:B------:R-:W-:Y:S01]  /*a290*/  @!P1 VIADD R2, R2, 0x1 ;  /* 0x0000000102029836 */ /* 0x000fe20000000000 */
[----:B------:R-:W-:Y:S02]  /*a2a0*/  ISETP.NE.AND P1, PT, R0, RZ, PT ;  /* 0x000000ff0000720c */ /* 0x000fe40003f25270 */
[----:B------:R-:W-:Y:S02]  /*a2b0*/  ISETP.GE.U32.AND P0, PT, R3, R4, PT ;  /* 0x000000040300720c */ /* 0x000fe40003f06070 */
[----:B------:R-:W-:-:S04]  /*a2c0*/  LOP3.LUT R3, R7, R0, RZ, 0x3c, !PT ;  /* 0x0000000007037212 */ /* 0x000fc800078e3cff */
[----:B------:R-:W-:-:S07]  /*a2d0*/  ISETP.GE.AND P2, PT, R3, RZ, PT ;  /* 0x000000ff0300720c */ /* 0x000fce0003f46270 */
[----:B------:R-:W-:-:S06]  /*a2e0*/  @P0 VIADD R2, R2, 0x1 ;  /* 0x0000000102020836 */ /* 0x000fcc0000000000 */
[----:B------:R-:W-:Y:S01]  /*a2f0*/  @!P2 IMAD.MOV R2, RZ, RZ, -R2 ;  /* 0x000000ffff02a224 */ /* 0x000fe200078e0a02 */
[----:B------:R-:W-:-:S05]  /*a300*/  @!P1 LOP3.LUT R2, RZ, R0, RZ, 0x33, !PT ;  /* 0x00000000ff029212 */ /* 0x000fca00078e33ff */
[--C-:B------:R-:W-:Y:S02]  /*a310*/  IMAD.MOV R17, RZ, RZ, -R2.reuse ;  /* 0x000000ffff117224 */ /* 0x100fe400078e0a02 */
[----:B------:R-:W-:Y:S02]  /*a320*/  IMAD.MOV.U32 R18, RZ, RZ, R2 ;  /* 0x000000ffff127224 */ /* 0x000fe400078e0002 */
[----:B------:R-:W-:Y:S01]  /*a330*/  IMAD R17, R0, R17, R7 ;  /* 0x0000001100117224 */ /* 0x000fe200078e0207 */
[----:B------:R-:W-:Y:S06]  /*a340*/  BRA `(.L_x_442) ;  /* 0x00000000000c7947 */ /* 0x000fec0003800000 */
.L_x_437:
[----:B------:R-:W-:Y:S02]  /*a350*/  IMAD.MOV.U32 R17, RZ, RZ, RZ ;  /* 0x000000ffff117224 */ /* 0x000fe400078e00ff */
[----:B------:R-:W-:Y:S02]  /*a360*/  IMAD.U32 R16, RZ, RZ, UR6 ;  /* 0x00000006ff107e24 */ /* 0x000fe4000f8e00ff */
[----:B------:R-:W-:-:S07]  /*a370*/  IMAD.MOV.U32 R18, RZ, RZ, RZ ;  /* 0x000000ffff127224 */ /* 0x000fce00078e00ff */
.L_x_442:
[----:B------:R-:W-:-:S13]  /*a380*/  ISETP.NE.AND P0, PT, R5, RZ, PT ;  /* 0x000000ff0500720c */ /* 0x000fda0003f05270 */
[----:B------:R-:W0:Y:S01]  /*a390*/  @!P0 S2R R3, SR_CgaCtaId ;  /* 0x0000000000038919 */ /* 0x000e220000008800 */
[----:B------:R-:W-:-:S04]  /*a3a0*/  @!P0 MOV R0, 0x400 ;  /* 0x0000040000008802 */ /* 0x000fc80000000f00 */
[----:B0-----:R-:W-:-:S05]  /*a3b0*/  @!P0 LEA R0, R3, R0, 0x18 ;  /* 0x0000000003008211 */ /* 0x001fca00078ec0ff */
[----:B------:R0:W-:Y:S01]  /*a3c0*/  @!P0 STS.128 [R0+0x28cd0], R16 ;  /* 0x028cd01000008388 */ /* 0x0001e20000000c00 */
[----:B------:R-:W-:Y:S06]  /*a3d0*/  BAR.ARV 0x5, 0x180 ;  /* 0x0146000000007b1d */ /* 0x000fec0000002000 */
.L_x_435:
[----:B0-----:R-:W-:Y:S01]  /*a3e0*/  IMAD.MOV.U32 R0, RZ, RZ, 0x1 ;  /* 0x00000001ff007424 */ /* 0x001fe200078e00ff */
[----:B------:R0:W-:Y:S01]  /*a3f0*/  STL [R1+0x3c], RZ ;  /* 0x00003cff01007387 */ /* 0x0001e20000100800 */
[----:B------:R-:W-:Y:S02]  /*a400*/  ULDC UR4, c[0x0][0xc3c] ;  /* 0x00030f0000047ab9 */ /* 0x000fe40000000800 */
[----:B-1----:R-:W-:Y:S01]  /*a410*/  ISETP.GE.AND P0, PT, R19, UR4, PT ;  /* 0x0000000413007c0c */ /* 0x002fe2000bf06270 */
[----:B------:R0:W-:Y:S04]  /*a420*/  STL [R1+0x10], R0 ;  /* 0x0000100001007387 */ /* 0x0001e80000100800 */
[----:B------:R0:W-:Y:S08]  /*a430*/  STL [R1+0x8], RZ ;  /* 0x000008ff01007387 */ /* 0x0001f00000100800 */
[----:B0-----:R-:W-:Y:S05]  /*a440*/  @P0 BRA `(.L_x_443) ;  /* 0x0000005c00e40947 */ /* 0x001fea0003800000 */
[----:B------:R-:W0:Y:S01]  /*a450*/  S2R R5, SR_TID.X ;  /* 0x0000000000057919 */ /* 0x000e220000002100 */
[----:B------:R-:W1:Y:S01]  /*a460*/  S2UR UR5, SR_CgaCtaId ;  /* 0x00000000000579c3 */ /* 0x000e620000008800 */
[----:B------:R-:W-:Y:S01]  /*a470*/  UMOV UR4, 0x400 ;  /* 0x0000040000047882 */ /* 0x000fe20000000000 */
[----:B------:R-:W-:Y:S01]  /*a480*/  BSSY B8, `(.L_x_443) ;  /* 0x00005f5000087945 */ /* 0x000fe20003800000 */
[----:B------:R-:W-:Y:S01]  /*a490*/  ULDC UR37, c[0x0][0xc] ;  /* 0x0000030000257ab9 */ /* 0x000fe20000000800 */
[----:B------:R-:W-:Y:S01]  /*a4a0*/  ULDC.64 UR38, c[0x0][0x198] ;  /* 0x0000660000267ab9 */ /* 0x000fe20000000a00 */
[----:B-1----:R-:W-:Y:S01]  /*a4b0*/  ULEA UR4, UR5, UR4, 0x18 ;  /* 0x0000000405047291 */ /* 0x002fe2000f8ec03f */
[C---:B0-----:R-:W-:Y:S01]  /*a4c0*/  IMAD.SHL.U32 R0, R5.reuse, 0x8, RZ ;  /* 0x0000000805007824 */ /* 0x041fe200078e00ff */
[----:B------:R-:W-:-:S04]  /*a4d0*/  LOP3.LUT R4, R5, 0x7f, RZ, 0xc0, !PT ;  /* 0x0000007f05047812 */ /* 0x000fc800078ec0ff */
[----:B------:R-:W-:-:S04]  /*a4e0*/  LOP3.LUT R2, R0, 0x1f8, RZ, 0xc0, !PT ;  /* 0x000001f800027812 */ /* 0x000fc800078ec0ff */
[----:B------:R-:W-:Y:S01]  /*a4f0*/  LOP3.LUT R3, R2, 0x38, R5, 0x78, !PT ;  /* 0x0000003802037812 */ /* 0x000fe200078e7805 */
[----:B------:R-:W-:-:S05]  /*a500*/  IMAD.SHL.U32 R2, R4, 0x8, RZ ;  /* 0x0000000804027824 */ /* 0x000fca00078e00ff */
[----:B------:R-:W-:Y:S01]  /*a510*/  LOP3.LUT R2, R3, 0x200, R2, 0xf8, !PT ;  /* 0x0000020003027812 */ /* 0x000fe200078ef802 */
[----:B------:R-:W-:Y:S01]  /*a520*/  IMAD.SHL.U32 R3, R5, 0x10, RZ ;  /* 0x0000001005037824 */ /* 0x000fe200078e00ff */
[----:B------:R-:W-:Y:S01]  /*a530*/  SHF.R.U32.HI R5, RZ, 0x3, R4 ;  /* 0x00000003ff057819 */ /* 0x000fe20000011604 */
[----:B------:R-:W-:-:S03]  /*a540*/  IMAD.U32 R4, RZ, RZ, UR4 ;  /* 0x00000004ff047e24 */ /* 0x000fc6000f8e00ff */
[----:B------:R-:W-:Y:S01]  /*a550*/  LOP3.LUT R0, R5, 0x70, R3, 0xf8, !PT ;  /* 0x0000007005007812 */ /* 0x000fe200078ef803 */
[----:B------:R-:W-:Y:S01]  /*a560*/  IMAD R2, R2, 0x2, R4 ;  /* 0x0000000202027824 */ /* 0x000fe200078e0204 */
[----:B------:R0:W-:Y:S01]  /*a570*/  STL [R1+0x4], R4 ;  /* 0x0000040401007387 */ /* 0x0001e20000100800 */
[----:B------:R-:W-:-:S03]  /*a580*/  IMAD.MOV.U32 R0, RZ, RZ, 0x1 ;  /* 0x00000001ff007424 */ /* 0x000fc600078e00ff */
[----:B------:R0:W-:Y:S04]  /*a590*/  STL [R1+0x50], R2 ;  /* 0x0000500201007387 */ /* 0x0001e80000100800 */
[----:B------:R0:W-:Y:S04]  /*a5a0*/  STL [R1+0x8], RZ ;  /* 0x000008ff01007387 */ /* 0x0001e80000100800 */
[----:B------:R0:W-:Y:S04]  /*a5b0*/  STL [R1+0x10], R0 ;  /* 0x0000100001007387 */ /* 0x0001e80000100800 */
[----:B------:R0:W-:Y:S02]  /*a5c0*/  STL [R1+0x3c], RZ ;  /* 0x00003cff01007387 */ /* 0x0001e40000100800 */
.L_x_561:
[----:B012---:R-:W0:Y:S02]  /*a5d0*/  LDC.64 R2, c[0x0][0xc88] ;  /* 0x00032200ff027b82 */ /* 0x007e240000000a00 */
[----:B0-----:R-:W-:-:S05]  /*a5e0*/  IMAD.WIDE R2, R19, 0x4, R2 ;  /* 0x0000000413027825 */ /* 0x001fca00078e0202 */
[----:B------:R-:W2:Y:S01]  /*a5f0*/  LDG.E R11, desc[UR40][R2.64] ;  /* 0x00000028020b7981 */ /* 0x000ea2000c1e1900 */
[----:B------:R-:W-:Y:S05]  /*a600*/  YIELD ;  /* 0x0000000000007946 */ /* 0x000fea0003800000 */
[----:B------:R-:W-:Y:S01]  /*a610*/  ULDC.64 UR4, c[0x0][0xa28] ;  /* 0x00028a0000047ab9 */ /* 0x000fe20000000a00 */
[----:B---3--:R-:W-:Y:S01]  /*a620*/  IMAD.MOV.U32 R0, RZ, RZ, RZ ;  /* 0x000000ffff007224 */ /* 0x008fe200078e00ff */
[----:B------:R-:W-:Y:S01]  /*a630*/  ISETP.NE.U32.AND P0, PT, RZ, UR4, PT ;  /* 0x00000004ff007c0c */ /* 0x000fe2000bf05070 */
[----:B------:R-:W-:Y:S01]  /*a640*/  IMAD.MOV.U32 R6, RZ, RZ, RZ ;  /* 0x000000ffff067224 */ /* 0x000fe200078e00ff */
[----:B------:R-:W-:Y:S01]  /*a650*/  ULDC.64 UR6, c[0x0][0xa18] ;  /* 0x0002860000067ab9 */ /* 0x000fe20000000a00 */
[----:B------:R-:W-:Y:S01]  /*a660*/  ULDC.64 UR8, c[0x0][0xa08] ;  /* 0x0002820000087ab9 */ /* 0x000fe20000000a00 */
[----:B------:R-:W-:-:S02]  /*a670*/  ISETP.NE.AND.EX P0, PT, RZ, UR5, PT, P0 ;  /* 0x00000005ff007c0c */ /* 0x000fc4000bf05300 */
[----:B--2---:R-:W-:Y:S01]  /*a680*/  SHF.R.S32.HI R4, RZ, 0x1f, R11 ;  /* 0x0000001fff047819 */ /* 0x004fe2000001140b */
[----:B------:R-:W-:-:S10]  /*a690*/  IMAD.SHL.U32 R10, R11, 0x4, RZ ;  /* 0x000000040b0a7824 */ /* 0x000fd400078e00ff */
[C---:B------:R-:W-:Y:S01]  /*a6a0*/  @P0 LEA R2, P1, R11.reuse, UR4, 0x2 ;  /* 0x000000040b020c11 */ /* 0x040fe2000f8210ff */
[----:B------:R-:W-:Y:S03]  /*a6b0*/  STL [R1+0x20], R11 ;  /* 0x0000200b01007387 */ /* 0x000fe60000100800 */
[C-C-:B------:R-:W-:Y:S01]  /*a6c0*/  @P0 LEA.HI.X R3, R11.reuse, UR5, R4.reuse, 0x2, P1 ;  /* 0x000000050b030c11 */ /* 0x140fe200088f1404 */
[----:B------:R-:W-:Y:S01]  /*a6d0*/  ULDC.64 UR4, c[0x0][0xa00] ;  /* 0x0002800000047ab9 */ /* 0x000fe20000000a00 */
[----:B------:R-:W-:Y:S01]  /*a6e0*/  SHF.L.U64.HI R9, R11, 0x2, R4 ;  /* 0x000000020b097819 */ /* 0x000fe20000010204 */
[----:B------:R0:W-:Y:S01]  /*a6f0*/  STL [R1+0x34], R4 ;  /* 0x0000340401007387 */ /* 0x0001e20000100800 */
[----:B------:R-:W-:-:S03]  /*a700*/  ISETP.NE.U32.AND P1, PT, RZ, UR4, PT ;  /* 0x00000004ff007c0c */ /* 0x000fc6000bf25070 */
[----:B-----5:R1:W5:Y:S01]  /*a710*/  @P0 LDG.E R0, desc[UR40][R2.64] ;  /* 0x0000002802000981 */ /* 0x020362000c1e1900 */
[----:B------:R-:W-:Y:S01]  /*a720*/  ISETP.NE.AND.EX P1, PT, RZ, UR5, PT, P1 ;  /* 0x00000005ff007c0c */ /* 0x000fe2000bf25310 */
[----:B------:R-:W-:Y:S01]  /*a730*/  IMAD.MOV.U32 R8, RZ, RZ, RZ ;  /* 0x000000ffff087224 */ /* 0x000fe200078e00ff */
[----:B------:R-:W-:Y:S01]  /*a740*/  ISETP.NE.U32.AND P2, PT, RZ, UR6, PT ;  /* 0x00000006ff007c0c */ /* 0x000fe2000bf45070 */
[----:B------:R-:W-:Y:S01]  /*a750*/  STL [R1], R10 ;  /* 0x0000000a01007387 */ /* 0x000fe20000100800 */
[----:B------:R-:W-:Y:S02]  /*a760*/  ISETP.NE.U32.AND P0, PT, RZ, UR8, PT ;  /* 0x00000008ff007c0c */ /* 0x000fe4000bf05070 */
[----:B------:R-:W-:Y:S01]  /*a770*/  ISETP.NE.AND.EX P2, PT, RZ, UR7, PT, P2 ;  /* 0x00000007ff007c0c */ /* 0x000fe2000bf45320 */
[----:B------:R-:W-:Y:S01]  /*a780*/  STL [R1+0x14], R9 ;  /* 0x0000140901007387 */ /* 0x000fe20000100800 */
[----:B------:R-:W-:Y:S02]  /*a790*/  ISETP.NE.AND.EX P0, PT, RZ, UR9, PT, P0 ;  /* 0x00000009ff007c0c */ /* 0x000fe4000bf05300 */
[----:B-1----:R-:W-:-:S02]  /*a7a0*/  IADD3 R2, P3, R10, UR4, RZ ;  /* 0x000000040a027c10 */ /* 0x002fc4000ff7e0ff */
[----:B0-----:R-:W-:Y:S02]  /*a7b0*/  IADD3 R4, P4, R10, UR8, RZ ;  /* 0x000000080a047c10 */ /* 0x001fe4000ff9e0ff */
[C---:B------:R-:W-:Y:S01]  /*a7c0*/  IADD3.X R3, R9.reuse, UR5, RZ, P3, !PT ;  /* 0x0000000509037c10 */ /* 0x040fe20009ffe4ff */
[----:B------:R-:W-:Y:S01]  /*a7d0*/  ULDC UR4, c[0x0][0x288] ;  /* 0x0000a20000047ab9 */ /* 0x000fe20000000800 */
[----:B------:R-:W-:-:S03]  /*a7e0*/  IADD3.X R5, R9, UR9, RZ, P4, !PT ;  /* 0x0000000909057c10 */ /* 0x000fc6000a7fe4ff */
[----:B------:R-:W2:Y:S01]  /*a7f0*/  @P1 LDG.E R6, desc[UR40][R2.64] ;  /* 0x0000002802061981 */ /* 0x000ea2000c1e1900 */
[----:B------:R-:W-:Y:S01]  /*a800*/  IMAD.U32 R12, RZ, RZ, UR4 ;  /* 0x00000004ff0c7e24 */ /* 0x000fe2000f8e00ff */
[----:B------:R-:W-:Y:S02]  /*a810*/  ULDC.64 UR4, c[0x0][0x418] ;  /* 0x0001060000047ab9 */ /* 0x000fe40000000a00 */
[----:B------:R-:W5:Y:S04]  /*a820*/  @P0 LDG.E R8, desc[UR40][R4.64] ;  /* 0x0000002804080981 */ /* 0x000f68000c1e1900 */
[----:B--2---:R0:W-:Y:S02]  /*a830*/  STL [R1+0x2c], R6 ;  /* 0x00002c0601007387 */ /* 0x0041e40000100800 */
[----:B0-----:R-:W-:-:S04]  /*a840*/  @P2 IADD3 R6, P3, R10, UR6, RZ ;  /* 0x000000060a062c10 */ /* 0x001fc8000ff7e0ff */
[----:B------:R-:W-:-:S05]  /*a850*/  @P2 IADD3.X R7, R9, UR7, RZ, P3, !PT ;  /* 0x0000000709072c10 */ /* 0x000fca0009ffe4ff */
[----:B------:R0:W2:Y:S01]  /*a860*/  @P2 LDG.E R12, desc[UR40][R6.64] ;  /* 0x00000028060c2981 */ /* 0x0000a2000c1e1900 */
[----:B------:R-:W-:-:S03]  /*a870*/  UISETP.NE.U32.AND UP0, UPT, UR4, URZ, UPT ;  /* 0x0000003f0400728c */ /* 0x000fc6000bf05070 */
[----:B------:R-:W-:Y:S01]  /*a880*/  ULDC UR4, c[0x0][0x424] ;  /* 0x0001090000047ab9 */ /* 0x000fe20000000800 */
[----:B------:R-:W-:-:S03]  /*a890*/  UISETP.NE.AND.EX UP0, UPT, UR5, URZ, UPT, UP0 ;  /* 0x0000003f0500728c */ /* 0x000fc6000bf05300 */
[----:B------:R-:W-:Y:S01]  /*a8a0*/  ULDC UR5, c[0x0][0x2f0] ;  /* 0x0000bc0000057ab9 */ /* 0x000fe20000000800 */
[----:B------:R-:W-:-:S04]  /*a8b0*/  USEL UR4, UR4, 0x1, UP0 ;  /* 0x0000000104047887 */ /* 0x000fc80008000000 */
[----:B------:R-:W-:-:S06]  /*a8c0*/  UIMAD UR4, UR4, UR5, URZ ;  /* 0x00000005040472a4 */ /* 0x000fcc000f8e023f */
[----:B0-----:R-:W-:Y:S01]  /*a8d0*/  IMAD.U32 R6, RZ, RZ, UR4 ;  /* 0x00000004ff067e24 */ /* 0x001fe2000f8e00ff */
[----:B--2---:R0:W-:Y:S01]  /*a8e0*/  STL [R1+0x38], R12 ;  /* 0x0000380c01007387 */ /* 0x0041e20000100800 */
[----:B------:R-:W-:Y:S05]  /*a8f0*/  @P2 BRA `(.L_x_444) ;  /* 0x0000000000142947 */ /* 0x000fea0003800000 */
[----:B------:R-:W-:Y:S05]  /*a900*/  @!P1 BRA `(.L_x_444) ;  /* 0x0000000000109947 */ /* 0x000fea0003800000 */
[----:B------:R-:W2:Y:S04]  /*a910*/  LDG.E R7, desc[UR40][R2.64] ;  /* 0x0000002802077981 */ /* 0x000ea8000c1e1900 */
[----:B------:R-:W2:Y:S02]  /*a920*/  LDG.E R2, desc[UR40][R2.64+0x4] ;  /* 0x0000042802027981 */ /* 0x000ea4000c1e1900 */
[----:B--2---:R-:W-:-:S05]  /*a930*/  IMAD.IADD R2, R2, 0x1, -R7 ;  /* 0x0000000102027824 */ /* 0x004fca00078e0a07 */
[----:B------:R1:W-:Y:S02]  /*a940*/  STL [R1+0x38], R2 ;  /* 0x0000380201007387 */ /* 0x0003e40000100800 */
.L_x_444:
[----:B-1----:R-:W-:Y:S01]  /*a950*/  IMAD.MOV.U32 R2, RZ, RZ, R11 ;  /* 0x000000ffff027224 */ /* 0x002fe200078e000b */
[----:B------:R-:W-:Y:S01]  /*a960*/  ULDC.64 UR4, c[0x0][0xa20] ;  /* 0x0002880000047ab9 */ /* 0x000fe20000000a00 */
[----:B-----5:R-:W-:Y:S01]  /*a970*/  IMAD.IADD R3, R8, 0x1, R0 ;  /* 0x0000000108037824 */ /* 0x020fe200078e0200 */
[----:B------:R-:W-:Y:S02]  /*a980*/  ISETP.NE.U32.AND P1, PT, RZ, UR4, PT ;  /* 0x00000004ff007c0c */ /* 0x000fe4000bf25070 */
[----:B------:R1:W-:Y:S02]  /*a990*/  STL [R1+0xc], R2 ;  /* 0x00000c0201007387 */ /* 0x0003e40000100800 */
[----:B------:R-:W-:Y:S02]  /*a9a0*/  ISETP.NE.AND.EX P1, PT, RZ, UR5, PT, P1 ;  /* 0x00000005ff007c0c */ /* 0x000fe4000bf25310 */
[----:B------:R1:W-:Y:S11]  /*a9b0*/  STL [R1+0x1c], R3 ;  /* 0x00001c0301007387 */ /* 0x0003f60000100800 */
[----:B-1----:R-:W-:Y:S05]  /*a9c0*/  @!P1 BRA `(.L_x_445) ;  /* 0x0000000000109947 */ /* 0x002fea0003800000 */
[----:B------:R-:W-:-:S04]  /*a9d0*/  IADD3 R6, P0, R10, UR4, RZ ;  /* 0x000000040a067c10 */ /* 0x000fc8000ff1e0ff */
[----:B------:R-:W-:-:S05]  /*a9e0*/  IADD3.X R7, R9, UR5, RZ, P0, !PT ;  /* 0x0000000509077c10 */ /* 0x000fca00087fe4ff */
[----:B------:R1:W5:Y:S01]  /*a9f0*/  LDG.E R6, desc[UR40][R6.64] ;  /* 0x0000002806067981 */ /* 0x000362000c1e1900 */
[----:B------:R-:W-:Y:S05]  /*aa00*/  BRA `(.L_x_446) ;  /* 0x0000000000107947 */ /* 0x000fea0003800000 */
.L_x_445:
[----:B------:R-:W-:Y:S05]  /*aa10*/  @!P0 BRA `(.L_x_446) ;  /* 0x00000000000c8947 */ /* 0x000fea0003800000 */
[----:B------:R-:W2:Y:S04]  /*aa20*/  LDG.E R6, desc[UR40][R4.64] ;  /* 0x0000002804067981 */ /* 0x000ea8000c1e1900 */
[----:B------:R-:W2:Y:S02]  /*aa30*/  LDG.E R4, desc[UR40][R4.64+0x4] ;  /* 0x0000042804047981 */ /* 0x000ea4000c1e1900 */
[----:B--2---:R-:W-:-:S07]  /*aa40*/  IMAD.IADD R6, R4, 0x1, -R6 ;  /* 0x0000000104067824 */ /* 0x004fce00078e0a06 */
.L_x_446:
[----:B-----5:R-:W-:Y:S01]  /*aa50*/  IMAD.IADD R3, R6, 0x1, -R0 ;  /* 0x0000000106037824 */ /* 0x020fe200078e0a00 */
[----:B------:R-:W-:Y:S03]  /*aa60*/  BSSY B7, `(.L_x_447) ;  /* 0x00004f4000077945 */ /* 0x000fe60003800000 */
[C---:B------:R-:W-:Y:S01]  /*aa70*/  VIADD R0, R3.reuse, 0x3f ;  /* 0x0000003f03007836 */ /* 0x040fe20000000000 */
[----:B------:R2:W-:Y:S01]  /*aa80*/  STL [R1+0x30], R3 ;  /* 0x0000300301007387 */ /* 0x0005e20000100800 */
[----:B------:R-:W-:-:S03]  /*aa90*/  ISETP.GT.AND P0, PT, R3, RZ, PT ;  /* 0x000000ff0300720c */ /* 0x000fc60003f04270 */
[----:B------:R-:W-:-:S04]  /*aaa0*/  SHF.R.S32.HI R2, RZ, 0x1f, R0 ;  /* 0x0000001fff027819 */ /* 0x000fc80000011400 */
[----:B------:R-:W-:-:S04]  /*aab0*/  LEA.HI R2, R2, R0, RZ, 0x6 ;  /* 0x0000000002027211 */ /* 0x000fc800078f30ff */
[----:B------:R-:W-:-:S05]  /*aac0*/  SHF.R.S32.HI R0, RZ, 0x6, R2 ;  /* 0x00000006ff007819 */ /* 0x000fca0000011402 */
[----:B------:R2:W-:Y:S01]  /*aad0*/  STL [R1+0x28], R0 ;  /* 0x0000280001007387 */ /* 0x0005e20000100800 */
[----:B------:R-:W-:Y:S05]  /*aae0*/  @P0 BRA `(.L_x_448) ;  /* 0x0000000000440947 */ /* 0x000fea0003800000 */
[----:B--2---:R-:W2:Y:S02]  /*aaf0*/  S2R R3, SR_TID.X ;  /* 0x0000000000037919 */ /* 0x004ea40000002100 */
[----:B--2---:R-:W-:-:S04]  /*ab00*/  LOP3.LUT R3, R3, 0x7f, RZ, 0xc0, !PT ;  /* 0x0000007f03037812 */ /* 0x004fc800078ec0ff */
[----:B------:R-:W-:-:S13]  /*ab10*/  ISETP.NE.AND P0, PT, R3, RZ, PT ;  /* 0x000000ff0300720c */ /* 0x000fda0003f05270 */
[----:B------:R-:W-:Y:S05]  /*ab20*/  @P0 BRA `(.L_x_449) ;  /* 0x0000004c009c0947 */ /* 0x000fea0003800000 */
[----:B------:R-:W2:Y:S01]  /*ab30*/  S2R R5, SR_LANEID ;  /* 0x0000000000057919 */ /* 0x000ea20000000000 */
[----:B------:R-:W-:Y:S01]  /*ab40*/  VOTEU.ANY UR4, UPT, PT ;  /* 0x0000000000047886 */ /* 0x000fe200038e0100 */
[----:B------:R-:W3:Y:S01]  /*ab50*/  LDC.64 R2, c[0x0][0xc60] ;  /* 0x00031800ff027b82 */ /* 0x000ee20000000a00 */
[----:B------:R-:W2:Y:S02]  /*ab60*/  FLO.U32 R0, UR4 ;  /* 0x0000000400007d00 */ /* 0x000ea400080e0000 */
[----:B--2---:R-:W-:-:S06]  /*ab70*/  ISETP.EQ.U32.AND P0, PT, R0, R5, PT ;  /* 0x000000050000720c */ /* 0x004fcc0003f02070 */
[----:B------:R-:W3:Y:S07]  /*ab80*/  POPC R5, UR4 ;  /* 0x0000000400057d09 */ /* 0x000eee0008000000 */
[----:B---3--:R-:W2:Y:S01]  /*ab90*/  @P0 ATOMG.E.ADD.STRONG.GPU PT, R3, desc[UR40][R2.64], R5 ;  /* 0x00000005020309a8 */ /* 0x008ea200081ee1e8 */
[----:B------:R-:W3:Y:S02]  /*aba0*/  S2R R4, SR_LTMASK ;  /* 0x0000000000047919 */ /* 0x000ee40000003900 */
[----:B---3--:R-:W-:-:S04]  /*abb0*/  LOP3.LUT R4, R4, UR4, RZ, 0xc0, !PT ;  /* 0x0000000404047c12 */ /* 0x008fc8000f8ec0ff */
[----:B-1----:R-:W1:Y:S01]  /*abc0*/  POPC R7, R4 ;  /* 0x0000000400077309 */ /* 0x002e620000000000 */
[----:B--2---:R-:W1:Y:S02]  /*abd0*/  SHFL.IDX PT, R0, R3, R0, 0x1f ;  /* 0x00001f0003007589 */ /* 0x004e6400000e0000 */
[----:B-1----:R-:W-:Y:S01]  /*abe0*/  IADD3 R16, R0, UR37, R7 ;  /* 0x0000002500107c10 */ /* 0x002fe2000fffe007 */
[----:B------:R-:W-:Y:S06]  /*abf0*/  BRA `(.L_x_449) ;  /* 0x0000004c00687947 */ /* 0x000fec0003800000 */
.L_x_448:
[----:B--2---:R-:W2:Y:S01]  /*ac00*/  LDL R0, [R1+0x4] ;  /* 0x0000040001007983 */ /* 0x004ea20000100800 */
[----:B------:R-:W-:Y:S01]  /*ac10*/  BSSY B6, `(.L_x_450) ;  /* 0x0000014000067945 */ /* 0x000fe20003800000 */
[----:B--2---:R-:W-:-:S05]  /*ac20*/  VIADD R0, R0, 0x22400 ;  /* 0x0002240000007836 */ /* 0x004fca0000000000 */
[----:B------:R-:W-:-:S13]  /*ac30*/  LOP3.LUT P0, RZ, R0, 0x3ff, RZ, 0xc0, !PT ;  /* 0x000003ff00ff7812 */ /* 0x000fda000780c0ff */
        /* <DEDUP_REMOVED lines=9> */
[----:B-1----:R-:W-:-:S02]  /*acd0*/  IMAD.U32 R7, RZ, RZ, UR9 ;  /* 0x00000009ff077e24 */ /* 0x002fc4000f8e00ff */
[----:B------:R-:W-:Y:S02]  /*ace0*/  IMAD.U32 R10, RZ, RZ, UR4 ;  /* 0x00000004ff0a7e24 */ /* 0x000fe4000f8e00ff */
[----:B------:R-:W-:Y:S02]  /*acf0*/  IMAD.U32 R11, RZ, RZ, UR5 ;  /* 0x00000005ff0b7e24 */ /* 0x000fe4000f8e00ff */
[----:B------:R-:W-:Y:S02]  /*ad00*/  IMAD.MOV.U32 R8, RZ, RZ, 0x70 ;  /* 0x00000070ff087424 */ /* 0x000fe400078e00ff */
[----:B0-----:R-:W-:Y:S02]  /*ad10*/  IMAD.MOV.U32 R12, RZ, RZ, 0x1 ;  /* 0x00000001ff0c7424 */ /* 0x001fe400078e00ff */
[----:B------:R-:W-:-:S07]  /*ad20*/  IMAD.MOV.U32 R13, RZ, RZ, RZ ;  /* 0x000000ffff0d7224 */ /* 0x000fce00078e00ff */
[----:B------:R-:W-:-:S07]  /*ad30*/  LEPC R20, `(.L_x_451) ;  /* 0x000000001014794e */ /* 0x000fce0000000000 */
[----:B--2---:R-:W-:Y:S05]  /*ad40*/  CALL.ABS.NOINC R2 ;  /* 0x0000000002007343 */ /* 0x004fea0003c00000 */
.L_x_451:
[----:B------:R-:W-:Y:S05]  /*ad50*/  BSYNC B6 ;  /* 0x0000000000067941 */ /* 0x000fea0003800000 */
.L_x_450:
[----:B------:R-:W2:Y:S01]  /*ad60*/  LDL R2, [R1+0x4] ;  /* 0x0000040001027983 */ /* 0x000ea20000100800 */
        /* <DEDUP_REMOVED lines=8> */
[----:B------:R2:W3:Y:S01]  /*adf0*/  LDC.64 R2, c[0x4][R0] ;  /* 0x0100000000027b82 */ /* 0x0004e20000000a00 */
[----:B------:R-:W-:Y:S02]  /*ae00*/  IMAD.U32 R4, RZ, RZ, UR6 ;  /* 0x00000006ff047e24 */ /* 0x000fe4000f8e00ff */
[----:B------:R-:W-:Y:S02]  /*ae10*/  IMAD.U32 R5, RZ, RZ, UR7 ;  /* 0x00000007ff057e24 */ /* 0x000fe4000f8e00ff */
[----:B------:R-:W-:Y:S02]  /*ae20*/  IMAD.U32 R6, RZ, RZ, UR8 ;  /* 0x00000008ff067e24 */ /* 0x000fe4000f8e00ff */
[----:B-1----:R-:W-:-:S02]  /*ae30*/  IMAD.U32 R7, RZ, RZ, UR9 ;  /* 0x00000009ff077e24 */ /* 0x002fc4000f8e00ff */
[----:B------:R-:W-:Y:S02]  /*ae40*/  IMAD.U32 R10, RZ, RZ, UR4 ;  /* 0x00000004ff0a7e24 */ /* 0x000fe4000f8e00ff */
[----:B------:R-:W-:Y:S02]  /*ae50*/  IMAD.U32 R11, RZ, RZ, UR5 ;  /* 0x00000005ff0b7e24 */ /* 0x000fe4000f8e00ff */
[----:B------:R-:W-:Y:S02]  /*ae60*/  IMAD.MOV.U32 R8, RZ, RZ, 0x70 ;  /* 0x00000070ff087424 */ /* 0x000fe400078e00ff */
[----:B0-----:R-:W-:Y:S02]  /*ae70*/  IMAD.MOV.U32 R12, RZ, RZ, 0x1 ;  /* 0x00000001ff0c7424 */ /* 0x001fe400078e00ff */
[----:B--2---:R-:W-:-:S07]  /*ae80*/  IMAD.MOV.U32 R13, RZ, RZ, RZ ;  /* 0x000000ffff0d7224 */ /* 0x004fce00078e00ff */
[----:B------:R-:W-:-:S07]  /*ae90*/  LEPC R20, `(.L_x_454) ;  /* 0x000000001014794e */ /* 0x000fce0000000000 */
[----:B---3--:R-:W-:Y:S05]  /*aea0*/  CALL.ABS.NOINC R2 ;  /* 0x0000000002007343 */ /* 0x008fea0003c00000 */
.L_x_454:
[----:B------:R-:W-:Y:S01]  /*aeb0*/  MOV R2, 0x0 ;  /* 0x0000000000027802 */ /* 0x000fe20000000f00 */
        /* <DEDUP_REMOVED lines=15> */
.L_x_453:
[----:B------:R-:W-:Y:S05]  /*afb0*/  BSYNC B6 ;  /* 0x0000000000067941 */ /* 0x000fea0003800000 */
.L_x_452:
[----:B------:R-:W2:Y:S01]  /*afc0*/  LDL.LU R2, [R1] ;  /* 0x0000000001027983 */ /* 0x000ea20000300800 */
[----:B------:R-:W-:-:S03]  /*afd0*/  ULDC.64 UR4, c[0x0][0x9f8] ;  /* 0x00027e0000047ab9 */ /* 0x000fc60000000a00 */
[----:B------:R-:W3:Y:S04]  /*afe0*/  LDL.LU R4, [R1+0x14] ;  /* 0x0000140001047983 */ /* 0x000ee80000300800 */
[----:B-1----:R-:W4:Y:S01]  /*aff0*/  LDL R7, [R1+0xc] ;  /* 0x00000c0001077983 */ /* 0x002f220000100800 */
[----:B------:R-:W-:-:S03]  /*b000*/  ISETP.NE.U32.AND P0, PT, RZ, UR4, PT ;  /* 0x00000004ff007c0c */ /* 0x000fc6000bf05070 */
[----:B------:R-:W5:Y:S01]  /*b010*/  LDL R0, [R1+0x28] ;  /* 0x0000280001007983 */ /* 0x000f620000100800 */
[----:B------:R-:W-:-:S13]  /*b020*/  ISETP.NE.AND.EX P0, PT, RZ, UR5, PT, P0 ;  /* 0x00000005ff007c0c */ /* 0x000fda000bf05300 */
[----:B--2---:R-:W-:-:S04]  /*b030*/  @P0 IADD3 R2, P1, R2, UR4, RZ ;  /* 0x0000000402020c10 */ /* 0x004fc8000ff3e0ff */
[----:B---3--:R-:W-:Y:S01]  /*b040*/  @P0 IADD3.X R3, R4, UR5, RZ, P1, !PT ;  /* 0x0000000504030c10 */ /* 0x008fe20008ffe4ff */
[----:B------:R-:W-:-:S04]  /*b050*/  ULDC.64 UR4, c[0x0][0xa08] ;  /* 0x0002820000047ab9 */ /* 0x000fc80000000a00 */
[----:B----4-:R1:W2:Y:S01]  /*b060*/  @P0 LDG.E R7, desc[UR40][R2.64] ;  /* 0x0000002802070981 */ /* 0x0102a2000c1e1900 */
[----:B-----5:R-:W-:Y:S01]  /*b070*/  VIADD R9, R0, 0xffffffff ;  /* 0xffffffff00097836 */ /* 0x020fe20000000000 */
[----:B-1----:R-:W1:Y:S01]  /*b080*/  LDC.64 R2, c[0x0][0x418] ;  /* 0x00010600ff027b82 */ /* 0x002e620000000a00 */
[----:B--2---:R-:W-:Y:S01]  /*b090*/  SHF.R.S32.HI R8, RZ, 0x1f, R7 ;  /* 0x0000001fff087819 */ /* 0x004fe20000011407 */
[----:B------:R2:W-:Y:S04]  /*b0a0*/  @P0 STL [R1+0xc], R7 ;  /* 0x00000c0701000387 */ /* 0x0005e80000100800 */
[----:B------:R2:W-:Y:S04]  /*b0b0*/  STL [R1+0x24], R9 ;  /* 0x0000240901007387 */ /* 0x0005e80000100800 */
[----:B------:R2:W-:Y:S01]  /*b0c0*/  STL [R1+0x14], R8 ;  /* 0x0000140801007387 */ /* 0x0005e20000100800 */
[----:B-1----:R-:W-:Y:S01]  /*b0d0*/  LOP3.LUT P0, RZ, R2, UR4, RZ, 0xfc, !PT ;  /* 0x0000000402ff7c12 */ /* 0x002fe2000f80fcff */
[----:B------:R-:W-:-:S03]  /*b0e0*/  UMOV UR4, 0xffffffff ;  /* 0xffffffff00047882 */ /* 0x000fc60000000000 */
[----:B------:R-:W-:-:S04]  /*b0f0*/  LOP3.LUT P0, RZ, R3, UR5, RZ, 0xfc, P0 ;  /* 0x0000000503ff7c12 */ /* 0x000fc8000800fcff */
[----:B------:R-:W-:Y:S01]  /*b100*/  SEL R0, R7, RZ, !P0 ;  /* 0x000000ff07007207 */ /* 0x000fe20004000000 */
[----:B--2---:R-:W-:Y:S08]  /*b110*/  BRA.DIV UR4, `(.L_x_455) ;  /* 0x0000005a04407947 */ /* 0x004ff0000b800000 */
[----:B------:R-:W1:Y:S02]  /*b120*/  S2R R4, SR_TID.X ;  /* 0x0000000000047919 */ /* 0x000e640000002100 */
[----:B-1----:R-:W-:-:S04]  /*b130*/  SHF.R.U32.HI R4, RZ, 0x5, R4 ;  /* 0x00000005ff047819 */ /* 0x002fc80000011604 */
[----:B------:R-:W-:-:S05]  /*b140*/  LOP3.LUT R4, R4, 0x3, RZ, 0xc0, !PT ;  /* 0x0000000304047812 */ /* 0x000fca00078ec0ff */
[----:B------:R1:W2:Y:S02]  /*b150*/  SHFL.IDX PT, R14, R4, RZ, 0x1f ;  /* 0x00001fff040e7589 */ /* 0x0002a400000e0000 */
.L_x_578:
[----:B------:R-:W-:Y:S01]  /*b160*/  PLOP3.LUT P1, PT, PT, PT, PT, 0x8, 0x0 ;  /* 0x000000000000781c */ /* 0x000fe20003f2e170 */
[----:B------:R3:W-:Y:S01]  /*b170*/  STL [R1], R0 ;  /* 0x0000000001007387 */ /* 0x0007e20000100800 */
[----:B--2---:R-:W-:Y:S02]  /*b180*/  ISETP.NE.AND P0, PT, R14, RZ, PT ;  /* 0x000000ff0e00720c */ /* 0x004fe40003f05270 */
[----:B---3--:R-:W-:-:S05]  /*b190*/  P2R R0, PR, RZ, 0x2 ;  /* 0x00000002ff007803 */ /* 0x008fca0000000000 */
[----:B------:R2:W-:Y:S06]  /*b1a0*/  STL [R1+0x18], R0 ;  /* 0x0000180001007387 */ /* 0x0005ec0000100800 */
[----:B------:R-:W-:Y:S05]  /*b1b0*/  @P0 BRA `(.L_x_456) ;  /* 0x00000004001c0947 */ /* 0x000fea0003800000 */
[----:B------:R-:W-:-:S03]  /*b1c0*/  UMOV UR4, 0xffffffff ;  /* 0xffffffff00047882 */ /* 0x000fc60000000000 */
[----:B------:R-:W-:Y:S05]  /*b1d0*/  BRA.DIV UR4, `(.L_x_457) ;  /* 0x0000005a04447947 */ /* 0x000fea000b800000 */
[----:B------:R-:W-:-:S13]  /*b1e0*/  ELECT P6, URZ, PT ;  /* 0x00000000003f782f */ /* 0x000fda00038c0000 */
.L_x_581:
[----:B------:R-:W-:Y:S05]  /*b1f0*/  @!P6 BRA `(.L_x_456) ;  /* 0x00000004000ce947 */ /* 0x000fea0003800000 */
[----:B------:R3:W-:Y:S01]  /*b200*/  STL [R1+0x40], R9 ;  /* 0x0000400901007387 */ /* 0x0007e20000100800 */
[----:B------:R-:W-:-:S04]  /*b210*/  ISETP.NE.U32.AND P0, PT, R2, RZ, PT ;  /* 0x000000ff0200720c */ /* 0x000fc80003f05070 */
[----:B------:R-:W-:-:S13]  /*b220*/  ISETP.NE.AND.EX P0, PT, R3, RZ, PT, P0 ;  /* 0x000000ff0300720c */ /* 0x000fda0003f05300 */
[----:B---3--:R-:W-:Y:S05]  /*b230*/  @!P0 BRA `(.L_x_458) ;  /* 0x0000000000508947 */ /* 0x008fea0003800000 */
[----:B------:R-:W3:Y:S01]  /*b240*/  LDC R6, c[0x0][0x43c] ;  /* 0x00010f00ff067b82 */ /* 0x000ee20000000800 */
[----:B--2---:R-:W-:Y:S01]  /*b250*/  IMAD.MOV.U32 R0, RZ, RZ, R9 ;  /* 0x000000ffff007224 */ /* 0x004fe200078e0009 */
[----:B------:R-:W-:Y:S01]  /*b260*/  ULDC.64 UR4, c[0x0][0x428] ;  /* 0x00010a0000047ab9 */ /* 0x000fe20000000a00 */
[----:B---3--:R-:W-:-:S13]  /*b270*/  ISETP.NE.AND P0, PT, R6, 0x1, PT ;  /* 0x000000010600780c */ /* 0x008fda0003f05270 */
[----:B-1----:R-:W1:Y:S02]  /*b280*/  @P0 LDC.64 R4, c[0x0][0x440] ;  /* 0x00011000ff040b82 */ /* 0x002e640000000a00 */
[----:B-1----:R-:W-:-:S05]  /*b290*/  @P0 IMAD.HI.U32 R4, R9, R4, RZ ;  /* 0x0000000409040227 */ /* 0x002fca00078e00ff */
        /* <DEDUP_REMOVED lines=8> */
[----:B-1----:R-:W-:-:S04]  /*b320*/  IMAD R6, R8, UR4, RZ ;  /* 0x0000000408067c24 */ /* 0x002fc8000f8e02ff */
[----:B------:R-:W-:-:S04]  /*b330*/  IMAD R0, R7, UR5, R6 ;  /* 0x0000000507007c24 */ /* 0x000fc8000f8e0206 */
[----:B------:R-:W-:-:S05]  /*b340*/  IMAD.IADD R0, R5, 0x1, R0 ;  /* 0x0000000105007824 */ /* 0x000fca00078e0200 */
[----:B------:R-:W-:-:S05]  /*b350*/  LEA.HI.X R3, R4, R3, R0, 0x2, P0 ;  /* 0x0000000304037211 */ /* 0x000fca00000f1400 */
[----:B------:R-:W2:Y:S04]  /*b360*/  LDG.E R0, desc[UR40][R2.64] ;  /* 0x0000002802007981 */ /* 0x000ea8000c1e1900 */
[----:B--2---:R3:W-:Y:S02]  /*b370*/  STL [R1], R0 ;  /* 0x0000000001007387 */ /* 0x0047e40000100800 */
.L_x_458:
[----:B------:R-:W4:Y:S04]  /*b380*/  LDL R7, [R1+0x4] ;  /* 0x0000040001077983 */ /* 0x000f280000100800 */
[----:B--23--:R-:W4:Y:S04]  /*b390*/  LDL R0, [R1+0x8] ;  /* 0x0000080001007983 */ /* 0x00cf280000100800 */
[----:B------:R-:W2:Y:S01]  /*b3a0*/  LDL R2, [R1+0x10] ;  /* 0x0000100001027983 */ /* 0x000ea20000100800 */
[----:B----4-:R-:W-:Y:S01]  /*b3b0*/  IMAD R0, R0, 0x8, R7 ;  /* 0x0000000800007824 */ /* 0x010fe200078e0207 */
[----:B--2---:R-:W-:-:S04]  /*b3c0*/  SHF.L.U32 R2, R2, 0x1f, RZ ;  /* 0x0000001f02027819 */ /* 0x004fc800000006ff */
[----:B------:R-:W2:Y:S02]  /*b3d0*/  SYNCS.PHASECHK.TRANS64.TRYWAIT P0, [R0+URZ+0x28c40], R2 ;  /* 0x028c4002000075a7 */ /* 0x000ea4000800017f */
[----:B--2---:R-:W-:Y:S05]  /*b3e0*/  @!P0 BRA `(.L_x_459) ;  /* 0x0000005400e08947 */ /* 0x004fea0003800000 */
.L_x_582:
[----:B------:R-:W3:Y:S02]  /*b3f0*/  S2R R3, SR_TID.X ;  /* 0x0000000000037919 */ /* 0x000ee40000002100 */
[----:B---3--:R-:W-:-:S04]  /*b400*/  LOP3.LUT R3, R3, 0x7f, RZ, 0xc0, !PT ;  /* 0x0000007f03037812 */ /* 0x008fc800078ec0ff */
[----:B------:R-:W-:-:S13]  /*b410*/  ISETP.NE.AND P0, PT, R3, RZ, PT ;  /* 0x000000ff0300720c */ /* 0x000fda0003f05270 */
[----:B------:R-:W-:Y:S05]  /*b420*/  @P0 BRA `(.L_x_460) ;  /* 0x00000000001c0947 */ /* 0x000fea0003800000 */
[----:B------:R-:W3:Y:S01]  /*b430*/  S2R R3, SR_TID.X ;  /* 0x0000000000037919 */ /* 0x000ee20000002100 */
[----:B--2---:R-:W-:-:S04]  /*b440*/  IMAD.MOV.U32 R2, RZ, RZ, 0x2000 ;  /* 0x00002000ff027424 */ /* 0x004fc800078e00ff */
[----:B------:R4:W-:Y:S01]  /*b450*/  SYNCS.ARRIVE.TRANS64 RZ, [R0+URZ+0x28c30], R2 ;  /* 0x028c300200ff79a7 */ /* 0x0009e2000800003f */
[----:B---3--:R-:W-:-:S04]  /*b460*/  LOP3.LUT R3, R3, 0x1f, RZ, 0xc0, !PT ;  /* 0x0000001f03037812 */ /* 0x008fc800078ec0ff */
[----:B------:R-:W-:-:S13]  /*b470*/  ISETP.NE.AND P0, PT, R3, RZ, PT ;  /* 0x000000ff0300720c */ /* 0x000fda0003f05270 */
[----:B----4-:R-:W-:Y:S05]  /*b480*/  @!P0 BRA `(.L_x_460) ;  /* 0x0000000000048947 */ /* 0x010fea0003800000 */
[----:B------:R-:W-:Y:S01]  /*b490*/  BPT.TRAP 0x1 ;  /* 0x000000040000795c */ /* 0x000fe20000300000 */
.L_x_460:
[----:B------:R-:W3:Y:S04]  /*b4a0*/  LDL R5, [R1+0x4] ;  /* 0x0000040001057983 */ /* 0x000ee80000100800 */
[----:B-1----:R-:W3:Y:S04]  /*b4b0*/  LDL R4, [R1+0x8] ;  /* 0x0000080001047983 */ /* 0x002ee80000100800 */
[----:B------:R-:W4:Y:S04]  /*b4c0*/  LDL R6, [R1+0x40] ;  /* 0x0000400001067983 */ /* 0x000f280000100800 */
[----:B------:R-:W5:Y:S04]  /*b4d0*/  LDL R3, [R1+0x1c] ;  /* 0x00001c0001037983 */ /* 0x000f680000100800 */
[----:B--2---:R-:W2:Y:S01]  /*b4e0*/  LDL R2, [R1] ;  /* 0x0000000001027983 */ /* 0x004ea20000100800 */
[----:B------:R-:W-:Y:S01]  /*b4f0*/  R2UR UR9, R0 ;  /* 0x00000000000972ca */ /* 0x000fe200000e0000 */
[----:B------:R-:W-:Y:S01]  /*b500*/  UIADD3 UR6, UP0, UR38, 0x370, URZ ;  /* 0x0000037026067890 */ /* 0x000fe2000ff1e03f */
[----:B------:R-:W-:-:S02]  /*b510*/  R2UR UR12, R18 ;  /* 0x00000000120c72ca */ /* 0x000fc400000e0000 */
[----:B------:R-:W-:Y:S01]  /*b520*/  PLOP3.LUT P0, PT, PT, PT, PT, 0x80, 0x0 ;  /* 0x000000000000781c */ /* 0x000fe20003f0f070 */
[----:B------:R-:W-:-:S08]  /*b530*/  UIADD3.X UR7, URZ, UR39, URZ, UP0, !UPT ;  /* 0x000000273f077290 */ /* 0x000fd000087fe43f */
[----:B------:R-:W-:Y:S01]  /*b540*/  UIADD3 UR9, UR9, 0x28c30, URZ ;  /* 0x00028c3009097890 */ /* 0x000fe2000fffe03f */
[----:B------:R-:W-:Y:S01]  /*b550*/  UMOV UR5, 0x14f00000 ;  /* 0x14f0000000057882 */ /* 0x000fe20000000000 */
[----:B------:R-:W-:Y:S01]  /*b560*/  UMOV UR10, URZ ;  /* 0x0000003f000a7c82 */ /* 0x000fe20008000000 */
[----:B---3--:R-:W-:Y:S01]  /*b570*/  IMAD R0, R4, 0x2000, R5 ;  /* 0x0000200004007824 */ /* 0x008fe200078e0205 */
[----:B----4-:R-:W-:-:S04]  /*b580*/  R2UR UR11, R6 ;  /* 0x00000000060b72ca */ /* 0x010fc800000e0000 */
[----:B------:R-:W-:Y:S02]  /*b590*/  R2UR UR8, R0 ;  /* 0x00000000000872ca */ /* 0x000fe400000e0000 */
[----:B-----5:R-:W-:Y:S02]  /*b5a0*/  R2UR UR4, R3 ;  /* 0x00000000030472ca */ /* 0x020fe400000e0000 */
[----:B--2---:R-:W-:Y:S02]  /*b5b0*/  R2UR UR13, R2 ;  /* 0x00000000020d72ca */ /* 0x004fe400000e0000 */
[----:B------:R-:W-:-:S07]  /*b5c0*/  P2R R0, PR, RZ, 0x1 ;  /* 0x00000001ff007803 */ /* 0x000fce0000000000 */
[----:B------:R-:W-:Y:S02]  /*b5d0*/  UIADD3 UR8, UR8, 0x22400, URZ ;  /* 0x0002240008087890 */ /* 0x000fe4000fffe03f */
[----:B------:R-:W-:Y:S01]  /*b5e0*/  ULEA UR11, UR11, UR4, 0x6 ;  /* 0x000000040b0b7291 */ /* 0x000fe2000f8e303f */
[----:B------:R3:W-:Y:S02]  /*b5f0*/  STL [R1+0x18], R0 ;  /* 0x0000180001007387 */ /* 0x0007e40000100800 */
[----:B------:R-:W-:-:S06]  /*b600*/  UMOV UR4, 0x0 ;  /* 0x0000000000047882 */ /* 0x000fcc0000000000 */
[----:B------:R3:W-:Y:S01]  /*b610*/  UTMALDG.4D [UR8], [UR6], desc[UR4] ;  /* 0x00000408060075b4 */ /* 0x0007e20008019000 */
[----:B------:R-:W-:Y:S02]  /*b620*/  NOP ;  /* 0x0000000000007918 */ /* 0x000fe40000000000 */
.L_x_456:
[----:B------:R-:W4:Y:S04]  /*b630*/  LDL R2, [R1+0x4] ;  /* 0x0000040001027983 */ /* 0x000f280000100800 */
[----:B------:R-:W2:Y:S04]  /*b640*/  LDL.LU R3, [R1+0x2c] ;  /* 0x00002c0001037983 */ /* 0x000ea80000300800 */
[----:B------:R-:W5:Y:S04]  /*b650*/  LDL.LU R5, [R1+0x20] ;  /* 0x0000200001057983 */ /* 0x000f680000300800 */
[----:B-1----:R-:W5:Y:S01]  /*b660*/  LDL.LU R4, [R1+0x34] ;  /* 0x0000340001047983 */ /* 0x002f620000300800 */
[----:B------:R-:W-:Y:S05]  /*b670*/  WARPSYNC.ALL ;  /* 0x0000000000007948 */ /* 0x000fea0003800000 */
[----:B---3--:R-:W-:Y:S01]  /*b680*/  ULDC.64 UR4, c[0x0][0x298] ;  /* 0x0000a60000047ab9 */ /* 0x008fe20000000a00 */
[----:B------:R-:W-:Y:S01]  /*b690*/  ULDC.64 UR6, c[0x0][0xa00] ;  /* 0x0002800000067ab9 */ /* 0x000fe20000000a00 */
[----:B------:R-:W-:Y:S01]  /*b6a0*/  BSSY B6, `(.L_x_461) ;  /* 0x0000024000067945 */ /* 0x000fe20003800000 */
[----:B------:R-:W-:Y:S01]  /*b6b0*/  BAR.SYNC.DEFER_BLOCKING 0x8, 0x100 ;  /* 0x0204000000007b1d */ /* 0x000fe20000010000 */
[----:B------:R-:W-:-:S04]  /*b6c0*/  ISETP.NE.U32.AND P0, PT, RZ, UR6, PT ;  /* 0x00000006ff007c0c */ /* 0x000fc8000bf05070 */
[----:B------:R-:W-:Y:S01]  /*b6d0*/  ISETP.NE.AND.EX P0, PT, RZ, UR7, PT, P0 ;  /* 0x00000007ff007c0c */ /* 0x000fe2000bf05300 */
[----:B----4-:R-:W-:Y:S01]  /*b6e0*/  VIADD R2, R2, 0x20400 ;  /* 0x0002040002027836 */ /* 0x010fe20000000000 */
[----:B--2---:R-:W-:-:S04]  /*b6f0*/  SHF.R.S32.HI R0, RZ, 0x1f, R3 ;  /* 0x0000001fff007819 */ /* 0x004fc80000011403 */
[----:B------:R-:W-:Y:S02]  /*b700*/  LOP3.LUT P1, RZ, R2, 0x3ff, RZ, 0xc0, !PT ;  /* 0x000003ff02ff7812 */ /* 0x000fe4000782c0ff */
[----:B-----5:R-:W-:Y:S01]  /*b710*/  SEL R5, R5, RZ, !P0 ;  /* 0x000000ff05057207 */ /* 0x020fe20004000000 */
[----:B------:R-:W-:Y:S01]  /*b720*/  IMAD R0, R0, UR4, RZ ;  /* 0x0000000400007c24 */ /* 0x000fe2000f8e02ff */
[----:B------:R-:W-:-:S03]  /*b730*/  SEL R4, R4, RZ, !P0 ;  /* 0x000000ff04047207 */ /* 0x000fc60004000000 */
[C---:B------:R-:W-:Y:S02]  /*b740*/  IMAD R0, R3.reuse, UR5, R0 ;  /* 0x0000000503007c24 */ /* 0x040fe4000f8e0200 */
[----:B------:R-:W-:-:S05]  /*b750*/  IMAD.WIDE.U32 R2, R3, UR4, RZ ;  /* 0x0000000403027c25 */ /* 0x000fca000f8e00ff */
[----:B------:R1:W-:Y:S04]  /*b760*/  STL.64 [R1+0x48], R2 ;  /* 0x0000480201007387 */ /* 0x0003e80000100a00 */
[----:B------:R2:W-:Y:S04]  /*b770*/  STL [R1+0x20], R5 ;  /* 0x0000200501007387 */ /* 0x0005e80000100800 */
[----:B------:R2:W-:Y:S01]  /*b780*/  STL [R1+0x54], R4 ;  /* 0x0000540401007387 */ /* 0x0005e20000100800 */
[----:B-1----:R-:W-:Y:S01]  /*b790*/  IMAD.IADD R2, R3, 0x1, R0 ;  /* 0x0000000103027824 */ /* 0x002fe200078e0200 */
[----:B------:R-:W-:-:S05]  /*b7a0*/  SHF.R.S32.HI R0, RZ, 0x1f, R18 ;  /* 0x0000001fff007819 */ /* 0x000fca0000011412 */
[----:B------:R2:W-:Y:S04]  /*b7b0*/  STL [R1+0x34], R0 ;  /* 0x0000340001007387 */ /* 0x0005e80000100800 */
[----:B------:R2:W-:Y:S01]  /*b7c0*/  STL [R1+0x2c], R2 ;  /* 0x00002c0201007387 */ /* 0x0005e20000100800 */
[----:B------:R-:W-:Y:S05]  /*b7d0*/  @!P1 BRA `(.L_x_462) ;  /* 0x0000000000409947 */ /* 0x000fea0003800000 */
[----:B--2---:R-:W-:Y:S01]  /*b7e0*/  MOV R2, 0x0 ;  /* 0x0000000000027802 */ /* 0x004fe20000000f00 */
        /* <DEDUP_REMOVED lines=11> */
[----:B0-----:R-:W-:Y:S02]  /*b8a0*/  IMAD.MOV.U32 R12, RZ, RZ, 0x1 ;  /* 0x00000001ff0c7424 */ /* 0x001fe400078e00ff */
[----:B------:R-:W-:-:S07]  /*b8b0*/  IMAD.MOV.U32 R13, RZ, RZ, RZ ;  /* 0x000000ffff0d7224 */ /* 0x000fce00078e00ff */
[----:B------:R-:W-:-:S07]  /*b8c0*/  LEPC R20, `(.L_x_462) ;  /* 0x000000001014794e */ /* 0x000fce0000000000 */
[----:B-1----:R-:W-:Y:S05]  /*b8d0*/  CALL.ABS.NOINC R2 ;  /* 0x0000000002007343 */ /* 0x002fea0003c00000 */
.L_x_462:
[----:B------:R-:W-:Y:S05]  /*b8e0*/  BSYNC B6 ;  /* 0x0000000000067941 */ /* 0x000fea0003800000 */
.L_x_461:
[----:B--2---:R-:W2:Y:S01]  /*b8f0*/  LDL.LU R5, [R1+0x2c] ;  /* 0x00002c0001057983 */ /* 0x004ea20000300800 */
[----:B------:R-:W-:Y:S01]  /*b900*/  ULDC.64 UR4, c[0x0][0x2d8] ;  /* 0x0000b60000047ab9 */ /* 0x000fe20000000a00 */
[----:B------:R-:W1:Y:S01]  /*b910*/  LDC R7, c[0x0][0x448] ;  /* 0x00011200ff077b82 */ /* 0x000e620000000800 */
[----:B------:R-:W-:Y:S01]  /*b920*/  ULDC UR6, c[0x0][0x2b8] ;  /* 0x0000ae0000067ab9 */ /* 0x000fe20000000800 */
[----:B------:R-:W2:Y:S04]  /*b930*/  LDL.LU.64 R2, [R1+0x48] ;  /* 0x0000480001027983 */ /* 0x000ea80000300a00 */
[----:B------:R-:W3:Y:S04]  /*b940*/  LDL.LU R0, [R1+0x34] ;  /* 0x0000340001007983 */ /* 0x000ee80000300800 */
[----:B------:R-:W4:Y:S04]  /*b950*/  LDL.LU R6, [R1+0x54] ;  /* 0x0000540001067983 */ /* 0x000f280000300800 */
[----:B------:R-:W4:Y:S04]  /*b960*/  LDL.LU R4, [R1+0x20] ;  /* 0x0000200001047983 */ /* 0x000f280000300800 */
[----:B------:R0:W5:Y:S01]  /*b970*/  LDL R9, [R1+0x50] ;  /* 0x0000500001097983 */ /* 0x0001620000100800 */
[----:B-1----:R-:W-:Y:S01]  /*b980*/  ISETP.NE.AND P0, PT, R7, 0x1, PT ;  /* 0x000000010700780c */ /* 0x002fe20003f05270 */
[----:B------:R-:W1:Y:S02]  /*b990*/  S2R R8, SR_TID.X ;  /* 0x0000000000087919 */ /* 0x000e640000002100 */
[C---:B-1----:R-:W-:Y:S01]  /*b9a0*/  IMAD.SHL.U32 R10, R8.reuse, 0x8, RZ ;  /* 0x00000008080a7824 */ /* 0x042fe200078e00ff */
[----:B------:R-:W-:-:S04]  /*b9b0*/  LOP3.LUT R8, R8, 0x7f, RZ, 0xc0, !PT ;  /* 0x0000007f08087812 */ /* 0x000fc800078ec0ff */
[----:B------:R-:W-:Y:S02]  /*b9c0*/  LOP3.LUT R10, R10, 0x38, RZ, 0xc0, !PT ;  /* 0x000000380a0a7812 */ /* 0x000fe400078ec0ff */
[----:B------:R-:W-:Y:S01]  /*b9d0*/  SHF.R.U32.HI R8, RZ, 0x3, R8 ;  /* 0x00000003ff087819 */ /* 0x000fe20000011608 */
[----:B--2---:R-:W-:Y:S02]  /*b9e0*/  IMAD.MOV.U32 R3, RZ, RZ, R5 ;  /* 0x000000ffff037224 */ /* 0x004fe400078e0005 */
[----:B------:R-:W1:Y:S01]  /*b9f0*/  S2R R5, SR_TID.X ;  /* 0x0000000000057919 */ /* 0x000e620000002100 */
[----:B---3--:R-:W-:Y:S02]  /*ba00*/  IMAD R0, R0, UR4, RZ ;  /* 0x0000000400007c24 */ /* 0x008fe4000f8e02ff */
[----:B------:R-:W-:-:S04]  /*ba10*/  IMAD.WIDE.U32 R2, R18, UR4, R2 ;  /* 0x0000000412027c25 */ /* 0x000fc8000f8e0002 */
[----:B------:R-:W-:Y:S01]  /*ba20*/  IMAD R0, R18, UR5, R0 ;  /* 0x0000000512007c24 */ /* 0x000fe2000f8e0200 */
[----:B------:R-:W-:-:S03]  /*ba30*/  ULDC.64 UR4, c[0x0][0x2e0] ;  /* 0x0000b80000047ab9 */ /* 0x000fc60000000a00 */
[----:B------:R-:W-:Y:S02]  /*ba40*/  IMAD.IADD R3, R3, 0x1, R0 ;  /* 0x0000000103037824 */ /* 0x000fe400078e0200 */
[----:B----4-:R-:W-:Y:S02]  /*ba50*/  IMAD R0, R6, UR4, RZ ;  /* 0x0000000406007c24 */ /* 0x010fe4000f8e02ff */
[C---:B------:R-:W-:Y:S01]  /*ba60*/  IMAD.WIDE.U32 R2, R4.reuse, UR4, R2 ;  /* 0x0000000404027c25 */ /* 0x040fe2000f8e0002 */
[----:B------:R-:W2:Y:S03]  /*ba70*/  @P0 LDC R6, c[0x0][0x450] ;  /* 0x00011400ff060b82 */ /* 0x000ea60000000800 */
[----:B------:R-:W-:Y:S01]  /*ba80*/  IMAD R0, R4, UR5, R0 ;  /* 0x0000000504007c24 */ /* 0x000fe2000f8e0200 */
[----:B------:R-:W-:Y:S01]  /*ba90*/  ULDC.64 UR4, c[0x0][0x2d0] ;  /* 0x0000b40000047ab9 */ /* 0x000fe20000000a00 */
[----:B------:R-:W3:Y:S02]  /*baa0*/  S2R R4, SR_TID.X ;  /* 0x0000000000047919 */ /* 0x000ee40000002100 */
[----:B------:R-:W-:Y:S01]  /*bab0*/  IMAD.IADD R3, R3, 0x1, R0 ;  /* 0x0000000103037824 */ /* 0x000fe200078e0200 */
[----:B-1----:R-:W-:-:S04]  /*bac0*/  LOP3.LUT R5, R5, 0x7f, RZ, 0xc0, !PT ;  /* 0x0000007f05057812 */ /* 0x002fc800078ec0ff */
[----:B------:R-:W-:Y:S01]  /*bad0*/  SHF.R.U32.HI R5, RZ, 0x3, R5 ;  /* 0x00000003ff057819 */ /* 0x000fe20000011605 */
[----:B---3--:R-:W-:-:S05]  /*bae0*/  IMAD.SHL.U32 R4, R4, 0x10, RZ ;  /* 0x0000001004047824 */ /* 0x008fca00078e00ff */
[----:B------:R-:W-:Y:S02]  /*baf0*/  LOP3.LUT R4, R5, 0x70, R4, 0xf8, !PT ;  /* 0x0000007005047812 */ /* 0x000fe400078ef804 */
[----:B------:R-:W1:Y:S03]  /*bb00*/  @P0 LDC R5, c[0x0][0x44c] ;  /* 0x00011300ff050b82 */ /* 0x000e660000000800 */
[----:B------:R-:W-:-:S04]  /*bb10*/  IMAD R0, R17, 0x40, R4 ;  /* 0x0000004011007824 */ /* 0x000fc800078e0204 */
[----:B------:R-:W-:Y:S02]  /*bb20*/  IMAD.MOV.U32 R4, RZ, RZ, R0 ;  /* 0x000000ffff047224 */ /* 0x000fe400078e0000 */
[----:B-1----:R-:W-:-:S05]  /*bb30*/  @P0 IMAD.HI.U32 R5, R0, R5, RZ ;  /* 0x0000000500050227 */ /* 0x002fca00078e00ff */
[----:B--2---:R-:W-:-:S05]  /*bb40*/  @P0 SHF.R.U32.HI R4, RZ, R6, R5 ;  /* 0x00000006ff040219 */ /* 0x004fca0000011605 */
[----:B------:R-:W-:-:S04]  /*bb50*/  IMAD.MOV R5, RZ, RZ, -R4 ;  /* 0x000000ffff057224 */ /* 0x000fc800078e0a04 */
[----:B------:R-:W-:Y:S01]  /*bb60*/  IMAD R0, R7, R5, R0 ;  /* 0x0000000507007224 */ /* 0x000fe200078e0200 */
[----:B------:R-:W-:Y:S01]  /*bb70*/  SHF.R.S32.HI R5, RZ, 0x1f, R4 ;  /* 0x0000001fff057819 */ /* 0x000fe20000011404 */
[----:B------:R-:W-:-:S04]  /*bb80*/  IMAD.WIDE.U32 R2, R4, UR4, R2 ;  /* 0x0000000404027c25 */ /* 0x000fc8000f8e0002 */
[----:B------:R-:W-:-:S04]  /*bb90*/  IMAD R5, R5, UR4, RZ ;  /* 0x0000000405057c24 */ /* 0x000fc8000f8e02ff */
[----:B------:R-:W-:Y:S01]  /*bba0*/  IMAD R4, R4, UR5, R5 ;  /* 0x0000000504047c24 */ /* 0x000fe2000f8e0205 */
[----:B------:R-:W-:-:S03]  /*bbb0*/  ULDC.64 UR4, c[0x0][0x2c8] ;  /* 0x0000b20000047ab9 */ /* 0x000fc60000000a00 */
[----:B------:R-:W-:Y:S01]  /*bbc0*/  IMAD.IADD R3, R3, 0x1, R4 ;  /* 0x0000000103037824 */ /* 0x000fe200078e0204 */
[----:B------:R-:W-:-:S05]  /*bbd0*/  SHF.R.S32.HI R4, RZ, 0x1f, R0 ;  /* 0x0000001fff047819 */ /* 0x000fca0000011400 */
[----:B------:R-:W-:Y:S02]  /*bbe0*/  IMAD R6, R4, UR4, RZ ;  /* 0x0000000404067c24 */ /* 0x000fe4000f8e02ff */
[----:B------:R-:W-:-:S04]  /*bbf0*/  IMAD.WIDE.U32 R4, R0, UR4, R2 ;  /* 0x0000000400047c25 */ /* 0x000fc8000f8e0002 */
[----:B------:R-:W-:Y:S01]  /*bc00*/  IMAD R0, R0, UR5, R6 ;  /* 0x0000000500007c24 */ /* 0x000fe2000f8e0206 */
[----:B------:R-:W-:Y:S02]  /*bc10*/  ULDC.64 UR4, c[0x0][0x280] ;  /* 0x0000a00000047ab9 */ /* 0x000fe40000000a00 */
[----:B------:R-:W-:Y:S01]  /*bc20*/  LEA R3, P1, R4, UR4, 0x1 ;  /* 0x0000000404037c11 */ /* 0x000fe2000f8208ff */
[----:B------:R-:W-:Y:S01]  /*bc30*/  IMAD.IADD R0, R5, 0x1, R0 ;  /* 0x0000000105007824 */ /* 0x000fe200078e0200 */
[----:B------:R-:W-:Y:S01]  /*bc40*/  UMOV UR4, 0xffffffff ;  /* 0xffffffff00047882 */ /* 0x000fe20000000000 */
[----:B------:R-:W-:-:S03]  /*bc50*/  ISETP.GE.AND P0, PT, R10, UR6, PT ;  /* 0x000000060a007c0c */ /* 0x000fc6000bf06270 */
[----:B------:R-:W-:Y:S01]  /*bc60*/  LEA.HI.X R2, R4, UR5, R0, 0x1, P1 ;  /* 0x0000000504027c11 */ /* 0x000fe200088f0c00 */
[----:B0-----:R-:W-:Y:S09]  /*bc70*/  BRA.DIV UR4, `(.L_x_463) ;  /* 0x0000004e04d07947 */ /* 0x001ff2000b800000 */
[----:B------:R-:W2:Y:S01]  /*bc80*/  LDL.LU R5, [R1+0x38] ;  /* 0x0000380001057983 */ /* 0x000ea20000300800 */
[----:B------:R-:W-:-:S03]  /*bc90*/  IMAD R17, R17, 0x40, R8 ;  /* 0x0000004011117824 */ /* 0x000fc600078e0208 */
[----:B------:R-:W-:Y:S04]  /*bca0*/  SHFL.IDX PT, R4, R2, RZ, 0x181f ;  /* 0x00181fff02047589 */ /* 0x000fe800000e0000 */
[----:B------:R-:W-:Y:S01]  /*bcb0*/  SHFL.IDX PT, R6, R2, 0x1, 0x181f ;  /* 0x00381f0002067f89 */ /* 0x000fe200000e0000 */
[----:B--2---:R-:W-:-:S03]  /*bcc0*/  IMAD R0, R5, R7, RZ ;  /* 0x0000000705007224 */ /* 0x004fc600078e02ff */
[----:B------:R-:W0:Y:S02]  /*bcd0*/  SHFL.IDX PT, R5, R3, RZ, 0x181f ;  /* 0x00181fff03057589 */ /* 0x000e2400000e0000 */
[----:B------:R-:W-:-:S13]  /*bce0*/  ISETP.GE.AND P1, PT, R17, R0, PT ;  /* 0x000000001100720c */ /* 0x000fda0003f26270 */
[----:B0-----:R-:W-:-:S05]  /*bcf0*/  @!P1 LEA R5, P2, R10, R5, 0x1 ;  /* 0x000000050a059211 */ /* 0x001fca00078408ff */
[----:B------:R-:W-:-:S05]  /*bd00*/  @!P1 IMAD.X R4, RZ, RZ, R4, P2 ;  /* 0x000000ffff049224 */ /* 0x000fca00010e0604 */
[----:B------:R-:W-:-:S04]  /*bd10*/  @!P1 LOP3.LUT R5, R5, R4, RZ, 0x3c, !PT ;  /* 0x0000000405059212 */ /* 0x000fc800078e3cff */
[----:B------:R-:W-:-:S04]  /*bd20*/  @!P1 LOP3.LUT R4, R5, R4, RZ, 0x3c, !PT ;  /* 0x0000000405049212 */ /* 0x000fc800078e3cff */
[----:B------:R-:W-:-:S05]  /*bd30*/  @!P1 LOP3.LUT R5, R5, R4, RZ, 0x3c, !PT ;  /* 0x0000000405059212 */ /* 0x000fca00078e3cff */
[----:B-----5:R0:W-:Y:S02]  /*bd40*/  @!P1 LDGSTS.E.BYPASS.LTC128B.128 [R9+0x20400], desc[UR40][R4.64], !P0 ;  /* 0x2040000004099fae */ /* 0x0201e4000c101d68 */
[----:B0-----:R-:W-:-:S05]  /*bd50*/  VIADD R4, R17, 0x10 ;  /* 0x0000001011047836 */ /* 0x001fca0000000000 */
[----:B------:R-:W-:Y:S02]  /*bd60*/  ISETP.GE.AND P1, PT, R4, R0, PT ;  /* 0x000000000400720c */ /* 0x000fe40003f26270 */
[----:B------:R-:W0:Y:S11]  /*bd70*/  SHFL.IDX PT, R4, R3, 0x1, 0x181f ;  /* 0x00381f0003047f89 */ /* 0x000e3600000e0000 */
[----:B0-----:R-:W-:-:S05]  /*bd80*/  @!P1 LEA R5, P2, R10, R4, 0x1 ;  /* 0x000000040a059211 */ /* 0x001fca00078408ff */
[----:B------:R-:W-:Y:S02]  /*bd90*/  @!P1 IMAD.X R4, RZ, RZ, R6, P2 ;  /* 0x000000ffff049224 */ /* 0x000fe400010e0606 */
[----:B------:R-:W-:Y:S03]  /*bda0*/  SHFL.IDX PT, R6, R2, 0x2, 0x181f ;  /* 0x00581f0002067f89 */ /* 0x000fe600000e0000 */
[----:B------:R-:W-:-:S04]  /*bdb0*/  @!P1 LOP3.LUT R5, R5, R4, RZ, 0x3c, !PT ;  /* 0x0000000405059212 */ /* 0x000fc800078e3cff */
[----:B------:R-:W-:-:S04]  /*bdc0*/  @!P1 LOP3.LUT R4, R5, R4, RZ, 0x3c, !PT ;  /* 0x0000000405049212 */ /* 0x000fc800078e3cff */
[----:B------:R-:W-:-:S05]  /*bdd0*/  @!P1 LOP3.LUT R5, R5, R4, RZ, 0x3c, !PT ;  /* 0x0000000405059212 */ /* 0x000fca00078e3cff */
[----:B------:R0:W-:Y:S02]  /*bde0*/  @!P1 LDGSTS.E.BYPASS.LTC128B.128 [R9+0x20c00], desc[UR40][R4.64], !P0 ;  /* 0x20c0000004099fae */ /* 0x0001e4000c101d68 */
[----:B0-----:R-:W-:-:S05]  /*bdf0*/  VIADD R4, R17, 0x20 ;  /* 0x0000002011047836 */ /* 0x001fca0000000000 */
[----:B------:R-:W-:Y:S02]  /*be00*/  ISETP.GE.AND P1, PT, R4, R0, PT ;  /* 0x000000000400720c */ /* 0x000fe40003f26270 */
[----:B------:R-:W0:Y:S04]  /*be10*/  SHFL.IDX PT, R4, R3, 0x2, 0x181f ;  /* 0x00581f0003047f89 */ /* 0x000e2800000e0000 */
[----:B------:R-:W1:Y:S07]  /*be20*/  SHFL.IDX PT, R3, R3, 0x3, 0x181f ;  /* 0x00781f0003037f89 */ /* 0x000e6e00000e0000 */
[----:B0-----:R-:W-:-:S05]  /*be30*/  @!P1 LEA R5, P2, R10, R4, 0x1 ;  /* 0x000000040a059211 */ /* 0x001fca00078408ff */
[----:B------:R-:W-:-:S05]  /*be40*/  @!P1 IMAD.X R4, RZ, RZ, R6, P2 ;  /* 0x000000ffff049224 */ /* 0x000fca00010e0606 */
[----:B------:R-:W-:-:S04]  /*be50*/  @!P1 LOP3.LUT R5, R5, R4, RZ, 0x3c, !PT ;  /* 0x0000000405059212 */ /* 0x000fc800078e3cff */
[----:B------:R-:W-:-:S04]  /*be60*/  @!P1 LOP3.LUT R4, R5, R4, RZ, 0x3c, !PT ;  /* 0x0000000405049212 */ /* 0x000fc800078e3cff */
[----:B------:R-:W-:-:S05]  /*be70*/  @!P1 LOP3.LUT R5, R5, R4, RZ, 0x3c, !PT ;  /* 0x0000000405059212 */ /* 0x000fca00078e3cff */
[----:B------:R0:W-:Y:S04]  /*be80*/  @!P1 LDGSTS.E.BYPASS.LTC128B.128 [R9+0x21400], desc[UR40][R4.64], !P0 ;  /* 0x2140000004099fae */ /* 0x0001e8000c101d68 */
[----:B01----:R0:W2:Y:S02]  /*be90*/  SHFL.IDX PT, R4, R2, 0x3, 0x181f ;  /* 0x00781f0002047f89 */ /* 0x0030a400000e0000 */
.L_x_591:
[----:B------:R1:W5:Y:S01]  /*bea0*/  LDL R8, [R1+0x4] ;  /* 0x0000040001087983 */ /* 0x0003620000100800 */
[----:B------:R-:W-:-:S05]  /*beb0*/  VIADD R17, R17, 0x30 ;  /* 0x0000003011117836 */ /* 0x000fca0000000000 */
[----:B------:R-:W-:-:S13]  /*bec0*/  ISETP.GE.AND P1, PT, R17, R0, PT ;  /* 0x000000001100720c */ /* 0x000fda0003f26270 */
[----:B0-----:R-:W-:-:S05]  /*bed0*/  @!P1 LEA R2, P2, R10, R3, 0x1 ;  /* 0x000000030a029211 */ /* 0x001fca00078408ff */
[----:B--2---:R-:W-:-:S05]  /*bee0*/  @!P1 IMAD.X R3, RZ, RZ, R4, P2 ;  /* 0x000000ffff039224 */ /* 0x004fca00010e0604 */
[----:B------:R-:W-:Y:S01]  /*bef0*/  @!PT LDS RZ, [RZ] ;  /* 0x00000000fffff984 */ /* 0x000fe20000000800 */
[----:B------:R-:W-:Y:S01]  /*bf00*/  @!PT LDS RZ, [RZ] ;  /* 0x00000000fffff984 */ /* 0x000fe20000000800 */
[----:B------:R-:W-:Y:S01]  /*bf10*/  @!PT LDS RZ, [RZ] ;  /* 0x00000000fffff984 */ /* 0x000fe20000000800 */
[----:B------:R1:W-:Y:S01]  /*bf20*/  @!P1 LDGSTS.E.BYPASS.LTC128B.128 [R9+0x21c00], desc[UR40][R2.64], !P0 ;  /* 0x21c0000002099fae */ /* 0x0003e2000c101d68 */
[----:B------:R-:W-:Y:S01]  /*bf30*/  PLOP3.LUT P0, PT, PT, PT, PT, 0x80, 0x0 ;  /* 0x000000000000781c */ /* 0x000fe20003f0f070 */
[----:B------:R-:W-:-:S12]  /*bf40*/  NOP ;  /* 0x0000000000007918 */ /* 0x000fd80000000000 */
.L_x_464:
[----:B-1----:R-:W2:Y:S01]  /*bf50*/  LDL R2, [R1+0x4] ;  /* 0x0000040001027983 */ /* 0x002ea20000100800 */
[----:B------:R-:W-:Y:S02]  /*bf60*/  PLOP3.LUT P1, PT, P1, P0, PT, 0xa2, 0x0 ;  /* 0x000000000000781c */ /* 0x000fe40000f21472 */
[----:B--2---:R-:W-:-:S08]  /*bf70*/  @P0 R2UR P1, UR4, R2 ;  /* 0x00000000020402ca */ /* 0x004fd00000020000 */
[----:B------:R-:W-:-:S05]  /*bf80*/  @P0 PLOP3.LUT P0, PT, P1, PT, PT, 0x80, 0x0 ;  /* 0x000000000000081c */ /* 0x000fca0000f0f070 */
[----:B------:R-:W-:Y:S01]  /*bf90*/  @!P1 SYNCS.ARRIVE.TRANS64.RED.A0T1 RZ, [UR4+0x28c00], RZ ;  /* 0x028c00ffffff99a7 */ /* 0x000fe20008200404 */
[----:B------:R-:W-:Y:S07]  /*bfa0*/  @!P1 ARRIVES.LDGSTSBAR.64.TRANSCNT [UR4+0x28c00] ;  /* 0x028c0000ff0099b0 */ /* 0x000fee0008000a84 */
[----:B------:R-:W-:Y:S05]  /*bfb0*/  @P0 BRA.U.ANY `(.L_x_464) ;  /* 0xfffffffd00e40947 */ /* 0x000fea000393ffff */
[----:B------:R-:W2:Y:S02]  /*bfc0*/  LDL.LU R3, [R1+0x3c] ;  /* 0x00003c0001037983 */ /* 0x000ea40000300800 */
[----:B--2---:R-:W-:-:S05]  /*bfd0*/  VIADD R3, R3, 0x1 ;  /* 0x0000000103037836 */ /* 0x004fca0000000000 */
[----:B------:R0:W-:Y:S01]  /*bfe0*/  STL [R1+0x3c], R3 ;  /* 0x00003c0301007387 */ /* 0x0001e20000100800 */
[----:B------:R-:W-:-:S04]  /*bff0*/  LEA.HI R0, R3, R3, RZ, 0x1 ;  /* 0x0000000303007211 */ /* 0x000fc800078f08ff */
[----:B------:R-:W-:-:S05]  /*c000*/  LOP3.LUT R0, R0, 0xfffffffe, RZ, 0xc0, !PT ;  /* 0xfffffffe00007812 */ /* 0x000fca00078ec0ff */
[----:B------:R-:W-:-:S05]  /*c010*/  IMAD.IADD R0, R3, 0x1, -R0 ;  /* 0x0000000103007824 */ /* 0x000fca00078e0a00 */
[----:B------:R-:W-:Y:S01]  /*c020*/  SHF.L.U32 R0, R0, 0x1f, RZ ;  /* 0x0000001f00007819 */ /* 0x000fe200000006ff */
[----:B------:R-:W-:Y:S01]  /*c030*/  NOP ;  /* 0x0000000000007918 */ /* 0x000fe20000000000 */
[----:B------:R0:W-:Y:S01]  /*c040*/  SYNCS.ARRIVE.TRANS64.A1T0 RZ, [R2+URZ+0x28c00], RZ ;  /* 0x028c00ff02ff79a7 */ /* 0x0001e2000810003f */
[----:B------:R-:W-:Y:S01]  /*c050*/  BSSY B0, `(.L_x_465) ;  /* 0x0000003000007945 */ /* 0x000fe20003800000 */
[----:B------:R-:W1:Y:S03]  /*c060*/  SYNCS.PHASECHK.TRANS64.TRYWAIT P0, [R2+URZ+0x28c20], R0 ;  /* 0x028c2000020075a7 */ /* 0x000e66000800017f */
[----:B01----:R-:W-:Y:S05]  /*c070*/  @!P0 BRA `(.L_x_466) ;  /* 0x0000005000188947 */ /* 0x003fea0003800000 */
.L_x_592:
[----:B------:R-:W-:Y:S05]  /*c080*/  BSYNC B0 ;  /* 0x0000000000007941 */ /* 0x000fea0003800000 */
.L_x_465:
[----:B0-----:R-:W2:Y:S01]  /*c090*/  LDL R2, [R1+0x18] ;  /* 0x0000180001027983 */ /* 0x001ea20000100800 */
[----:B------:R-:W-:Y:S01]  /*c0a0*/  BSSY B0, `(.L_x_467) ;  /* 0x00000a3000007945 */ /* 0x000fe20003800000 */
[----:B--2---:R-:W-:-:S13]  /*c0b0*/  ISETP.NE.AND P0, PT, R2, RZ, PT ;  /* 0x000000ff0200720c */ /* 0x004fda0003f05270 */
[----:B------:R-:W-:Y:S05]  /*c0c0*/  @!P0 BRA `(.L_x_468) ;  /* 0x0000000800808947 */ /* 0x000fea0003800000 */
[----:B------:R-:W2:Y:S04]  /*c0d0*/  LDL R3, [R1+0x4] ;  /* 0x0000040001037983 */ /* 0x000ea80000100800 */
[----:B------:R-:W3:Y:S01]  /*c0e0*/  LDL R4, [R1+0x10] ;  /* 0x0000100001047983 */ /* 0x000ee20000100800 */
[----:B------:R-:W0:Y:S01]  /*c0f0*/  S2R R2, SR_TID.X ;  /* 0x0000000000027919 */ /* 0x000e220000002100 */
[----:B--2---:R-:W-:Y:S02]  /*c100*/  IMAD.MOV.U32 R5, RZ, RZ, R3 ;  /* 0x000000ffff057224 */ /* 0x004fe400078e0003 */
[----:B------:R-:W2:Y:S01]  /*c110*/  LDL R3, [R1+0x8] ;  /* 0x0000080001037983 */ /* 0x000ea20000100800 */
[----:B---3--:R-:W-:Y:S01]  /*c120*/  SHF.L.U32 R0, R4, 0x1f, RZ ;  /* 0x0000001f04007819 */ /* 0x008fe200000006ff */
[----:B------:R-:W-:Y:S01]  /*c130*/  BSSY B1, `(.L_x_469) ;  /* 0x0000006000017945 */ /* 0x000fe20003800000 */
[----:B0-----:R-:W-:-:S04]  /*c140*/  LOP3.LUT R2, R2, 0x7f, RZ, 0xc0, !PT ;  /* 0x0000007f02027812 */ /* 0x001fc800078ec0ff */
[----:B------:R-:W-:Y:S01]  /*c150*/  ISETP.NE.AND P1, PT, R2, RZ, PT ;  /* 0x000000ff0200720c */ /* 0x000fe20003f25270 */
[----:B--2---:R-:W-:-:S04]  /*c160*/  IMAD R3, R3, 0x8, R5 ;  /* 0x0000000803037824 */ /* 0x004fc800078e0205 */
[----:B------:R-:W0:Y:S02]  /*c170*/  SYNCS.PHASECHK.TRANS64.TRYWAIT P0, [R3+URZ+0x28c60], R0 ;  /* 0x028c6000030075a7 */ /* 0x000e24000800017f */
[----:B0-----:R-:W-:Y:S06]  /*c180*/  @!P0 BRA `(.L_x_470) ;  /* 0x0000004c00ec8947 */ /* 0x001fec0003800000 */
.L_x_593:
[----:B------:R-:W-:Y:S05]  /*c190*/  BSYNC B1 ;  /* 0x0000000000017941 */ /* 0x000fea0003800000 */
.L_x_469:
        /* <DEDUP_REMOVED lines=9> */
.L_x_472:
[----:B------:R-:W-:Y:S05]  /*c230*/  BSYNC B1 ;  /* 0x0000000000017941 */ /* 0x000fea0003800000 */
.L_x_471:
[----:B------:R-:W2:Y:S04]  /*c240*/  LDL R5, [R1+0x4] ;  /* 0x0000040001057983 */ /* 0x000ea80000100800 */
[----:B------:R-:W2:Y:S04]  /*c250*/  LDL R2, [R1+0x8] ;  /* 0x0000080001027983 */ /* 0x000ea80000100800 */
[----:B------:R-:W3:Y:S04]  /*c260*/  LDL R4, [R1+0x1c] ;  /* 0x00001c0001047983 */ /* 0x000ee80000100800 */
[----:B0-----:R-:W3:Y:S01]  /*c270*/  LDL R0, [R1+0x40] ;  /* 0x0000400001007983 */ /* 0x001ee20000100800 */
[----:B------:R-:W-:Y:S01]  /*c280*/  UIADD3 UR4, UP0, UR38, 0x470, URZ ;  /* 0x0000047026047890 */ /* 0x000fe2000ff1e03f */
[----:B------:R-:W-:Y:S01]  /*c290*/  VIADD R3, R3, 0x28c50 ;  /* 0x00028c5003037836 */ /* 0x000fe20000000000 */
[----:B------:R-:W-:Y:S01]  /*c2a0*/  PLOP3.LUT P0, PT, PT, PT, PT, 0x80, 0x0 ;  /* 0x000000000000781c */ /* 0x000fe20003f0f070 */
[----:B------:R-:W-:Y:S01]  /*c2b0*/  UMOV UR6, 0x0 ;  /* 0x0000000000067882 */ /* 0x000fe20000000000 */
[----:B------:R-:W-:Y:S01]  /*c2c0*/  UIADD3.X UR5, URZ, UR39, URZ, UP0, !UPT ;  /* 0x000000273f057290 */ /* 0x000fe200087fe43f */
[----:B------:R-:W-:Y:S01]  /*c2d0*/  UMOV UR7, 0x14f00000 ;  /* 0x14f0000000077882 */ /* 0x000fe20000000000 */
[----:B------:R-:W-:Y:S01]  /*c2e0*/  UMOV UR10, URZ ;  /* 0x0000003f000a7c82 */ /* 0x000fe20008000000 */
[----:B--2---:R-:W-:-:S02]  /*c2f0*/  IMAD R2, R2, 0x10000, R5 ;  /* 0x0001000002027824 */ /* 0x004fc400078e0205 */
[----:B---3--:R-:W-:Y:S02]  /*c300*/  IMAD R0, R0, 0x40, R4 ;  /* 0x0000004000007824 */ /* 0x008fe400078e0204 */
[----:B------:R-:W-:-:S07]  /*c310*/  VIADD R4, R2, 0x400 ;  /* 0x0000040002047836 */ /* 0x000fce0000000000 */
.L_x_473:
[----:B------:R-:W2:Y:S01]  /*c320*/  LDL R5, [R1] ;  /* 0x0000000001057983 */ /* 0x000ea20000100800 */
[----:B------:R-:W-:-:S13]  /*c330*/  @P0 ELECT P1, URZ, PT ;  /* 0x00000000003f082f */ /* 0x000fda0003820000 */
[----:B------:R-:W-:Y:S02]  /*c340*/  @P1 R2UR UR12, R18 ;  /* 0x00000000120c12ca */ /* 0x000fe400000e0000 */
[----:B------:R-:W-:Y:S02]  /*c350*/  @P1 R2UR UR11, R0 ;  /* 0x00000000000b12ca */ /* 0x000fe400000e0000 */
[----:B------:R-:W-:Y:S02]  /*c360*/  @P1 R2UR UR9, R3 ;  /* 0x00000000030912ca */ /* 0x000fe400000e0000 */
[----:B------:R-:W-:Y:S02]  /*c370*/  @P1 R2UR UR8, R4 ;  /* 0x00000000040812ca */ /* 0x000fe400000e0000 */
[----:B------:R-:W-:Y:S02]  /*c380*/  @P1 PLOP3.LUT P0, PT, P1, PT, PT, 0x8, 0x0 ;  /* 0x000000000000181c */ /* 0x000fe40000f0e170 */
[----:B--2---:R-:W-:-:S02]  /*c390*/  @P1 R2UR UR13, R5 ;  /* 0x00000000050d12ca */ /* 0x004fc400000e0000 */
[----:B------:R-:W-:-:S11]  /*c3a0*/  PLOP3.LUT P1, PT, PT, PT, PT, 0x8, 0x0 ;  /* 0x000000000000781c */ /* 0x000fd60003f2e170 */
[----:B------:R0:W-:Y:S02]  /*c3b0*/  UTMALDG.4D [UR8], [UR4], desc[UR6] ;  /* 0x00000608040075b4 */ /* 0x0001e40008019000 */
[----:B0-----:R-:W-:Y:S05]  /*c3c0*/  @P0 BRA.U.ANY `(.L_x_473) ;  /* 0xfffffffd00d40947 */ /* 0x001fea000393ffff */
[----:B------:R-:W-:Y:S01]  /*c3d0*/  PLOP3.LUT P0, PT, PT, PT, PT, 0x80, 0x0 ;  /* 0x000000000000781c */ /* 0x000fe20003f0f070 */
[----:B------:R-:W-:Y:S01]  /*c3e0*/  VIADD R4, R2, 0x2400 ;  /* 0x0000240002047836 */ /* 0x000fe20000000000 */
[----:B------:R-:W-:Y:S01]  /*c3f0*/  UMOV UR6, 0x0 ;  /* 0x0000000000067882 */ /* 0x000fe20000000000 */
[----:B------:R-:W-:Y:S01]  /*c400*/  UMOV UR7, 0x14f00000 ;  /* 0x14f0000000077882 */ /* 0x000fe20000000000 */
[----:B------:R-:W-:-:S09]  /*c410*/  UMOV UR10, 0x40 ;  /* 0x00000040000a7882 */ /* 0x000fd20000000000 */
.L_x_474:
        /* <DEDUP_REMOVED lines=16> */
.L_x_475:
        /* <DEDUP_REMOVED lines=16> */
.L_x_476:
        /* <DEDUP_REMOVED lines=16> */
.L_x_477:
        /* <DEDUP_REMOVED lines=16> */
.L_x_478:
        /* <DEDUP_REMOVED lines=16> */
.L_x_479:
        /* <DEDUP_REMOVED lines=16> */
.L_x_480:
        /* <DEDUP_REMOVED lines=11> */
.L_x_468:
[----:B------:R-:W-:Y:S05]  /*cad0*/  BSYNC B0 ;  /* 0x0000000000007941 */ /* 0x000fea0003800000 */
.L_x_467:
[----:B------:R-:W2:Y:S01]  /*cae0*/  LDL.LU R4, [R1+0x30] ;  /* 0x0000300001047983 */ /* 0x000ea20000300800 */
[----:B------:R-:W-:Y:S01]  /*caf0*/  BSSY B0, `(.L_x_481) ;  /* 0x00002cf000007945 */ /* 0x000fe20003800000 */
[----:B--2---:R-:W-:-:S13]  /*cb00*/  ISETP.GE.AND P0, PT, R4, 0x41, PT ;  /* 0x000000410400780c */ /* 0x004fda0003f06270 */
[----:B------:R-:W-:Y:S05]  /*cb10*/  @!P0 BRA `(.L_x_482) ;  /* 0x0000002c00308947 */ /* 0x000fea0003800000 */
[----:B------:R-:W2:Y:S01]  /*cb20*/  LDL R4, [R1+0x28] ;  /* 0x0000280001047983 */ /* 0x000ea20000100800 */
[----:B------:R-:W-:Y:S01]  /*cb30*/  IMAD.MOV.U32 R0, RZ, RZ, 0x1 ;  /* 0x00000001ff007424 */ /* 0x000fe200078e00ff */
[----:B------:R-:W-:Y:S01]  /*cb40*/  BSSY B2, `(.L_x_483) ;  /* 0x00000f3000027945 */ /* 0x000fe20003800000 */
[----:B--2---:R-:W-:-:S05]  /*cb50*/  IMAD.MOV R6, RZ, RZ, -R4 ;  /* 0x000000ffff067224 */ /* 0x004fca00078e0a04 */
[----:B------:R-:W-:-:S05]  /*cb60*/  VIADDMNMX R6, R6, R0, 0xffffffff, !PT ;  /* 0xffffffff06067446 */ /* 0x000fca0007800100 */
[----:B------:R-:W-:-:S05]  /*cb70*/  IMAD.IADD R0, R4, 0x1, R6 ;  /* 0x0000000104007824 */ /* 0x000fca00078e0206 */
[----:B------:R-:W-:-:S04]  /*cb80*/  LOP3.LUT R0, R0, 0x1, RZ, 0xc0, !PT ;  /* 0x0000000100007812 */ /* 0x000fc800078ec0ff */
[----:B------:R-:W-:Y:S01]  /*cb90*/  ISETP.NE.U32.AND P0, PT, R0, 0x1, PT ;  /* 0x000000010000780c */ /* 0x000fe20003f05070 */
[----:B------:R-:W-:-:S12]  /*cba0*/  VIADD R0, R4, 0xfffffffe ;  /* 0xfffffffe04007836 */ /* 0x000fd80000000000 */
[----:B------:R-:W-:Y:S05]  /*cbb0*/  @P0 BRA `(.L_x_484) ;  /* 0x0000000c00ac0947 */ /* 0x000fea0003800000 */
[----:B------:R-:W2:Y:S04]  /*cbc0*/  LDL R5, [R1+0x18] ;  /* 0x0000180001057983 */ /* 0x000ea80000100800 */
[----:B------:R-:W3:Y:S04]  /*cbd0*/  LDL.LU R4, [R1+0x8] ;  /* 0x0000080001047983 */ /* 0x000ee80000300800 */
[----:B------:R-:W4:Y:S01]  /*cbe0*/  LDL.LU R7, [R1+0x10] ;  /* 0x0000100001077983 */ /* 0x000f220000300800 */
[----:B------:R-:W-:Y:S01]  /*cbf0*/  BSSY B1, `(.L_x_485) ;  /* 0x00000e5000017945 */ /* 0x000fe20003800000 */
[----:B--2---:R-:W-:Y:S01]  /*cc00*/  ISETP.NE.AND P2, PT, R5, RZ, PT ;  /* 0x000000ff0500720c */ /* 0x004fe20003f45270 */
[----:B---3--:R-:W-:-:S05]  /*cc10*/  VIADD R2, R4, 0x1 ;  /* 0x0000000104027836 */ /* 0x008fca0000000000 */
[----:B------:R-:W-:-:S04]  /*cc20*/  ISETP.NE.AND P0, PT, R2, 0x2, PT ;  /* 0x000000020200780c */ /* 0x000fc80003f05270 */
[----:B------:R-:W-:Y:S02]  /*cc30*/  SEL R3, RZ, 0x1, P0 ;  /* 0x00000001ff037807 */ /* 0x000fe40000000000 */
[----:B-----5:R-:W-:Y:S02]  /*cc40*/  SEL R8, R2, RZ, P0 ;  /* 0x000000ff02087207 */ /* 0x020fe40000000000 */
[----:B----4-:R-:W-:-:S05]  /*cc50*/  LOP3.LUT R7, R7, R3, RZ, 0x3c, !PT ;  /* 0x0000000307077212 */ /* 0x010fca00078e3cff */
[----:B------:R0:W-:Y:S04]  /*cc60*/  STL [R1+0x10], R7 ;  /* 0x0000100701007387 */ /* 0x0001e80000100800 */
[----:B------:R0:W-:Y:S01]  /*cc70*/  STL [R1+0x8], R8 ;  /* 0x0000080801007387 */ /* 0x0001e20000100800 */
[----:B------:R-:W-:Y:S05]  /*cc80*/  @!P2 BRA `(.L_x_486) ;  /* 0x0000000c006ca947 */ /* 0x000fea0003800000 */
[----:B------:R-:W-:Y:S02]  /*cc90*/  ULDC.64 UR4, c[0x0][0x418] ;  /* 0x0001060000047ab9 */ /* 0x000fe40000000a00 */
[----:B------:R-:W-:-:S04]  /*cca0*/  ISETP.NE.U32.AND P0, PT, RZ, UR4, PT ;  /* 0x00000004ff007c0c */ /* 0x000fc8000bf05070 */
[----:B------:R-:W-:-:S13]  /*ccb0*/  ISETP.NE.AND.EX P0, PT, RZ, UR5, PT, P0 ;  /* 0x00000005ff007c0c */ /* 0x000fda000bf05300 */
[----:B------:R-:W-:Y:S05]  /*ccc0*/  @!P0 BRA `(.L_x_487) ;  /* 0x0000000000508947 */ /* 0x000fea0003800000 */
[----:B------:R-:W2:Y:S01]  /*ccd0*/  LDL R10, [R1+0x14] ;  /* 0x00001400010a7983 */ /* 0x000ea20000100800 */
[----:B------:R-:W1:Y:S01]  /*cce0*/  LDC R5, c[0x0][0x43c] ;  /* 0x00010f00ff057b82 */ /* 0x000e620000000800 */
[----:B------:R-:W-:Y:S02]  /*ccf0*/  ULDC.64 UR6, c[0x0][0x428] ;  /* 0x00010a0000067ab9 */ /* 0x000fe40000000a00 */
[----:B------:R-:W3:Y:S01]  /*cd00*/  LDL R9, [R1+0xc] ;  /* 0x00000c0001097983 */ /* 0x000ee20000100800 */
        /* <DEDUP_REMOVED lines=10> */
[----:B------:R-:W-:-:S04]  /*cdb0*/  IMAD.WIDE.U32 R2, R9, UR6, R2 ;  /* 0x0000000609027c25 */ /* 0x000fc8000f8e0002 */
[----:B------:R-:W-:Y:S01]  /*cdc0*/  IMAD.IADD R3, R4, 0x1, R3 ;  /* 0x0000000104037824 */ /* 0x000fe200078e0203 */
[----:B------:R-:W-:-:S04]  /*cdd0*/  LEA R4, P0, R2, UR4, 0x2 ;  /* 0x0000000402047c11 */ /* 0x000fc8000f8010ff */
[----:B------:R-:W-:-:S05]  /*cde0*/  LEA.HI.X R5, R2, UR5, R3, 0x2, P0 ;  /* 0x0000000502057c11 */ /* 0x000fca00080f1403 */
[----:B------:R-:W2:Y:S04]  /*cdf0*/  LDG.E R2, desc[UR40][R4.64] ;  /* 0x0000002804027981 */ /* 0x000ea8000c1e1900 */
[----:B--2---:R1:W-:Y:S02]  /*ce00*/  STL [R1], R2 ;  /* 0x0000000201007387 */ /* 0x0043e40000100800 */
.L_x_487:
[----:B-1----:R-:W2:Y:S01]  /*ce10*/  LDL R2, [R1+0x4] ;  /* 0x0000040001027983 */ /* 0x002ea20000100800 */
[----:B------:R-:W1:Y:S02]  /*ce20*/  S2R R3, SR_TID.X ;  /* 0x0000000000037919 */ /* 0x000e640000002100 */
[----:B-1----:R-:W-:Y:S01]  /*ce30*/  LOP3.LUT R4, R3, 0x7f, RZ, 0xc0, !PT ;  /* 0x0000007f03047812 */ /* 0x002fe200078ec0ff */
[----:B------:R-:W-:Y:S03]  /*ce40*/  BSSY B3, `(.L_x_488) ;  /* 0x0000006000037945 */ /* 0x000fe60003800000 */
[----:B------:R-:W-:Y:S01]  /*ce50*/  ISETP.NE.AND P1, PT, R4, RZ, PT ;  /* 0x000000ff0400720c */ /* 0x000fe20003f25270 */
[----:B--2---:R-:W-:Y:S01]  /*ce60*/  IMAD R3, R8, 0x8, R2 ;  /* 0x0000000808037824 */ /* 0x004fe200078e0202 */
[----:B------:R-:W-:-:S04]  /*ce70*/  SHF.L.U32 R2, R7, 0x1f, RZ ;  /* 0x0000001f07027819 */ /* 0x000fc800000006ff */
[----:B------:R-:W1:Y:S02]  /*ce80*/  SYNCS.PHASECHK.TRANS64.TRYWAIT P0, [R3+URZ+0x28c40], R2 ;  /* 0x028c4002030075a7 */ /* 0x000e64000800017f */
[----:B-1----:R-:W-:Y:S05]  /*ce90*/  @!P0 BRA `(.L_x_489) ;  /* 0x0000004000bc8947 */ /* 0x002fea0003800000 */
.L_x_594:
[----:B------:R-:W-:Y:S05]  /*cea0*/  BSYNC B3 ;  /* 0x0000000000037941 */ /* 0x000fea0003800000 */
.L_x_488:
[----:B------:R-:W-:Y:S04]  /*ceb0*/  BSSY B3, `(.L_x_490) ;  /* 0x0000009000037945 */ /* 0x000fe80003800000 */
[----:B------:R-:W-:Y:S05]  /*cec0*/  @P1 BRA `(.L_x_491) ;  /* 0x00000000001c1947 */ /* 0x000fea0003800000 */
[----:B------:R-:W2:Y:S02]  /*ced0*/  S2R R4, SR_TID.X ;  /* 0x0000000000047919 */ /* 0x000ea40000002100 */
[----:B--2---:R-:W-:Y:S01]  /*cee0*/  LOP3.LUT R5, R4, 0x1f, RZ, 0xc0, !PT ;  /* 0x0000001f04057812 */ /* 0x004fe200078ec0ff */
[----:B------:R-:W-:-:S03]  /*cef0*/  IMAD.MOV.U32 R4, RZ, RZ, 0x2000 ;  /* 0x00002000ff047424 */ /* 0x000fc600078e00ff */
[----:B------:R-:W-:Y:S01]  /*cf00*/  ISETP.NE.AND P0, PT, R5, RZ, PT ;  /* 0x000000ff0500720c */ /* 0x000fe20003f05270 */
[----:B------:R2:W-:-:S12]  /*cf10*/  SYNCS.ARRIVE.TRANS64 RZ, [R3+URZ+0x28c30], R4 ;  /* 0x028c300403ff79a7 */ /* 0x0005d8000800003f */
[----:B--2---:R-:W-:Y:S05]  /*cf20*/  @!P0 BRA `(.L_x_491) ;  /* 0x0000000000048947 */ /* 0x004fea0003800000 */
[----:B------:R-:W-:Y:S01]  /*cf30*/  BPT.TRAP 0x1 ;  /* 0x000000040000795c */ /* 0x000fe20000300000 */
.L_x_491:
[----:B------:R-:W-:Y:S05]  /*cf40*/  BSYNC B3 ;  /* 0x0000000000037941 */ /* 0x000fea0003800000 */
.L_x_490:
[----:B0-----:R-:W2:Y:S04]  /*cf50*/  LDL R8, [R1+0x4] ;  /* 0x0000040001087983 */ /* 0x001ea80000100800 */
[----:B------:R-:W2:Y:S04]  /*cf60*/  LDL R4, [R1+0x8] ;  /* 0x0000080001047983 */ /* 0x000ea80000100800 */
[----:B------:R-:W3:Y:S01]  /*cf70*/  LDL R5, [R1+0x1c] ;  /* 0x00001c0001057983 */ /* 0x000ee20000100800 */
[----:B------:R-:W-:Y:S01]  /*cf80*/  IMAD.MOV.U32 R7, RZ, RZ, RZ ;  /* 0x000000ffff077224 */ /* 0x000fe200078e00ff */
[----:B------:R-:W-:Y:S01]  /*cf90*/  UIADD3 UR4, UP0, UR38, 0x370, URZ ;  /* 0x0000037026047890 */ /* 0x000fe2000ff1e03f */
[----:B------:R-:W-:Y:S01]  /*cfa0*/  PLOP3.LUT P0, PT, PT, PT, PT, 0x80, 0x0 ;  /* 0x000000000000781c */ /* 0x000fe20003f0f070 */
[----:B------:R-:W-:Y:S01]  /*cfb0*/  UMOV UR6, 0x0 ;  /* 0x0000000000067882 */ /* 0x000fe20000000000 */
[----:B------:R-:W-:Y:S01]  /*cfc0*/  UMOV UR7, 0x14f00000 ;  /* 0x14f0000000077882 */ /* 0x000fe20000000000 */
[----:B------:R-:W-:Y:S01]  /*cfd0*/  R2UR UR10, R7 ;  /* 0x00000000070a72ca */ /* 0x000fe200000e0000 */
[----:B------:R-:W-:Y:S01]  /*cfe0*/  UIADD3.X UR5, URZ, UR39, URZ, UP0, !UPT ;  /* 0x000000273f057290 */ /* 0x000fe200087fe43f */
[----:B--2---:R-:W-:-:S02]  /*cff0*/  IMAD R4, R4, 0x2000, R8 ;  /* 0x0000200004047824 */ /* 0x004fc400078e0208 */
[----:B---3--:R-:W-:Y:S02]  /*d000*/  IMAD R0, R0, 0x40, R5 ;  /* 0x0000004000007824 */ /* 0x008fe400078e0205 */
[----:B------:R-:W-:Y:S02]  /*d010*/  VIADD R4, R4, 0x22400 ;  /* 0x0002240004047836 */ /* 0x000fe40000000000 */
[----:B------:R-:W-:-:S07]  /*d020*/  VIADD R5, R3, 0x28c30 ;  /* 0x00028c3003057836 */ /* 0x000fce0000000000 */
.L_x_492:
        /* <DEDUP_REMOVED lines=11> */
[----:B------:R-:W0:Y:S01]  /*d0e0*/  SYNCS.PHASECHK.TRANS64.TRYWAIT P0, [R3+URZ+0x28c60], R2 ;  /* 0x028c6002030075a7 */ /* 0x000e22000800017f */
[----:B------:R-:W-:Y:S04]  /*d0f0*/  BSSY B3, `(.L_x_493) ;  /* 0x0000002000037945 */ /* 0x000fe80003800000 */
[----:B0-----:R-:W-:Y:S05]  /*d100*/  @!P0 BRA `(.L_x_494) ;  /* 0x0000004000348947 */ /* 0x001fea0003800000 */
.L_x_595:
[----:B------:R-:W-:Y:S05]  /*d110*/  BSYNC B3 ;  /* 0x0000000000037941 */ /* 0x000fea0003800000 */
.L_x_493:
        /* <DEDUP_REMOVED lines=11> */
.L_x_496:
[----:B------:R-:W-:Y:S05]  /*d1d0*/  BSYNC B3 ;  /* 0x0000000000037941 */ /* 0x000fea0003800000 */
.L_x_495:
[----:B------:R-:W2:Y:S04]  /*d1e0*/  LDL R4, [R1+0x4] ;  /* 0x0000040001047983 */ /* 0x000ea80000100800 */
[----:B01----:R-:W2:Y:S01]  /*d1f0*/  LDL R2, [R1+0x8] ;  /* 0x0000080001027983 */ /* 0x003ea20000100800 */
[----:B------:R-:W-:Y:S01]  /*d200*/  R2UR UR10, R7 ;  /* 0x00000000070a72ca */ /* 0x000fe200000e0000 */
[----:B------:R-:W-:Y:S01]  /*d210*/  UIADD3 UR4, UP0, UR38, 0x470, URZ ;  /* 0x0000047026047890 */ /* 0x000fe2000ff1e03f */
[----:B------:R-:W-:Y:S01]  /*d220*/  R2UR UR6, R8 ;  /* 0x00000000080672ca */ /* 0x000fe200000e0000 */
[----:B------:R-:W-:Y:S01]  /*d230*/  VIADD R3, R3, 0x28c50 ;  /* 0x00028c5003037836 */ /* 0x000fe20000000000 */
[----:B------:R-:W-:Y:S01]  /*d240*/  R2UR UR7, R9 ;  /* 0x00000000090772ca */ /* 0x000fe200000e0000 */
[----:B------:R-:W-:Y:S01]  /*d250*/  UIADD3.X UR5, URZ, UR39, URZ, UP0, !UPT ;  /* 0x000000273f057290 */ /* 0x000fe200087fe43f */
[----:B------:R-:W-:Y:S01]  /*d260*/  PLOP3.LUT P0, PT, PT, PT, PT, 0x80, 0x0 ;  /* 0x000000000000781c */ /* 0x000fe20003f0f070 */
[----:B--2---:R-:W-:-:S04]  /*d270*/  IMAD R2, R2, 0x10000, R4 ;  /* 0x0001000002027824 */ /* 0x004fc800078e0204 */
[----:B------:R-:W-:-:S08]  /*d280*/  VIADD R4, R2, 0x400 ;  /* 0x0000040002047836 */ /* 0x000fd00000000000 */
.L_x_497:
        /* <DEDUP_REMOVED lines=11> */
[----:B------:R-:W-:Y:S01]  /*d340*/  R2UR UR6, R8 ;  /* 0x00000000080672ca */ /* 0x000fe200000e0000 */
[----:B------:R-:W-:Y:S01]  /*d350*/  VIADD R4, R2, 0x2400 ;  /* 0x0000240002047836 */ /* 0x000fe20000000000 */
[----:B------:R-:W-:Y:S01]  /*d360*/  R2UR UR7, R9 ;  /* 0x00000000090772ca */ /* 0x000fe200000e0000 */
[----:B------:R-:W-:Y:S01]  /*d370*/  UMOV UR10, 0x40 ;  /* 0x00000040000a7882 */ /* 0x000fe20000000000 */
[----:B------:R-:W-:-:S13]  /*d380*/  PLOP3.LUT P0, PT, PT, PT, PT, 0x80, 0x0 ;  /* 0x000000000000781c */ /* 0x000fda0003f0f070 */
.L_x_498:
        /* <DEDUP_REMOVED lines=16> */
.L_x_499:
        /* <DEDUP_REMOVED lines=16> */
.L_x_500:
        /* <DEDUP_REMOVED lines=16> */
.L_x_501:
        /* <DEDUP_REMOVED lines=16> */
.L_x_502:
        /* <DEDUP_REMOVED lines=16> */
.L_x_503:
        /* <DEDUP_REMOVED lines=16> */
.L_x_504:
        /* <DEDUP_REMOVED lines=10> */
[----:B-1----:R-:W-:Y:S05]  /*da30*/  @P0 BRA.U.ANY `(.L_x_504) ;  /* 0xfffffffd00d40947 */ /* 0x002fea000393ffff */
.L_x_486:
[----:B------:R-:W-:Y:S05]  /*da40*/  BSYNC B1 ;  /* 0x0000000000017941 */ /* 0x000fea0003800000 */
.L_x_485:
[----:B------:R-:W2:Y:S02]  /*da50*/  LDL.LU R4, [R1+0x28] ;  /* 0x0000280001047983 */ /* 0x000ea40000300800 */
[----:B--2---:R-:W-:-:S07]  /*da60*/  VIADD R0, R4, 0xfffffffd ;  /* 0xfffffffd04007836 */ /* 0x004fce0000000000 */
.L_x_484:
[----:B------:R-:W-:Y:S05]  /*da70*/  BSYNC B2 ;  /* 0x0000000000027941 */ /* 0x000fea0003800000 */
.L_x_483:
[----:B------:R-:W2:Y:S01]  /*da80*/  LDL.LU R2, [R1+0x24] ;  /* 0x0000240001027983 */ /* 0x000ea20000300800 */
[----:B------:R-:W-:-:S05]  /*da90*/  IMAD.MOV R6, RZ, RZ, -R6 ;  /* 0x000000ffff067224 */ /* 0x000fca00078e0a06 */
[----:B--2---:R-:W-:-:S13]  /*daa0*/  ISETP.NE.AND P0, PT, R2, R6, PT ;  /* 0x000000060200720c */ /* 0x004fda0003f05270 */
[----:B------:R-:W-:Y:S05]  /*dab0*/  @!P0 BRA `(.L_x_482) ;  /* 0x0000001c00488947 */ /* 0x000fea0003800000 */
.L_x_545:
[----:B------:R-:W2:Y:S04]  /*dac0*/  LDL R4, [R1+0x18] ;  /* 0x0000180001047983 */ /* 0x000ea80000100800 */
[----:B------:R-:W3:Y:S04]  /*dad0*/  LDL.LU R3, [R1+0x8] ;  /* 0x0000080001037983 */ /* 0x000ee80000300800 */
[----:B------:R-:W4:Y:S01]  /*dae0*/  LDL.LU R2, [R1+0x10] ;  /* 0x0000100001027983 */ /* 0x000f220000300800 */
[----:B------:R-:W-:Y:S05]  /*daf0*/  YIELD ;  /* 0x0000000000007946 */ /* 0x000fea0003800000 */
[----:B------:R-:W-:Y:S01]  /*db00*/  BSSY B1, `(.L_x_505) ;  /* 0x00000e2000017945 */ /* 0x000fe20003800000 */
[----:B--2---:R-:W-:Y:S01]  /*db10*/  ISETP.NE.AND P1, PT, R4, RZ, PT ;  /* 0x000000ff0400720c */ /* 0x004fe20003f25270 */
[----:B---3--:R-:W-:-:S05]  /*db20*/  VIADD R6, R3, 0x1 ;  /* 0x0000000103067836 */ /* 0x008fca0000000000 */
[----:B------:R-:W-:-:S04]  /*db30*/  ISETP.NE.AND P0, PT, R6, 0x2, PT ;  /* 0x000000020600780c */ /* 0x000fc80003f05270 */
[----:B0-----:R-:W-:Y:S02]  /*db40*/  SEL R7, RZ, 0x1, P0 ;  /* 0x00000001ff077807 */ /* 0x001fe40000000000 */
[----:B------:R-:W-:Y:S02]  /*db50*/  SEL R6, R6, RZ, P0 ;  /* 0x000000ff06067207 */ /* 0x000fe40000000000 */
[----:B----4-:R-:W-:Y:S01]  /*db60*/  LOP3.LUT R7, R2, R7, RZ, 0x3c, !PT ;  /* 0x0000000702077212 */ /* 0x010fe200078e3cff */
[----:B------:R-:W-:Y:S06]  /*db70*/  @!P1 BRA `(.L_x_506) ;  /* 0x0000000c00689947 */ /* 0x000fec0003800000 */
[----:B------:R-:W-:Y:S01]  /*db80*/  ULDC.64 UR4, c[0x0][0x418] ;  /* 0x0001060000047ab9 */ /* 0x000fe20000000a00 */
[----:B-----5:R-:W-:Y:S01]  /*db90*/  IMAD.MOV.U32 R8, RZ, RZ, R0 ;  /* 0x000000ffff087224 */ /* 0x020fe200078e0000 */
[----:B------:R-:W-:-:S04]  /*dba0*/  ISETP.NE.U32.AND P0, PT, RZ, UR4, PT ;  /* 0x00000004ff007c0c */ /* 0x000fc8000bf05070 */
[----:B------:R-:W-:-:S13]  /*dbb0*/  ISETP.NE.AND.EX P0, PT, RZ, UR5, PT, P0 ;  /* 0x00000005ff007c0c */ /* 0x000fda000bf05300 */
[----:B------:R-:W-:Y:S05]  /*dbc0*/  @!P0 BRA `(.L_x_507) ;  /* 0x0000000000508947 */ /* 0x000fea0003800000 */
[----:B------:R-:W2:Y:S01]  /*dbd0*/  LDL R9, [R1+0x14] ;  /* 0x0000140001097983 */ /* 0x000ea20000100800 */
[----:B------:R-:W0:Y:S01]  /*dbe0*/  LDC R8, c[0x0][0x43c] ;  /* 0x00010f00ff087b82 */ /* 0x000e220000000800 */
[----:B------:R-:W-:Y:S02]  /*dbf0*/  ULDC.64 UR6, c[0x0][0x428] ;  /* 0x00010a0000067ab9 */ /* 0x000fe40000000a00 */
[----:B------:R-:W3:Y:S01]  /*dc00*/  LDL R5, [R1+0xc] ;  /* 0x00000c0001057983 */ /* 0x000ee20000100800 */
        /* <DEDUP_REMOVED lines=16> */
.L_x_507:
[----:B0-----:R-:W2:Y:S01]  /*dd10*/  LDL R2, [R1+0x4] ;  /* 0x0000040001027983 */ /* 0x001ea20000100800 */
[----:B------:R-:W0:Y:S01]  /*dd20*/  S2R R3, SR_TID.X ;  /* 0x0000000000037919 */ /* 0x000e220000002100 */
[----:B------:R-:W-:Y:S01]  /*dd30*/  BSSY B2, `(.L_x_508) ;  /* 0x0000007000027945 */ /* 0x000fe20003800000 */
[----:B0-----:R-:W-:-:S04]  /*dd40*/  LOP3.LUT R3, R3, 0x7f, RZ, 0xc0, !PT ;  /* 0x0000007f03037812 */ /* 0x001fc800078ec0ff */
[----:B------:R-:W-:Y:S01]  /*dd50*/  ISETP.NE.AND P1, PT, R3, RZ, PT ;  /* 0x000000ff0300720c */ /* 0x000fe20003f25270 */
[----:B--2---:R-:W-:Y:S01]  /*dd60*/  IMAD R4, R6, 0x8, R2 ;  /* 0x0000000806047824 */ /* 0x004fe200078e0202 */
[----:B------:R-:W-:-:S04]  /*dd70*/  SHF.L.U32 R2, R7, 0x1f, RZ ;  /* 0x0000001f07027819 */ /* 0x000fc800000006ff */
[----:B------:R-:W0:Y:S02]  /*dd80*/  SYNCS.PHASECHK.TRANS64.TRYWAIT P0, [R4+URZ+0x28c40], R2 ;  /* 0x028c4002040075a7 */ /* 0x000e24000800017f */
[----:B0-----:R-:W-:Y:S05]  /*dd90*/  @!P0 BRA `(.L_x_509) ;  /* 0x0000003400248947 */ /* 0x001fea0003800000 */
.L_x_596:
[----:B------:R-:W-:Y:S05]  /*dda0*/  BSYNC B2 ;  /* 0x0000000000027941 */ /* 0x000fea0003800000 */
.L_x_508:
[----:B------:R-:W-:Y:S04]  /*ddb0*/  BSSY B2, `(.L_x_510) ;  /* 0x0000009000027945 */ /* 0x000fe80003800000 */
[----:B------:R-:W-:Y:S05]  /*ddc0*/  @P1 BRA `(.L_x_511) ;  /* 0x00000000001c1947 */ /* 0x000fea0003800000 */
[----:B------:R-:W1:Y:S02]  /*ddd0*/  S2R R3, SR_TID.X ;  /* 0x0000000000037919 */ /* 0x000e640000002100 */
[----:B-1----:R-:W-:Y:S01]  /*dde0*/  LOP3.LUT R5, R3, 0x1f, RZ, 0xc0, !PT ;  /* 0x0000001f03057812 */ /* 0x002fe200078ec0ff */
[----:B------:R-:W-:-:S03]  /*ddf0*/  IMAD.MOV.U32 R3, RZ, RZ, 0x2000 ;  /* 0x00002000ff037424 */ /* 0x000fc600078e00ff */
[----:B------:R-:W-:Y:S01]  /*de00*/  ISETP.NE.AND P0, PT, R5, RZ, PT ;  /* 0x000000ff0500720c */ /* 0x000fe20003f05270 */
[----:B------:R1:W-:-:S12]  /*de10*/  SYNCS.ARRIVE.TRANS64 RZ, [R4+URZ+0x28c30], R3 ;  /* 0x028c300304ff79a7 */ /* 0x0003d8000800003f */
[----:B-1----:R-:W-:Y:S05]  /*de20*/  @!P0 BRA `(.L_x_511) ;  /* 0x0000000000048947 */ /* 0x002fea0003800000 */
[----:B------:R-:W-:Y:S01]  /*de30*/  BPT.TRAP 0x1 ;  /* 0x000000040000795c */ /* 0x000fe20000300000 */
.L_x_511:
[----:B------:R-:W-:Y:S05]  /*de40*/  BSYNC B2 ;  /* 0x0000000000027941 */ /* 0x000fea0003800000 */
.L_x_510:
        /* <DEDUP_REMOVED lines=13> */
.L_x_512:
        /* <DEDUP_REMOVED lines=11> */
[----:B------:R-:W1:Y:S01]  /*dfd0*/  SYNCS.PHASECHK.TRANS64.TRYWAIT P0, [R4+URZ+0x28c60], R2 ;  /* 0x028c6002040075a7 */ /* 0x000e62000800017f */
[----:B------:R-:W-:Y:S04]  /*dfe0*/  BSSY B2, `(.L_x_513) ;  /* 0x0000002000027945 */ /* 0x000fe80003800000 */
[----:B-1----:R-:W-:Y:S05]  /*dff0*/  @!P0 BRA `(.L_x_514) ;  /* 0x0000003000a08947 */ /* 0x002fea0003800000 */
.L_x_597:
[----:B------:R-:W-:Y:S05]  /*e000*/  BSYNC B2 ;  /* 0x0000000000027941 */ /* 0x000fea0003800000 */
.L_x_513:
[----:B------:R-:W-:Y:S01]  /*e010*/  BSSY B2, `(.L_x_515) ;  /* 0x000000b000027945 */ /* 0x000fe20003800000 */
[----:B01----:R-:W-:Y:S02]  /*e020*/  IMAD.MOV.U32 R2, RZ, RZ, 0x0 ;  /* 0x00000000ff027424 */ /* 0x003fe400078e00ff */
[----:B------:R-:W-:Y:S01]  /*e030*/  IMAD.MOV.U32 R3, RZ, RZ, 0x14f00000 ;  /* 0x14f00000ff037424 */ /* 0x000fe200078e00ff */
[----:B------:R-:W-:Y:S06]  /*e040*/  @P1 BRA `(.L_x_516) ;  /* 0x00000000001c1947 */ /* 0x000fec0003800000 */
[----:B------:R-:W0:Y:S02]  /*e050*/  S2R R5, SR_TID.X ;  /* 0x0000000000057919 */ /* 0x000e240000002100 */
[----:B0-----:R-:W-:Y:S01]  /*e060*/  LOP3.LUT R10, R5, 0x1f, RZ, 0xc0, !PT ;  /* 0x0000001f050a7812 */ /* 0x001fe200078ec0ff */
[----:B------:R-:W-:-:S03]  /*e070*/  IMAD.MOV.U32 R5, RZ, RZ, 0x10000 ;  /* 0x00010000ff057424 */ /* 0x000fc600078e00ff */
[----:B------:R-:W-:Y:S01]  /*e080*/  ISETP.NE.AND P0, PT, R10, RZ, PT ;  /* 0x000000ff0a00720c */ /* 0x000fe20003f05270 */
[----:B------:R0:W-:-:S12]  /*e090*/  SYNCS.ARRIVE.TRANS64 RZ, [R4+URZ+0x28c50], R5 ;  /* 0x028c500504ff79a7 */ /* 0x0001d8000800003f */
[----:B0-----:R-:W-:Y:S05]  /*e0a0*/  @!P0 BRA `(.L_x_516) ;  /* 0x0000000000048947 */ /* 0x001fea0003800000 */
[----:B------:R-:W-:Y:S01]  /*e0b0*/  BPT.TRAP 0x1 ;  /* 0x000000040000795c */ /* 0x000fe20000300000 */
.L_x_516:
[----:B------:R-:W-:Y:S05]  /*e0c0*/  BSYNC B2 ;  /* 0x0000000000027941 */ /* 0x000fea0003800000 */
.L_x_515:
[----:B------:R-:W2:Y:S01]  /*e0d0*/  LDL R5, [R1+0x4] ;  /* 0x0000040001057983 */ /* 0x000ea20000100800 */
        /* <DEDUP_REMOVED lines=9> */
.L_x_517:
        /* <DEDUP_REMOVED lines=16> */
.L_x_518:
        /* <DEDUP_REMOVED lines=16> */
.L_x_519:
        /* <DEDUP_REMOVED lines=16> */
.L_x_520:
        /* <DEDUP_REMOVED lines=16> */
.L_x_521:
        /* <DEDUP_REMOVED lines=16> */
.L_x_522:
        /* <DEDUP_REMOVED lines=16> */
.L_x_523:
        /* <DEDUP_REMOVED lines=16> */
.L_x_524:
        /* <DEDUP_REMOVED lines=11> */
.L_x_506:
[----:B------:R-:W-:Y:S05]  /*e920*/  BSYNC B1 ;  /* 0x0000000000017941 */ /* 0x000fea0003800000 */
.L_x_505:
[----:B------:R-:W2:Y:S01]  /*e930*/  LDL R2, [R1+0x18] ;  /* 0x0000180001027983 */ /* 0x000ea20000100800 */
[----:B------:R-:W-:Y:S01]  /*e940*/  VIADD R6, R6, 0x1 ;  /* 0x0000000106067836 */ /* 0x000fe20000000000 */
[----:B------:R-:W-:Y:S04]  /*e950*/  BSSY B1, `(.L_x_525) ;  /* 0x00000e5000017945 */ /* 0x000fe80003800000 */
[----:B------:R-:W-:-:S04]  /*e960*/  ISETP.NE.AND P0, PT, R6, 0x2, PT ;  /* 0x000000020600780c */ /* 0x000fc80003f05270 */
[----:B-----5:R-:W-:Y:S02]  /*e970*/  SEL R8, R6, RZ, P0 ;  /* 0x000000ff06087207 */ /* 0x020fe40000000000 */
[----:B--2---:R-:W-:Y:S02]  /*e980*/  ISETP.NE.AND P2, PT, R2, RZ, PT ;  /* 0x000000ff0200720c */ /* 0x004fe40003f45270 */
[----:B------:R-:W-:-:S04]  /*e990*/  SEL R2, RZ, 0x1, P0 ;  /* 0x00000001ff027807 */ /* 0x000fc80000000000 */
[----:B------:R-:W-:-:S05]  /*e9a0*/  LOP3.LUT R7, R7, R2, RZ, 0x3c, !PT ;  /* 0x0000000207077212 */ /* 0x000fca00078e3cff */
[----:B------:R0:W-:Y:S04]  /*e9b0*/  STL [R1+0x10], R7 ;  /* 0x0000100701007387 */ /* 0x0001e80000100800 */
[----:B------:R0:W-:Y:S01]  /*e9c0*/  STL [R1+0x8], R8 ;  /* 0x0000080801007387 */ /* 0x0001e20000100800 */
[----:B------:R-:W-:Y:S05]  /*e9d0*/  @!P2 BRA `(.L_x_526) ;  /* 0x0000000c0070a947 */ /* 0x000fea0003800000 */
[----:B------:R-:W-:Y:S01]  /*e9e0*/  ULDC.64 UR4, c[0x0][0x418] ;  /* 0x0001060000047ab9 */ /* 0x000fe20000000a00 */
[----:B------:R-:W-:Y:S01]  /*e9f0*/  VIADD R6, R0, 0xffffffff ;  /* 0xffffffff00067836 */ /* 0x000fe20000000000 */
        /* <DEDUP_REMOVED lines=23> */
.L_x_527:
[----:B-1----:R-:W2:Y:S01]  /*eb70*/  LDL R2, [R1+0x4] ;  /* 0x0000040001027983 */ /* 0x002ea20000100800 */
[----:B------:R-:W1:Y:S01]  /*eb80*/  S2R R3, SR_TID.X ;  /* 0x0000000000037919 */ /* 0x000e620000002100 */
[----:B------:R-:W-:Y:S01]  /*eb90*/  BSSY B2, `(.L_x_528) ;  /* 0x0000007000027945 */ /* 0x000fe20003800000 */
[----:B-1----:R-:W-:-:S04]  /*eba0*/  LOP3.LUT R3, R3, 0x7f, RZ, 0xc0, !PT ;  /* 0x0000007f03037812 */ /* 0x002fc800078ec0ff */
[----:B------:R-:W-:Y:S01]  /*ebb0*/  ISETP.NE.AND P1, PT, R3, RZ, PT ;  /* 0x000000ff0300720c */ /* 0x000fe20003f25270 */
[----:B--2---:R-:W-:Y:S01]  /*ebc0*/  IMAD R4, R8, 0x8, R2 ;  /* 0x0000000808047824 */ /* 0x004fe200078e0202 */
[----:B------:R-:W-:-:S04]  /*ebd0*/  SHF.L.U32 R2, R7, 0x1f, RZ ;  /* 0x0000001f07027819 */ /* 0x000fc800000006ff */
[----:B------:R-:W1:Y:S02]  /*ebe0*/  SYNCS.PHASECHK.TRANS64.TRYWAIT P0, [R4+URZ+0x28c40], R2 ;  /* 0x028c4002040075a7 */ /* 0x000e64000800017f */
[----:B-1----:R-:W-:Y:S05]  /*ebf0*/  @!P0 BRA `(.L_x_529) ;  /* 0x0000002400b48947 */ /* 0x002fea0003800000 */
.L_x_598:
[----:B------:R-:W-:Y:S05]  /*ec00*/  BSYNC B2 ;  /* 0x0000000000027941 */ /* 0x000fea0003800000 */
.L_x_528:
        /* <DEDUP_REMOVED lines=9> */
.L_x_531:
[----:B------:R-:W-:Y:S05]  /*eca0*/  BSYNC B2 ;  /* 0x0000000000027941 */ /* 0x000fea0003800000 */
.L_x_530:
        /* <DEDUP_REMOVED lines=14> */
.L_x_532:
        /* <DEDUP_REMOVED lines=14> */
.L_x_599:
[----:B------:R-:W-:Y:S05]  /*ee70*/  BSYNC B2 ;  /* 0x0000000000027941 */ /* 0x000fea0003800000 */
.L_x_533:
        /* <DEDUP_REMOVED lines=11> */
.L_x_536:
[----:B------:R-:W-:Y:S05]  /*ef30*/  BSYNC B2 ;  /* 0x0000000000027941 */ /* 0x000fea0003800000 */
.L_x_535:
[----:B------:R-:W2:Y:S04]  /*ef40*/  LDL R8, [R1+0x4] ;  /* 0x0000040001087983 */ /* 0x000ea80000100800 */
        /* <DEDUP_REMOVED lines=10> */
.L_x_537:
        /* <DEDUP_REMOVED lines=16> */
.L_x_538:
        /* <DEDUP_REMOVED lines=16> */
.L_x_539:
        /* <DEDUP_REMOVED lines=16> */
.L_x_540:
        /* <DEDUP_REMOVED lines=16> */
.L_x_541:
        /* <DEDUP_REMOVED lines=16> */
.L_x_542:
        /* <DEDUP_REMOVED lines=16> */
.L_x_543:
        /* <DEDUP_REMOVED lines=16> */
.L_x_544:
        /* <DEDUP_REMOVED lines=11> */
.L_x_526:
[----:B------:R-:W-:Y:S05]  /*f7a0*/  BSYNC B1 ;  /* 0x0000000000017941 */ /* 0x000fea0003800000 */
.L_x_525:
[C---:B------:R-:W-:Y:S01]  /*f7b0*/  ISETP.GT.AND P0, PT, R0.reuse, 0x1, PT ;  /* 0x000000010000780c */ /* 0x040fe20003f04270 */
[----:B------:R-:W-:-:S12]  /*f7c0*/  VIADD R0, R0, 0xfffffffe ;  /* 0xfffffffe00007836 */ /* 0x000fd80000000000 */
[----:B------:R-:W-:Y:S05]  /*f7d0*/  @P0 BRA `(.L_x_545) ;  /* 0xffffffe000b80947 */ /* 0x000fea000383ffff */
.L_x_482:
[----:B------:R-:W-:Y:S05]  /*f7e0*/  BSYNC B0 ;  /* 0x0000000000007941 */ /* 0x000fea0003800000 */
.L_x_481:
[----:B------:R-:W2:Y:S04]  /*f7f0*/  LDL.LU R4, [R1+0x8] ;  /* 0x0000080001047983 */ /* 0x000ea80000300800 */
[----:B------:R-:W3:Y:S01]  /*f800*/  LDL.LU R3, [R1+0x10] ;  /* 0x0000100001037983 */ /* 0x000ee20000300800 */
[----:B------:R-:W1:Y:S01]  /*f810*/  S2R R2, SR_TID.X ;  /* 0x0000000000027919 */ /* 0x000e620000002100 */
[----:B------:R-:W-:Y:S01]  /*f820*/  BSSY B0, `(.L_x_546) ;  /* 0x0000015000007945 */ /* 0x000fe20003800000 */
[----:B-1----:R-:W-:-:S04]  /*f830*/  LOP3.LUT R2, R2, 0x7f, RZ, 0xc0, !PT ;  /* 0x0000007f02027812 */ /* 0x002fc800078ec0ff */
[----:B------:R-:W-:Y:S01]  /*f840*/  ISETP.NE.AND P1, PT, R2, RZ, PT ;  /* 0x000000ff0200720c */ /* 0x000fe20003f25270 */
[----:B--2---:R-:W-:-:S05]  /*f850*/  VIADD R0, R4, 0x1 ;  /* 0x0000000104007836 */ /* 0x004fca0000000000 */
[----:B------:R-:W-:-:S04]  /*f860*/  ISETP.NE.AND P0, PT, R0, 0x2, PT ;  /* 0x000000020000780c */ /* 0x000fc80003f05270 */
[----:B------:R-:W-:-:S04]  /*f870*/  SEL R2, RZ, 0x1, P0 ;  /* 0x00000001ff027807 */ /* 0x000fc80000000000 */
[----:B---3--:R-:W-:-:S05]  /*f880*/  LOP3.LUT R3, R3, R2, RZ, 0x3c, !PT ;  /* 0x0000000203037212 */ /* 0x008fca00078e3cff */
[----:B------:R1:W-:Y:S01]  /*f890*/  STL [R1+0x10], R3 ;  /* 0x0000100301007387 */ /* 0x0003e20000100800 */
[----:B------:R-:W-:Y:S05]  /*f8a0*/  @P1 BRA `(.L_x_547) ;  /* 0x0000000000301947 */ /* 0x000fea0003800000 */
[----:B------:R-:W2:Y:S01]  /*f8b0*/  S2R R5, SR_LANEID ;  /* 0x0000000000057919 */ /* 0x000ea20000000000 */
[----:B------:R-:W-:Y:S01]  /*f8c0*/  VOTEU.ANY UR4, UPT, PT ;  /* 0x0000000000047886 */ /* 0x000fe200038e0100 */
[----:B-1----:R-:W1:Y:S01]  /*f8d0*/  LDC.64 R2, c[0x0][0xc60] ;  /* 0x00031800ff027b82 */ /* 0x002e620000000a00 */
[----:B------:R-:W2:Y:S02]  /*f8e0*/  FLO.U32 R4, UR4 ;  /* 0x0000000400047d00 */ /* 0x000ea400080e0000 */
[----:B--2---:R-:W-:-:S06]  /*f8f0*/  ISETP.EQ.U32.AND P1, PT, R4, R5, PT ;  /* 0x000000050400720c */ /* 0x004fcc0003f22070 */
[----:B------:R-:W1:Y:S07]  /*f900*/  POPC R5, UR4 ;  /* 0x0000000400057d09 */ /* 0x000e6e0008000000 */
[----:B-1----:R-:W2:Y:S01]  /*f910*/  @P1 ATOMG.E.ADD.STRONG.GPU PT, R3, desc[UR40][R2.64], R5 ;  /* 0x00000005020319a8 */ /* 0x002ea200081ee1e8 */
[----:B------:R-:W1:Y:S02]  /*f920*/  S2R R6, SR_LTMASK ;  /* 0x0000000000067919 */ /* 0x000e640000003900 */
[----:B-1----:R-:W-:-:S04]  /*f930*/  LOP3.LUT R6, R6, UR4, RZ, 0xc0, !PT ;  /* 0x0000000406067c12 */ /* 0x002fc8000f8ec0ff */
[----:B0-----:R-:W0:Y:S01]  /*f940*/  POPC R7, R6 ;  /* 0x0000000600077309 */ /* 0x001e220000000000 */
[----:B--2---:R-:W0:Y:S02]  /*f950*/  SHFL.IDX PT, R4, R3, R4, 0x1f ;  /* 0x00001f0403047589 */ /* 0x004e2400000e0000 */
[----:B0-----:R-:W-:-:S07]  /*f960*/  IADD3 R16, R4, UR37, R7 ;  /* 0x0000002504107c10 */ /* 0x001fce000fffe007 */
.L_x_547:
[----:B------:R-:W-:Y:S05]  /*f970*/  BSYNC B0 ;  /* 0x0000000000007941 */ /* 0x000fea0003800000 */
.L_x_546:
[----:B------:R-:W-:-:S05]  /*f980*/  SEL R0, R0, RZ, P0 ;  /* 0x000000ff00007207 */ /* 0x000fca0000000000 */
[----:B------:R2:W-:Y:S02]  /*f990*/  STL [R1+0x8], R0 ;  /* 0x0000080001007387 */ /* 0x0005e40000100800 */
.L_x_449:
[----:B------:R-:W-:Y:S05]  /*f9a0*/  BSYNC B7 ;  /* 0x0000000000077941 */ /* 0x000fea0003800000 */
.L_x_447:
[----:B--2---:R-:W2:Y:S02]  /*f9b0*/  LDL R0, [R1+0x58] ;  /* 0x0000580001007983 */ /* 0x004ea40000100800 */
[----:B--2---:R-:W-:-:S13]  /*f9c0*/  ISETP.NE.AND P0, PT, R0, RZ, PT ;  /* 0x000000ff0000720c */ /* 0x004fda0003f05270 */
[----:B------:R-:W-:Y:S05]  /*f9d0*/  @!P0 BRA `(.L_x_548) ;  /* 0x0000000000288947 */ /* 0x000fea0003800000 */
[----:B------:R-:W-:Y:S05]  /*f9e0*/  WARPSYNC.ALL ;  /* 0x0000000000007948 */ /* 0x000fea0003800000 */
[----:B------:R-:W2:Y:S08]  /*f9f0*/  S2UR UR5, SR_CgaCtaId ;  /* 0x00000000000579c3 */ /* 0x000eb00000008800 */
[----:B------:R-:W-:Y:S06]  /*fa00*/  BAR.SYNC.DEFER_BLOCKING 0x5, 0x180 ;  /* 0x0146000000007b1d */ /* 0x000fec0000010000 */
[----:B------:R-:W-:-:S02]  /*fa10*/  UMOV UR4, 0x400 ;  /* 0x0000040000047882 */ /* 0x000fc40000000000 */
[----:B--2---:R-:W-:-:S06]  /*fa20*/  ULEA UR4, UR5, UR4, 0x18 ;  /* 0x0000000405047291 */ /* 0x004fcc000f8ec03f */
[----:B------:R-:W-:-:S05]  /*fa30*/  IMAD.U32 R0, RZ, RZ, UR4 ;  /* 0x00000004ff007e24 */ /* 0x000fca000f8e00ff */
[----:B------:R3:W4:Y:S04]  /*fa40*/  LDS.128 R16, [R0+0x28cd0] ;  /* 0x028cd00000107984 */ /* 0x0007280000000c00 */
[----:B------:R3:W-:Y:S01]  /*fa50*/  STL [R1+0x4], R0 ;  /* 0x0000040001007387 */ /* 0x0007e20000100800 */
[----:B------:R-:W-:Y:S06]  /*fa60*/  BAR.ARV 0x4, 0x180 ;  /* 0x0106000000007b1d */ /* 0x000fec0000002000 */
[----:B------:R-:W-:Y:S05]  /*fa70*/  BRA `(.L_x_549) ;  /* 0x0000000800487947 */ /* 0x000fea0003800000 */
.L_x_548:
[----:B------:R-:W2:Y:S01]  /*fa80*/  S2R R0, SR_TID.X ;  /* 0x0000000000007919 */ /* 0x000ea20000002100 */
[----:B------:R-:W-:Y:S01]  /*fa90*/  UMOV UR4, 0xffffffff ;  /* 0xffffffff00047882 */ /* 0x000fe20000000000 */
[----:B--2---:R-:W-:-:S04]  /*faa0*/  LOP3.LUT R6, R0, 0x1f, RZ, 0xc0, !PT ;  /* 0x0000001f00067812 */ /* 0x004fc800078ec0ff */
[----:B------:R-:W-:Y:S01]  /*fab0*/  ISETP.NE.AND P0, PT, R6, 0x1f, PT ;  /* 0x0000001f0600780c */ /* 0x000fe20003f05270 */
[----:B------:R-:W-:-:S12]  /*fac0*/  BRA.DIV UR4, `(.L_x_550) ;  /* 0x0000001a04287947 */ /* 0x000fd8000b800000 */
[----:B------:R-:W-:Y:S01]  /*fad0*/  IMAD.IADD R5, R19, 0x1, R6 ;  /* 0x0000000113057824 */ /* 0x000fe200078e0206 */
[----:B------:R-:W-:-:S04]  /*fae0*/  ULDC UR4, c[0x0][0xc3c] ;  /* 0x00030f0000047ab9 */ /* 0x000fc80000000800 */
[----:B------:R-:W-:-:S13]  /*faf0*/  ISETP.GE.OR P1, PT, R5, UR4, !P0 ;  /* 0x0000000405007c0c */ /* 0x000fda000c726670 */
[----:B-1----:R-:W1:Y:S02]  /*fb00*/  @!P1 LDC.64 R2, c[0x0][0xc80] ;  /* 0x00032000ff029b82 */ /* 0x002e640000000a00 */
[----:B-1----:R-:W-:-:S06]  /*fb10*/  @!P1 IMAD.WIDE R2, R5, 0x4, R2 ;  /* 0x0000000405029825 */ /* 0x002fcc00078e0202 */
[----:B------:R1:W2:Y:S01]  /*fb20*/  @!P1 LDG.E R3, desc[UR40][R2.64] ;  /* 0x0000002802039981 */ /* 0x0002a2000c1e1900 */
[C---:B------:R-:W-:Y:S02]  /*fb30*/  ISETP.GE.U32.AND P2, PT, R6.reuse, 0x2, PT ;  /* 0x000000020600780c */ /* 0x040fe40003f46070 */
[C---:B------:R-:W-:Y:S01]  /*fb40*/  ISETP.GE.U32.AND P3, PT, R6.reuse, 0x4, PT ;  /* 0x000000040600780c */ /* 0x040fe20003f66070 */
[----:B------:R-:W-:Y:S01]  /*fb50*/  SHFL.IDX PT, R0, R16, RZ, 0x1f ;  /* 0x00001fff10007589 */ /* 0x000fe200000e0000 */
[C---:B------:R-:W-:Y:S02]  /*fb60*/  ISETP.GE.U32.AND P4, PT, R6.reuse, 0x8, PT ;  /* 0x000000080600780c */ /* 0x040fe40003f86070 */
[C---:B------:R-:W-:Y:S01]  /*fb70*/  ISETP.GE.U32.AND P5, PT, R6.reuse, 0x10, PT ;  /* 0x000000100600780c */ /* 0x040fe20003fa6070 */
[----:B------:R-:W-:Y:S01]  /*fb80*/  SHFL.IDX PT, R4, R16, 0x1, 0x1f ;  /* 0x00201f0010047f89 */ /* 0x000fe200000e0000 */
[----:B-1----:R-:W-:Y:S02]  /*fb90*/  IMAD.MOV.U32 R2, RZ, RZ, RZ ;  /* 0x000000ffff027224 */ /* 0x002fe400078e00ff */
[----:B--2---:R-:W-:Y:S01]  /*fba0*/  @!P1 IMAD.MOV.U32 R2, RZ, RZ, R3 ;  /* 0x000000ffff029224 */ /* 0x004fe200078e0003 */
[----:B------:R-:W-:-:S04]  /*fbb0*/  ISETP.NE.AND P1, PT, R6, RZ, PT ;  /* 0x000000ff0600720c */ /* 0x000fc80003f25270 */
[----:B------:R-:W1:Y:S02]  /*fbc0*/  SHFL.UP PT, R14, R2, 0x1, RZ ;  /* 0x04200000020e7989 */ /* 0x000e6400000e00ff */
[----:B-1----:R-:W-:-:S05]  /*fbd0*/  SEL R5, R14, RZ, P1 ;  /* 0x000000ff0e057207 */ /* 0x002fca0000800000 */
[----:B------:R-:W-:-:S05]  /*fbe0*/  IMAD.IADD R3, R2, 0x1, R5 ;  /* 0x0000000102037824 */ /* 0x000fca00078e0205 */
        /* <DEDUP_REMOVED lines=12> */
[----:B------:R1:W2:Y:S02]  /*fcb0*/  SHFL.IDX PT, R14, R3, 0x1f, 0x1f ;  /* 0x03e01f00030e7f89 */ /* 0x0002a400000e0000 */
.L_x_609:
[----:B------:R-:W-:Y:S02]  /*fcc0*/  ULDC UR4, c[0x0][0xc38] ;  /* 0x00030e0000047ab9 */ /* 0x000fe40000000800 */
[----:B------:R-:W-:-:S04]  /*fcd0*/  IMAD.U32 R16, RZ, RZ, UR4 ;  /* 0x00000004ff107e24 */ /* 0x000fc8000f8e00ff */
[----:B--2---:R-:W-:-:S04]  /*fce0*/  IMAD R6, R14, R16, RZ ;  /* 0x000000100e067224 */ /* 0x004fc800078e02ff */
[----:B------:R-:W-:-:S05]  /*fcf0*/  IMAD.IADD R4, R4, 0x1, R6 ;  /* 0x0000000104047824 */ /* 0x000fca00078e0206 */
[----:B------:R-:W-:-:S13]  /*fd00*/  ISETP.GT.AND P6, PT, R4, R0, PT ;  /* 0x000000000400720c */ /* 0x000fda0003fc4270 */
[----:B------:R-:W-:Y:S05]  /*fd10*/  @P6 BRA `(.L_x_551) ;  /* 0x00000000009c6947 */ /* 0x000fea0003800000 */
.L_x_556:
[----:B------:R-:W2:Y:S01]  /*fd20*/  LDC R6, c[0x0][0xc3c] ;  /* 0x00030f00ff067b82 */ /* 0x000ea20000000800 */
[----:B------:R-:W-:-:S05]  /*fd30*/  VIADD R19, R19, 0x1f ;  /* 0x0000001f13137836 */ /* 0x000fca0000000000 */
[----:B--2---:R-:W-:-:S13]  /*fd40*/  ISETP.GE.AND P6, PT, R19, R6, PT ;  /* 0x000000061300720c */ /* 0x004fda0003fc6270 */
[----:B------:R-:W-:Y:S05]  /*fd50*/  @P6 BRA `(.L_x_552) ;  /* 0x0000000400446947 */ /* 0x000fea0003800000 */
[----:B------:R-:W2:Y:S01]  /*fd60*/  S2R R2, SR_TID.X ;  /* 0x0000000000027919 */ /* 0x000ea20000002100 */
[----:B------:R-:W-:Y:S01]  /*fd70*/  BSSY B0, `(.L_x_553) ;  /* 0x0000009000007945 */ /* 0x000fe20003800000 */
[----:B--2---:R-:W-:-:S05]  /*fd80*/  LOP3.LUT R2, R2, 0x1f, RZ, 0xc0, !PT ;  /* 0x0000001f02027812 */ /* 0x004fca00078ec0ff */
[----:B------:R-:W-:Y:S02]  /*fd90*/  IMAD.IADD R5, R19, 0x1, R2 ;  /* 0x0000000113057824 */ /* 0x000fe400078e0202 */
[----:B------:R-:W-:-:S03]  /*fda0*/  IMAD.MOV.U32 R2, RZ, RZ, RZ ;  /* 0x000000ffff027224 */ /* 0x000fc600078e00ff */
[----:B------:R-:W-:-:S13]  /*fdb0*/  ISETP.GE.OR P6, PT, R5, R6, !P0 ;  /* 0x000000060500720c */ /* 0x000fda00047c6670 */
[----:B------:R-:W-:Y:S05]  /*fdc0*/  @P6 BRA `(.L_x_554) ;  /* 0x00000000000c6947 */ /* 0x000fea0003800000 */
[----:B-1----:R-:W1:Y:S02]  /*fdd0*/  LDC.64 R2, c[0x0][0xc80] ;  /* 0x00032000ff027b82 */ /* 0x002e640000000a00 */
[----:B-1----:R-:W-:-:S06]  /*fde0*/  IMAD.WIDE R2, R5, 0x4, R2 ;  /* 0x0000000405027825 */ /* 0x002fcc00078e0202 */
[----:B------:R2:W5:Y:S02]  /*fdf0*/  LDG.E R2, desc[UR40][R2.64] ;  /* 0x0000002802027981 */ /* 0x000564000c1e1900 */
.L_x_554:
[----:B------:R-:W-:Y:S05]  /*fe00*/  BSYNC B0 ;  /* 0x0000000000007941 */ /* 0x000fea0003800000 */
.L_x_553:
[----:B------:R-:W-:-:S03]  /*fe10*/  UMOV UR4, 0xffffffff ;  /* 0xffffffff00047882 */ /* 0x000fc60000000000 */
[----:B------:R-:W-:Y:S05]  /*fe20*/  BRA.DIV UR4, `(.L_x_555) ;  /* 0x0000001a04747947 */ /* 0x000fea000b800000 */
[----:B-----5:R-:W1:Y:S02]  /*fe30*/  SHFL.UP PT, R14, R2, 0x1, RZ ;  /* 0x04200000020e7989 */ /* 0x020e6400000e00ff */
[----:B-12---:R-:W-:-:S05]  /*fe40*/  SEL R3, R14, RZ, P1 ;  /* 0x000000ff0e037207 */ /* 0x006fca0000800000 */
        /* <DEDUP_REMOVED lines=14> */
.L_x_617:
[----:B------:R-:W-:Y:S02]  /*ff30*/  ULDC UR4, c[0x0][0xc38] ;  /* 0x00030e0000047ab9 */ /* 0x000fe40000000800 */
[----:B------:R-:W-:-:S04]  /*ff40*/  IMAD.U32 R16, RZ, RZ, UR4 ;  /* 0x00000004ff107e24 */ /* 0x000fc8000f8e00ff */
[----:B--2---:R-:W-:-:S04]  /*ff50*/  IMAD R6, R14, R16, RZ ;  /* 0x000000100e067224 */ /* 0x004fc800078e02ff */
[----:B------:R-:W-:-:S05]  /*ff60*/  IMAD.IADD R4, R6, 0x1, R4 ;  /* 0x0000000106047824 */ /* 0x000fca00078e0204 */
[----:B------:R-:W-:-:S13]  /*ff70*/  ISETP.GT.AND P6, PT, R4, R0, PT ;  /* 0x000000000400720c */ /* 0x000fda0003fc4270 */
[----:B------:R-:W-:Y:S05]  /*ff80*/  @!P6 BRA `(.L_x_556) ;  /* 0xfffffffc0064e947 */ /* 0x000fea000383ffff */
.L_x_551:
[----:B------:R-:W-:Y:S01]  /*ff90*/  IMAD.IADD R6, R4, 0x1, -R6 ;  /* 0x0000000104067824 */ /* 0x000fe200078e0a06 */
[----:B------:R-:W-:-:S03]  /*ffa0*/  UMOV UR4, 0xffffffff ;  /* 0xffffffff00047882 */ /* 0x000fc60000000000 */
[----:B------:R-:W-:-:S05]  /*ffb0*/  IMAD R5, R3, R16, R6 ;  /* 0x0000001003057224 */ /* 0x000fca00078e0206 */
[----:B------:R-:W-:Y:S01]  /*ffc0*/  ISETP.GT.AND P6, PT, R5, R0, PT ;  /* 0x000000000500720c */ /* 0x000fe20003fc4270 */
[----:B------:R-:W-:-:S12]  /*ffd0*/  BRA.DIV UR4, `(.L_x_557) ;  /* 0x0000001a04c87947 */ /* 0x000fd8000b800000 */
[----:B------:R-:W-:-:S04]  /*ffe0*/  VOTE.ANY R5, PT, !P6 ;  /* 0x0000000000057806 */ /* 0x000fc800070e0100 */
[----:B------:R-:W2:Y:S02]  /*fff0*/  POPC R4, R5 ;  /* 0x0000000500047309 */ /* 0x000ea40000000000 */
[----:B--2---:R2:W3:Y:S02]  /*10000*/  SHFL.IDX PT, R17, R2, R4, 0x1f ;  /* 0x00001f0402117589 */ /* 0x0044e400000e0000 */
.L_x_621:
[----:B------:R-:W-:Y:S01]  /*10010*/  ISETP.NE.AND P0, PT, R5, RZ, PT ;  /* 0x000000ff0500720c */ /* 0x000fe20003f05270 */
[----:B------:R-:W-:-:S12]  /*10020*/  IMAD.MOV.U32 R14, RZ, RZ, RZ ;  /* 0x000000ffff0e7224 */ /* 0x000fd800078e00ff */
[----:B------:R-:W-:Y:S05]  /*10030*/  @!P0 BRA `(.L_x_558) ;  /* 0x0000000000108947 */ /* 0x000fea0003800000 */
[----:B------:R-:W-:Y:S01]  /*10040*/  UMOV UR4, 0xffffffff ;  /* 0xffffffff00047882 */ /* 0x000fe20000000000 */
[----:B0-----:R-:W-:Y:S02]  /*10050*/  VIADD R12, R4, 0xffffffff ;  /* 0xffffffff040c7836 */ /* 0x001fe40000000000 */
[----:B------:R-:W-:Y:S05]  /*10060*/  BRA.DIV UR4, `(.L_x_559) ;  /* 0x0000001a04ec7947 */ /* 0x000fea000b800000 */
[----:B------:R4:W0:Y:S02]  /*10070*/  SHFL.IDX PT, R14, R3, R12, 0x1f ;  /* 0x00001f0c030e7589 */ /* 0x00082400000e0000 */
.L_x_558:
[----:B---3--:R-:W-:Y:S01]  /*10080*/  IABS R5, R17 ;  /* 0x0000001100057213 */ /* 0x008fe20000000000 */
[----:B0-----:R-:W-:Y:S02]  /*10090*/  IMAD R16, R14, R16, R6 ;  /* 0x000000100e107224 */ /* 0x001fe400078e0206 */
[----:B------:R-:W-:Y:S01]  /*100a0*/  IMAD.IADD R19, R4, 0x1, R19 ;  /* 0x0000000104137824 */ /* 0x000fe200078e0213 */
[----:B------:R-:W0:Y:S01]  /*100b0*/  I2F.RP R7, R5 ;  /* 0x0000000500077306 */ /* 0x000e220000209400 */
[----:B------:R-:W-:-:S07]  /*100c0*/  IMAD.IADD R0, R0, 0x1, -R16 ;  /* 0x0000000100007824 */ /* 0x000fce00078e0a10 */
[----:B0-----:R-:W0:Y:S02]  /*100d0*/  MUFU.RCP R7, R7 ;  /* 0x0000000700077308 */ /* 0x001e240000001000 */
[----:B0----5:R-:W-:-:S06]  /*100e0*/  VIADD R8, R7, 0xffffffe ;  /* 0x0ffffffe07087836 */ /* 0x021fcc0000000000 */
[----:B-1--4-:R-:W2:Y:S02]  /*100f0*/  F2I.FTZ.U32.TRUNC.NTZ R3, R8 ;  /* 0x0000000800037305 */ /* 0x012ea4000021f000 */
[----:B--2---:R-:W-:-:S04]  /*10100*/  IMAD.MOV R2, RZ, RZ, -R3 ;  /* 0x000000ffff027224 */ /* 0x004fc800078e0a03 */
[----:B------:R-:W-:Y:S02]  /*10110*/  IMAD R6, R2, R5, RZ ;  /* 0x0000000502067224 */ /* 0x000fe400078e02ff */
[----:B------:R-:W-:-:S04]  /*10120*/  IMAD.MOV.U32 R2, RZ, RZ, RZ ;  /* 0x000000ffff027224 */ /* 0x000fc800078e00ff */
[----:B------:R-:W-:Y:S01]  /*10130*/  IMAD.HI.U32 R2, R3, R6, R2 ;  /* 0x0000000603027227 */ /* 0x000fe200078e0002 */
[----:B------:R-:W-:Y:S02]  /*10140*/  IABS R6, R17 ;  /* 0x0000001100067213 */ /* 0x000fe40000000000 */
[----:B------:R-:W-:-:S03]  /*10150*/  IABS R3, R0 ;  /* 0x0000000000037213 */ /* 0x000fc60000000000 */
[----:B------:R-:W-:Y:S02]  /*10160*/  IMAD.MOV R6, RZ, RZ, -R6 ;  /* 0x000000ffff067224 */ /* 0x000fe400078e0a06 */
[----:B------:R-:W-:-:S04]  /*10170*/  IMAD.HI.U32 R2, R2, R3, RZ ;  /* 0x0000000302027227 */ /* 0x000fc800078e00ff */
[----:B------:R-:W-:Y:S01]  /*10180*/  IMAD R6, R2, R6, R3 ;  /* 0x0000000602067224 */ /* 0x000fe200078e0203 */
[----:B------:R-:W-:-:S04]  /*10190*/  LOP3.LUT R3, R0, R17, RZ, 0x3c, !PT ;  /* 0x0000001100037212 */ /* 0x000fc800078e3cff */
[----:B------:R-:W-:Y:S02]  /*101a0*/  ISETP.GT.U32.AND P1, PT, R5, R6, PT ;  /* 0x000000060500720c */ /* 0x000fe40003f24070 */
[----:B------:R-:W-:-:S11]  /*101b0*/  ISETP.GE.AND P2, PT, R3, RZ, PT ;  /* 0x000000ff0300720c */ /* 0x000fd60003f46270 */
[----:B------:R-:W-:Y:S02]  /*101c0*/  @!P1 IMAD.IADD R6, R6, 0x1, -R5 ;  /* 0x0000000106069824 */ /* 0x000fe400078e0a05 */
[----:B------:R-:W-:Y:S01]  /*101d0*/  @!P1 VIADD R2, R2, 0x1 ;  /* 0x0000000102029836 */ /* 0x000fe20000000000 */
[----:B------:R-:W-:Y:S02]  /*101e0*/  ISETP.NE.AND P1, PT, R17, RZ, PT ;  /* 0x000000ff1100720c */ /* 0x000fe40003f25270 */
[----:B------:R-:W-:-:S13]  /*101f0*/  ISETP.GE.U32.AND P0, PT, R6, R5, PT ;  /* 0x000000050600720c */ /* 0x000fda0003f06070 */
[----:B------:R-:W-:-:S04]  /*10200*/  @P0 VIADD R2, R2, 0x1 ;  /* 0x0000000102020836 */ /* 0x000fc80000000000 */
[----:B------:R-:W-:Y:S01]  /*10210*/  @!P2 IMAD.MOV R2, RZ, RZ, -R2 ;  /* 0x000000ffff02a224 */ /* 0x000fe200078e0a02 */
[----:B------:R-:W-:-:S05]  /*10220*/  @!P1 LOP3.LUT R2, RZ, R17, RZ, 0x33, !PT ;  /* 0x00000011ff029212 */ /* 0x000fca00078e33ff */
[--C-:B------:R-:W-:Y:S02]  /*10230*/  IMAD.MOV R3, RZ, RZ, -R2.reuse ;  /* 0x000000ffff037224 */ /* 0x100fe400078e0a02 */
[----:B------:R-:W-:Y:S02]  /*10240*/  IMAD.MOV.U32 R18, RZ, RZ, R2 ;  /* 0x000000ffff127224 */ /* 0x000fe400078e0002 */
[----:B------:R-:W-:Y:S01]  /*10250*/  IMAD R17, R17, R3, R0 ;  /* 0x0000000311117224 */ /* 0x000fe200078e0200 */
[----:B------:R-:W-:Y:S06]  /*10260*/  BRA `(.L_x_560) ;  /* 0x00000000001c7947 */ /* 0x000fec0003800000 */
.L_x_552:
[----:B------:R-:W-:Y:S01]  /*10270*/  UMOV UR4, URZ ;  /* 0x0000003f00047c82 */ /* 0x000fe20008000000 */
[----:B------:R-:W-:Y:S01]  /*10280*/  UMOV UR5, URZ ;  /* 0x0000003f00057c82 */ /* 0x000fe20008000000 */
[----:B------:R-:W-:Y:S01]  /*10290*/  ULDC UR6, c[0x0][0xc3c] ;  /* 0x00030f0000067ab9 */ /* 0x000fe20000000800 */
[----:B------:R-:W-:Y:S02]  /*102a0*/  IMAD.MOV.U32 R16, RZ, RZ, R0 ;  /* 0x000000ffff107224 */ /* 0x000fe400078e0000 */
[----:B------:R-:W-:Y:S02]  /*102b0*/  IMAD.U32 R17, RZ, RZ, UR4 ;  /* 0x00000004ff117e24 */ /* 0x000fe4000f8e00ff */
[----:B------:R-:W-:Y:S02]  /*102c0*/  IMAD.U32 R18, RZ, RZ, UR5 ;  /* 0x00000005ff127e24 */ /* 0x000fe4000f8e00ff */
[----:B------:R-:W-:-:S07]  /*102d0*/  IMAD.U32 R19, RZ, RZ, UR6 ;  /* 0x00000006ff137e24 */ /* 0x000fce000f8e00ff */
.L_x_560:
[----:B------:R2:W3:Y:S01]  /*102e0*/  LDL R2, [R1+0x4] ;  /* 0x0000040001027983 */ /* 0x0004e20000100800 */
[----:B------:R-:W4:Y:S01]  /*102f0*/  S2R R0, SR_TID.X ;  /* 0x0000000000007919 */ /* 0x000f220000002100 */
[----:B------:R-:W-:Y:S05]  /*10300*/  WARPSYNC.ALL ;  /* 0x0000000000007948 */ /* 0x000fea0003800000 */
[----:B----4-:R-:W-:Y:S01]  /*10310*/  LOP3.LUT R0, R0, 0x1f, RZ, 0xc0, !PT ;  /* 0x0000001f00007812 */ /* 0x010fe200078ec0ff */
[----:B------:R-:W-:Y:S03]  /*10320*/  BAR.SYNC.DEFER_BLOCKING 0x4, 0x180 ;  /* 0x0106000000007b1d */ /* 0x000fe60000010000 */
[----:B------:R-:W-:-:S13]  /*10330*/  ISETP.NE.AND P0, PT, R0, RZ, PT ;  /* 0x000000ff0000720c */ /* 0x000fda0003f05270 */
[----:B-1----:R-:W3:Y:S01]  /*10340*/  @!P0 S2R R3, SR_CgaCtaId ;  /* 0x0000000000038919 */ /* 0x002ee20000008800 */
[----:B------:R-:W-:-:S04]  /*10350*/  @!P0 MOV R0, 0x400 ;  /* 0x0000040000008802 */ /* 0x000fc80000000f00 */
[----:B---3--:R-:W-:-:S05]  /*10360*/  @!P0 LEA R2, R3, R0, 0x18 ;  /* 0x0000000003028211 */ /* 0x008fca00078ec0ff */
[----:B------:R2:W-:Y:S04]  /*10370*/  @!P0 STS.128 [R2+0x28cd0], R16 ;  /* 0x028cd01002008388 */ /* 0x0005e80000000c00 */
[----:B------:R2:W-:Y:S01]  /*10380*/  @!P0 STL [R1+0x4], R2 ;  /* 0x0000040201008387 */ /* 0x0005e20000100800 */
[----:B------:R-:W-:Y:S06]  /*10390*/  BAR.ARV 0x5, 0x180 ;  /* 0x0146000000007b1d */ /* 0x000fec0000002000 */
.L_x_549:
[----:B------:R-:W-:Y:S02]  /*103a0*/  ULDC UR4, c[0x0][0xc3c] ;  /* 0x00030f0000047ab9 */ /* 0x000fe40000000800 */
[----:B----4-:R-:W-:-:S13]  /*103b0*/  ISETP.GE.AND P0, PT, R19, UR4, PT ;  /* 0x0000000413007c0c */ /* 0x010fda000bf06270 */
[----:B------:R-:W-:Y:S05]  /*103c0*/  @!P0 BRA `(.L_x_561) ;  /* 0xffffffa000808947 */ /* 0x000fea000383ffff */
[----:B------:R-:W-:Y:S05]  /*103d0*/  BSYNC B8 ;  /* 0x0000000000087941 */ /* 0x000fea0003800000 */
.L_x_443:
[----:B---3--:R-:W3:Y:S01]  /*103e0*/  LDL.LU R0, [R1+0x3c] ;  /* 0x00003c0001007983 */ /* 0x008ee20000300800 */
[----:B------:R-:W-:Y:S01]  /*103f0*/  BSSY B0, `(.L_x_562) ;  /* 0x000000b000007945 */ /* 0x000fe20003800000 */
[----:B------:R-:W4:Y:S01]  /*10400*/  S2R R5, SR_CgaCtaId ;  /* 0x0000000000057919 */ /* 0x000f220000008800 */
[----:B---3--:R-:W-:-:S05]  /*10410*/  VIADD R0, R0, 0x1 ;  /* 0x0000000100007836 */ /* 0x008fca0000000000 */
[----:B--2---:R-:W-:-:S04]  /*10420*/  LEA.HI R2, R0, R0, RZ, 0x1 ;  /* 0x0000000000027211 */ /* 0x004fc800078f08ff */
[----:B-1----:R-:W-:-:S05]  /*10430*/  LOP3.LUT R3, R2, 0xfffffffe, RZ, 0xc0, !PT ;  /* 0xfffffffe02037812 */ /* 0x002fca00078ec0ff */
[----:B------:R-:W-:Y:S01]  /*10440*/  IMAD.IADD R3, R0, 0x1, -R3 ;  /* 0x0000000100037824 */ /* 0x000fe200078e0a03 */
[----:B------:R-:W-:-:S04]  /*10450*/  MOV R0, 0x400 ;  /* 0x0000040000007802 */ /* 0x000fc80000000f00 */
[----:B----4-:R-:W-:Y:S02]  /*10460*/  LEA R0, R5, R0, 0x18 ;  /* 0x0000000005007211 */ /* 0x010fe400078ec0ff */
[----:B------:R-:W-:-:S04]  /*10470*/  SHF.L.U32 R3, R3, 0x1f, RZ ;  /* 0x0000001f03037819 */ /* 0x000fc800000006ff */
[----:B------:R-:W1:Y:S02]  /*10480*/  SYNCS.PHASECHK.TRANS64.TRYWAIT P0, [R0+URZ+0x28c20], R3 ;  /* 0x028c2003000075a7 */ /* 0x000e64000800017f */
[----:B-1----:R-:W-:Y:S05]  /*10490*/  @!P0 BRA `(.L_x_563) ;  /* 0x0000001800048947 */ /* 0x002fea0003800000 */
.L_x_624:
[----:B------:R-:W-:Y:S05]  /*104a0*/  BSYNC B0 ;  /* 0x0000000000007941 */ /* 0x000fea0003800000 */
.L_x_562:
[----:B------:R-:W-:-:S03]  /*104b0*/  UMOV UR4, 0xffffffff ;  /* 0xffffffff00047882 */ /* 0x000fc60000000000 */
[----:B------:R-:W-:Y:S05]  /*104c0*/  BRA.DIV UR4, `(.L_x_564) ;  /* 0x0000001a040c7947 */ /* 0x000fea000b800000 */
[----:B------:R-:W2:Y:S02]  /*104d0*/  S2R R2, SR_TID.X ;  /* 0x0000000000027919 */ /* 0x000ea40000002100 */
[----:B--2---:R-:W-:-:S04]  /*104e0*/  SHF.R.U32.HI R2, RZ, 0x5, R2 ;  /* 0x00000005ff027819 */ /* 0x004fc80000011602 */
[----:B------:R-:W-:-:S05]  /*104f0*/  LOP3.LUT R2, R2, 0x3, RZ, 0xc0, !PT ;  /* 0x0000000302027812 */ /* 0x000fca00078ec0ff */
[----:B------:R2:W3:Y:S02]  /*10500*/  SHFL.IDX PT, R14, R2, RZ, 0x1f ;  /* 0x00001fff020e7589 */ /* 0x0004e400000e0000 */
.L_x_627:
[----:B---3--:R-:W-:Y:S01]  /*10510*/  ISETP.NE.AND P0, PT, R14, RZ, PT ;  /* 0x000000ff0e00720c */ /* 0x008fe20003f05270 */
[----:B------:R-:W-:-:S12]  /*10520*/  BSSY B0, `(.L_x_565) ;  /* 0x0000027000007945 */ /* 0x000fd80003800000 */
[----:B------:R-:W-:Y:S05]  /*10530*/  @P0 BRA `(.L_x_566) ;  /* 0x0000000000940947 */ /* 0x000fea0003800000 */
[----:B------:R-:W-:-:S03]  /*10540*/  UMOV UR4, 0xffffffff ;  /* 0xffffffff00047882 */ /* 0x000fc60000000000 */
[----:B------:R-:W-:Y:S05]  /*10550*/  BRA.DIV UR4, `(.L_x_567) ;  /* 0x0000001a041c7947 */ /* 0x000fea000b800000 */
[----:B------:R-:W-:-:S13]  /*10560*/  ELECT P6, URZ, PT ;  /* 0x00000000003f782f */ /* 0x000fda00038c0000 */
.L_x_630:
[----:B------:R-:W-:Y:S05]  /*10570*/  @!P6 BRA `(.L_x_566) ;  /* 0x000000000084e947 */ /* 0x000fea0003800000 */
[----:B------:R-:W-:-:S06]  /*10580*/  ULOP3.LUT UR4, UR36, 0x2, URZ, 0xfc, !UPT ;  /* 0x0000000224047892 */ /* 0x000fcc000f8efc3f */
[----:B--2---:R-:W-:-:S05]  /*10590*/  IMAD.U32 R2, RZ, RZ, UR4 ;  /* 0x00000004ff027e24 */ /* 0x004fca000f8e00ff */
[----:B------:R-:W-:-:S13]  /*105a0*/  ISETP.NE.AND P2, PT, R2, 0x3, PT ;  /* 0x000000030200780c */ /* 0x000fda0003f45270 */
[----:B------:R-:W-:Y:S05]  /*105b0*/  @!P2 BRA `(.L_x_568) ;  /* 0x000000000004a947 */ /* 0x000fea0003800000 */
[----:B------:R-:W-:Y:S01]  /*105c0*/  BPT.TRAP 0x1 ;  /* 0x000000040000795c */ /* 0x000fe20000300000 */
.L_x_568:
[----:B-1----:R-:W2:Y:S04]  /*105d0*/  LDL R3, [R1+0x8] ;  /* 0x0000080001037983 */ /* 0x002ea80000100800 */
[----:B0-----:R-:W3:Y:S01]  /*105e0*/  LDL.LU R7, [R1+0x10] ;  /* 0x0000100001077983 */ /* 0x001ee20000300800 */
[----:B------:R-:W-:-:S04]  /*105f0*/  VIADD R2, R0, 0x28c40 ;  /* 0x00028c4000027836 */ /* 0x000fc80000000000 */
[C---:B--2---:R-:W-:Y:S02]  /*10600*/  IMAD R6, R3.reuse, 0x8, R2 ;  /* 0x0000000803067824 */ /* 0x044fe400078e0202 */
[----:B------:R-:W-:Y:S01]  /*10610*/  VIADD R3, R3, 0x1 ;  /* 0x0000000103037836 */ /* 0x000fe20000000000 */
[----:B---3--:R-:W-:-:S04]  /*10620*/  SHF.L.U32 R5, R7, 0x1f, RZ ;  /* 0x0000001f07057819 */ /* 0x008fc800000006ff */
[C---:B------:R-:W-:Y:S01]  /*10630*/  ISETP.NE.AND P1, PT, R3.reuse, 0x2, PT ;  /* 0x000000020300780c */ /* 0x040fe20003f25270 */
[----:B------:R-:W0:Y:S03]  /*10640*/  SYNCS.PHASECHK.TRANS64.TRYWAIT P0, [R6+URZ], R5 ;  /* 0x00000005060075a7 */ /* 0x000e26000800017f */
[----:B------:R-:W-:Y:S02]  /*10650*/  SEL R4, RZ, 0x1, P1 ;  /* 0x00000001ff047807 */ /* 0x000fe40000800000 */
[----:B------:R-:W-:Y:S02]  /*10660*/  SEL R3, R3, RZ, P1 ;  /* 0x000000ff03037207 */ /* 0x000fe40000800000 */
[----:B------:R-:W-:-:S03]  /*10670*/  LOP3.LUT R4, R7, R4, RZ, 0x3c, !PT ;  /* 0x0000000407047212 */ /* 0x000fc600078e3cff */
[----:B------:R-:W-:Y:S01]  /*10680*/  IMAD R7, R3, 0x8, R2 ;  /* 0x0000000803077824 */ /* 0x000fe200078e0202 */
[----:B------:R-:W-:Y:S01]  /*10690*/  SHF.L.U32 R2, R4, 0x1f, RZ ;  /* 0x0000001f04027819 */ /* 0x000fe200000006ff */
[----:B0-----:R-:W-:Y:S06]  /*106a0*/  @!P0 BRA `(.L_x_569) ;  /* 0x0000001400e88947 */ /* 0x001fec0003800000 */
.L_x_631:
[----:B------:R-:W1:Y:S02]  /*106b0*/  SYNCS.PHASECHK.TRANS64.TRYWAIT P0, [R7+URZ], R2 ;  /* 0x00000002070075a7 */ /* 0x000e64000800017f */
[----:B-1----:R-:W-:Y:S05]  /*106c0*/  @!P0 BRA `(.L_x_570) ;  /* 0x0000001400f48947 */ /* 0x002fea0003800000 */
.L_x_632:
[----:B------:R-:W-:Y:S05]  /*106d0*/  @!P2 BRA `(.L_x_571) ;  /* 0x000000000004a947 */ /* 0x000fea0003800000 */
[----:B------:R-:W-:Y:S01]  /*106e0*/  BPT.TRAP 0x1 ;  /* 0x000000040000795c */ /* 0x000fe20000300000 */
.L_x_571:
[----:B------:R-:W2:Y:S01]  /*106f0*/  LDL.LU R4, [R1+0x8] ;  /* 0x0000080001047983 */ /* 0x000ea20000300800 */
[----:B------:R-:W-:-:S04]  /*10700*/  VIADD R0, R0, 0x28c60 ;  /* 0x00028c6000007836 */ /* 0x000fc80000000000 */
[----:B--2---:R-:W-:-:S04]  /*10710*/  IMAD R4, R4, 0x8, R0 ;  /* 0x0000000804047824 */ /* 0x004fc800078e0200 */
[----:B------:R-:W2:Y:S02]  /*10720*/  SYNCS.PHASECHK.TRANS64.TRYWAIT P0, [R4+URZ], R5 ;  /* 0x00000005040075a7 */ /* 0x000ea4000800017f */
[----:B--2---:R-:W-:Y:S05]  /*10730*/  @!P0 BRA `(.L_x_572) ;  /* 0x0000001400ec8947 */ /* 0x004fea0003800000 */
.L_x_633:
[----:B------:R-:W-:-:S07]  /*10740*/  IMAD R3, R3, 0x8, R0 ;  /* 0x0000000803037824 */ /* 0x000fce00078e0200 */
.L_x_573:
[----:B---3--:R3:W4:Y:S02]  /*10750*/  SYNCS.PHASECHK.TRANS64.TRYWAIT P0, [R3+URZ], R2 ;  /* 0x00000002030075a7 */ /* 0x008724000800017f */
[----:B----4-:R-:W-:Y:S05]  /*10760*/  @!P0 NANOSLEEP.SYNCS 0x989680 ;  /* 0x009896800000895d */ /* 0x010fea0003900000 */
[----:B------:R-:W4:Y:S02]  /*10770*/  @!P0 SYNCS.PHASECHK.TRANS64 P0, [R3+URZ], R2 ;  /* 0x00000002030085a7 */ /* 0x000f24000800007f */
[----:B----4-:R-:W-:Y:S05]  /*10780*/  @!P0 BRA `(.L_x_573) ;  /* 0xfffffffc00f08947 */ /* 0x010fea000383ffff */
.L_x_566:
[----:B------:R-:W-:Y:S05]  /*10790*/  BSYNC B0 ;  /* 0x0000000000007941 */ /* 0x000fea0003800000 */
.L_x_565:
[----:B------:R-:W-:Y:S05]  /*107a0*/  EXIT ;  /* 0x000000000000794d */ /* 0x000fea0003800000 */
.L_x_394:
[----:B0-----:R-:W-:-:S04]  /*107b0*/  IMAD.U32 R3, RZ, RZ, UR16 ;  /* 0x00000010ff037e24 */ /* 0x001fc8000f8e00ff */
[----:B------:R0:W1:Y:S03]  /*107c0*/  SYNCS.PHASECHK.TRANS64.TRYWAIT P0, [R3+URZ+0x28c50], R0 ;  /* 0x028c5000030075a7 */ /* 0x000066000800017f */
[----:B-1----:R-:W-:Y:S05]  /*107d0*/  @!P0 NANOSLEEP.SYNCS 0x989680 ;  /* 0x009896800000895d */ /* 0x002fea0003900000 */
[----:B------:R-:W1:Y:S02]  /*107e0*/  @!P0 SYNCS.PHASECHK.TRANS64 P0, [R3+URZ+0x28c50], R0 ;  /* 0x028c5000030085a7 */ /* 0x000e64000800007f */
[----:B-1----:R-:W-:Y:S05]  /*107f0*/  @!P0 BRA `(.L_x_394) ;  /* 0xfffffffc00ec8947 */ /* 0x002fea000383ffff */
[----:B------:R-:W-:Y:S05]  /*10800*/  BRA `(.L_x_574) ;  /* 0xffffff1000487947 */ /* 0x000fea000383ffff */
.L_x_399:
[----:B-1----:R-:W-:-:S04]  /*10810*/  IMAD.U32 R3, RZ, RZ, UR6 ;  /* 0x00000006ff037e24 */ /* 0x002fc8000f8e00ff */
[----:B------:R1:W2:Y:S03]  /*10820*/  SYNCS.PHASECHK.TRANS64.TRYWAIT P0, [R3+URZ+0x28c50], R0 ;  /* 0x028c5000030075a7 */ /* 0x0002a6000800017f */
[----:B--2---:R-:W-:Y:S05]  /*10830*/  @!P0 NANOSLEEP.SYNCS 0x989680 ;  /* 0x009896800000895d */ /* 0x004fea0003900000 */
[----:B------:R-:W2:Y:S02]  /*10840*/  @!P0 SYNCS.PHASECHK.TRANS64 P0, [R3+URZ+0x28c50], R0 ;  /* 0x028c5000030085a7 */ /* 0x000ea4000800007f */
[----:B--2---:R-:W-:Y:S05]  /*10850*/  @!P0 BRA `(.L_x_399) ;  /* 0xfffffffc00ec8947 */ /* 0x004fea000383ffff */
[----:B------:R-:W-:Y:S05]  /*10860*/  BRA `(.L_x_398) ;  /* 0xffffff1c00547947 */ /* 0x000fea000383ffff */
.L_x_402:
[----:B0-----:R-:W-:-:S04]  /*10870*/  IMAD.U32 R3, RZ, RZ, UR42 ;  /* 0x0000002aff037e24 */ /* 0x001fc8000f8e00ff */
[----:B------:R0:W1:Y:S03]  /*10880*/  SYNCS.PHASECHK.TRANS64.TRYWAIT P1, [R3+URZ+0x28c00], R0 ;  /* 0x028c0000030075a7 */ /* 0x000066000802017f */
[----:B-1----:R-:W-:Y:S05]  /*10890*/  @!P1 NANOSLEEP.SYNCS 0x989680 ;  /* 0x009896800000995d */ /* 0x002fea0003900000 */
[----:B------:R-:W1:Y:S02]  /*108a0*/  @!P1 SYNCS.PHASECHK.TRANS64 P1, [R3+URZ+0x28c00], R0 ;  /* 0x028c0000030095a7 */ /* 0x000e64000802007f */
[----:B-1----:R-:W-:Y:S05]  /*108b0*/  @!P1 BRA `(.L_x_402) ;  /* 0xfffffffc00ec9947 */ /* 0x002fea000383ffff */
[----:B------:R-:W-:Y:S05]  /*108c0*/  BRA `(.L_x_575) ;  /* 0xffffff2800b47947 */ /* 0x000fea000383ffff */
.L_x_406:
[----:B--2---:R2:W3:Y:S02]  /*108d0*/  SYNCS.PHASECHK.TRANS64.TRYWAIT P1, [R7+URZ+0x28c30], R8 ;  /* 0x028c3008070075a7 */ /* 0x0044e4000802017f */
[----:B---3--:R-:W-:Y:S05]  /*108e0*/  @!P1 NANOSLEEP.SYNCS 0x989680 ;  /* 0x009896800000995d */ /* 0x008fea0003900000 */
[----:B------:R-:W3:Y:S02]  /*108f0*/  @!P1 SYNCS.PHASECHK.TRANS64 P1, [R7+URZ+0x28c30], R8 ;  /* 0x028c3008070095a7 */ /* 0x000ee4000802007f */
[----:B---3--:R-:W-:Y:S05]  /*10900*/  @!P1 BRA `(.L_x_406) ;  /* 0xfffffffc00f09947 */ /* 0x008fea000383ffff */
[----:B------:R-:W-:Y:S05]  /*10910*/  BRA `(.L_x_405) ;  /* 0xffffff2800d07947 */ /* 0x000fea000383ffff */
.L_x_410:
[----:B----4-:R4:W0:Y:S02]  /*10920*/  SYNCS.PHASECHK.TRANS64.TRYWAIT P2, [R7+URZ+0x28c50], R8 ;  /* 0x028c5008070075a7 */ /* 0x010824000804017f */
[----:B0-----:R-:W-:Y:S05]  /*10930*/  @!P2 NANOSLEEP.SYNCS 0x989680 ;  /* 0x009896800000a95d */ /* 0x001fea0003900000 */
[----:B------:R-:W0:Y:S02]  /*10940*/  @!P2 SYNCS.PHASECHK.TRANS64 P2, [R7+URZ+0x28c50], R8 ;  /* 0x028c50080700a5a7 */ /* 0x000e24000804007f */
[----:B0-----:R-:W-:Y:S05]  /*10950*/  @!P2 BRA `(.L_x_410) ;  /* 0xfffffffc00f0a947 */ /* 0x001fea000383ffff */
[----:B------:R-:W-:Y:S05]  /*10960*/  BRA `(.L_x_409) ;  /* 0xffffff3800e07947 */ /* 0x000fea000383ffff */
.L_x_415:
[----:B--2---:R-:W-:-:S04]  /*10970*/  IMAD.U32 R3, RZ, RZ, UR22 ;  /* 0x00000016ff037e24 */ /* 0x004fc8000f8e00ff */
[----:B------:R2:W3:Y:S03]  /*10980*/  SYNCS.PHASECHK.TRANS64.TRYWAIT P3, [R3+URZ+0x28c30], R8 ;  /* 0x028c3008030075a7 */ /* 0x0004e6000806017f */
[----:B---3--:R-:W-:Y:S05]  /*10990*/  @!P3 NANOSLEEP.SYNCS 0x989680 ;  /* 0x009896800000b95d */ /* 0x008fea0003900000 */
[----:B------:R-:W3:Y:S02]  /*109a0*/  @!P3 SYNCS.PHASECHK.TRANS64 P3, [R3+URZ+0x28c30], R8 ;  /* 0x028c30080300b5a7 */ /* 0x000ee4000806007f */
[----:B---3--:R-:W-:Y:S05]  /*109b0*/  @!P3 BRA `(.L_x_415) ;  /* 0xfffffffc00ecb947 */ /* 0x008fea000383ffff */
[----:B------:R-:W-:Y:S05]  /*109c0*/  BRA `(.L_x_414) ;  /* 0xffffff3c00b87947 */ /* 0x000fea000383ffff */
.L_x_419:
[----:B--2---:R2:W4:Y:S02]  /*109d0*/  SYNCS.PHASECHK.TRANS64.TRYWAIT P3, [R171+URZ+0x28c50], R8 ;  /* 0x028c5008ab0075a7 */ /* 0x004524000806017f */
[----:B----4-:R-:W-:Y:S05]  /*109e0*/  @!P3 NANOSLEEP.SYNCS 0x989680 ;  /* 0x009896800000b95d */ /* 0x010fea0003900000 */
[----:B------:R-:W4:Y:S02]  /*109f0*/  @!P3 SYNCS.PHASECHK.TRANS64 P3, [R171+URZ+0x28c50], R8 ;  /* 0x028c5008ab00b5a7 */ /* 0x000f24000806007f */
[----:B----4-:R-:W-:Y:S05]  /*10a00*/  @!P3 BRA `(.L_x_419) ;  /* 0xfffffffc00f0b947 */ /* 0x010fea000383ffff */
[----:B------:R-:W-:Y:S05]  /*10a10*/  BRA `(.L_x_418) ;  /* 0xffffff5000ec7947 */ /* 0x000fea000383ffff */
.L_x_455:
[----:B------:R-:W1:Y:S01]  /*10a20*/  S2R R4, SR_TID.X ;  /* 0x0000000000047919 */ /* 0x000e620000002100 */
[----:B------:R-:W-:Y:S01]  /*10a30*/  BSSY B0, `(.L_x_576) ;  /* 0x000000a000007945 */ /* 0x000fe20003800000 */
[----:B0-----:R-:W-:Y:S02]  /*10a40*/  IMAD.MOV.U32 R12, RZ, RZ, RZ ;  /* 0x000000ffff0c7224 */ /* 0x001fe400078e00ff */
[----:B------:R-:W-:Y:S02]  /*10a50*/  IMAD.MOV.U32 R11, RZ, RZ, 0x1f ;  /* 0x0000001fff0b7424 */ /* 0x000fe400078e00ff */
[----:B------:R-:W-:Y:S01]  /*10a60*/  IMAD.MOV.U32 R15, RZ, RZ, -0x1 ;  /* 0xffffffffff0f7424 */ /* 0x000fe200078e00ff */
[----:B-1----:R-:W-:-:S04]  /*10a70*/  SHF.R.U32.HI R4, RZ, 0x5, R4 ;  /* 0x00000005ff047819 */ /* 0x002fc80000011604 */
[----:B------:R-:W-:-:S05]  /*10a80*/  LOP3.LUT R4, R4, 0x3, RZ, 0xc0, !PT ;  /* 0x0000000304047812 */ /* 0x000fca00078ec0ff */
[----:B------:R-:W-:-:S07]  /*10a90*/  IMAD.MOV.U32 R13, RZ, RZ, R4 ;  /* 0x000000ffff0d7224 */ /* 0x000fce00078e0004 */
[----:B------:R-:W-:Y:S05]  /*10aa0*/  WARPSYNC.COLLECTIVE R15, `(.L_x_577) ;  /* 0x000000000f087348 */ /* 0x000fea0003c00000 */
[----:B------:R0:W1:Y:S02]  /*10ab0*/  SHFL.IDX P6, R14, R13, R12, R11 ;  /* 0x0000000c0d0e7389 */ /* 0x00006400000c000b */
[----:B01----:R-:W-:Y:S01]  /*10ac0*/  ENDCOLLECTIVE ;  /* 0x000000000000791b */ /* 0x003fe20003800000 */
.L_x_577:
[----:B------:R-:W-:Y:S05]  /*10ad0*/  BSYNC B0 ;  /* 0x0000000000007941 */ /* 0x000fea0003800000 */
.L_x_576:
[----:B------:R-:W-:Y:S05]  /*10ae0*/  BRA `(.L_x_578) ;  /* 0xffffffa4009c7947 */ /* 0x000fea000383ffff */
.L_x_457:
[----:B------:R-:W-:Y:S01]  /*10af0*/  BSSY B0, `(.L_x_579) ;  /* 0x0000006000007945 */ /* 0x000fe20003800000 */
[----:B------:R-:W-:-:S07]  /*10b00*/  IMAD.MOV.U32 R15, RZ, RZ, -0x1 ;  /* 0xffffffffff0f7424 */ /* 0x000fce00078e00ff */
[----:B012---:R-:W-:Y:S05]  /*10b10*/  WARPSYNC.COLLECTIVE R15, `(.L_x_580) ;  /* 0x000000000f0c7348 */ /* 0x007fea0003c00000 */
[----:B------:R-:W-:Y:S02]  /*10b20*/  ELECT P6, UR62, PT ;  /* 0x00000000003e782f */ /* 0x000fe400038c0000 */
[----:B------:R-:W-:Y:S01]  /*10b30*/  MOV R14, UR62 ;  /* 0x0000003e000e7c02 */ /* 0x000fe20008000f00 */
[----:B012---:R-:W-:Y:S10]  /*10b40*/  ENDCOLLECTIVE ;  /* 0x000000000000791b */ /* 0x007ff40003800000 */
.L_x_580:
[----:B------:R-:W-:Y:S05]  /*10b50*/  BSYNC B0 ;  /* 0x0000000000007941 */ /* 0x000fea0003800000 */
.L_x_579:
[----:B------:R-:W-:Y:S05]  /*10b60*/  BRA `(.L_x_581) ;  /* 0xffffffa400a07947 */ /* 0x000fea000383ffff */
.L_x_459:
[----:B--2---:R2:W3:Y:S02]  /*10b70*/  SYNCS.PHASECHK.TRANS64.TRYWAIT P0, [R0+URZ+0x28c40], R2 ;  /* 0x028c4002000075a7 */ /* 0x0044e4000800017f */
[----:B---3--:R-:W-:Y:S05]  /*10b80*/  @!P0 NANOSLEEP.SYNCS 0x989680 ;  /* 0x009896800000895d */ /* 0x008fea0003900000 */
[----:B------:R-:W3:Y:S02]  /*10b90*/  @!P0 SYNCS.PHASECHK.TRANS64 P0, [R0+URZ+0x28c40], R2 ;  /* 0x028c4002000085a7 */ /* 0x000ee4000800007f */
[----:B---3--:R-:W-:Y:S05]  /*10ba0*/  @!P0 BRA `(.L_x_459) ;  /* 0xfffffffc00f08947 */ /* 0x008fea000383ffff */
[----:B------:R-:W-:Y:S05]  /*10bb0*/  BRA `(.L_x_582) ;  /* 0xffffffa8000c7947 */ /* 0x000fea000383ffff */
.L_x_463:
[----:B------:R-:W2:Y:S01]  /*10bc0*/  LDL.LU R11, [R1+0x38] ;  /* 0x00003800010b7983 */ /* 0x000ea20000300800 */
[----:B------:R-:W-:Y:S02]  /*10bd0*/  IMAD.MOV.U32 R13, RZ, RZ, R2 ;  /* 0x000000ffff0d7224 */ /* 0x000fe400078e0002 */
[----:B------:R-:W-:Y:S02]  /*10be0*/  IMAD.MOV.U32 R12, RZ, RZ, RZ ;  /* 0x000000ffff0c7224 */ /* 0x000fe400078e00ff */
[----:B------:R-:W-:Y:S02]  /*10bf0*/  IMAD.MOV.U32 R15, RZ, RZ, -0x1 ;  /* 0xffffffffff0f7424 */ /* 0x000fe400078e00ff */
[----:B------:R-:W-:Y:S02]  /*10c00*/  IMAD R17, R17, 0x40, R8 ;  /* 0x0000004011117824 */ /* 0x000fe400078e0208 */
[----:B--2---:R-:W-:Y:S02]  /*10c10*/  IMAD R0, R11, R7, RZ ;  /* 0x000000070b007224 */ /* 0x004fe400078e02ff */
[----:B------:R-:W-:-:S02]  /*10c20*/  IMAD.MOV.U32 R11, RZ, RZ, 0x181f ;  /* 0x0000181fff0b7424 */ /* 0x000fc400078e00ff */
[C---:B------:R-:W-:Y:S01]  /*10c30*/  VIADD R7, R17.reuse, 0x10 ;  /* 0x0000001011077836 */ /* 0x040fe20000000000 */
[----:B------:R-:W-:-:S13]  /*10c40*/  ISETP.GE.AND P1, PT, R17, R0, PT ;  /* 0x000000001100720c */ /* 0x000fda0003f26270 */
[----:B-----5:R-:W-:Y:S05]  /*10c50*/  WARPSYNC.COLLECTIVE R15, `(.L_x_583) ;  /* 0x000000000f087348 */ /* 0x020fea0003c00000 */
[----:B------:R0:W1:Y:S02]  /*10c60*/  SHFL.IDX P6, R14, R13, R12, R11 ;  /* 0x0000000c0d0e7389 */ /* 0x00006400000c000b */
[----:B01---5:R-:W-:Y:S01]  /*10c70*/  ENDCOLLECTIVE ;  /* 0x000000000000791b */ /* 0x023fe20003800000 */
.L_x_583:
[----:B------:R-:W-:Y:S02]  /*10c80*/  IMAD.MOV.U32 R13, RZ, RZ, R3 ;  /* 0x000000ffff0d7224 */ /* 0x000fe400078e0003 */
[----:B------:R-:W-:-:S07]  /*10c90*/  IMAD.MOV.U32 R4, RZ, RZ, R14 ;  /* 0x000000ffff047224 */ /* 0x000fce00078e000e */
[----:B------:R-:W-:Y:S05]  /*10ca0*/  WARPSYNC.COLLECTIVE R15, `(.L_x_584) ;  /* 0x000000000f087348 */ /* 0x000fea0003c00000 */
[----:B------:R0:W1:Y:S02]  /*10cb0*/  SHFL.IDX P6, R14, R13, R12, R11 ;  /* 0x0000000c0d0e7389 */ /* 0x00006400000c000b */
[----:B01----:R-:W-:Y:S01]  /*10cc0*/  ENDCOLLECTIVE ;  /* 0x000000000000791b */ /* 0x003fe20003800000 */
.L_x_584:
[----:B------:R-:W-:Y:S02]  /*10cd0*/  IMAD.MOV.U32 R13, RZ, RZ, R2 ;  /* 0x000000ffff0d7224 */ /* 0x000fe400078e0002 */
[----:B------:R-:W-:Y:S02]  /*10ce0*/  IMAD.MOV.U32 R12, RZ, RZ, 0x1 ;  /* 0x00000001ff0c7424 */ /* 0x000fe400078e00ff */
[----:B------:R-:W-:-:S07]  /*10cf0*/  IMAD.MOV.U32 R5, RZ, RZ, R14 ;  /* 0x000000ffff057224 */ /* 0x000fce00078e000e */
[----:B------:R-:W-:Y:S05]  /*10d00*/  WARPSYNC.COLLECTIVE R15, `(.L_x_585) ;  /* 0x000000000f087348 */ /* 0x000fea0003c00000 */
[----:B------:R0:W1:Y:S02]  /*10d10*/  SHFL.IDX P6, R14, R13, R12, R11 ;  /* 0x0000000c0d0e7389 */ /* 0x00006400000c000b */
[----:B01----:R-:W-:Y:S01]  /*10d20*/  ENDCOLLECTIVE ;  /* 0x000000000000791b */ /* 0x003fe20003800000 */
.L_x_585:
        /* <DEDUP_REMOVED lines=10> */
.L_x_586:
        /* <DEDUP_REMOVED lines=11> */
.L_x_587:
        /* <DEDUP_REMOVED lines=10> */
.L_x_588:
[----:B------:R-:W-:Y:S01]  /*10f20*/  @!PT LDS RZ, [RZ] ;  /* 0x00000000fffff984 */ /* 0x000fe20000000800 */
[----:B------:R-:W-:Y:S01]  /*10f30*/  @!PT LDS RZ, [RZ] ;  /* 0x00000000fffff984 */ /* 0x000fe20000000800 */
[----:B------:R-:W-:Y:S01]  /*10f40*/  @!PT LDS RZ, [RZ] ;  /* 0x00000000fffff984 */ /* 0x000fe20000000800 */
[----:B------:R0:W-:Y:S01]  /*10f50*/  @!P1 LDGSTS.E.BYPASS.LTC128B.128 [R9+0x20c00], desc[UR40][R4.64], !P0 ;  /* 0x20c0000004099fae */ /* 0x0001e2000c101d68 */
[----:B------:R-:W-:Y:S02]  /*10f60*/  IMAD.MOV.U32 R13, RZ, RZ, R2 ;  /* 0x000000ffff0d7224 */ /* 0x000fe400078e0002 */
[----:B0-----:R-:W-:Y:S02]  /*10f70*/  VIADD R4, R17, 0x20 ;  /* 0x0000002011047836 */ /* 0x001fe40000000000 */
[----:B------:R-:W-:-:S03]  /*10f80*/  IMAD.MOV.U32 R12, RZ, RZ, 0x3 ;  /* 0x00000003ff0c7424 */ /* 0x000fc600078e00ff */
[----:B------:R-:W-:Y:S01]  /*10f90*/  ISETP.GE.AND P1, PT, R4, R0, PT ;  /* 0x000000000400720c */ /* 0x000fe20003f26270 */
[----:B------:R-:W-:-:S12]  /*10fa0*/  IMAD.MOV.U32 R4, RZ, RZ, R14 ;  /* 0x000000ffff047224 */ /* 0x000fd800078e000e */
[----:B------:R-:W-:Y:S05]  /*10fb0*/  WARPSYNC.COLLECTIVE R15, `(.L_x_589) ;  /* 0x000000000f087348 */ /* 0x000fea0003c00000 */
[----:B------:R0:W1:Y:S02]  /*10fc0*/  SHFL.IDX P6, R14, R13, R12, R11 ;  /* 0x0000000c0d0e7389 */ /* 0x00006400000c000b */
[----:B01----:R-:W-:Y:S01]  /*10fd0*/  ENDCOLLECTIVE ;  /* 0x000000000000791b */ /* 0x003fe20003800000 */
.L_x_589:
[----:B------:R-:W-:-:S05]  /*10fe0*/  @!P1 LEA R5, P2, R10, R4, 0x1 ;  /* 0x000000040a059211 */ /* 0x000fca00078408ff */
[----:B------:R-:W-:Y:S02]  /*10ff0*/  @!P1 IMAD.X R4, RZ, RZ, R6, P2 ;  /* 0x000000ffff049224 */ /* 0x000fe400010e0606 */
[----:B------:R-:W-:-:S03]  /*11000*/  IMAD.MOV.U32 R13, RZ, RZ, R3 ;  /* 0x000000ffff0d7224 */ /* 0x000fc600078e0003 */
[----:B------:R-:W-:-:S04]  /*11010*/  @!P1 LOP3.LUT R5, R5, R4, RZ, 0x3c, !PT ;  /* 0x0000000405059212 */ /* 0x000fc800078e3cff */
        /* <DEDUP_REMOVED lines=10> */
.L_x_590:
[----:B------:R-:W-:Y:S01]  /*110c0*/  IMAD.MOV.U32 R3, RZ, RZ, R14 ;  /* 0x000000ffff037224 */ /* 0x000fe200078e000e */
[----:B------:R-:W-:Y:S06]  /*110d0*/  BRA `(.L_x_591) ;  /* 0xffffffac00707947 */ /* 0x000fec000383ffff */
.L_x_466:
[----:B0-----:R-:W2:Y:S02]  /*110e0*/  LDL R2, [R1+0x4] ;  /* 0x0000040001027983 */ /* 0x001ea40000100800 */
[----:B--2---:R0:W1:Y:S02]  /*110f0*/  SYNCS.PHASECHK.TRANS64.TRYWAIT P0, [R2+URZ+0x28c20], R0 ;  /* 0x028c2000020075a7 */ /* 0x004064000800017f */
[----:B-1----:R-:W-:Y:S05]  /*11100*/  @!P0 NANOSLEEP.SYNCS 0x989680 ;  /* 0x009896800000895d */ /* 0x002fea0003900000 */
[----:B------:R-:W1:Y:S02]  /*11110*/  @!P0 SYNCS.PHASECHK.TRANS64 P0, [R2+URZ+0x28c20], R0 ;  /* 0x028c2000020085a7 */ /* 0x000e64000800007f */
[----:B-1----:R-:W-:Y:S05]  /*11120*/  @!P0 BRA `(.L_x_466) ;  /* 0xfffffffc00ec8947 */ /* 0x002fea000383ffff */
[----:B------:R-:W-:Y:S05]  /*11130*/  BRA `(.L_x_592) ;  /* 0xffffffac00d07947 */ /* 0x000fea000383ffff */
.L_x_470:
[----:B0-----:R0:W1:Y:S02]  /*11140*/  SYNCS.PHASECHK.TRANS64.TRYWAIT P0, [R3+URZ+0x28c60], R0 ;  /* 0x028c6000030075a7 */ /* 0x001064000800017f */
[----:B-1----:R-:W-:Y:S05]  /*11150*/  @!P0 NANOSLEEP.SYNCS 0x989680 ;  /* 0x009896800000895d */ /* 0x002fea0003900000 */
[----:B------:R-:W1:Y:S02]  /*11160*/  @!P0 SYNCS.PHASECHK.TRANS64 P0, [R3+URZ+0x28c60], R0 ;  /* 0x028c6000030085a7 */ /* 0x000e64000800007f */
[----:B-1----:R-:W-:Y:S05]  /*11170*/  @!P0 BRA `(.L_x_470) ;  /* 0xfffffffc00f08947 */ /* 0x002fea000383ffff */
[----:B------:R-:W-:Y:S05]  /*11180*/  BRA `(.L_x_593) ;  /* 0xffffffb000007947 */ /* 0x000fea000383ffff */
.L_x_489:
[----:B-1----:R1:W2:Y:S02]  /*11190*/  SYNCS.PHASECHK.TRANS64.TRYWAIT P0, [R3+URZ+0x28c40], R2 ;  /* 0x028c4002030075a7 */ /* 0x0022a4000800017f */
[----:B--2---:R-:W-:Y:S05]  /*111a0*/  @!P0 NANOSLEEP.SYNCS 0x989680 ;  /* 0x009896800000895d */ /* 0x004fea0003900000 */
[----:B------:R-:W2:Y:S02]  /*111b0*/  @!P0 SYNCS.PHASECHK.TRANS64 P0, [R3+URZ+0x28c40], R2 ;  /* 0x028c4002030085a7 */ /* 0x000ea4000800007f */
[----:B--2---:R-:W-:Y:S05]  /*111c0*/  @!P0 BRA `(.L_x_489) ;  /* 0xfffffffc00f08947 */ /* 0x004fea000383ffff */
[----:B------:R-:W-:Y:S05]  /*111d0*/  BRA `(.L_x_594) ;  /* 0xffffffbc00307947 */ /* 0x000fea000383ffff */
.L_x_494:
[----:B0-----:R0:W2:Y:S02]  /*111e0*/  SYNCS.PHASECHK.TRANS64.TRYWAIT P0, [R3+URZ+0x28c60], R2 ;  /* 0x028c6002030075a7 */ /* 0x0010a4000800017f */
[----:B--2---:R-:W-:Y:S05]  /*111f0*/  @!P0 NANOSLEEP.SYNCS 0x989680 ;  /* 0x009896800000895d */ /* 0x004fea0003900000 */
[----:B------:R-:W2:Y:S02]  /*11200*/  @!P0 SYNCS.PHASECHK.TRANS64 P0, [R3+URZ+0x28c60], R2 ;  /* 0x028c6002030085a7 */ /* 0x000ea4000800007f */
[----:B--2---:R-:W-:Y:S05]  /*11210*/  @!P0 BRA `(.L_x_494) ;  /* 0xfffffffc00f08947 */ /* 0x004fea000383ffff */
[----:B------:R-:W-:Y:S05]  /*11220*/  BRA `(.L_x_595) ;  /* 0xffffffbc00b87947 */ /* 0x000fea000383ffff */
.L_x_509:
[----:B0-----:R0:W1:Y:S02]  /*11230*/  SYNCS.PHASECHK.TRANS64.TRYWAIT P0, [R4+URZ+0x28c40], R2 ;  /* 0x028c4002040075a7 */ /* 0x001064000800017f */
[----:B-1----:R-:W-:Y:S05]  /*11240*/  @!P0 NANOSLEEP.SYNCS 0x989680 ;  /* 0x009896800000895d */ /* 0x002fea0003900000 */
[----:B------:R-:W1:Y:S02]  /*11250*/  @!P0 SYNCS.PHASECHK.TRANS64 P0, [R4+URZ+0x28c40], R2 ;  /* 0x028c4002040085a7 */ /* 0x000e64000800007f */
[----:B-1----:R-:W-:Y:S05]  /*11260*/  @!P0 BRA `(.L_x_509) ;  /* 0xfffffffc00f08947 */ /* 0x002fea000383ffff */
[----:B------:R-:W-:Y:S05]  /*11270*/  BRA `(.L_x_596) ;  /* 0xffffffc800c87947 */ /* 0x000fea000383ffff */
.L_x_514:
[----:B-1----:R1:W2:Y:S02]  /*11280*/  SYNCS.PHASECHK.TRANS64.TRYWAIT P0, [R4+URZ+0x28c60], R2 ;  /* 0x028c6002040075a7 */ /* 0x0022a4000800017f */
[----:B--2---:R-:W-:Y:S05]  /*11290*/  @!P0 NANOSLEEP.SYNCS 0x989680 ;  /* 0x009896800000895d */ /* 0x004fea0003900000 */
[----:B------:R-:W2:Y:S02]  /*112a0*/  @!P0 SYNCS.PHASECHK.TRANS64 P0, [R4+URZ+0x28c60], R2 ;  /* 0x028c6002040085a7 */ /* 0x000ea4000800007f */
[----:B--2---:R-:W-:Y:S05]  /*112b0*/  @!P0 BRA `(.L_x_514) ;  /* 0xfffffffc00f08947 */ /* 0x004fea000383ffff */
[----:B------:R-:W-:Y:S05]  /*112c0*/  BRA `(.L_x_597) ;  /* 0xffffffcc004c7947 */ /* 0x000fea000383ffff */
.L_x_529:
[----:B-1----:R1:W2:Y:S02]  /*112d0*/  SYNCS.PHASECHK.TRANS64.TRYWAIT P0, [R4+URZ+0x28c40], R2 ;  /* 0x028c4002040075a7 */ /* 0x0022a4000800017f */
[----:B--2---:R-:W-:Y:S05]  /*112e0*/  @!P0 NANOSLEEP.SYNCS 0x989680 ;  /* 0x009896800000895d */ /* 0x004fea0003900000 */
[----:B------:R-:W2:Y:S02]  /*112f0*/  @!P0 SYNCS.PHASECHK.TRANS64 P0, [R4+URZ+0x28c40], R2 ;  /* 0x028c4002040085a7 */ /* 0x000ea4000800007f */
[----:B--2---:R-:W-:Y:S05]  /*11300*/  @!P0 BRA `(.L_x_529) ;  /* 0xfffffffc00f08947 */ /* 0x004fea000383ffff */
[----:B------:R-:W-:Y:S05]  /*11310*/  BRA `(.L_x_598) ;  /* 0xffffffd800387947 */ /* 0x000fea000383ffff */
.L_x_534:
[----:B0-----:R0:W2:Y:S02]  /*11320*/  SYNCS.PHASECHK.TRANS64.TRYWAIT P0, [R4+URZ+0x28c60], R2 ;  /* 0x028c6002040075a7 */ /* 0x0010a4000800017f */
[----:B--2---:R-:W-:Y:S05]  /*11330*/  @!P0 NANOSLEEP.SYNCS 0x989680 ;  /* 0x009896800000895d */ /* 0x004fea0003900000 */
[----:B------:R-:W2:Y:S02]  /*11340*/  @!P0 SYNCS.PHASECHK.TRANS64 P0, [R4+URZ+0x28c60], R2 ;  /* 0x028c6002040085a7 */ /* 0x000ea4000800007f */
[----:B--2---:R-:W-:Y:S05]  /*11350*/  @!P0 BRA `(.L_x_534) ;  /* 0xfffffffc00f08947 */ /* 0x004fea000383ffff */
[----:B------:R-:W-:Y:S05]  /*11360*/  BRA `(.L_x_599) ;  /* 0xffffffd800c07947 */ /* 0x000fea000383ffff */
.L_x_550:
[----:B------:R-:W-:Y:S01]  /*11370*/  BSSY B0, `(.L_x_600) ;  /* 0x0000008000007945 */ /* 0x000fe20003800000 */
[----:B------:R-:W-:Y:S02]  /*11380*/  IMAD.MOV.U32 R13, RZ, RZ, R16 ;  /* 0x000000ffff0d7224 */ /* 0x000fe400078e0010 */
[----:B0-----:R-:W-:Y:S02]  /*11390*/  IMAD.MOV.U32 R12, RZ, RZ, RZ ;  /* 0x000000ffff0c7224 */ /* 0x001fe400078e00ff */
[----:B------:R-:W-:Y:S02]  /*113a0*/  IMAD.MOV.U32 R11, RZ, RZ, 0x1f ;  /* 0x0000001fff0b7424 */ /* 0x000fe400078e00ff */
[----:B------:R-:W-:-:S07]  /*113b0*/  IMAD.MOV.U32 R15, RZ, RZ, -0x1 ;  /* 0xffffffffff0f7424 */ /* 0x000fce00078e00ff */
[----:B-1---5:R-:W-:Y:S05]  /*113c0*/  WARPSYNC.COLLECTIVE R15, `(.L_x_601) ;  /* 0x000000000f087348 */ /* 0x022fea0003c00000 */
[----:B------:R0:W2:Y:S02]  /*113d0*/  SHFL.IDX P6, R14, R13, R12, R11 ;  /* 0x0000000c0d0e7389 */ /* 0x0000a400000c000b */
[----:B012--5:R-:W-:Y:S01]  /*113e0*/  ENDCOLLECTIVE ;  /* 0x000000000000791b */ /* 0x027fe20003800000 */
.L_x_601:
[----:B------:R-:W-:Y:S05]  /*113f0*/  BSYNC B0 ;  /* 0x0000000000007941 */ /* 0x000fea0003800000 */
.L_x_600:
[----:B------:R-:W-:Y:S02]  /*11400*/  IMAD.MOV.U32 R13, RZ, RZ, R16 ;  /* 0x000000ffff0d7224 */ /* 0x000fe400078e0010 */
[----:B------:R-:W-:Y:S02]  /*11410*/  IMAD.MOV.U32 R12, RZ, RZ, 0x1 ;  /* 0x00000001ff0c7424 */ /* 0x000fe400078e00ff */
[----:B------:R-:W-:Y:S02]  /*11420*/  IMAD.MOV.U32 R11, RZ, RZ, 0x1f ;  /* 0x0000001fff0b7424 */ /* 0x000fe400078e00ff */
[----:B------:R-:W-:Y:S02]  /*11430*/  IMAD.MOV.U32 R15, RZ, RZ, -0x1 ;  /* 0xffffffffff0f7424 */ /* 0x000fe400078e00ff */
[----:B------:R-:W-:Y:S02]  /*11440*/  IMAD.IADD R5, R19, 0x1, R6 ;  /* 0x0000000113057824 */ /* 0x000fe400078e0206 */
[----:B------:R-:W-:-:S07]  /*11450*/  IMAD.MOV.U32 R0, RZ, RZ, R14 ;  /* 0x000000ffff007224 */ /* 0x000fce00078e000e */
[----:B------:R-:W-:Y:S05]  /*11460*/  WARPSYNC.COLLECTIVE R15, `(.L_x_602) ;  /* 0x000000000f087348 */ /* 0x000fea0003c00000 */
[----:B------:R0:W1:Y:S02]  /*11470*/  SHFL.IDX P6, R14, R13, R12, R11 ;  /* 0x0000000c0d0e7389 */ /* 0x00006400000c000b */
[----:B01----:R-:W-:Y:S01]  /*11480*/  ENDCOLLECTIVE ;  /* 0x000000000000791b */ /* 0x003fe20003800000 */
.L_x_602:
[----:B------:R-:W-:Y:S02]  /*11490*/  ULDC UR4, c[0x0][0xc3c] ;  /* 0x00030f0000047ab9 */ /* 0x000fe40000000800 */
[----:B------:R-:W-:-:S13]  /*114a0*/  ISETP.GE.OR P1, PT, R5, UR4, !P0 ;  /* 0x0000000405007c0c */ /* 0x000fda000c726670 */
[----:B------:R-:W0:Y:S01]  /*114b0*/  @!P1 LDC.64 R2, c[0x0][0xc80] ;  /* 0x00032000ff029b82 */ /* 0x000e220000000a00 */
[----:B------:R-:W-:Y:S02]  /*114c0*/  IMAD.MOV.U32 R11, RZ, RZ, RZ ;  /* 0x000000ffff0b7224 */ /* 0x000fe400078e00ff */
[----:B------:R-:W-:Y:S02]  /*114d0*/  IMAD.MOV.U32 R4, RZ, RZ, R14 ;  /* 0x000000ffff047224 */ /* 0x000fe400078e000e */
[----:B0-----:R-:W-:-:S06]  /*114e0*/  @!P1 IMAD.WIDE R2, R5, 0x4, R2 ;  /* 0x0000000405029825 */ /* 0x001fcc00078e0202 */
[----:B------:R0:W2:Y:S01]  /*114f0*/  @!P1 LDG.E R3, desc[UR40][R2.64] ;  /* 0x0000002802039981 */ /* 0x0000a2000c1e1900 */
[C---:B------:R-:W-:Y:S02]  /*11500*/  ISETP.GE.U32.AND P2, PT, R6.reuse, 0x2, PT ;  /* 0x000000020600780c */ /* 0x040fe40003f46070 */
[C---:B------:R-:W-:Y:S02]  /*11510*/  ISETP.GE.U32.AND P3, PT, R6.reuse, 0x4, PT ;  /* 0x000000040600780c */ /* 0x040fe40003f66070 */
[C---:B------:R-:W-:Y:S02]  /*11520*/  ISETP.GE.U32.AND P4, PT, R6.reuse, 0x8, PT ;  /* 0x000000080600780c */ /* 0x040fe40003f86070 */
[C---:B------:R-:W-:Y:S01]  /*11530*/  ISETP.GE.U32.AND P5, PT, R6.reuse, 0x10, PT ;  /* 0x000000100600780c */ /* 0x040fe20003fa6070 */
[----:B0-----:R-:W-:Y:S02]  /*11540*/  IMAD.MOV.U32 R2, RZ, RZ, RZ ;  /* 0x000000ffff027224 */ /* 0x001fe400078e00ff */
[----:B--2---:R-:W-:Y:S01]  /*11550*/  @!P1 IMAD.MOV.U32 R2, RZ, RZ, R3 ;  /* 0x000000ffff029224 */ /* 0x004fe200078e0003 */
[----:B------:R-:W-:-:S03]  /*11560*/  ISETP.NE.AND P1, PT, R6, RZ, PT ;  /* 0x000000ff0600720c */ /* 0x000fc60003f25270 */
[----:B------:R-:W-:-:S10]  /*11570*/  IMAD.MOV.U32 R13, RZ, RZ, R2 ;  /* 0x000000ffff0d7224 */ /* 0x000fd400078e0002 */
[----:B------:R-:W-:Y:S05]  /*11580*/  WARPSYNC.COLLECTIVE R15, `(.L_x_603) ;  /* 0x000000000f087348 */ /* 0x000fea0003c00000 */
[----:B------:R0:W1:Y:S02]  /*11590*/  SHFL.UP P6, R14, R13, R12, R11 ;  /* 0x0400000c0d0e7389 */ /* 0x00006400000c000b */
[----:B01----:R-:W-:Y:S01]  /*115a0*/  ENDCOLLECTIVE ;  /* 0x000000000000791b */ /* 0x003fe20003800000 */
.L_x_603:
[----:B------:R-:W-:Y:S01]  /*115b0*/  IMAD.MOV.U32 R12, RZ, RZ, 0x2 ;  /* 0x00000002ff0c7424 */ /* 0x000fe200078e00ff */
[----:B------:R-:W-:-:S05]  /*115c0*/  SEL R5, R14, RZ, P1 ;  /* 0x000000ff0e057207 */ /* 0x000fca0000800000 */
[----:B------:R-:W-:-:S04]  /*115d0*/  IMAD.IADD R3, R2, 0x1, R5 ;  /* 0x0000000102037824 */ /* 0x000fc800078e0205 */
[----:B------:R-:W-:-:S07]  /*115e0*/  IMAD.MOV.U32 R13, RZ, RZ, R3 ;  /* 0x000000ffff0d7224 */ /* 0x000fce00078e0003 */
[----:B------:R-:W-:Y:S05]  /*115f0*/  WARPSYNC.COLLECTIVE R15, `(.L_x_604) ;  /* 0x000000000f087348 */ /* 0x000fea0003c00000 */
[----:B------:R0:W1:Y:S02]  /*11600*/  SHFL.UP P6, R14, R13, R12, R11 ;  /* 0x0400000c0d0e7389 */ /* 0x00006400000c000b */
[----:B01----:R-:W-:Y:S01]  /*11610*/  ENDCOLLECTIVE ;  /* 0x000000000000791b */ /* 0x003fe20003800000 */
.L_x_604:
[----:B------:R-:W-:Y:S01]  /*11620*/  IMAD.MOV.U32 R12, RZ, RZ, 0x4 ;  /* 0x00000004ff0c7424 */ /* 0x000fe200078e00ff */
[----:B------:R-:W-:-:S05]  /*11630*/  SEL R14, R14, RZ, P2 ;  /* 0x000000ff0e0e7207 */ /* 0x000fca0001000000 */
[----:B------:R-:W-:-:S04]  /*11640*/  IMAD.IADD R3, R3, 0x1, R14 ;  /* 0x0000000103037824 */ /* 0x000fc800078e020e */
[----:B------:R-:W-:-:S07]  /*11650*/  IMAD.MOV.U32 R13, RZ, RZ, R3 ;  /* 0x000000ffff0d7224 */ /* 0x000fce00078e0003 */
[----:B------:R-:W-:Y:S05]  /*11660*/  WARPSYNC.COLLECTIVE R15, `(.L_x_605) ;  /* 0x000000000f087348 */ /* 0x000fea0003c00000 */
[----:B------:R0:W1:Y:S02]  /*11670*/  SHFL.UP P6, R14, R13, R12, R11 ;  /* 0x0400000c0d0e7389 */ /* 0x00006400000c000b */
[----:B01----:R-:W-:Y:S01]  /*11680*/  ENDCOLLECTIVE ;  /* 0x000000000000791b */ /* 0x003fe20003800000 */
.L_x_605:
[----:B------:R-:W-:Y:S01]  /*11690*/  IMAD.MOV.U32 R12, RZ, RZ, 0x8 ;  /* 0x00000008ff0c7424 */ /* 0x000fe200078e00ff */
[----:B------:R-:W-:-:S05]  /*116a0*/  SEL R14, R14, RZ, P3 ;  /* 0x000000ff0e0e7207 */ /* 0x000fca0001800000 */
[----:B------:R-:W-:-:S04]  /*116b0*/  IMAD.IADD R3, R3, 0x1, R14 ;  /* 0x0000000103037824 */ /* 0x000fc800078e020e */
[----:B------:R-:W-:-:S07]  /*116c0*/  IMAD.MOV.U32 R13, RZ, RZ, R3 ;  /* 0x000000ffff0d7224 */ /* 0x000fce00078e0003 */
[----:B------:R-:W-:Y:S05]  /*116d0*/  WARPSYNC.COLLECTIVE R15, `(.L_x_606) ;  /* 0x000000000f087348 */ /* 0x000fea0003c00000 */
[----:B------:R0:W1:Y:S02]  /*116e0*/  SHFL.UP P6, R14, R13, R12, R11 ;  /* 0x0400000c0d0e7389 */ /* 0x00006400000c000b */
[----:B01----:R-:W-:Y:S01]  /*116f0*/  ENDCOLLECTIVE ;  /* 0x000000000000791b */ /* 0x003fe20003800000 */
.L_x_606:
[----:B------:R-:W-:Y:S01]  /*11700*/  IMAD.MOV.U32 R12, RZ, RZ, 0x10 ;  /* 0x00000010ff0c7424 */ /* 0x000fe200078e00ff */
[----:B------:R-:W-:-:S05]  /*11710*/  SEL R14, R14, RZ, P4 ;  /* 0x000000ff0e0e7207 */ /* 0x000fca0002000000 */
[----:B------:R-:W-:-:S04]  /*11720*/  IMAD.IADD R3, R3, 0x1, R14 ;  /* 0x0000000103037824 */ /* 0x000fc800078e020e */
[----:B------:R-:W-:-:S07]  /*11730*/  IMAD.MOV.U32 R13, RZ, RZ, R3 ;  /* 0x000000ffff0d7224 */ /* 0x000fce00078e0003 */
[----:B------:R-:W-:Y:S05]  /*11740*/  WARPSYNC.COLLECTIVE R15, `(.L_x_607) ;  /* 0x000000000f087348 */ /* 0x000fea0003c00000 */
[----:B------:R0:W1:Y:S02]  /*11750*/  SHFL.UP P6, R14, R13, R12, R11 ;  /* 0x0400000c0d0e7389 */ /* 0x00006400000c000b */
[----:B01----:R-:W-:Y:S01]  /*11760*/  ENDCOLLECTIVE ;  /* 0x000000000000791b */ /* 0x003fe20003800000 */
.L_x_607:
[----:B------:R-:W-:Y:S02]  /*11770*/  IMAD.MOV.U32 R12, RZ, RZ, 0x1f ;  /* 0x0000001fff0c7424 */ /* 0x000fe400078e00ff */
[----:B------:R-:W-:Y:S01]  /*11780*/  IMAD.MOV.U32 R11, RZ, RZ, 0x1f ;  /* 0x0000001fff0b7424 */ /* 0x000fe200078e00ff */
[----:B------:R-:W-:-:S05]  /*11790*/  SEL R14, R14, RZ, P5 ;  /* 0x000000ff0e0e7207 */ /* 0x000fca0002800000 */
[----:B------:R-:W-:-:S04]  /*117a0*/  IMAD.IADD R3, R3, 0x1, R14 ;  /* 0x0000000103037824 */ /* 0x000fc800078e020e */
[----:B------:R-:W-:-:S07]  /*117b0*/  IMAD.MOV.U32 R13, RZ, RZ, R3 ;  /* 0x000000ffff0d7224 */ /* 0x000fce00078e0003 */
[----:B------:R-:W-:Y:S05]  /*117c0*/  WARPSYNC.COLLECTIVE R15, `(.L_x_608) ;  /* 0x000000000f087348 */ /* 0x000fea0003c00000 */
[----:B------:R0:W1:Y:S02]  /*117d0*/  SHFL.IDX P6, R14, R13, R12, R11 ;  /* 0x0000000c0d0e7389 */ /* 0x00006400000c000b */
[----:B01----:R-:W-:Y:S01]  /*117e0*/  ENDCOLLECTIVE ;  /* 0x000000000000791b */ /* 0x003fe20003800000 */
.L_x_608:
[----:B------:R-:W-:Y:S05]  /*117f0*/  BRA `(.L_x_609) ;  /* 0xffffffe400307947 */ /* 0x000fea000383ffff */
.L_x_555:
[----:B------:R-:W-:Y:S01]  /*11800*/  BSSY B0, `(.L_x_610) ;  /* 0x0000008000007945 */ /* 0x000fe20003800000 */
[----:B-----5:R-:W-:Y:S02]  /*11810*/  IMAD.MOV.U32 R13, RZ, RZ, R2 ;  /* 0x000000ffff0d7224 */ /* 0x020fe400078e0002 */
[----:B0-----:R-:W-:Y:S02]  /*11820*/  IMAD.MOV.U32 R12, RZ, RZ, 0x1 ;  /* 0x00000001ff0c7424 */ /* 0x001fe400078e00ff */
[----:B------:R-:W-:Y:S02]  /*11830*/  IMAD.MOV.U32 R11, RZ, RZ, RZ ;  /* 0x000000ffff0b7224 */ /* 0x000fe400078e00ff */
[----:B------:R-:W-:-:S07]  /*11840*/  IMAD.MOV.U32 R15, RZ, RZ, -0x1 ;  /* 0xffffffffff0f7424 */ /* 0x000fce00078e00ff */
[----:B-12---:R-:W-:Y:S05]  /*11850*/  WARPSYNC.COLLECTIVE R15, `(.L_x_611) ;  /* 0x000000000f087348 */ /* 0x006fea0003c00000 */
[----:B------:R0:W3:Y:S02]  /*11860*/  SHFL.UP P6, R14, R13, R12, R11 ;  /* 0x0400000c0d0e7389 */ /* 0x0000e400000c000b */
[----:B0123--:R-:W-:Y:S01]  /*11870*/  ENDCOLLECTIVE ;  /* 0x000000000000791b */ /* 0x00ffe20003800000 */
.L_x_611:
[----:B------:R-:W-:Y:S05]  /*11880*/  BSYNC B0 ;  /* 0x0000000000007941 */ /* 0x000fea0003800000 */
.L_x_610:
[----:B------:R-:W-:Y:S01]  /*11890*/  SEL R3, R14, RZ, P1 ;  /* 0x000000ff0e037207 */ /* 0x000fe20000800000 */
[----:B------:R-:W-:Y:S02]  /*118a0*/  IMAD.MOV.U32 R12, RZ, RZ, 0x2 ;  /* 0x00000002ff0c7424 */ /* 0x000fe400078e00ff */
[----:B------:R-:W-:Y:S02]  /*118b0*/  IMAD.MOV.U32 R11, RZ, RZ, RZ ;  /* 0x000000ffff0b7224 */ /* 0x000fe400078e00ff */
[----:B------:R-:W-:Y:S02]  /*118c0*/  IMAD.IADD R3, R2, 0x1, R3 ;  /* 0x0000000102037824 */ /* 0x000fe400078e0203 */
[----:B------:R-:W-:Y:S02]  /*118d0*/  IMAD.MOV.U32 R15, RZ, RZ, -0x1 ;  /* 0xffffffffff0f7424 */ /* 0x000fe400078e00ff */
[----:B------:R-:W-:-:S07]  /*118e0*/  IMAD.MOV.U32 R13, RZ, RZ, R3 ;  /* 0x000000ffff0d7224 */ /* 0x000fce00078e0003 */
[----:B------:R-:W-:Y:S05]  /*118f0*/  WARPSYNC.COLLECTIVE R15, `(.L_x_612) ;  /* 0x000000000f087348 */ /* 0x000fea0003c00000 */
[----:B------:R0:W1:Y:S02]  /*11900*/  SHFL.UP P6, R14, R13, R12, R11 ;  /* 0x0400000c0d0e7389 */ /* 0x00006400000c000b */
[----:B01----:R-:W-:Y:S01]  /*11910*/  ENDCOLLECTIVE ;  /* 0x000000000000791b */ /* 0x003fe20003800000 */
.L_x_612:
[----:B------:R-:W-:Y:S01]  /*11920*/  IMAD.MOV.U32 R12, RZ, RZ, 0x4 ;  /* 0x00000004ff0c7424 */ /* 0x000fe200078e00ff */
[----:B------:R-:W-:-:S05]  /*11930*/  SEL R14, R14, RZ, P2 ;  /* 0x000000ff0e0e7207 */ /* 0x000fca0001000000 */
[----:B------:R-:W-:-:S04]  /*11940*/  IMAD.IADD R3, R3, 0x1, R14 ;  /* 0x0000000103037824 */ /* 0x000fc800078e020e */
[----:B------:R-:W-:-:S07]  /*11950*/  IMAD.MOV.U32 R13, RZ, RZ, R3 ;  /* 0x000000ffff0d7224 */ /* 0x000fce00078e0003 */
[----:B------:R-:W-:Y:S05]  /*11960*/  WARPSYNC.COLLECTIVE R15, `(.L_x_613) ;  /* 0x000000000f087348 */ /* 0x000fea0003c00000 */
[----:B------:R0:W1:Y:S02]  /*11970*/  SHFL.UP P6, R14, R13, R12, R11 ;  /* 0x0400000c0d0e7389 */ /* 0x00006400000c000b */
[----:B01----:R-:W-:Y:S01]  /*11980*/  ENDCOLLECTIVE ;  /* 0x000000000000791b */ /* 0x003fe20003800000 */
.L_x_613:
[----:B------:R-:W-:Y:S01]  /*11990*/  IMAD.MOV.U32 R12, RZ, RZ, 0x8 ;  /* 0x00000008ff0c7424 */ /* 0x000fe200078e00ff */
[----:B------:R-:W-:-:S05]  /*119a0*/  SEL R14, R14, RZ, P3 ;  /* 0x000000ff0e0e7207 */ /* 0x000fca0001800000 */
[----:B------:R-:W-:-:S04]  /*119b0*/  IMAD.IADD R3, R3, 0x1, R14 ;  /* 0x0000000103037824 */ /* 0x000fc800078e020e */
[----:B------:R-:W-:-:S07]  /*119c0*/  IMAD.MOV.U32 R13, RZ, RZ, R3 ;  /* 0x000000ffff0d7224 */ /* 0x000fce00078e0003 */
[----:B------:R-:W-:Y:S05]  /*119d0*/  WARPSYNC.COLLECTIVE R15, `(.L_x_614) ;  /* 0x000000000f087348 */ /* 0x000fea0003c00000 */
[----:B------:R0:W1:Y:S02]  /*119e0*/  SHFL.UP P6, R14, R13, R12, R11 ;  /* 0x0400000c0d0e7389 */ /* 0x00006400000c000b */
[----:B01----:R-:W-:Y:S01]  /*119f0*/  ENDCOLLECTIVE ;  /* 0x000000000000791b */ /* 0x003fe20003800000 */
.L_x_614:
[----:B------:R-:W-:Y:S01]  /*11a00*/  IMAD.MOV.U32 R12, RZ, RZ, 0x10 ;  /* 0x00000010ff0c7424 */ /* 0x000fe200078e00ff */
[----:B------:R-:W-:-:S05]  /*11a10*/  SEL R14, R14, RZ, P4 ;  /* 0x000000ff0e0e7207 */ /* 0x000fca0002000000 */
[----:B------:R-:W-:-:S04]  /*11a20*/  IMAD.IADD R3, R3, 0x1, R14 ;  /* 0x0000000103037824 */ /* 0x000fc800078e020e */
[----:B------:R-:W-:-:S07]  /*11a30*/  IMAD.MOV.U32 R13, RZ, RZ, R3 ;  /* 0x000000ffff0d7224 */ /* 0x000fce00078e0003 */
[----:B------:R-:W-:Y:S05]  /*11a40*/  WARPSYNC.COLLECTIVE R15, `(.L_x_615) ;  /* 0x000000000f087348 */ /* 0x000fea0003c00000 */
[----:B------:R0:W1:Y:S02]  /*11a50*/  SHFL.UP P6, R14, R13, R12, R11 ;  /* 0x0400000c0d0e7389 */ /* 0x00006400000c000b */
[----:B01----:R-:W-:Y:S01]  /*11a60*/  ENDCOLLECTIVE ;  /* 0x000000000000791b */ /* 0x003fe20003800000 */
.L_x_615:
        /* <DEDUP_REMOVED lines=8> */
.L_x_616:
[----:B------:R-:W-:Y:S05]  /*11af0*/  BRA `(.L_x_617) ;  /* 0xffffffe4000c7947 */ /* 0x000fea000383ffff */
.L_x_557:
[----:B------:R-:W-:Y:S01]  /*11b00*/  BSSY B0, `(.L_x_618) ;  /* 0x0000006000007945 */ /* 0x000fe20003800000 */
[----:B------:R-:W-:Y:S01]  /*11b10*/  PLOP3.LUT P6, PT, P6, PT, PT, 0x8, 0x0 ;  /* 0x000000000000781c */ /* 0x000fe200037ce170 */
[----:B------:R-:W-:-:S12]  /*11b20*/  IMAD.MOV.U32 R15, RZ, RZ, -0x1 ;  /* 0xffffffffff0f7424 */ /* 0x000fd800078e00ff */
[----:B01---5:R-:W-:Y:S05]  /*11b30*/  WARPSYNC.COLLECTIVE R15, `(.L_x_619) ;  /* 0x000000000f087348 */ /* 0x023fea0003c00000 */
[----:B------:R-:W-:Y:S01]  /*11b40*/  VOTE.ANY R14, PT, P6 ;  /* 0x00000000000e7806 */ /* 0x000fe200030e0100 */
[----:B01---5:R-:W-:Y:S06]  /*11b50*/  ENDCOLLECTIVE ;  /* 0x000000000000791b */ /* 0x023fec0003800000 */
.L_x_619:
[----:B------:R-:W-:Y:S05]  /*11b60*/  BSYNC B0 ;  /* 0x0000000000007941 */ /* 0x000fea0003800000 */
.L_x_618:
[----:B------:R-:W-:Y:S02]  /*11b70*/  IMAD.MOV.U32 R5, RZ, RZ, R14 ;  /* 0x000000ffff057224 */ /* 0x000fe400078e000e */
[----:B------:R-:W-:Y:S02]  /*11b80*/  IMAD.MOV.U32 R13, RZ, RZ, R2 ;  /* 0x000000ffff0d7224 */ /* 0x000fe400078e0002 */
[----:B------:R-:W0:Y:S01]  /*11b90*/  POPC R4, R5 ;  /* 0x0000000500047309 */ /* 0x000e220000000000 */
[----:B------:R-:W-:Y:S02]  /*11ba0*/  IMAD.MOV.U32 R11, RZ, RZ, 0x1f ;  /* 0x0000001fff0b7424 */ /* 0x000fe400078e00ff */
[----:B------:R-:W-:Y:S02]  /*11bb0*/  IMAD.MOV.U32 R15, RZ, RZ, -0x1 ;  /* 0xffffffffff0f7424 */ /* 0x000fe400078e00ff */
[----:B0-----:R-:W-:-:S07]  /*11bc0*/  IMAD.MOV.U32 R12, RZ, RZ, R4 ;  /* 0x000000ffff0c7224 */ /* 0x001fce00078e0004 */
[----:B------:R-:W-:Y:S05]  /*11bd0*/  WARPSYNC.COLLECTIVE R15, `(.L_x_620) ;  /* 0x000000000f087348 */ /* 0x000fea0003c00000 */
[----:B------:R0:W1:Y:S02]  /*11be0*/  SHFL.IDX P6, R14, R13, R12, R11 ;  /* 0x0000000c0d0e7389 */ /* 0x00006400000c000b */
[----:B01----:R-:W-:Y:S01]  /*11bf0*/  ENDCOLLECTIVE ;  /* 0x000000000000791b */ /* 0x003fe20003800000 */
.L_x_620:
[----:B------:R-:W-:Y:S01]  /*11c00*/  IMAD.MOV.U32 R17, RZ, RZ, R14 ;  /* 0x000000ffff117224 */ /* 0x000fe200078e000e */
[----:B------:R-:W-:Y:S06]  /*11c10*/  BRA `(.L_x_621) ;  /* 0xffffffe000fc7947 */ /* 0x000fec000383ffff */
.L_x_559:
[----:B------:R-:W-:Y:S01]  /*11c20*/  BSSY B0, `(.L_x_622) ;  /* 0x0000007000007945 */ /* 0x000fe20003800000 */
[----:B------:R-:W-:Y:S02]  /*11c30*/  IMAD.MOV.U32 R13, RZ, RZ, R3 ;  /* 0x000000ffff0d7224 */ /* 0x000fe400078e0003 */
[----:B------:R-:W-:Y:S02]  /*11c40*/  IMAD.MOV.U32 R11, RZ, RZ, 0x1f ;  /* 0x0000001fff0b7424 */ /* 0x000fe400078e00ff */
[----:B------:R-:W-:-:S07]  /*11c50*/  IMAD.MOV.U32 R15, RZ, RZ, -0x1 ;  /* 0xffffffffff0f7424 */ /* 0x000fce00078e00ff */
[----:B-123-5:R-:W-:Y:S05]  /*11c60*/  WARPSYNC.COLLECTIVE R15, `(.L_x_623) ;  /* 0x000000000f087348 */ /* 0x02efea0003c00000 */
[----:B------:R0:W4:Y:S02]  /*11c70*/  SHFL.IDX P6, R14, R13, R12, R11 ;  /* 0x0000000c0d0e7389 */ /* 0x00012400000c000b */
[----:B012345:R-:W-:Y:S01]  /*11c80*/  ENDCOLLECTIVE ;  /* 0x000000000000791b */ /* 0x03ffe20003800000 */
.L_x_623:
[----:B------:R-:W-:Y:S05]  /*11c90*/  BSYNC B0 ;  /* 0x0000000000007941 */ /* 0x000fea0003800000 */
.L_x_622:
[----:B------:R-:W-:Y:S05]  /*11ca0*/  BRA `(.L_x_558) ;  /* 0xffffffe000f47947 */ /* 0x000fea000383ffff */
.L_x_563:
[----:B-1----:R1:W2:Y:S02]  /*11cb0*/  SYNCS.PHASECHK.TRANS64.TRYWAIT P0, [R0+URZ+0x28c20], R3 ;  /* 0x028c2003000075a7 */ /* 0x0022a4000800017f */
[----:B--2---:R-:W-:Y:S05]  /*11cc0*/  @!P0 NANOSLEEP.SYNCS 0x989680 ;  /* 0x009896800000895d */ /* 0x004fea0003900000 */
[----:B------:R-:W2:Y:S02]  /*11cd0*/  @!P0 SYNCS.PHASECHK.TRANS64 P0, [R0+URZ+0x28c20], R3 ;  /* 0x028c2003000085a7 */ /* 0x000ea4000800007f */
[----:B--2---:R-:W-:Y:S05]  /*11ce0*/  @!P0 BRA `(.L_x_563) ;  /* 0xfffffffc00f08947 */ /* 0x004fea000383ffff */
[----:B------:R-:W-:Y:S05]  /*11cf0*/  BRA `(.L_x_624) ;  /* 0xffffffe400e87947 */ /* 0x000fea000383ffff */
.L_x_564:
[----:B------:R-:W2:Y:S01]  /*11d00*/  S2R R2, SR_TID.X ;  /* 0x0000000000027919 */ /* 0x000ea20000002100 */
[----:B------:R-:W-:Y:S01]  /*11d10*/  BSSY B0, `(.L_x_625) ;  /* 0x000000a000007945 */ /* 0x000fe20003800000 */
[----:B0-----:R-:W-:Y:S02]  /*11d20*/  IMAD.MOV.U32 R12, RZ, RZ, RZ ;  /* 0x000000ffff0c7224 */ /* 0x001fe400078e00ff */
[----:B------:R-:W-:Y:S02]  /*11d30*/  IMAD.MOV.U32 R11, RZ, RZ, 0x1f ;  /* 0x0000001fff0b7424 */ /* 0x000fe400078e00ff */
[----:B------:R-:W-:Y:S01]  /*11d40*/  IMAD.MOV.U32 R15, RZ, RZ, -0x1 ;  /* 0xffffffffff0f7424 */ /* 0x000fe200078e00ff */
[----:B--2---:R-:W-:-:S04]  /*11d50*/  SHF.R.U32.HI R2, RZ, 0x5, R2 ;  /* 0x00000005ff027819 */ /* 0x004fc80000011602 */
[----:B------:R-:W-:-:S05]  /*11d60*/  LOP3.LUT R2, R2, 0x3, RZ, 0xc0, !PT ;  /* 0x0000000302027812 */ /* 0x000fca00078ec0ff */
[----:B------:R-:W-:-:S07]  /*11d70*/  IMAD.MOV.U32 R13, RZ, RZ, R2 ;  /* 0x000000ffff0d7224 */ /* 0x000fce00078e0002 */
[----:B-1---5:R-:W-:Y:S05]  /*11d80*/  WARPSYNC.COLLECTIVE R15, `(.L_x_626) ;  /* 0x000000000f087348 */ /* 0x022fea0003c00000 */
[----:B------:R0:W2:Y:S02]  /*11d90*/  SHFL.IDX P6, R14, R13, R12, R11 ;  /* 0x0000000c0d0e7389 */ /* 0x0000a400000c000b */
[----:B012--5:R-:W-:Y:S01]  /*11da0*/  ENDCOLLECTIVE ;  /* 0x000000000000791b */ /* 0x027fe20003800000 */
.L_x_626:
[----:B------:R-:W-:Y:S05]  /*11db0*/  BSYNC B0 ;  /* 0x0000000000007941 */ /* 0x000fea0003800000 */
.L_x_625:
[----:B------:R-:W-:Y:S05]  /*11dc0*/  BRA `(.L_x_627) ;  /* 0xffffffe400d07947 */ /* 0x000fea000383ffff */
.L_x_567:
[----:B------:R-:W-:Y:S01]  /*11dd0*/  BSSY B1, `(.L_x_628) ;  /* 0x0000006000017945 */ /* 0x000fe20003800000 */
[----:B------:R-:W-:-:S07]  /*11de0*/  IMAD.MOV.U32 R15, RZ, RZ, -0x1 ;  /* 0xffffffffff0f7424 */ /* 0x000fce00078e00ff */
[----:B012--5:R-:W-:Y:S05]  /*11df0*/  WARPSYNC.COLLECTIVE R15, `(.L_x_629) ;  /* 0x000000000f0c7348 */ /* 0x027fea0003c00000 */
[----:B------:R-:W-:Y:S02]  /*11e00*/  ELECT P6, UR62, PT ;  /* 0x00000000003e782f */ /* 0x000fe400038c0000 */
[----:B------:R-:W-:Y:S01]  /*11e10*/  MOV R14, UR62 ;  /* 0x0000003e000e7c02 */ /* 0x000fe20008000f00 */
[----:B012--5:R-:W-:Y:S10]  /*11e20*/  ENDCOLLECTIVE ;  /* 0x000000000000791b */ /* 0x027ff40003800000 */
.L_x_629:
[----:B------:R-:W-:Y:S05]  /*11e30*/  BSYNC B1 ;  /* 0x0000000000017941 */ /* 0x000fea0003800000 */
.L_x_628:
[----:B------:R-:W-:Y:S05]  /*11e40*/  BRA `(.L_x_630) ;  /* 0xffffffe400c87947 */ /* 0x000fea000383ffff */
.L_x_569:
[----:B0-----:R0:W1:Y:S02]  /*11e50*/  SYNCS.PHASECHK.TRANS64.TRYWAIT P0, [R6+URZ], R5 ;  /* 0x00000005060075a7 */ /* 0x001064000800017f */
[----:B-1----:R-:W-:Y:S05]  /*11e60*/  @!P0 NANOSLEEP.SYNCS 0x989680 ;  /* 0x009896800000895d */ /* 0x002fea0003900000 */
[----:B------:R-:W1:Y:S02]  /*11e70*/  @!P0 SYNCS.PHASECHK.TRANS64 P0, [R6+URZ], R5 ;  /* 0x00000005060085a7 */ /* 0x000e64000800007f */
[----:B-1----:R-:W-:Y:S05]  /*11e80*/  @!P0 BRA `(.L_x_569) ;  /* 0xfffffffc00f08947 */ /* 0x002fea000383ffff */
[----:B------:R-:W-:Y:S05]  /*11e90*/  BRA `(.L_x_631) ;  /* 0xffffffe800047947 */ /* 0x000fea000383ffff */
.L_x_570:
[----:B-1----:R1:W2:Y:S02]  /*11ea0*/  SYNCS.PHASECHK.TRANS64.TRYWAIT P0, [R7+URZ], R2 ;  /* 0x00000002070075a7 */ /* 0x0022a4000800017f */
[----:B--2---:R-:W-:Y:S05]  /*11eb0*/  @!P0 NANOSLEEP.SYNCS 0x989680 ;  /* 0x009896800000895d */ /* 0x004fea0003900000 */
[----:B------:R-:W2:Y:S02]  /*11ec0*/  @!P0 SYNCS.PHASECHK.TRANS64 P0, [R7+URZ], R2 ;  /* 0x00000002070085a7 */ /* 0x000ea4000800007f */
[----:B--2---:R-:W-:Y:S05]  /*11ed0*/  @!P0 BRA `(.L_x_570) ;  /* 0xfffffffc00f08947 */ /* 0x004fea000383ffff */
[----:B------:R-:W-:Y:S05]  /*11ee0*/  BRA `(.L_x_632) ;  /* 0xffffffe400f87947 */ /* 0x000fea000383ffff */
.L_x_572:
[----:B--2---:R2:W3:Y:S02]  /*11ef0*/  SYNCS.PHASECHK.TRANS64.TRYWAIT P0, [R4+URZ], R5 ;  /* 0x00000005040075a7 */ /* 0x0044e4000800017f */
[----:B---3--:R-:W-:Y:S05]  /*11f00*/  @!P0 NANOSLEEP.SYNCS 0x989680 ;  /* 0x009896800000895d */ /* 0x008fea0003900000 */
[----:B------:R-:W3:Y:S02]  /*11f10*/  @!P0 SYNCS.PHASECHK.TRANS64 P0, [R4+URZ], R5 ;  /* 0x00000005040085a7 */ /* 0x000ee4000800007f */
[----:B---3--:R-:W-:Y:S05]  /*11f20*/  @!P0 BRA `(.L_x_572) ;  /* 0xfffffffc00f08947 */ /* 0x008fea000383ffff */
[----:B------:R-:W-:Y:S05]  /*11f30*/  BRA `(.L_x_633) ;  /* 0xffffffe800007947 */ /* 0x000fea000383ffff */
.L_x_634:
        /* <DEDUP_REMOVED lines=12> */
.L_x_5869:


//--------------------- .text._ZN7cutlass13device_kernelIN5flash11enable_sm90INS1_16FlashAttnFwdSm90INS1_25CollectiveMainloopFwdSm90ILi2EN4cute5tupleIJNS5_1CILi1EEES8_S8_EEENS6_IJNS7_ILi64EEESA_SA_EEELi512ENS_6half_tEfNS_4arch4Sm90ELb0ELb0ELb0ELb1ELb0ELb1ELb0ELb0ELb0ELb1ELb0ELb0EEENS1_21CollectiveEpilogueFwdINS6_IJSA_NS7_ILi512EEESA_EEES9_SC_SE_Li256ELb1ELb1ELb0ELb0EEENS1_36VarlenDynamicPersistentTileSchedulerILi64ELi64ELi256ELi128ELb0ELb1ELb1ELb0ELb1ELb1EEEEEEEEEvNT_6ParamsE --------------------------
	.section	.text._ZN7cutlass13device_kernelIN5flash11enable_sm90INS1_16FlashAttnFwdSm90INS1_25CollectiveMainloopFwdSm90ILi2EN4cute5tupleIJNS5_1CILi1EEES8_S8_EEENS6_IJNS7_ILi64EEESA_SA_EEELi512ENS_6half_tEfNS_4arch4Sm90ELb0ELb0ELb0ELb1ELb0ELb1ELb0ELb0ELb0ELb1ELb0ELb0EEENS1_21CollectiveEpilogueFwdINS6_IJSA_NS7_ILi512EEESA_EEES9_SC_SE_Li256ELb1ELb1ELb0ELb0EEENS1_36VarlenDynamicPersistentTileSchedulerILi64ELi64ELi256ELi128ELb0ELb1ELb1ELb0ELb1ELb1EEEEEEEEEvNT_6ParamsE,"ax",@progbits
	.align	128
.text._ZN7cutlass13device_kernelIN5flash11enable_sm90INS1_16FlashAttnFwdSm90INS1_25CollectiveMainloopFwdSm90ILi2EN4cute5tupleIJNS5_1CILi1EEES8_S8_EEENS6_IJNS7_ILi64EEESA_SA_EEELi512ENS_6half_tEfNS_4arch4Sm90ELb0ELb0ELb0ELb1ELb0ELb1ELb0ELb0ELb0ELb1ELb0ELb0EEENS1_21CollectiveEpilogueFwdINS6_IJSA_NS7_ILi512EEESA_EEES9_SC_SE_Li256ELb1ELb1ELb0ELb0EEENS1_36VarlenDynamicPersistentTileSchedulerILi64ELi64ELi256ELi128ELb0ELb1ELb1ELb0ELb1ELb1EEEEEEEEEvNT_6ParamsE:
        .type           _ZN7cutlass13device_kernelIN5flash11enable_sm90INS1_16FlashAttnFwdSm90INS1_25CollectiveMainloopFwdSm90ILi2EN4cute5tupleIJNS5_1CILi1EEES8_S8_EEENS6_IJNS7_ILi64EEESA_SA_EEELi512ENS_6half_tEfNS_4arch4Sm90ELb0ELb0ELb0ELb1ELb0ELb1ELb0ELb0ELb0ELb1ELb0ELb0EEENS1_21CollectiveEpilogueFwdINS6_IJSA_NS7_ILi512EEESA_EEES9_SC_SE_Li256ELb1ELb1ELb0ELb0EEENS1_36VarlenDynamicPersistentTileSchedulerILi64ELi64ELi256ELi128ELb0ELb1ELb1ELb0ELb1ELb1EEEEEEEEEvNT_6ParamsE,@function
        .size           _ZN7cutlass13device_kernelIN5flash11enable_sm90INS1_16FlashAttnFwdSm90INS1_25CollectiveMainloopFwdSm90ILi2EN4cute5tupleIJNS5_1CILi1EEES8_S8_EEENS6_IJNS7_ILi64EEESA_SA_EEELi512ENS_6half_tEfNS_4arch4Sm90ELb0ELb0ELb0ELb1ELb0ELb1ELb0ELb0ELb0ELb1ELb0ELb0EEENS1_21CollectiveEpilogueFwdINS6_IJSA_NS7_ILi512EEESA_EEES9_SC_SE_Li256ELb1ELb1ELb0ELb0EEENS1_36VarlenDynamicPersistentTileSchedulerILi64ELi64ELi256ELi128ELb0ELb1ELb1ELb0ELb1ELb1EEEEEEEEEvNT_6ParamsE,(.L_x_5870 - _ZN7cutlass13device_kernelIN5flash11enable_sm90INS1_16FlashAttnFwdSm90INS1_25CollectiveMainloopFwdSm90ILi2EN4cute5tupleIJNS5_1CILi1EEES8_S8_EEENS6_IJNS7_ILi64EEESA_SA_EEELi512ENS_6half_tEfNS_4arch4Sm90ELb0ELb0ELb0ELb1ELb0ELb1ELb0ELb0ELb0ELb1ELb0ELb0EEENS1_21CollectiveEpilogueFwdINS6_IJSA_NS7_ILi512EEESA_EEES9_SC_SE_Li256ELb1ELb1ELb0ELb0EEENS1_36VarlenDynamicPersistentTileSchedulerILi64ELi64ELi256ELi128ELb0ELb1ELb1ELb0ELb1ELb1EEEEEEEEEvNT_6ParamsE)
        .other          _ZN7cutlass13device_kernelIN5flash11enable_sm90INS1_16FlashAttnFwdSm90INS1_25CollectiveMainloopFwdSm90ILi2EN4cute5tupleIJNS5_1CILi1EEES8_S8_EEENS6_IJNS7_ILi64EEESA_SA_EEELi512ENS_6half_tEfNS_4arch4Sm90ELb0ELb0ELb0ELb1ELb0ELb1ELb0ELb0ELb0ELb1ELb0ELb0EEENS1_21CollectiveEpilogueFwdINS6_IJSA_NS7_ILi512EEESA_EEES9_SC_SE_Li256ELb1ELb1ELb0ELb0EEENS1_36VarlenDynamicPersistentTileSchedulerILi64ELi64ELi256ELi128ELb0ELb1ELb1ELb0ELb1ELb1EEEEEEEEEvNT_6ParamsE,@"STO_CUDA_ENTRY STV_DEFAULT"
_ZN7cutlass13device_kernelIN5flash11enable_sm90INS1_16FlashAttnFwdSm90INS1_25CollectiveMainloopFwdSm90ILi2EN4cute5tupleIJNS5_1CILi1EEES8_S8_EEENS6_IJNS7_ILi64EEESA_SA_EEELi512ENS_6half_tEfNS_4arch4Sm90ELb0ELb0ELb0ELb1ELb0ELb1ELb0ELb0ELb0ELb1ELb0ELb0EEENS1_21CollectiveEpilogueFwdINS6_IJSA_NS7_ILi512EEESA_EEES9_SC_SE_Li256ELb1ELb1ELb0ELb0EEENS1_36VarlenDynamicPersistentTileSchedulerILi64ELi64ELi256ELi128ELb0ELb1ELb1ELb0ELb1ELb1EEEEEEEEEvNT_6ParamsE:
        /* <DEDUP_REMOVED lines=12> */
[----:B------:R-:W-:Y:S02]  /*00c0*/  UIADD3 UR10, UP2, UR4, 0x570, URZ ;  /* 0x00000570040a7890 */ /* 0x000fe4000ff5e03f */
[----:B------:R-:W-:Y:S02]  /*00d0*/  UIADD3 UR4, UP3, UR4, 0x670, URZ ;  /* 0x0000067004047890 */ /* 0x000fe4000ff7e03f */
[----:B------:R-:W-:-:S02]  /*00e0*/  UIADD3.X UR7, URZ, UR5, URZ, UP0, !UPT ;  /* 0x000000053f077290 */ /* 0x000fc400087fe43f */
[----:B------:R-:W-:Y:S02]  /*00f0*/  UIADD3.X UR9, URZ, UR5, URZ, UP1, !UPT ;  /* 0x000000053f097290 */ /* 0x000fe40008ffe43f */
[----:B------:R-:W-:Y:S02]  /*0100*/  UIADD3.X UR11, URZ, UR5, URZ, UP2, !UPT ;  /* 0x000000053f0b7290 */ /* 0x000fe400097fe43f */
[----:B------:R-:W-:-:S03]  /*0110*/  UIADD3.X UR5, URZ, UR5, URZ, UP3, !UPT ;  /* 0x000000053f057290 */ /* 0x000fc60009ffe43f */
[----:B------:R0:W-:Y:S02]  /*0120*/  UTMACCTL.PF [UR6] ;  /* 0x00000000060079b9 */ /* 0x0001e40008040000 */
[----:B------:R0:W-:Y:S02]  /*0130*/  UTMACCTL.PF [UR8] ;  /* 0x00000000080079b9 */ /* 0x0001e40008040000 */
[----:B------:R0:W-:Y:S02]  /*0140*/  UTMACCTL.PF [UR10] ;  /* 0x000000000a0079b9 */ /* 0x0001e40008040000 */
[----:B------:R0:W-:Y:S02]  /*0150*/  UTMACCTL.PF [UR4] ;  /* 0x00000000040079b9 */ /* 0x0001e40008040000 */
[----:B0-----:R-:W-:Y:S01]  /*0160*/  NOP ;  /* 0x0000000000007918 */ /* 0x001fe20000000000 */
.L_x_636:
[----:B------:R-:W-:Y:S05]  /*0170*/  BSYNC B0 ;  /* 0x0000000000007941 */ /* 0x000fea0003800000 */
.L_x_635:
        /* <DEDUP_REMOVED lines=20> */
[----:B-1----:R0:W1:Y:S06]  /*02c0*/  @UP0 SYNCS.EXCH.64 URZ, [UR8+0x28c00], UR4 ;  /* 0x028c0004083f05b2 */ /* 0x00206c0008000100 */
[----:B------:R0:W2:Y:S02]  /*02d0*/  @UP1 SYNCS.EXCH.64 URZ, [UR8+0x28c20], UR6 ;  /* 0x028c2006083f15b2 */ /* 0x0000a40008000100 */
        /* <DEDUP_REMOVED lines=10> */
[----:B0-----:R0:W3:Y:S01]  /*0380*/  SYNCS.EXCH.64 URZ, [UR6+0x28c30], UR4 ;  /* 0x028c3004063f75b2 */ /* 0x0010e20008000100 */
[----:B------:R0:W4:Y:S01]  /*0390*/  SYNCS.EXCH.64 URZ, [UR6+0x28c40], UR4 ;  /* 0x028c4004063f75b2 */ /* 0x0001220008000100 */
[----:B------:R0:W0:Y:S01]  /*03a0*/  SYNCS.EXCH.64 URZ, [UR6+0x28c38], UR4 ;  /* 0x028c3804063f75b2 */ /* 0x0000220008000100 */
[----:B------:R0:W0:Y:S01]  /*03b0*/  SYNCS.EXCH.64 URZ, [UR6+0x28c48], UR4 ;  /* 0x028c4804063f75b2 */ /* 0x0000220008000100 */
[----:B------:R-:W-:Y:S01]  /*03c0*/  NOP ;  /* 0x0000000000007918 */ /* 0x000fe20000000000 */
.L_x_637:
        /* <DEDUP_REMOVED lines=22> */
.L_x_638:
        /* <DEDUP_REMOVED lines=18> */
.L_x_639:
        /* <DEDUP_REMOVED lines=22> */
.L_x_640:
        /* <DEDUP_REMOVED lines=22> */
.L_x_641:
[----:B------:R-:W-:Y:S01]  /*0910*/  IMAD.MOV.U32 R2, RZ, RZ, 0x1 ;  /* 0x00000001ff027424 */ /* 0x000fe200078e00ff */
[----:B------:R-:W-:Y:S01]  /*0920*/  ISETP.NE.AND P0, PT, R3, RZ, PT ;  /* 0x000000ff0300720c */ /* 0x000fe20003f05270 */
[----:B------:R-:W-:Y:S01]  /*0930*/  NOP ;  /* 0x0000000000007918 */ /* 0x000fe20000000000 */
[----:B------:R-:W-:Y:S01]  /*0940*/  ULDC.64 UR40, c[0x0][0x208] ;  /* 0x0000820000287ab9 */ /* 0x000fe20000000a00 */
[----:B------:R-:W-:Y:S01]  /*0950*/  BSSY B9, `(.L_x_642) ;  /* 0x00016ef000097945 */ /* 0x000fe20003800000 */
[----:B------:R-:W-:-:S05]  /*0960*/  SEL R2, R2, 0x2, !P0 ;  /* 0x0000000202027807 */ /* 0x000fca0004000000 */
[----:B------:R0:W-:Y:S02]  /*0970*/  STL [R1+0x60], R2 ;  /* 0x0000600201007387 */ /* 0x0001e40000100800 */
[----:B01234-:R-:W-:Y:S06]  /*0980*/  BAR.SYNC.DEFER_BLOCKING 0x0 ;  /* 0x0000000000007b1d */ /* 0x01ffec0000010000 */
[----:B------:R-:W-:Y:S05]  /*0990*/  @!P0 BRA `(.L_x_643) ;  /* 0x000000e4002c8947 */ /* 0x000fea0003800000 */
.L_x_644:
[----:B------:R-:W-:-:S08]  /*09a0*/  NOP ;  /* 0x0000000000007918 */ /* 0x000fd00000000000 */
[----:B------:R-:W0:Y:S02]  /*09b0*/  USETMAXREG.TRY_ALLOC.CTAPOOL UP0, 0xf0 ;  /* 0x000000f0000079c8 */ /* 0x000e240008000600 */
[----:B0-----:R-:W-:-:S13]  /*09c0*/  PLOP3.LUT P0, PT, PT, PT, UP0, 0x80, 0x0 ;  /* 0x000000000000781c */ /* 0x001fda0003f0f008 */
[----:B------:R-:W-:Y:S05]  /*09d0*/  @!P0 BRA `(.L_x_644) ;  /* 0xfffffffc00f08947 */ /* 0x000fea000383ffff */
[----:B------:R-:W0:Y:S01]  /*09e0*/  S2R R0, SR_TID.X ;  /* 0x0000000000007919 */ /* 0x000e220000002100 */
[----:B------:R-:W1:Y:S01]  /*09f0*/  S2UR UR5, SR_CgaCtaId ;  /* 0x00000000000579c3 */ /* 0x000e620000008800 */
[----:B------:R-:W-:Y:S02]  /*0a00*/  UMOV UR4, 0x400 ;  /* 0x0000040000047882 */ /* 0x000fe40000000000 */
[----:B-1----:R-:W-:-:S06]  /*0a10*/  ULEA UR4, UR5, UR4, 0x18 ;  /* 0x0000000405047291 */ /* 0x002fcc000f8ec03f */
[----:B------:R-:W-:Y:S01]  /*0a20*/  IMAD.U32 R2, RZ, RZ, UR4 ;  /* 0x00000004ff027e24 */ /* 0x000fe2000f8e00ff */
[----:B0-----:R-:W-:Y:S01]  /*0a30*/  SHF.R.U32.HI R0, RZ, 0x7, R0 ;  /* 0x00000007ff007819 */ /* 0x001fe20000011600 */
[----:B------:R-:W-:-:S03]  /*0a40*/  ULDC UR4, c[0x0][0xc3c] ;  /* 0x00030f0000047ab9 */ /* 0x000fc60000000800 */
[----:B------:R-:W-:Y:S02]  /*0a50*/  ISETP.NE.AND P0, PT, R0, 0x1, PT ;  /* 0x000000010000780c */ /* 0x000fe40003f05270 */
[----:B------:R-:W0:Y:S11]  /*0a60*/  S2R R0, SR_TID.X ;  /* 0x0000000000007919 */ /* 0x000e360000002100 */
[----:B------:R-:W-:Y:S06]  /*0a70*/  @!P0 BAR.ARV 0x8, 0x100 ;  /* 0x0204000000008b1d */ /* 0x000fec0000002000 */
[----:B0-----:R-:W-:-:S13]  /*0a80*/  ISETP.GE.U32.AND P0, PT, R0, 0x100, PT ;  /* 0x000001000000780c */ /* 0x001fda0003f06070 */
[----:B------:R-:W-:Y:S08]  /*0a90*/  @P0 BAR.ARV 0xf, 0x100 ;  /* 0x03c4000000000b1d */ /* 0x000ff00000002000 */
[----:B------:R-:W-:Y:S06]  /*0aa0*/  BAR.SYNC.DEFER_BLOCKING 0x5, 0x180 ;  /* 0x0146000000007b1d */ /* 0x000fec0000010000 */
[----:B------:R-:W0:Y:S02]  /*0ab0*/  LDS.128 R24, [R2+0x28cd0] ;  /* 0x028cd00002187984 */ /* 0x000e240000000c00 */
[----:B------:R-:W-:Y:S06]  /*0ac0*/  BAR.ARV 0x4, 0x180 ;  /* 0x0106000000007b1d */ /* 0x000fec0000002000 */
[----:B0-----:R-:W-:-:S13]  /*0ad0*/  ISETP.GE.AND P0, PT, R27, UR4, PT ;  /* 0x000000041b007c0c */ /* 0x001fda000bf06270 */
[----:B------:R-:W-:Y:S05]  /*0ae0*/  @P0 BRA `(.L_x_645) ;  /* 0x0000016c00540947 */ /* 0x000fea0003800000 */
[----:B------:R-:W2:Y:S01]  /*0af0*/  LDL.LU R16, [R1+0x60] ;  /* 0x0000600001107983 */ /* 0x000ea20000300800 */
[----:B------:R-:W-:-:S05]  /*0b00*/  VIADD R234, R0, 0xffffff80 ;  /* 0xffffff8000ea7836 */ /* 0x000fca0000000000 */
[----:B------:R-:W-:-:S04]  /*0b10*/  SHF.R.S32.HI R3, RZ, 0x1f, R234 ;  /* 0x0000001fff037819 */ /* 0x000fc800000114ea */
[CC--:B------:R-:W-:Y:S02]  /*0b20*/  LEA.HI R0, R3.reuse, R234.reuse, RZ, 0x7 ;  /* 0x000000ea03007211 */ /* 0x0c0fe400078f38ff */
[CC--:B------:R-:W-:Y:S02]  /*0b30*/  LEA.HI R6, R3.reuse, R234.reuse, RZ, 0x4 ;  /* 0x000000ea03067211 */ /* 0x0c0fe400078f20ff */
[----:B------:R-:W-:Y:S02]  /*0b40*/  LOP3.LUT R5, R0, 0xffffff80, RZ, 0xc0, !PT ;  /* 0xffffff8000057812 */ /* 0x000fe400078ec0ff */
[----:B------:R-:W-:Y:S02]  /*0b50*/  LOP3.LUT R7, R6, 0xfffffff0, RZ, 0xc0, !PT ;  /* 0xfffffff006077812 */ /* 0x000fe400078ec0ff */
[----:B------:R-:W-:Y:S01]  /*0b60*/  LEA.HI R4, R3, R234, RZ, 0x5 ;  /* 0x000000ea03047211 */ /* 0x000fe200078f28ff */
[C---:B------:R-:W-:Y:S01]  /*0b70*/  IMAD.IADD R5, R234.reuse, 0x1, -R5 ;  /* 0x00000001ea057824 */ /* 0x040fe200078e0a05 */
[----:B------:R-:W-:Y:S01]  /*0b80*/  SHF.R.S32.HI R13, RZ, 0x4, R6 ;  /* 0x00000004ff0d7819 */ /* 0x000fe20000011406 */
[----:B------:R-:W-:Y:S01]  /*0b90*/  IMAD.IADD R10, R234, 0x1, -R7 ;  /* 0x00000001ea0a7824 */ /* 0x000fe200078e0a07 */
[----:B------:R-:W-:-:S02]  /*0ba0*/  SHF.R.S32.HI R192, RZ, 0x5, R4 ;  /* 0x00000005ffc07819 */ /* 0x000fc40000011404 */
[----:B------:R-:W-:Y:S02]  /*0bb0*/  SHF.R.S32.HI R11, RZ, 0x1f, R4 ;  /* 0x0000001fff0b7819 */ /* 0x000fe40000011404 */
[----:B------:R-:W-:Y:S02]  /*0bc0*/  SHF.R.S32.HI R4, RZ, 0x1f, R5 ;  /* 0x0000001fff047819 */ /* 0x000fe40000011405 */
[----:B------:R-:W-:Y:S02]  /*0bd0*/  SHF.R.S32.HI R7, RZ, 0x1f, R10 ;  /* 0x0000001fff077819 */ /* 0x000fe4000001140a */
[----:B------:R-:W-:Y:S02]  /*0be0*/  LEA.HI R8, R6, R13, RZ, 0x1 ;  /* 0x0000000d06087211 */ /* 0x000fe400078f08ff */
[----:B------:R-:W-:Y:S02]  /*0bf0*/  LEA.HI R6, R4, R5, RZ, 0x2 ;  /* 0x0000000504067211 */ /* 0x000fe400078f10ff */
[----:B------:R-:W-:-:S02]  /*0c00*/  LEA.HI R9, R7, R10, RZ, 0x3 ;  /* 0x0000000a07097211 */ /* 0x000fc400078f18ff */
[----:B------:R-:W-:Y:S02]  /*0c10*/  LOP3.LUT R12, R8, 0x1ffffffe, RZ, 0xc0, !PT ;  /* 0x1ffffffe080c7812 */ /* 0x000fe400078ec0ff */
[--C-:B------:R-:W-:Y:S02]  /*0c20*/  SHF.R.S32.HI R7, RZ, 0x2, R6.reuse ;  /* 0x00000002ff077819 */ /* 0x100fe40000011406 */
[----:B------:R-:W-:-:S04]  /*0c30*/  SHF.R.S32.HI R8, RZ, 0x1f, R6 ;  /* 0x0000001fff087819 */ /* 0x000fc80000011406 */
[----:B------:R-:W-:Y:S02]  /*0c40*/  LEA.HI R8, R8, R7, RZ, 0x3 ;  /* 0x0000000708087211 */ /* 0x000fe400078f18ff */
[----:B------:R-:W-:Y:S02]  /*0c50*/  LEA.HI R4, R4, R5, RZ, 0x5 ;  /* 0x0000000504047211 */ /* 0x000fe400078f28ff */
[----:B------:R-:W-:Y:S02]  /*0c60*/  LOP3.LUT R8, R8, 0xfffffff8, RZ, 0xc0, !PT ;  /* 0xfffffff808087812 */ /* 0x000fe400078ec0ff */
[----:B------:R-:W-:Y:S02]  /*0c70*/  LEA.HI R14, R11, R192, RZ, 0x2 ;  /* 0x000000c00b0e7211 */ /* 0x000fe400078f10ff */
[----:B------:R-:W-:Y:S01]  /*0c80*/  LOP3.LUT R11, R9, 0xfffffff8, RZ, 0xc0, !PT ;  /* 0xfffffff8090b7812 */ /* 0x000fe200078ec0ff */
[----:B------:R-:W-:Y:S01]  /*0c90*/  IMAD.IADD R191, R7, 0x1, -R8 ;  /* 0x0000000107bf7824 */ /* 0x000fe200078e0a08 */
[----:B------:R-:W-:-:S02]  /*0ca0*/  SHF.R.S32.HI R4, RZ, 0x5, R4 ;  /* 0x00000005ff047819 */ /* 0x000fc40000011404 */
[----:B------:R-:W-:Y:S01]  /*0cb0*/  SHF.R.S32.HI R213, RZ, 0x7, R0 ;  /* 0x00000007ffd57819 */ /* 0x000fe20000011400 */
[----:B------:R-:W-:Y:S01]  /*0cc0*/  IMAD.IADD R11, R10, 0x1, -R11 ;  /* 0x000000010a0b7824 */ /* 0x000fe200078e0a0b */
[----:B------:R-:W-:Y:S01]  /*0cd0*/  LOP3.LUT R15, R14, 0x3ffffc, RZ, 0xc0, !PT ;  /* 0x003ffffc0e0f7812 */ /* 0x000fe200078ec0ff */
[----:B------:R-:W-:Y:S01]  /*0ce0*/  IMAD R191, R4, 0x10, R191 ;  /* 0x0000001004bf7824 */ /* 0x000fe200078e02bf */
[-C--:B------:R-:W-:Y:S01]  /*0cf0*/  LEA.HI R4, R3, R234.reuse, RZ, 0x2 ;  /* 0x000000ea03047211 */ /* 0x080fe200078f10ff */
[----:B------:R-:W-:Y:S01]  /*0d00*/  IMAD R14, R213, 0x100, R10 ;  /* 0x00000100d50e7824 */ /* 0x000fe200078e020a */
[----:B------:R-:W-:Y:S01]  /*0d10*/  LEA.HI R3, R3, R234, RZ, 0x3 ;  /* 0x000000ea03037211 */ /* 0x000fe200078f18ff */
[----:B------:R-:W-:Y:S02]  /*0d20*/  IMAD.IADD R15, R192, 0x1, -R15 ;  /* 0x00000001c00f7824 */ /* 0x000fe400078e0a0f */
[----:B------:R-:W-:Y:S02]  /*0d30*/  IMAD.IADD R12, R13, 0x1, -R12 ;  /* 0x000000010d0c7824 */ /* 0x000fe400078e0a0c */
[----:B------:R-:W-:Y:S01]  /*0d40*/  IMAD.SHL.U32 R10, R11, 0x40, RZ ;  /* 0x000000400b0a7824 */ /* 0x000fe200078e00ff */
[----:B------:R-:W-:Y:S01]  /*0d50*/  SHF.R.S32.HI R19, RZ, 0x2, R4 ;  /* 0x00000002ff137819 */ /* 0x000fe20000011404 */
[----:B------:R-:W-:Y:S01]  /*0d60*/  IMAD R14, R15, 0x10, R14 ;  /* 0x000000100f0e7824 */ /* 0x000fe200078e020e */
[----:B------:R-:W-:Y:S01]  /*0d70*/  SHF.R.S32.HI R211, RZ, 0x3, R3 ;  /* 0x00000003ffd37819 */ /* 0x000fe20000011403 */
[----:B------:R-:W-:Y:S01]  /*0d80*/  IMAD.SHL.U32 R13, R12, 0x8, RZ ;  /* 0x000000080c0d7824 */ /* 0x000fe200078e00ff */
[----:B------:R-:W-:Y:S01]  /*0d90*/  LOP3.LUT R10, R10, 0x1c0, RZ, 0xc0, !PT ;  /* 0x000001c00a0a7812 */ /* 0x000fe200078ec0ff */
[----:B------:R-:W-:Y:S01]  /*0da0*/  IMAD.SHL.U32 R9, R9, 0x40, RZ ;  /* 0x0000004009097824 */ /* 0x000fe200078e00ff */
[----:B------:R-:W-:Y:S01]  /*0db0*/  LOP3.LUT R6, R6, 0x7ffffffc, RZ, 0xc0, !PT ;  /* 0x7ffffffc06067812 */ /* 0x000fe200078ec0ff */
[----:B------:R-:W-:Y:S01]  /*0dc0*/  VIADD R226, R19, 0x20 ;  /* 0x0000002013e27836 */ /* 0x000fe20000000000 */
[----:B------:R-:W-:Y:S01]  /*0dd0*/  LOP3.LUT R3, R3, 0xfffffff8, RZ, 0xc0, !PT ;  /* 0xfffffff803037812 */ /* 0x000fe200078ec0ff */
[--C-:B------:R-:W-:Y:S01]  /*0de0*/  IMAD.U32 R223, R14, 0x40, R13.reuse ;  /* 0x000000400edf7824 */ /* 0x100fe200078e000d */
[----:B------:R-:W-:Y:S01]  /*0df0*/  LOP3.LUT R13, R10, 0x8, R13, 0xf8, !PT ;  /* 0x000000080a0d7812 */ /* 0x000fe200078ef80d */
[----:B------:R-:W-:Y:S01]  /*0e00*/  IMAD.IADD R6, R5, 0x1, -R6 ;  /* 0x0000000105067824 */ /* 0x000fe200078e0a06 */
[----:B------:R-:W-:Y:S01]  /*0e10*/  SHF.R.U32.HI R10, RZ, 0x3, R10 ;  /* 0x00000003ff0a7819 */ /* 0x000fe2000001160a */
[----:B------:R-:W-:Y:S01]  /*0e20*/  IMAD.IADD R210, R234, 0x1, -R3 ;  /* 0x00000001ead27824 */ /* 0x000fe200078e0a03 */
[----:B------:R-:W-:-:S02]  /*0e30*/  LOP3.LUT R9, R9, 0x7ffffe00, RZ, 0xc0, !PT ;  /* 0x7ffffe0009097812 */ /* 0x000fc400078ec0ff */
[----:B------:R-:W-:Y:S02]  /*0e40*/  LOP3.LUT R5, R4, 0xfffffffc, RZ, 0xc0, !PT ;  /* 0xfffffffc04057812 */ /* 0x000fe400078ec0ff */
[----:B------:R-:W-:Y:S02]  /*0e50*/  LEA.HI R0, R0, R213, RZ, 0x1 ;  /* 0x000000d500007211 */ /* 0x000fe400078f08ff */
[----:B------:R-:W-:Y:S01]  /*0e60*/  SHF.R.S32.HI R3, RZ, 0x1f, R226 ;  /* 0x0000001fff037819 */ /* 0x000fe200000114e2 */
[----:B------:R-:W-:Y:S01]  /*0e70*/  IMAD R9, R192, 0x400, R9 ;  /* 0x00000400c0097824 */ /* 0x000fe200078e0209 */
[----:B------:R-:W-:Y:S01]  /*0e80*/  LOP3.LUT R10, R13, R10, RZ, 0x3c, !PT ;  /* 0x0000000a0d0a7212 */ /* 0x000fe200078e3cff */
[----:B------:R-:W-:Y:S01]  /*0e90*/  IMAD.IADD R5, R234, 0x1, -R5 ;  /* 0x00000001ea057824 */ /* 0x000fe200078e0a05 */
[----:B------:R-:W-:Y:S01]  /*0ea0*/  LOP3.LUT R0, R0, 0xfffffe, RZ, 0xc0, !PT ;  /* 0x00fffffe00007812 */ /* 0x000fe200078ec0ff */
[----:B------:R-:W-:Y:S01]  /*0eb0*/  IMAD.SHL.U32 R220, R226, 0x40, RZ ;  /* 0x00000040e2dc7824 */ /* 0x000fe200078e00ff */
[----:B------:R-:W-:Y:S01]  /*0ec0*/  LEA.HI R3, R3, R226, RZ, 0x3 ;  /* 0x000000e203037211 */ /* 0x000fe200078f18ff */
[----:B------:R-:W-:Y:S01]  /*0ed0*/  IMAD.IADD R9, R9, 0x1, R10 ;  /* 0x0000000109097824 */ /* 0x000fe200078e020a */
[----:B------:R-:W-:Y:S01]  /*0ee0*/  R2P PR, R11, 0x6 ;  /* 0x000000060b007804 */ /* 0x000fe20000000000 */
[----:B------:R-:W-:Y:S01]  /*0ef0*/  IMAD.IADD R0, R213, 0x1, -R0 ;  /* 0x00000001d5007824 */ /* 0x000fe200078e0a00 */
[----:B------:R-:W-:Y:S01]  /*0f00*/  SHF.R.S32.HI R4, RZ, 0x1f, R4 ;  /* 0x0000001fff047819 */ /* 0x000fe20000011404 */
[----:B------:R-:W-:Y:S01]  /*0f10*/  IMAD.SHL.U32 R3, R3, 0x40, RZ ;  /* 0x0000004003037824 */ /* 0x000fe200078e00ff */
[C---:B------:R-:W-:Y:S01]  /*0f20*/  LEA.HI R7, R5.reuse, R5, RZ, 0x1 ;  /* 0x0000000505077211 */ /* 0x040fe200078f08ff */
[----:B------:R-:W-:Y:S01]  /*0f30*/  IMAD.SHL.U32 R186, R5, 0x4, RZ ;  /* 0x0000000405ba7824 */ /* 0x000fe200078e00ff */
[----:B------:R-:W-:Y:S01]  /*0f40*/  LOP3.LUT R220, R220, 0x1c0, RZ, 0xc0, !PT ;  /* 0x000001c0dcdc7812 */ /* 0x000fe200078ec0ff */
[----:B------:R-:W-:-:S02]  /*0f50*/  IMAD R195, R9, 0x2, R2 ;  /* 0x0000000209c37824 */ /* 0x000fc400078e0202 */
[----:B------:R-:W-:Y:S01]  /*0f60*/  IMAD.MOV.U32 R197, RZ, RZ, 0x40 ;  /* 0x00000040ffc57424 */ /* 0x000fe200078e00ff */
[----:B------:R-:W-:Y:S01]  /*0f70*/  LEA.HI R4, R4, R19, RZ, 0x3 ;  /* 0x0000001304047211 */ /* 0x000fe200078f18ff */
[----:B------:R-:W-:Y:S01]  /*0f80*/  IMAD.SHL.U32 R194, R0, 0x100, RZ ;  /* 0x0000010000c27824 */ /* 0x000fe200078e00ff */
[----:B------:R-:W-:Y:S01]  /*0f90*/  LOP3.LUT R8, R7, 0x1ffffffe, RZ, 0xc0, !PT ;  /* 0x1ffffffe07087812 */ /* 0x000fe200078ec0ff */
[----:B------:R-:W-:Y:S01]  /*0fa0*/  IMAD.SHL.U32 R189, R210, 0x8, RZ ;  /* 0x00000008d2bd7824 */ /* 0x000fe200078e00ff */
[----:B------:R-:W-:Y:S01]  /*0fb0*/  SHF.R.U32.HI R235, RZ, 0x3, R220 ;  /* 0x00000003ffeb7819 */ /* 0x000fe200000116dc */
[----:B------:R-:W-:Y:S01]  /*0fc0*/  VIADD R190, R186, 0x10 ;  /* 0x00000010babe7836 */ /* 0x000fe20000000000 */
[----:B------:R-:W-:Y:S01]  /*0fd0*/  LOP3.LUT R221, R3, 0xfffffe00, RZ, 0xc0, !PT ;  /* 0xfffffe0003dd7812 */ /* 0x000fe200078ec0ff */
[----:B------:R-:W-:Y:S01]  /*0fe0*/  VIADD R198, R195, 0x26800 ;  /* 0x00026800c3c67836 */ /* 0x000fe20000000000 */
[----:B------:R-:W-:Y:S01]  /*0ff0*/  SEL R197, R197, 0xffffffc0, !P2 ;  /* 0xffffffc0c5c57807 */ /* 0x000fe20005000000 */
[C---:B------:R-:W-:Y:S01]  /*1000*/  VIADD R207, R189.reuse, 0x40 ;  /* 0x00000040bdcf7836 */ /* 0x040fe20000000000 */
[----:B------:R-:W-:Y:S01]  /*1010*/  LOP3.LUT R4, R4, 0xfffffff8, RZ, 0xc0, !PT ;  /* 0xfffffff804047812 */ /* 0x000fe200078ec0ff */
[C---:B------:R-:W-:Y:S01]  /*1020*/  VIADD R206, R189.reuse, 0x80 ;  /* 0x00000080bdce7836 */ /* 0x040fe20000000000 */
[----:B------:R-:W-:Y:S01]  /*1030*/  SHF.R.S32.HI R217, RZ, 0x1f, R190 ;  /* 0x0000001fffd97819 */ /* 0x000fe200000114be */
[----:B------:R-:W-:-:S02]  /*1040*/  VIADD R205, R189, 0xc0 ;  /* 0x000000c0bdcd7836 */ /* 0x000fc40000000000 */
[C---:B------:R-:W-:Y:S02]  /*1050*/  VIADD R204, R189.reuse, 0x100 ;  /* 0x00000100bdcc7836 */ /* 0x040fe40000000000 */
[C---:B------:R-:W-:Y:S02]  /*1060*/  VIADD R203, R189.reuse, 0x140 ;  /* 0x00000140bdcb7836 */ /* 0x040fe40000000000 */
[C---:B------:R-:W-:Y:S02]  /*1070*/  VIADD R215, R189.reuse, 0x180 ;  /* 0x00000180bdd77836 */ /* 0x040fe40000000000 */
[----:B------:R-:W-:Y:S02]  /*1080*/  VIADD R214, R189, 0x1c0 ;  /* 0x000001c0bdd67836 */ /* 0x000fe40000000000 */
[----:B------:R-:W-:Y:S02]  /*1090*/  VIADD R196, R195, 0x26820 ;  /* 0x00026820c3c47836 */ /* 0x000fe40000000000 */
[----:B------:R-:W-:-:S02]  /*10a0*/  IMAD.IADD R8, R5, 0x1, -R8 ;  /* 0x0000000105087824 */ /* 0x000fc400078e0a08 */
[C---:B------:R-:W-:Y:S01]  /*10b0*/  @P1 VIADD R196, R198.reuse, 0xffffffe0 ;  /* 0xffffffe0c6c41836 */ /* 0x040fe20000000000 */
[----:B------:R-:W-:Y:S01]  /*10c0*/  CS2R R22, SRZ ;  /* 0x0000000000167805 */ /* 0x000fe2000001ff00 */
[----:B------:R-:W-:Y:S01]  /*10d0*/  IMAD.IADD R198, R198, 0x1, R197 ;  /* 0x00000001c6c67824 */ /* 0x000fe200078e02c5 */
[----:B------:R-:W-:Y:S01]  /*10e0*/  SHF.R.S32.HI R233, RZ, 0x1f, R207 ;  /* 0x0000001fffe97819 */ /* 0x000fe200000114cf */
[----:B------:R-:W-:Y:S01]  /*10f0*/  IMAD.MOV.U32 R208, RZ, RZ, RZ ;  /* 0x000000ffffd07224 */ /* 0x000fe200078e00ff */
[----:B------:R-:W-:Y:S01]  /*1100*/  SHF.R.S32.HI R232, RZ, 0x1f, R206 ;  /* 0x0000001fffe87819 */ /* 0x000fe200000114ce */
[----:B------:R-:W-:Y:S01]  /*1110*/  IMAD.MOV.U32 R185, RZ, RZ, RZ ;  /* 0x000000ffffb97224 */ /* 0x000fe200078e00ff */
[----:B------:R-:W-:Y:S01]  /*1120*/  SHF.R.S32.HI R231, RZ, 0x1f, R205 ;  /* 0x0000001fffe77819 */ /* 0x000fe200000114cd */
[----:B------:R-:W-:Y:S01]  /*1130*/  IMAD.MOV.U32 R18, RZ, RZ, RZ ;  /* 0x000000ffff127224 */ /* 0x000fe200078e00ff */
[----:B------:R-:W-:Y:S01]  /*1140*/  SHF.R.S32.HI R230, RZ, 0x1f, R204 ;  /* 0x0000001fffe67819 */ /* 0x000fe200000114cc */
[----:B------:R-:W-:Y:S01]  /*1150*/  IMAD.IADD R188, R19, 0x1, -R4 ;  /* 0x0000000113bc7824 */ /* 0x000fe200078e0a04 */
[----:B------:R-:W-:Y:S01]  /*1160*/  SHF.R.S32.HI R229, RZ, 0x1f, R203 ;  /* 0x0000001fffe57819 */ /* 0x000fe200000114cb */
[----:B------:R-:W-:Y:S01]  /*1170*/  IMAD.SHL.U32 R218, R190, 0x2, RZ ;  /* 0x00000002beda7824 */ /* 0x000fe200078e00ff */
[----:B------:R-:W-:Y:S01]  /*1180*/  SHF.R.S32.HI R228, RZ, 0x1f, R215 ;  /* 0x0000001fffe47819 */ /* 0x000fe200000114d7 */
[----:B------:R-:W-:Y:S01]  /*1190*/  IMAD.SHL.U32 R193, R6, 0x2, RZ ;  /* 0x0000000206c17824 */ /* 0x000fe200078e00ff */
[----:B------:R-:W-:Y:S01]  /*11a0*/  SHF.R.S32.HI R227, RZ, 0x1f, R214 ;  /* 0x0000001fffe37819 */ /* 0x000fe200000114d6 */
[----:B------:R-:W-:Y:S01]  /*11b0*/  IMAD R222, R8, 0x8, R191 ;  /* 0x0000000808de7824 */ /* 0x000fe200078e02bf */
[----:B------:R-:W-:Y:S01]  /*11c0*/  SHF.L.U64.HI R217, R190, 0x1, R217 ;  /* 0x00000001bed97819 */ /* 0x000fe200000102d9 */
[----:B------:R-:W-:Y:S01]  /*11d0*/  IMAD.IADD R197, R197, 0x1, R196 ;  /* 0x00000001c5c57824 */ /* 0x000fe200078e02c4 */
[----:B--2---:R-:W-:Y:S01]  /*11e0*/  LOP3.LUT R184, R16, 0x1, RZ, 0xfc, !PT ;  /* 0x0000000110b87812 */ /* 0x004fe200078efcff */
[----:B------:R-:W-:-:S05]  /*11f0*/  IMAD.SHL.U32 R16, R5, 0x8, RZ ;  /* 0x0000000805107824 */ /* 0x000fca00078e00ff */
[----:B------:R-:W-:-:S04]  /*1200*/  LOP3.LUT R0, R220, 0x38, R16, 0xf8, !PT ;  /* 0x00000038dc007812 */ /* 0x000fc800078ef810 */
[----:B------:R-:W-:-:S05]  /*1210*/  LOP3.LUT R219, R221, R0, R235, 0xf6, !PT ;  /* 0x00000000dddb7212 */ /* 0x000fca00078ef6eb */
[----:B------:R-:W-:-:S07]  /*1220*/  IMAD R219, R219, 0x2, R2 ;  /* 0x00000002dbdb7824 */ /* 0x000fce00078e0202 */
.L_x_764:
[----:B01-3--:R-:W0:Y:S01]  /*1230*/  LDC.64 R4, c[0x0][0xc88] ;  /* 0x00032200ff047b82 */ /* 0x00be220000000a00 */
[----:B------:R-:W-:Y:S01]  /*1240*/  ULDC.64 UR4, c[0x0][0xa28] ;  /* 0x00028a0000047ab9 */ /* 0x000fe20000000a00 */
[----:B------:R-:W-:Y:S01]  /*1250*/  ULDC.64 UR8, c[0x0][0xa18] ;  /* 0x0002860000087ab9 */ /* 0x000fe20000000a00 */
[----:B------:R-:W-:Y:S01]  /*1260*/  ULDC.64 UR6, c[0x0][0xa08] ;  /* 0x0002820000067ab9 */ /* 0x000fe20000000a00 */
[----:B0-----:R-:W-:-:S05]  /*1270*/  IMAD.WIDE R4, R27, 0x4, R4 ;  /* 0x000000041b047825 */ /* 0x001fca00078e0204 */
[----:B--2---:R-:W2:Y:S01]  /*1280*/  LDG.E R202, desc[UR40][R4.64] ;  /* 0x0000002804ca7981 */ /* 0x004ea2000c1e1900 */
[----:B------:R-:W-:Y:S01]  /*1290*/  ISETP.NE.U32.AND P2, PT, RZ, UR4, PT ;  /* 0x00000004ff007c0c */ /* 0x000fe2000bf45070 */
[----:B------:R-:W-:Y:S01]  /*12a0*/  IMAD.MOV.U32 R3, RZ, RZ, RZ ;  /* 0x000000ffff037224 */ /* 0x000fe200078e00ff */
[----:B------:R-:W-:Y:S01]  /*12b0*/  ISETP.NE.U32.AND P1, PT, RZ, UR8, PT ;  /* 0x00000008ff007c0c */ /* 0x000fe2000bf25070 */
[----:B------:R-:W-:Y:S01]  /*12c0*/  IMAD.MOV.U32 R31, RZ, RZ, RZ ;  /* 0x000000ffff1f7224 */ /* 0x000fe200078e00ff */
[----:B------:R-:W-:Y:S02]  /*12d0*/  ISETP.NE.AND.EX P2, PT, RZ, UR5, PT, P2 ;  /* 0x00000005ff007c0c */ /* 0x000fe4000bf45320 */
[----:B------:R-:W-:Y:S02]  /*12e0*/  ISETP.NE.AND.EX P1, PT, RZ, UR9, PT, P1 ;  /* 0x00000009ff007c0c */ /* 0x000fe4000bf25310 */
[----:B------:R-:W-:-:S04]  /*12f0*/  ISETP.NE.U32.AND P0, PT, RZ, UR6, PT ;  /* 0x00000006ff007c0c */ /* 0x000fc8000bf05070 */
[----:B------:R-:W-:Y:S02]  /*1300*/  ISETP.NE.AND.EX P0, PT, RZ, UR7, PT, P0 ;  /* 0x00000007ff007c0c */ /* 0x000fe4000bf05300 */
[----:B--2---:R-:W-:Y:S01]  /*1310*/  SHF.R.S32.HI R212, RZ, 0x1f, R202 ;  /* 0x0000001fffd47819 */ /* 0x004fe200000114ca */
[C---:B------:R-:W-:Y:S02]  /*1320*/  IMAD.SHL.U32 R200, R202.reuse, 0x4, RZ ;  /* 0x00000004cac87824 */ /* 0x040fe400078e00ff */
[C---:B------:R-:W-:Y:S02]  /*1330*/  @P2 LEA R4, P3, R202.reuse, UR4, 0x2 ;  /* 0x00000004ca042c11 */ /* 0x040fe4000f8610ff */
[C-C-:B------:R-:W-:Y:S02]  /*1340*/  SHF.L.U64.HI R201, R202.reuse, 0x2, R212.reuse ;  /* 0x00000002cac97819 */ /* 0x140fe400000102d4 */
[----:B------:R-:W-:Y:S01]  /*1350*/  @P2 LEA.HI.X R5, R202, UR5, R212, 0x2, P3 ;  /* 0x00000005ca052c11 */ /* 0x000fe200098f14d4 */
[----:B------:R-:W-:Y:S01]  /*1360*/  ULDC UR4, c[0x0][0x288] ;  /* 0x0000a20000047ab9 */ /* 0x000fe20000000800 */
[----:B------:R-:W-:-:S03]  /*1370*/  IADD3 R8, P4, R200, UR6, RZ ;  /* 0x00000006c8087c10 */ /* 0x000fc6000ff9e0ff */
[----:B------:R0:W5:Y:S01]  /*1380*/  @P2 LDG.E R3, desc[UR40][R4.64] ;  /* 0x0000002804032981 */ /* 0x000162000c1e1900 */
[----:B------:R-:W-:Y:S01]  /*1390*/  @P1 IADD3 R6, P2, R200, UR8, RZ ;  /* 0x00000008c8061c10 */ /* 0x000fe2000ff5e0ff */
[----:B------:R-:W-:Y:S01]  /*13a0*/  IMAD.U32 R24, RZ, RZ, UR4 ;  /* 0x00000004ff187e24 */ /* 0x000fe2000f8e00ff */
[C---:B------:R-:W-:Y:S01]  /*13b0*/  IADD3.X R9, R201.reuse, UR7, RZ, P4, !PT ;  /* 0x00000007c9097c10 */ /* 0x040fe2000a7fe4ff */
[----:B------:R-:W-:Y:S01]  /*13c0*/  ULDC.64 UR4, c[0x0][0x418] ;  /* 0x0001060000047ab9 */ /* 0x000fe20000000a00 */
[----:B----4-:R-:W-:-:S03]  /*13d0*/  @P1 IADD3.X R7, R201, UR9, RZ, P2, !PT ;  /* 0x00000009c9071c10 */ /* 0x010fc600097fe4ff */
[----:B------:R0:W5:Y:S01]  /*13e0*/  @P0 LDG.E R31, desc[UR40][R8.64] ;  /* 0x00000028081f0981 */ /* 0x000162000c1e1900 */
[----:B------:R-:W-:Y:S01]  /*13f0*/  UISETP.NE.U32.AND UP0, UPT, UR4, URZ, UPT ;  /* 0x0000003f0400728c */ /* 0x000fe2000bf05070 */
[----:B------:R-:W-:Y:S02]  /*1400*/  ULDC.64 UR8, c[0x0][0xa20] ;  /* 0x0002880000087ab9 */ /* 0x000fe40000000a00 */
[----:B------:R0:W5:Y:S01]  /*1410*/  @P1 LDG.E R24, desc[UR40][R6.64] ;  /* 0x0000002806181981 */ /* 0x000162000c1e1900 */
[----:B------:R-:W-:Y:S01]  /*1420*/  UISETP.NE.AND.EX UP0, UPT, UR5, URZ, UPT, UP0 ;  /* 0x0000003f0500728c */ /* 0x000fe2000bf05300 */
[----:B------:R-:W-:Y:S01]  /*1430*/  ULDC UR4, c[0x0][0x424] ;  /* 0x0001090000047ab9 */ /* 0x000fe20000000800 */
[----:B------:R-:W-:Y:S02]  /*1440*/  ISETP.NE.U32.AND P2, PT, RZ, UR8, PT ;  /* 0x00000008ff007c0c */ /* 0x000fe4000bf45070 */
[----:B------:R-:W-:Y:S01]  /*1450*/  USEL UR4, UR4, 0x1, UP0 ;  /* 0x0000000104047887 */ /* 0x000fe20008000000 */
[----:B------:R-:W-:Y:S01]  /*1460*/  ULDC UR5, c[0x0][0x2f0] ;  /* 0x0000bc0000057ab9 */ /* 0x000fe20000000800 */
[----:B------:R-:W-:-:S02]  /*1470*/  ISETP.NE.AND.EX P2, PT, RZ, UR9, PT, P2 ;  /* 0x00000009ff007c0c */ /* 0x000fc4000bf45320 */
[----:B------:R-:W-:-:S03]  /*1480*/  UIMAD UR4, UR4, UR5, URZ ;  /* 0x00000005040472a4 */ /* 0x000fc6000f8e023f */
[----:B------:R-:W-:Y:S01]  /*1490*/  ULDC UR5, c[0x0][0x348] ;  /* 0x0000d20000057ab9 */ /* 0x000fe20000000800 */
[----:B------:R-:W-:Y:S02]  /*14a0*/  IMAD.MOV.U32 R209, RZ, RZ, R25 ;  /* 0x000000ffffd17224 */ /* 0x000fe400078e0019 */
[----:B------:R-:W-:Y:S02]  /*14b0*/  IMAD.MOV.U32 R199, RZ, RZ, R26 ;  /* 0x000000ffffc77224 */ /* 0x000fe400078e001a */
[----:B------:R-:W-:Y:S01]  /*14c0*/  IMAD.MOV.U32 R29, RZ, RZ, R202 ;  /* 0x000000ffff1d7224 */ /* 0x000fe200078e00ca */
[----:B0-----:R-:W-:Y:S06]  /*14d0*/  @P1 BRA `(.L_x_646) ;  /* 0x0000000000241947 */ /* 0x001fec0003800000 */
[----:B------:R-:W-:Y:S02]  /*14e0*/  ULDC.64 UR6, c[0x0][0xa00] ;  /* 0x0002800000067ab9 */ /* 0x000fe40000000a00 */
[----:B------:R-:W-:-:S04]  /*14f0*/  ISETP.NE.U32.AND P1, PT, RZ, UR6, PT ;  /* 0x00000006ff007c0c */ /* 0x000fc8000bf25070 */
[----:B------:R-:W-:-:S13]  /*1500*/  ISETP.NE.AND.EX P1, PT, RZ, UR7, PT, P1 ;  /* 0x00000007ff007c0c */ /* 0x000fda000bf25310 */
[----:B------:R-:W-:Y:S05]  /*1510*/  @!P1 BRA `(.L_x_646) ;  /* 0x0000000000149947 */ /* 0x000fea0003800000 */
[----:B------:R-:W0:Y:S02]  /*1520*/  LDC.64 R4, c[0x0][0xa00] ;  /* 0x00028000ff047b82 */ /* 0x000e240000000a00 */
[----:B0-----:R-:W-:-:S05]  /*1530*/  IMAD.WIDE R4, R29, 0x4, R4 ;  /* 0x000000041d047825 */ /* 0x001fca00078e0204 */
[----:B-----5:R-:W2:Y:S04]  /*1540*/  LDG.E R24, desc[UR40][R4.64] ;  /* 0x0000002804187981 */ /* 0x020ea8000c1e1900 */
[----:B------:R-:W2:Y:S02]  /*1550*/  LDG.E R7, desc[UR40][R4.64+0x4] ;  /* 0x0000042804077981 */ /* 0x000ea4000c1e1900 */
[----:B--2---:R-:W-:-:S07]  /*1560*/  IMAD.IADD R24, R7, 0x1, -R24 ;  /* 0x0000000107187824 */ /* 0x004fce00078e0a18 */
.L_x_646:
[----:B------:R-:W-:Y:S02]  /*1570*/  IMAD.U32 R46, RZ, RZ, UR5 ;  /* 0x00000005ff2e7e24 */ /* 0x000fe4000f8e00ff */
[----:B------:R-:W-:Y:S01]  /*1580*/  IMAD.U32 R28, RZ, RZ, UR4 ;  /* 0x00000004ff1c7e24 */ /* 0x000fe2000f8e00ff */
[----:B------:R-:W-:Y:S06]  /*1590*/  @!P2 BRA `(.L_x_647) ;  /* 0x000000000010a947 */ /* 0x000fec0003800000 */
[----:B------:R-:W-:-:S04]  /*15a0*/  IADD3 R4, P0, R200, UR8, RZ ;  /* 0x00000008c8047c10 */ /* 0x000fc8000ff1e0ff */
[----:B------:R-:W-:-:S05]  /*15b0*/  IADD3.X R5, R201, UR9, RZ, P0, !PT ;  /* 0x00000009c9057c10 */ /* 0x000fca00087fe4ff */
[----:B------:R0:W5:Y:S01]  /*15c0*/  LDG.E R28, desc[UR40][R4.64] ;  /* 0x00000028041c7981 */ /* 0x000162000c1e1900 */
[----:B------:R-:W-:Y:S05]  /*15d0*/  BRA `(.L_x_648) ;  /* 0x0000000000107947 */ /* 0x000fea0003800000 */
.L_x_647:
[----:B------:R-:W-:Y:S05]  /*15e0*/  @!P0 BRA `(.L_x_648) ;  /* 0x00000000000c8947 */ /* 0x000fea0003800000 */
[----:B------:R-:W2:Y:S04]  /*15f0*/  LDG.E R5, desc[UR40][R8.64] ;  /* 0x0000002808057981 */ /* 0x000ea8000c1e1900 */
[----:B------:R-:W2:Y:S02]  /*1600*/  LDG.E R28, desc[UR40][R8.64+0x4] ;  /* 0x00000428081c7981 */ /* 0x000ea4000c1e1900 */
[----:B--2---:R-:W-:-:S07]  /*1610*/  IMAD.IADD R28, R28, 0x1, -R5 ;  /* 0x000000011c1c7824 */ /* 0x004fce00078e0a05 */
.L_x_648:
[----:B------:R-:W-:Y:S02]  /*1620*/  ULDC.64 UR4, c[0x0][0xa10] ;  /* 0x0002840000047ab9 */ /* 0x000fe40000000a00 */
[----:B------:R-:W-:-:S04]  /*1630*/  ISETP.NE.U32.AND P0, PT, RZ, UR4, PT ;  /* 0x00000004ff007c0c */ /* 0x000fc8000bf05070 */
[----:B------:R-:W-:Y:S01]  /*1640*/  ISETP.NE.AND.EX P0, PT, RZ, UR5, PT, P0 ;  /* 0x00000005ff007c0c */ /* 0x000fe2000bf05300 */
[----:B------:R-:W-:-:S12]  /*1650*/  ULDC.64 UR4, c[0x0][0xa30] ;  /* 0x00028c0000047ab9 */ /* 0x000fd80000000a00 */
[----:B0-----:R-:W0:Y:S02]  /*1660*/  @P0 LDC.64 R4, c[0x0][0xa10] ;  /* 0x00028400ff040b82 */ /* 0x001e240000000a00 */
[----:B0-----:R-:W-:-:S05]  /*1670*/  @P0 IMAD.WIDE R4, R29, 0x4, R4 ;  /* 0x000000041d040825 */ /* 0x001fca00078e0204 */
[----:B------:R-:W2:Y:S04]  /*1680*/  @P0 LDG.E R0, desc[UR40][R4.64] ;  /* 0x0000002804000981 */ /* 0x000ea8000c1e1900 */
[----:B------:R-:W2:Y:S01]  /*1690*/  @P0 LDG.E R9, desc[UR40][R4.64+0x4] ;  /* 0x0000042804090981 */ /* 0x000ea2000c1e1900 */
[----:B------:R-:W-:Y:S01]  /*16a0*/  ISETP.NE.U32.AND P1, PT, RZ, UR4, PT ;  /* 0x00000004ff007c0c */ /* 0x000fe2000bf25070 */
[----:B-----5:R-:W-:-:S03]  /*16b0*/  IMAD.MOV.U32 R27, RZ, RZ, R28 ;  /* 0x000000ffff1b7224 */ /* 0x020fc600078e001c */
[----:B------:R-:W-:-:S13]  /*16c0*/  ISETP.NE.AND.EX P1, PT, RZ, UR5, PT, P1 ;  /* 0x00000005ff007c0c */ /* 0x000fda000bf25310 */
[----:B------:R-:W-:-:S04]  /*16d0*/  @P1 IADD3 R6, P2, R200, UR4, RZ ;  /* 0x00000004c8061c10 */ /* 0x000fc8000ff5e0ff */
[----:B------:R-:W-:-:S05]  /*16e0*/  @P1 IADD3.X R7, R201, UR5, RZ, P2, !PT ;  /* 0x00000005c9071c10 */ /* 0x000fca00097fe4ff */
[----:B------:R0:W5:Y:S01]  /*16f0*/  @P1 LDG.E R27, desc[UR40][R6.64] ;  /* 0x00000028061b1981 */ /* 0x000162000c1e1900 */
[----:B------:R-:W-:Y:S01]  /*1700*/  IMAD.IADD R11, R28, 0x1, -R3 ;  /* 0x000000011c0b7824 */ /* 0x000fe200078e0a03 */
[----:B------:R-:W-:-:S03]  /*1710*/  PLOP3.LUT P3, PT, PT, PT, PT, 0x80, 0x0 ;  /* 0x000000000000781c */ /* 0x000fc60003f6f070 */
[----:B------:R-:W-:-:S05]  /*1720*/  IMAD.MOV R44, RZ, RZ, -R11 ;  /* 0x000000ffff2c7224 */ /* 0x000fca00078e0a0b */
[----:B------:R-:W-:Y:S01]  /*1730*/  VIMNMX R44, RZ, R44, !PT ;  /* 0x0000002cff2c7248 */ /* 0x000fe20007fe0100 */
[----:B--2---:R-:W-:-:S04]  /*1740*/  @P0 IMAD.IADD R46, R9, 0x1, -R0 ;  /* 0x00000001092e0824 */ /* 0x004fc800078e0a00 */
[----:B------:R-:W-:-:S04]  /*1750*/  IMAD.IADD R168, R11, 0x1, R46 ;  /* 0x000000010ba87824 */ /* 0x000fc800078e022e */
[----:B------:R-:W-:-:S05]  /*1760*/  VIADD R0, R168, 0x3f ;  /* 0x0000003fa8007836 */ /* 0x000fca0000000000 */
[----:B------:R-:W-:-:S04]  /*1770*/  SHF.R.S32.HI R3, RZ, 0x1f, R0 ;  /* 0x0000001fff037819 */ /* 0x000fc80000011400 */
[----:B------:R-:W-:-:S04]  /*1780*/  LEA.HI R3, R3, R0, RZ, 0x6 ;  /* 0x0000000003037211 */ /* 0x000fc800078f30ff */
[----:B------:R-:W-:Y:S02]  /*1790*/  LOP3.LUT R5, R3, 0xffffffc0, RZ, 0xc0, !PT ;  /* 0xffffffc003057812 */ /* 0x000fe400078ec0ff */
[----:B------:R-:W-:Y:S02]  /*17a0*/  SHF.R.S32.HI R182, RZ, 0x6, R3 ;  /* 0x00000006ffb67819 */ /* 0x000fe40000011403 */
[----:B------:R-:W-:-:S04]  /*17b0*/  VIADDMNMX R5, R5, -R11, R46, PT ;  /* 0x8000000b05057246 */ /* 0x000fc8000380012e */
[----:B------:R-:W-:Y:S02]  /*17c0*/  ISETP.GT.AND P0, PT, R5, R44, PT ;  /* 0x0000002c0500720c */ /* 0x000fe40003f04270 */
[----:B------:R-:W-:-:S05]  /*17d0*/  SHF.R.U32.HI R44, RZ, 0x6, R44 ;  /* 0x00000006ff2c7819 */ /* 0x000fca000001162c */
[----:B------:R-:W-:-:S06]  /*17e0*/  IMAD.MOV.U32 R45, RZ, RZ, R44 ;  /* 0x000000ffff2d7224 */ /* 0x000fcc00078e002c */
[----:B------:R-:W-:-:S05]  /*17f0*/  @P0 VIADD R0, R5, 0x3f ;  /* 0x0000003f05000836 */ /* 0x000fca0000000000 */
[----:B------:R-:W-:-:S04]  /*1800*/  @P0 SHF.R.S32.HI R5, RZ, 0x1f, R0 ;  /* 0x0000001fff050819 */ /* 0x000fc80000011400 */
[----:B------:R-:W-:-:S04]  /*1810*/  @P0 LEA.HI R5, R5, R0, RZ, 0x6 ;  /* 0x0000000005050211 */ /* 0x000fc800078f30ff */
[----:B------:R-:W-:-:S04]  /*1820*/  @P0 SHF.R.S32.HI R45, RZ, 0x6, R5 ;  /* 0x00000006ff2d0819 */ /* 0x000fc80000011405 */
[----:B------:R-:W-:-:S13]  /*1830*/  ISETP.GT.AND P0, PT, R45, R44, PT ;  /* 0x0000002c2d00720c */ /* 0x000fda0003f04270 */
[----:B0-----:R-:W-:Y:S05]  /*1840*/  @!P0 BRA `(.L_x_649) ;  /* 0x0000002800408947 */ /* 0x001fea0003800000 */
[----:B------:R-:W-:Y:S01]  /*1850*/  IADD3 R0, R2, 0x22400, RZ ;  /* 0x0002240002007810 */ /* 0x000fe20007ffe0ff */
[----:B------:R-:W-:Y:S03]  /*1860*/  BSSY B6, `(.L_x_650) ;  /* 0x0000013000067945 */ /* 0x000fe60003800000 */
[----:B------:R-:W-:-:S13]  /*1870*/  LOP3.LUT P0, RZ, R0, 0x3ff, RZ, 0xc0, !PT ;  /* 0x000003ff00ff7812 */ /* 0x000fda000780c0ff */
        /* <DEDUP_REMOVED lines=16> */
[----:B-1---5:R-:W-:Y:S05]  /*1980*/  CALL.ABS.NOINC R14 ;  /* 0x000000000e007343 */ /* 0x022fea0003c00000 */
.L_x_651:
[----:B------:R-:W-:Y:S05]  /*1990*/  BSYNC B6 ;  /* 0x0000000000067941 */ /* 0x000fea0003800000 */
.L_x_650:
[----:B------:R-:W-:Y:S01]  /*19a0*/  VIADD R0, R2, 0x400 ;  /* 0x0000040002007836 */ /* 0x000fe20000000000 */
[----:B------:R-:W-:Y:S04]  /*19b0*/  BSSY B6, `(.L_x_652) ;  /* 0x0000013000067945 */ /* 0x000fe80003800000 */
        /* <DEDUP_REMOVED lines=18> */
.L_x_653:
[----:B------:R-:W-:Y:S05]  /*1ae0*/  BSYNC B6 ;  /* 0x0000000000067941 */ /* 0x000fea0003800000 */
.L_x_652:
[----:B------:R-:W-:Y:S01]  /*1af0*/  ULDC.64 UR4, c[0x0][0x9f8] ;  /* 0x00027e0000047ab9 */ /* 0x000fe20000000a00 */
[----:B------:R-:W0:Y:S01]  /*1b00*/  LDC.64 R52, c[0x0][0x300] ;  /* 0x0000c000ff347b82 */ /* 0x000e220000000a00 */
[----:B------:R-:W-:Y:S01]  /*1b10*/  ISETP.NE.U32.AND P0, PT, RZ, UR4, PT ;  /* 0x00000004ff007c0c */ /* 0x000fe2000bf05070 */
[----:B------:R-:W-:Y:S01]  /*1b20*/  IMAD.IADD R42, R31, 0x1, R28 ;  /* 0x000000011f2a7824 */ /* 0x000fe200078e021c */
[----:B------:R-:W-:Y:S02]  /*1b30*/  ULDC.64 UR6, c[0x0][0x330] ;  /* 0x0000cc0000067ab9 */ /* 0x000fe40000000a00 */
[----:B------:R-:W-:Y:S02]  /*1b40*/  ISETP.NE.AND.EX P0, PT, RZ, UR5, PT, P0 ;  /* 0x00000005ff007c0c */ /* 0x000fe4000bf05300 */
[----:B------:R-:W-:Y:S01]  /*1b50*/  SHF.R.S32.HI R17, RZ, 0x1f, R16 ;  /* 0x0000001fff117819 */ /* 0x000fe20000011410 */
[----:B------:R-:W1:Y:S08]  /*1b60*/  LDC.64 R54, c[0x0][0x3f8] ;  /* 0x0000fe00ff367b82 */ /* 0x000e700000000a00 */
[----:B------:R-:W2:Y:S02]  /*1b70*/  LDC R43, c[0x0][0x3f4] ;  /* 0x0000fd00ff2b7b82 */ /* 0x000ea40000000800 */
[----:B------:R-:W-:-:S04]  /*1b80*/  @P0 IADD3 R4, P1, R200, UR4, RZ ;  /* 0x00000004c8040c10 */ /* 0x000fc8000ff3e0ff */
[----:B------:R-:W-:Y:S01]  /*1b90*/  @P0 IADD3.X R5, R201, UR5, RZ, P1, !PT ;  /* 0x00000005c9050c10 */ /* 0x000fe20008ffe4ff */
[----:B------:R-:W-:-:S04]  /*1ba0*/  ULDC.64 UR4, c[0x0][0x308] ;  /* 0x0000c20000047ab9 */ /* 0x000fc80000000a00 */
[----:B------:R3:W4:Y:S01]  /*1bb0*/  @P0 LDG.E R29, desc[UR40][R4.64] ;  /* 0x00000028041d0981 */ /* 0x000722000c1e1900 */
[----:B------:R-:W-:Y:S01]  /*1bc0*/  SHF.R.S32.HI R28, RZ, 0x1f, R42 ;  /* 0x0000001fff1c7819 */ /* 0x000fe2000001142a */
[-C--:B0-----:R-:W-:Y:S01]  /*1bd0*/  IMAD.WIDE.U32 R6, R42, R52.reuse, RZ ;  /* 0x000000342a067225 */ /* 0x081fe200078e00ff */
[----:B------:R-:W-:Y:S01]  /*1be0*/  SHF.R.S32.HI R187, RZ, 0x1f, R186 ;  /* 0x0000001fffbb7819 */ /* 0x000fe200000114ba */
[----:B------:R-:W0:Y:S01]  /*1bf0*/  S2R R50, SR_TID.X ;  /* 0x0000000000327919 */ /* 0x000e220000002100 */
[----:B------:R-:W-:Y:S01]  /*1c00*/  SHF.L.U64.HI R49, R52, 0x6, R53 ;  /* 0x0000000634317819 */ /* 0x000fe20000010235 */
[----:B------:R-:W-:Y:S02]  /*1c10*/  IMAD R0, R28, R52, RZ ;  /* 0x000000341c007224 */ /* 0x000fe400078e02ff */
[----:B------:R-:W-:Y:S02]  /*1c20*/  IMAD.SHL.U32 R14, R188, 0x40, RZ ;  /* 0x00000040bc0e7824 */ /* 0x000fe400078e00ff */
[----:B------:R-:W-:Y:S01]  /*1c30*/  IMAD R3, R42, R53, R0 ;  /* 0x000000352a037224 */ /* 0x000fe200078e0200 */
[----:B------:R-:W-:Y:S01]  /*1c40*/  SHF.R.S32.HI R0, RZ, 0x1f, R26 ;  /* 0x0000001fff007819 */ /* 0x000fe2000001141a */
[----:B---3--:R-:W-:Y:S01]  /*1c50*/  IMAD.WIDE.U32 R4, R26, UR6, R16 ;  /* 0x000000061a047c25 */ /* 0x008fe2000f8e0010 */
[----:B--2---:R-:W-:-:S03]  /*1c60*/  ISETP.GE.AND P2, PT, R16, R43, PT ;  /* 0x0000002b1000720c */ /* 0x004fc60003f46270 */
[----:B------:R-:W-:Y:S01]  /*1c70*/  IMAD.IADD R7, R7, 0x1, R3 ;  /* 0x0000000107077824 */ /* 0x000fe200078e0203 */
[----:B------:R-:W-:Y:S01]  /*1c80*/  SEL R15, R43, RZ, P2 ;  /* 0x000000ff2b0f7207 */ /* 0x000fe20001000000 */
[----:B------:R-:W-:Y:S01]  /*1c90*/  IMAD R3, R0, UR6, RZ ;  /* 0x0000000600037c24 */ /* 0x000fe2000f8e02ff */
[----:B------:R-:W-:Y:S01]  /*1ca0*/  P2R R70, PR, RZ, 0x4 ;  /* 0x00000004ff467803 */ /* 0x000fe20000000000 */
[----:B------:R-:W-:Y:S01]  /*1cb0*/  IMAD.WIDE.U32 R6, R26, UR4, R6 ;  /* 0x000000041a067c25 */ /* 0x000fe2000f8e0006 */
[----:B------:R-:W-:-:S03]  /*1cc0*/  IADD3 R42, P2, R19, R42, RZ ;  /* 0x0000002a132a7210 */ /* 0x000fc60007f5e0ff */
[----:B------:R-:W-:Y:S01]  /*1cd0*/  IMAD R33, R26, UR7, R3 ;  /* 0x000000071a217c24 */ /* 0x000fe2000f8e0203 */
[----:B------:R-:W-:Y:S01]  /*1ce0*/  ULDC.64 UR6, c[0x0][0xa08] ;  /* 0x0002820000067ab9 */ /* 0x000fe20000000a00 */
[----:B------:R-:W-:Y:S01]  /*1cf0*/  IMAD R3, R0, UR4, RZ ;  /* 0x0000000400037c24 */ /* 0x000fe2000f8e02ff */
[----:B------:R-:W-:Y:S01]  /*1d00*/  ISETP.NE.U32.AND P0, PT, RZ, UR6, PT ;  /* 0x00000006ff007c0c */ /* 0x000fe2000bf05070 */
[----:B------:R-:W-:Y:S02]  /*1d10*/  IMAD.IADD R33, R5, 0x1, R33 ;  /* 0x0000000105217824 */ /* 0x000fe400078e0221 */
[----:B------:R-:W-:Y:S01]  /*1d20*/  IMAD R3, R26, UR5, R3 ;  /* 0x000000051a037c24 */ /* 0x000fe2000f8e0203 */
[----:B------:R-:W-:Y:S01]  /*1d30*/  ISETP.NE.AND.EX P0, PT, RZ, UR7, PT, P0 ;  /* 0x00000007ff007c0c */ /* 0x000fe2000bf05300 */
[----:B------:R-:W-:Y:S01]  /*1d40*/  ULDC.64 UR4, c[0x0][0x310] ;  /* 0x0000c40000047ab9 */ /* 0x000fe20000000a00 */
[----:B------:R-:W-:Y:S01]  /*1d50*/  ULDC.64 UR6, c[0x0][0x338] ;  /* 0x0000ce0000067ab9 */ /* 0x000fe20000000a00 */
[----:B------:R-:W-:Y:S01]  /*1d60*/  IMAD.IADD R7, R7, 0x1, R3 ;  /* 0x0000000107077824 */ /* 0x000fe200078e0203 */
[----:B------:R-:W-:Y:S01]  /*1d70*/  SHF.R.S32.HI R3, RZ, 0x1f, R19 ;  /* 0x0000001fff037819 */ /* 0x000fe20000011413 */
[----:B------:R-:W-:Y:S01]  /*1d80*/  IMAD.MOV.U32 R32, RZ, RZ, R4 ;  /* 0x000000ffff207224 */ /* 0x000fe200078e0004 */
[----:B0-----:R-:W-:Y:S01]  /*1d90*/  SHF.R.U32.HI R50, RZ, 0x7, R50 ;  /* 0x00000007ff327819 */ /* 0x001fe20000011632 */
[----:B------:R-:W0:Y:S01]  /*1da0*/  LDC.64 R4, c[0x0][0x408] ;  /* 0x00010200ff047b82 */ /* 0x000e220000000a00 */
[----:B------:R-:W-:-:S02]  /*1db0*/  IMAD.IADD R15, R16, 0x1, R15 ;  /* 0x00000001100f7824 */ /* 0x000fc400078e020f */
[----:B------:R-:W-:Y:S02]  /*1dc0*/  VIADD R74, R16, 0x20 ;  /* 0x00000020104a7836 */ /* 0x000fe40000000000 */
[----:B------:R-:W-:Y:S01]  /*1dd0*/  IMAD.SHL.U32 R60, R43, 0x2, RZ ;  /* 0x000000022b3c7824 */ /* 0x000fe200078e00ff */
[----:B------:R-:W-:Y:S01]  /*1de0*/  SHF.R.S32.HI R48, RZ, 0x1f, R15 ;  /* 0x0000001fff307819 */ /* 0x000fe2000001140f */
[----:B------:R-:W-:Y:S02]  /*1df0*/  VIADD R59, R50, 0x8 ;  /* 0x00000008323b7836 */ /* 0x000fe40000000000 */
[----:B------:R-:W-:Y:S01]  /*1e00*/  IMAD.X R43, R28, 0x1, R3, P2 ;  /* 0x000000011c2b7824 */ /* 0x000fe200010e0603 */
[----:B------:R-:W-:-:S04]  /*1e10*/  LEA.HI R48, R48, R15, RZ, 0x3 ;  /* 0x0000000f30307211 */ /* 0x000fc800078f18ff */
[----:B------:R-:W-:-:S04]  /*1e20*/  LOP3.LUT R65, R48, 0xfffffff8, RZ, 0xc0, !PT ;  /* 0xfffffff830417812 */ /* 0x000fc800078ec0ff */
[----:B------:R-:W-:Y:S01]  /*1e30*/  SHF.R.S32.HI R71, RZ, 0x1f, R65 ;  /* 0x0000001fff477819 */ /* 0x000fe20000011441 */
[----:B0-----:R-:W-:Y:S01]  /*1e40*/  IMAD R12, R3, R4, RZ ;  /* 0x00000004030c7224 */ /* 0x001fe200078e02ff */
[C---:B------:R-:W-:Y:S01]  /*1e50*/  SHF.L.U64.HI R56, R4.reuse, 0x6, R5 ;  /* 0x0000000604387819 */ /* 0x040fe20000010205 */
[----:B------:R-:W-:Y:S02]  /*1e60*/  IMAD.SHL.U32 R57, R4, 0x40, RZ ;  /* 0x0000004004397824 */ /* 0x000fe400078e00ff */
[----:B------:R-:W-:Y:S01]  /*1e70*/  IMAD R31, R19, R5, R12 ;  /* 0x00000005131f7224 */ /* 0x000fe200078e020c */
[----:B----4-:R-:W-:Y:S02]  /*1e80*/  SHF.R.S32.HI R0, RZ, 0x1f, R29 ;  /* 0x0000001fff007819 */ /* 0x010fe4000001141d */
[----:B------:R-:W-:Y:S02]  /*1e90*/  SEL R11, R29, RZ, !P0 ;  /* 0x000000ff1d0b7207 */ /* 0x000fe40004000000 */
[----:B------:R-:W-:-:S03]  /*1ea0*/  SEL R0, R0, RZ, !P0 ;  /* 0x000000ff00007207 */ /* 0x000fc60004000000 */
[----:B------:R-:W-:-:S04]  /*1eb0*/  IMAD.WIDE.U32 R20, R11, UR4, R6 ;  /* 0x000000040b147c25 */ /* 0x000fc8000f8e0006 */
[C---:B------:R-:W-:Y:S02]  /*1ec0*/  IMAD R6, R0.reuse, UR6, RZ ;  /* 0x0000000600067c24 */ /* 0x040fe4000f8e02ff */
[----:B------:R-:W-:Y:S01]  /*1ed0*/  IMAD R8, R0, UR4, RZ ;  /* 0x0000000400087c24 */ /* 0x000fe2000f8e02ff */
[----:B------:R-:W-:Y:S01]  /*1ee0*/  ULDC UR4, c[0x0][0x2f4] ;  /* 0x0000bd0000047ab9 */ /* 0x000fe20000000800 */
[----:B------:R-:W-:Y:S01]  /*1ef0*/  IMAD R73, R11, UR7, R6 ;  /* 0x000000070b497c24 */ /* 0x000fe2000f8e0206 */
[----:B------:R-:W-:Y:S01]  /*1f00*/  ISETP.GE.AND P1, PT, R74, UR4, PT ;  /* 0x000000044a007c0c */ /* 0x000fe2000bf26270 */
[----:B-1----:R-:W-:Y:S02]  /*1f10*/  IMAD R6, R3, R54, RZ ;  /* 0x0000003603067224 */ /* 0x002fe400078e02ff */
[C---:B------:R-:W-:Y:S02]  /*1f20*/  IMAD R13, R11.reuse, UR5, R8 ;  /* 0x000000050b0d7c24 */ /* 0x040fe4000f8e0208 */
[----:B------:R-:W-:-:S04]  /*1f30*/  IMAD.WIDE.U32 R32, R11, UR6, R32 ;  /* 0x000000060b207c25 */ /* 0x000fc8000f8e0020 */
[C---:B------:R-:W-:Y:S02]  /*1f40*/  IMAD R29, R19.reuse, R55, R6 ;  /* 0x00000037131d7224 */ /* 0x040fe400078e0206 */
[----:B------:R-:W-:-:S04]  /*1f50*/  IMAD.WIDE.U32 R6, R19, R54, R186 ;  /* 0x0000003613067225 */ /* 0x000fc800078e00ba */
[----:B------:R-:W-:-:S04]  /*1f60*/  IMAD.WIDE.U32 R10, R19, R54, R16 ;  /* 0x00000036130a7225 */ /* 0x000fc800078e0010 */
[----:B------:R-:W-:Y:S02]  /*1f70*/  IMAD.IADD R7, R7, 0x1, R29 ;  /* 0x0000000107077824 */ /* 0x000fe400078e021d */
[----:B------:R-:W-:Y:S01]  /*1f80*/  IMAD.IADD R11, R29, 0x1, R11 ;  /* 0x000000011d0b7824 */ /* 0x000fe200078e020b */
[----:B-----5:R-:W-:Y:S01]  /*1f90*/  SHF.R.S32.HI R29, RZ, 0x1f, R27 ;  /* 0x0000001fff1d7819 */ /* 0x020fe2000001141b */
[-C--:B------:R-:W-:Y:S02]  /*1fa0*/  IMAD R0, R3, R52.reuse, RZ ;  /* 0x0000003403007224 */ /* 0x080fe400078e02ff */
[----:B------:R-:W-:-:S04]  /*1fb0*/  IMAD.WIDE.U32 R8, R19, R52, R16 ;  /* 0x0000003413087225 */ /* 0x000fc800078e0010 */
[----:B------:R-:W-:Y:S02]  /*1fc0*/  IMAD R30, R29, R54, RZ ;  /* 0x000000361d1e7224 */ /* 0x000fe400078e02ff */
[----:B------:R-:W-:Y:S01]  /*1fd0*/  IMAD R47, R19, R53, R0 ;  /* 0x00000035132f7224 */ /* 0x000fe200078e0200 */
[----:B------:R-:W-:Y:S01]  /*1fe0*/  SHF.L.U64.HI R53, R54, 0x6, R55 ;  /* 0x0000000636357819 */ /* 0x000fe20000010237 */
[----:B------:R-:W-:Y:S01]  /*1ff0*/  IMAD R63, R27, R55, R30 ;  /* 0x000000371b3f7224 */ /* 0x000fe200078e021e */
[----:B------:R-:W-:Y:S01]  /*2000*/  LOP3.LUT R55, R14, 0x1c0, RZ, 0xc0, !PT ;  /* 0x000001c00e377812 */ /* 0x000fe200078ec0ff */
[----:B------:R-:W-:Y:S01]  /*2010*/  IMAD R30, R29, R4, RZ ;  /* 0x000000041d1e7224 */ /* 0x000fe200078e02ff */
[----:B------:R-:W-:Y:S01]  /*2020*/  IADD3 R0, P0, R20, R8, RZ ;  /* 0x0000000814007210 */ /* 0x000fe20007f1e0ff */
[----:B------:R-:W-:Y:S01]  /*2030*/  IMAD.IADD R26, R21, 0x1, R13 ;  /* 0x00000001151a7824 */ /* 0x000fe200078e020d */
[----:B------:R-:W-:Y:S01]  /*2040*/  SHF.R.U32.HI R58, RZ, 0x3, R55 ;  /* 0x00000003ff3a7819 */ /* 0x000fe20000011637 */
[----:B------:R-:W-:Y:S01]  /*2050*/  IMAD R69, R27, R5, R30 ;  /* 0x000000051b457224 */ /* 0x000fe200078e021e */
[--C-:B------:R-:W-:Y:S01]  /*2060*/  LOP3.LUT R5, R55, 0x18, R16.reuse, 0xf8, !PT ;  /* 0x0000001837057812 */ /* 0x100fe200078ef810 */
[----:B------:R-:W-:Y:S01]  /*2070*/  IMAD.WIDE.U32 R12, R19, R4, R16 ;  /* 0x00000004130c7225 */ /* 0x000fe200078e0010 */
[----:B------:R-:W-:-:S02]  /*2080*/  IADD3.X R47, R26, R9, R47, P0, !PT ;  /* 0x000000091a2f7210 */ /* 0x000fc400007fe42f */
[----:B------:R-:W-:Y:S01]  /*2090*/  LOP3.LUT R5, R5, R58, RZ, 0x3c, !PT ;  /* 0x0000003a05057212 */ /* 0x000fe200078e3cff */
[----:B------:R-:W-:Y:S01]  /*20a0*/  IMAD.WIDE.U32 R8, R19, R4, R186 ;  /* 0x0000000413087225 */ /* 0x000fe200078e00ba */
[----:B------:R-:W-:-:S03]  /*20b0*/  ISETP.GE.AND P0, PT, R16, UR4, PT ;  /* 0x0000000410007c0c */ /* 0x000fc6000bf06270 */
[----:B------:R-:W-:Y:S01]  /*20c0*/  IMAD R61, R192, 0x200, R5 ;  /* 0x00000200c03d7824 */ /* 0x000fe200078e0205 */
[----:B------:R-:W-:Y:S01]  /*20d0*/  LOP3.LUT R5, R55, 0x38, R48, 0xf8, !PT ;  /* 0x0000003837057812 */ /* 0x000fe200078ef830 */
[----:B------:R-:W-:Y:S02]  /*20e0*/  IMAD.IADD R9, R9, 0x1, R31 ;  /* 0x0000000109097824 */ /* 0x000fe400078e021f */
[----:B------:R-:W-:Y:S01]  /*20f0*/  IMAD.IADD R13, R31, 0x1, R13 ;  /* 0x000000011f0d7824 */ /* 0x000fe200078e020d */
[----:B------:R-:W-:Y:S01]  /*2100*/  LOP3.LUT R5, R5, R58, RZ, 0x3c, !PT ;  /* 0x0000003a05057212 */ /* 0x000fe200078e3cff */
[----:B------:R-:W-:-:S04]  /*2110*/  IMAD.WIDE.U32 R34, R27, R54, R6 ;  /* 0x000000361b227225 */ /* 0x000fc800078e0006 */
[----:B------:R-:W-:-:S04]  /*2120*/  IMAD.WIDE.U32 R38, R27, R4, R8 ;  /* 0x000000041b267225 */ /* 0x000fc800078e0008 */
[----:B------:R-:W-:-:S04]  /*2130*/  IMAD.WIDE.U32 R36, R27, R54, R10 ;  /* 0x000000361b247225 */ /* 0x000fc800078e000a */
[----:B------:R-:W-:-:S04]  /*2140*/  IMAD.WIDE.U32 R40, R27, R4, R12 ;  /* 0x000000041b287225 */ /* 0x000fc800078e000c */
[----:B------:R-:W-:Y:S02]  /*2150*/  IMAD.IADD R62, R35, 0x1, R63 ;  /* 0x00000001233e7824 */ /* 0x000fe400078e023f */
[----:B------:R-:W-:Y:S02]  /*2160*/  IMAD.IADD R67, R39, 0x1, R69 ;  /* 0x0000000127437824 */ /* 0x000fe400078e0245 */
[----:B------:R-:W-:Y:S02]  /*2170*/  IMAD.SHL.U32 R52, R52, 0x40, RZ ;  /* 0x0000004034347824 */ /* 0x000fe400078e00ff */
[----:B------:R-:W-:Y:S02]  /*2180*/  IMAD.SHL.U32 R54, R54, 0x40, RZ ;  /* 0x0000004036367824 */ /* 0x000fe400078e00ff */
[----:B------:R-:W-:Y:S02]  /*2190*/  IMAD.IADD R63, R63, 0x1, R37 ;  /* 0x000000013f3f7824 */ /* 0x000fe400078e0225 */
[----:B------:R-:W-:-:S02]  /*21a0*/  IMAD.IADD R69, R69, 0x1, R41 ;  /* 0x0000000145457824 */ /* 0x000fc400078e0229 */
[----:B------:R-:W-:Y:S02]  /*21b0*/  IMAD R64, R192, 0x200, R5 ;  /* 0x00000200c0407824 */ /* 0x000fe400078e0205 */
[----:B------:R-:W-:-:S07]  /*21c0*/  IMAD.IADD R73, R33, 0x1, R73 ;  /* 0x0000000121497824 */ /* 0x000fce00078e0249 */
.L_x_683:
[----:B----4-:R-:W0:Y:S01]  /*21d0*/  LDC.64 R50, c[0x0][0x2e8] ;  /* 0x0000ba00ff327b82 */ /* 0x010e220000000a00 */
[----:B------:R-:W-:Y:S01]  /*21e0*/  VIADD R45, R45, 0xffffffff ;  /* 0xffffffff2d2d7836 */ /* 0x000fe20000000000 */
[----:B------:R-:W-:Y:S05]  /*21f0*/  YIELD ;  /* 0x0000000000007946 */ /* 0x000fea0003800000 */
[----:B------:R-:W-:Y:S01]  /*2200*/  SHF.R.S32.HI R72, RZ, 0x1f, R45 ;  /* 0x0000001fff487819 */ /* 0x000fe2000001142d */
[----:B------:R-:W1:Y:S01]  /*2210*/  LDC R81, c[0x0][0x3f4] ;  /* 0x0000fd00ff517b82 */ /* 0x000e620000000800 */
[-C--:B------:R-:W-:Y:S01]  /*2220*/  IMAD R5, R49, R45.reuse, RZ ;  /* 0x0000002d31057224 */ /* 0x080fe200078e02ff */
[----:B------:R-:W-:Y:S01]  /*2230*/  BSSY B0, `(.L_x_654) ;  /* 0x0000177000007945 */ /* 0x000fe20003800000 */
[----:B---3--:R-:W-:-:S04]  /*2240*/  IMAD.WIDE.U32 R14, R52, R45, RZ ;  /* 0x0000002d340e7225 */ /* 0x008fc800078e00ff */
[----:B------:R-:W-:Y:S01]  /*2250*/  IMAD R5, R72, R52, R5 ;  /* 0x0000003448057224 */ /* 0x000fe200078e0205 */
[----:B------:R-:W-:Y:S01]  /*2260*/  IADD3 R4, P2, R0, R14, RZ ;  /* 0x0000000e00047210 */ /* 0x000fe20007f5e0ff */
[----:B--2---:R-:W-:Y:S02]  /*2270*/  IMAD.SHL.U32 R30, R22, 0x1000, RZ ;  /* 0x00001000161e7824 */ /* 0x004fe400078e00ff */
[----:B------:R-:W-:Y:S02]  /*2280*/  IMAD.IADD R78, R15, 0x1, R5 ;  /* 0x000000010f4e7824 */ /* 0x000fe400078e0205 */
[----:B------:R-:W-:Y:S02]  /*2290*/  IMAD.IADD R5, R61, 0x1, R30 ;  /* 0x000000013d057824 */ /* 0x000fe400078e021e */
[----:B------:R-:W-:Y:S01]  /*22a0*/  IMAD.X R6, R78, 0x1, R47, P2 ;  /* 0x000000014e067824 */ /* 0x000fe200010e062f */
[----:B0-----:R-:W-:Y:S01]  /*22b0*/  LEA R12, P3, R4, R50, 0x1 ;  /* 0x00000032040c7211 */ /* 0x001fe200078608ff */
[----:B------:R-:W-:Y:S01]  /*22c0*/  IMAD R31, R5, 0x2, R2 ;  /* 0x00000002051f7824 */ /* 0x000fe200078e0202 */
[----:B------:R-:W-:-:S02]  /*22d0*/  ISETP.GT.AND P2, PT, R45, R44, PT ;  /* 0x0000002c2d00720c */ /* 0x000fc40003f44270 */
[----:B------:R-:W-:Y:S02]  /*22e0*/  LEA.HI.X R13, R4, R51, R6, 0x1, P3 ;  /* 0x00000033040d7211 */ /* 0x000fe400018f0c06 */
[----:B-1----:R-:W-:-:S13]  /*22f0*/  ISETP.GE.AND P3, PT, R81, 0x1, PT ;  /* 0x000000015100780c */ /* 0x002fda0003f66270 */
[----:B------:R-:W-:Y:S05]  /*2300*/  @!P3 BRA `(.L_x_655) ;  /* 0x000000140044b947 */ /* 0x000fea0003800000 */
[----:B------:R-:W-:Y:S01]  /*2310*/  ULDC.U8 UR4, c[0x0][0x410] ;  /* 0x0001040000047ab9 */ /* 0x000fe20000000000 */
[-C--:B------:R-:W-:Y:S01]  /*2320*/  IMAD R7, R53, R45.reuse, RZ ;  /* 0x0000002d35077224 */ /* 0x080fe200078e02ff */
[----:B------:R-:W-:Y:S01]  /*2330*/  ISETP.NE.AND P3, PT, RZ, UR4, PT ;  /* 0x00000004ff007c0c */ /* 0x000fe2000bf65270 */
[----:B------:R-:W-:-:S04]  /*2340*/  IMAD.WIDE.U32 R4, R54, R45, RZ ;  /* 0x0000002d36047225 */ /* 0x000fc800078e00ff */
[----:B------:R-:W-:-:S04]  /*2350*/  IMAD R7, R72, R54, R7 ;  /* 0x0000003648077224 */ /* 0x000fc800078e0207 */
[----:B------:R-:W-:-:S04]  /*2360*/  IMAD.IADD R75, R5, 0x1, R7 ;  /* 0x00000001054b7824 */ /* 0x000fc800078e0207 */
[----:B------:R-:W-:Y:S05]  /*2370*/  @!P3 BRA `(.L_x_656) ;  /* 0x000000080074b947 */ /* 0x000fea0003800000 */
[----:B------:R-:W-:Y:S01]  /*2380*/  IMAD R68, R45, -0x40, R46 ;  /* 0xffffffc02d447824 */ /* 0x000fe200078e022e */
[----:B------:R-:W-:Y:S01]  /*2390*/  BSSY B1, `(.L_x_657) ;  /* 0x000001d000017945 */ /* 0x000fe20003800000 */
[----:B------:R-:W-:Y:S02]  /*23a0*/  CS2R R8, SRZ ;  /* 0x0000000000087805 */ /* 0x000fe4000001ff00 */
[----:B------:R-:W-:Y:S02]  /*23b0*/  CS2R R28, SRZ ;  /* 0x00000000001c7805 */ /* 0x000fe4000001ff00 */
[----:B------:R-:W-:Y:S02]  /*23c0*/  CS2R R10, SRZ ;  /* 0x00000000000a7805 */ /* 0x000fe4000001ff00 */
[----:B------:R-:W-:Y:S02]  /*23d0*/  VIMNMX R68, R68, 0x40, PT ;  /* 0x0000004044447848 */ /* 0x000fe40003fe0100 */
[----:B------:R-:W-:-:S02]  /*23e0*/  CS2R R14, SRZ ;  /* 0x00000000000e7805 */ /* 0x000fc4000001ff00 */
[----:B------:R-:W-:-:S13]  /*23f0*/  ISETP.GE.AND P4, PT, R19, R68, PT ;  /* 0x000000441300720c */ /* 0x000fda0003f86270 */
[----:B------:R-:W-:Y:S05]  /*2400*/  @P4 BRA `(.L_x_658) ;  /* 0x0000000000544947 */ /* 0x000fea0003800000 */
[----:B------:R-:W-:Y:S01]  /*2410*/  IMAD R6, R56, R45, RZ ;  /* 0x0000002d38067224 */ /* 0x000fe200078e02ff */
[----:B------:R-:W-:Y:S01]  /*2420*/  IADD3 R8, P3, R34, R4, RZ ;  /* 0x0000000422087210 */ /* 0x000fe20007f7e0ff */
[----:B------:R-:W-:Y:S01]  /*2430*/  IMAD.MOV.U32 R66, RZ, RZ, R38 ;  /* 0x000000ffff427224 */ /* 0x000fe200078e0026 */
[----:B------:R-:W-:Y:S01]  /*2440*/  ULDC.64 UR6, c[0x0][0x400] ;  /* 0x0001000000067ab9 */ /* 0x000fe20000000a00 */
[-C--:B------:R-:W-:Y:S01]  /*2450*/  IMAD R5, R72, R57.reuse, R6 ;  /* 0x0000003948057224 */ /* 0x080fe200078e0206 */
[----:B------:R-:W-:Y:S01]  /*2460*/  ULDC.64 UR4, c[0x0][0x3e8] ;  /* 0x0000fa0000047ab9 */ /* 0x000fe20000000a00 */
[----:B------:R-:W-:Y:S01]  /*2470*/  IMAD.WIDE.U32 R6, R45, R57, R66 ;  /* 0x000000392d067225 */ /* 0x000fe200078e0042 */
[----:B------:R-:W-:-:S03]  /*2480*/  CS2R R10, SRZ ;  /* 0x00000000000a7805 */ /* 0x000fc6000001ff00 */
[----:B------:R-:W-:Y:S01]  /*2490*/  IMAD.IADD R5, R7, 0x1, R5 ;  /* 0x0000000107057824 */ /* 0x000fe200078e0205 */
[----:B------:R-:W-:Y:S01]  /*24a0*/  LEA R50, P5, R6, UR6, 0x1 ;  /* 0x0000000606327c11 */ /* 0x000fe2000f8a08ff */
[----:B------:R-:W-:Y:S01]  /*24b0*/  IMAD.X R7, R75, 0x1, R62, P3 ;  /* 0x000000014b077824 */ /* 0x000fe200018e063e */
[----:B------:R-:W-:Y:S02]  /*24c0*/  LEA R4, P3, R8, UR4, 0x1 ;  /* 0x0000000408047c11 */ /* 0x000fe4000f8608ff */
[----:B------:R-:W-:Y:S02]  /*24d0*/  LEA.HI.X R51, R6, UR7, R5, 0x1, P5 ;  /* 0x0000000706337c11 */ /* 0x000fe4000a8f0c05 */
[----:B------:R-:W-:Y:S02]  /*24e0*/  LEA.HI.X R5, R8, UR5, R7, 0x1, P3 ;  /* 0x0000000508057c11 */ /* 0x000fe400098f0c07 */
[----:B------:R-:W-:Y:S02]  /*24f0*/  CS2R R8, SRZ ;  /* 0x0000000000087805 */ /* 0x000fe4000001ff00 */
[----:B------:R-:W-:-:S02]  /*2500*/  ISETP.GE.AND P5, PT, R186, R81, PT ;  /* 0x00000051ba00720c */ /* 0x000fc40003fa6270 */
[----:B------:R-:W-:-:S11]  /*2510*/  ISETP.GE.AND P3, PT, R190, R81, PT ;  /* 0x00000051be00720c */ /* 0x000fd60003f66270 */
[----:B------:R0:W5:Y:S04]  /*2520*/  @!P5 LDG.E.64 R28, desc[UR40][R4.64] ;  /* 0x00000028041cd981 */ /* 0x000168000c1e1b00 */
[----:B------:R0:W5:Y:S04]  /*2530*/  @!P3 LDG.E.64 R8, desc[UR40][R4.64+0x20] ;  /* 0x000020280408b981 */ /* 0x000168000c1e1b00 */
[----:B------:R0:W5:Y:S04]  /*2540*/  @!P5 LDG.E.64 R14, desc[UR40][R50.64] ;  /* 0x00000028320ed981 */ /* 0x000168000c1e1b00 */
[----:B------:R0:W5:Y:S02]  /*2550*/  @!P3 LDG.E.64 R10, desc[UR40][R50.64+0x20] ;  /* 0x00002028320ab981 */ /* 0x000164000c1e1b00 */
.L_x_658:
[----:B------:R-:W-:Y:S05]  /*2560*/  BSYNC B1 ;  /* 0x0000000000017941 */ /* 0x000fea0003800000 */
.L_x_657:
[----:B------:R-:W-:Y:S01]  /*2570*/  ISETP.NE.AND P3, PT, R184, 0x3, PT ;  /* 0x00000003b800780c */ /* 0x000fe20003f65270 */
[----:B0----5:R-:W-:Y:S02]  /*2580*/  IMAD.MOV.U32 R4, RZ, RZ, R8 ;  /* 0x000000ffff047224 */ /* 0x021fe400078e0008 */
[----:B------:R-:W-:Y:S02]  /*2590*/  IMAD.MOV.U32 R5, RZ, RZ, R9 ;  /* 0x000000ffff057224 */ /* 0x000fe400078e0009 */
[----:B------:R-:W-:Y:S02]  /*25a0*/  IMAD.MOV.U32 R6, RZ, RZ, R28 ;  /* 0x000000ffff067224 */ /* 0x000fe400078e001c */
[----:B------:R-:W-:Y:S01]  /*25b0*/  IMAD.MOV.U32 R7, RZ, RZ, R29 ;  /* 0x000000ffff077224 */ /* 0x000fe200078e001d */
[----:B------:R-:W-:Y:S01]  /*25c0*/  PRMT R80, R4, 0x5410, R5 ;  /* 0x0000541004507816 */ /* 0x000fe20000000005 */
[----:B------:R-:W-:Y:S02]  /*25d0*/  IMAD.MOV.U32 R4, RZ, RZ, R10 ;  /* 0x000000ffff047224 */ /* 0x000fe400078e000a */
[----:B------:R-:W-:Y:S01]  /*25e0*/  IMAD.MOV.U32 R5, RZ, RZ, R11 ;  /* 0x000000ffff057224 */ /* 0x000fe200078e000b */
[----:B------:R-:W-:Y:S01]  /*25f0*/  PRMT R77, R6, 0x5410, R7 ;  /* 0x00005410064d7816 */ /* 0x000fe20000000007 */
[----:B------:R-:W-:-:S02]  /*2600*/  IMAD.MOV.U32 R6, RZ, RZ, R14 ;  /* 0x000000ffff067224 */ /* 0x000fc400078e000e */
[----:B------:R-:W-:Y:S01]  /*2610*/  IMAD.MOV.U32 R7, RZ, RZ, R15 ;  /* 0x000000ffff077224 */ /* 0x000fe200078e000f */
[----:B------:R-:W-:-:S04]  /*2620*/  PRMT R82, R4, 0x5410, R5 ;  /* 0x0000541004527816 */ /* 0x000fc80000000005 */
[----:B------:R-:W-:Y:S01]  /*2630*/  PRMT R83, R6, 0x5410, R7 ;  /* 0x0000541006537816 */ /* 0x000fe20000000007 */
[----:B------:R-:W-:Y:S06]  /*2640*/  @!P3 BRA `(.L_x_659) ;  /* 0x000000000004b947 */ /* 0x000fec0003800000 */
[----:B------:R-:W-:Y:S01]  /*2650*/  BPT.TRAP 0x1 ;  /* 0x000000040000795c */ /* 0x000fe20000300000 */
.L_x_659:
[----:B------:R-:W-:Y:S01]  /*2660*/  IMAD R66, R22, 0x8, R2 ;  /* 0x0000000816427824 */ /* 0x000fe200078e0202 */
[----:B------:R-:W-:Y:S01]  /*2670*/  SHF.L.U32 R75, R185, 0x1f, RZ ;  /* 0x0000001fb94b7819 */ /* 0x000fe200000006ff */
[----:B------:R-:W-:Y:S03]  /*2680*/  BSSY B1, `(.L_x_660) ;  /* 0x0000003000017945 */ /* 0x000fe60003800000 */
[----:B------:R-:W0:Y:S02]  /*2690*/  SYNCS.PHASECHK.TRANS64.TRYWAIT P5, [R66+URZ+0x28c90], R75 ;  /* 0x028c904b420075a7 */ /* 0x000e2400080a017f */
[----:B0-----:R-:W-:Y:S05]  /*26a0*/  @!P5 BRA `(.L_x_661) ;  /* 0x00000150006cd947 */ /* 0x001fea0003800000 */
.L_x_949:
[----:B------:R-:W-:Y:S05]  /*26b0*/  BSYNC B1 ;  /* 0x0000000000017941 */ /* 0x000fea0003800000 */
.L_x_660:
[----:B------:R-:W-:Y:S05]  /*26c0*/  @P4 BRA `(.L_x_662) ;  /* 0x0000001000b44947 */ /* 0x000fea0003800000 */
[----:B------:R-:W-:Y:S04]  /*26d0*/  BSSY B1, `(.L_x_663) ;  /* 0x0000031000017945 */ /* 0x000fe80003800000 */
[----:B------:R-:W-:Y:S05]  /*26e0*/  @P0 BRA `(.L_x_664) ;  /* 0x0000000000bc0947 */ /* 0x000fea0003800000 */
[----:B------:R1:W2:Y:S01]  /*26f0*/  LDS.128 R4, [R31+0x22400] ;  /* 0x022400001f047984 */ /* 0x0002a20000000c00 */
[----:B------:R-:W-:Y:S01]  /*2700*/  ISETP.GE.AND P4, PT, R186, R81, PT ;  /* 0x00000051ba00720c */ /* 0x000fe20003f86270 */
[----:B------:R-:W-:-:S12]  /*2710*/  BSSY B2, `(.L_x_665) ;  /* 0x000002b000027945 */ /* 0x000fd80003800000 */
[----:B-1----:R-:W-:Y:S05]  /*2720*/  @P4 BRA `(.L_x_666) ;  /* 0x0000000000a44947 */ /* 0x002fea0003800000 */
[--C-:B------:R-:W-:Y:S02]  /*2730*/  SHF.R.U64 R28, R28, 0x10, R29.reuse ;  /* 0x000000101c1c7819 */ /* 0x100fe4000000121d */
[----:B------:R-:W-:Y:S02]  /*2740*/  SHF.R.U32.HI R50, RZ, 0x10, R29 ;  /* 0x00000010ff327819 */ /* 0x000fe4000001161d */
[--C-:B------:R-:W-:Y:S01]  /*2750*/  SHF.R.U64 R29, R14, 0x10, R15.reuse ;  /* 0x000000100e1d7819 */ /* 0x100fe2000000120f */
[----:B--2---:R-:W-:Y:S01]  /*2760*/  IMAD.MOV.U32 R14, RZ, RZ, R6 ;  /* 0x000000ffff0e7224 */ /* 0x004fe200078e0006 */
[----:B------:R-:W-:Y:S01]  /*2770*/  SHF.R.U32.HI R72, RZ, 0x10, R15 ;  /* 0x00000010ff487819 */ /* 0x000fe2000001160f */
[----:B------:R-:W-:Y:S02]  /*2780*/  HADD2.F32 R6, -RZ, R5.H1_H1 ;  /* 0x30000005ff067230 */ /* 0x000fe40000004100 */
[----:B------:R-:W-:Y:S02]  /*2790*/  HADD2.F32 R29, -RZ, R29.H0_H0 ;  /* 0x2000001dff1d7230 */ /* 0x000fe40000004100 */
[----:B------:R-:W-:-:S02]  /*27a0*/  HADD2.F32 R5, -RZ, R5.H0_H0 ;  /* 0x20000005ff057230 */ /* 0x000fc40000004100 */
[----:B------:R-:W-:Y:S02]  /*27b0*/  HADD2.F32 R72, -RZ, R72.H0_H0 ;  /* 0x20000048ff487230 */ /* 0x000fe40000004100 */
[-C--:B------:R-:W-:Y:S01]  /*27c0*/  FMUL.FTZ R76, R6, R29.reuse ;  /* 0x0000001d064c7220 */ /* 0x080fe20000410000 */
[--C-:B------:R-:W-:Y:S02]  /*27d0*/  HADD2.F32 R15, -RZ, R7.reuse.H1_H1 ;  /* 0x30000007ff0f7230 */ /* 0x100fe40000004100 */
[----:B------:R-:W-:Y:S01]  /*27e0*/  FMUL.FTZ R29, R5, R29 ;  /* 0x0000001d051d7220 */ /* 0x000fe20000410000 */
[----:B------:R-:W-:Y:S02]  /*27f0*/  HADD2.F32 R28, -RZ, R28.H0_H0 ;  /* 0x2000001cff1c7230 */ /* 0x000fe40000004100 */
[----:B------:R-:W-:Y:S02]  /*2800*/  HADD2.F32 R7, -RZ, R7.H0_H0 ;  /* 0x20000007ff077230 */ /* 0x000fe40000004100 */
[----:B------:R-:W-:Y:S01]  /*2810*/  FMUL.FTZ R78, R15, R72 ;  /* 0x000000480f4e7220 */ /* 0x000fe20000410000 */
[----:B------:R-:W-:-:S02]  /*2820*/  HADD2.F32 R50, -RZ, R50.H0_H0 ;  /* 0x20000032ff327230 */ /* 0x000fc40000004100 */
[-C--:B------:R-:W-:Y:S01]  /*2830*/  FFMA.FTZ R76, R5, R28.reuse, -R76 ;  /* 0x0000001c054c7223 */ /* 0x080fe2000001084c */
[----:B------:R-:W-:Y:S01]  /*2840*/  FFMA.FTZ R51, R6, R28, R29 ;  /* 0x0000001c06337223 */ /* 0x000fe2000001001d */
[C---:B------:R-:W-:Y:S01]  /*2850*/  FMUL.FTZ R72, R7.reuse, R72 ;  /* 0x0000004807487220 */ /* 0x040fe20000410000 */
[--C-:B------:R-:W-:Y:S02]  /*2860*/  HADD2.F32 R28, -RZ, R83.reuse.H0_H0 ;  /* 0x20000053ff1c7230 */ /* 0x100fe40000004100 */
[-C--:B------:R-:W-:Y:S01]  /*2870*/  FFMA.FTZ R78, R7, R50.reuse, -R78 ;  /* 0x00000032074e7223 */ /* 0x080fe2000001084e */
[----:B------:R-:W-:Y:S02]  /*2880*/  HADD2.F32 R29, -RZ, R83.H1_H1 ;  /* 0x30000053ff1d7230 */ /* 0x000fe40000004100 */
[----:B------:R-:W-:Y:S01]  /*2890*/  FFMA.FTZ R79, R15, R50, R72 ;  /* 0x000000320f4f7223 */ /* 0x000fe20000010048 */
[----:B------:R-:W-:Y:S02]  /*28a0*/  HADD2.F32 R5, -RZ, R4.H1_H1 ;  /* 0x30000004ff057230 */ /* 0x000fe40000004100 */
[----:B------:R-:W-:-:S02]  /*28b0*/  HADD2.F32 R6, -RZ, R14.H1_H1 ;  /* 0x3000000eff067230 */ /* 0x000fc40000004100 */
[----:B------:R-:W-:Y:S02]  /*28c0*/  HADD2.F32 R4, -RZ, R4.H0_H0 ;  /* 0x20000004ff047230 */ /* 0x000fe40000004100 */
[CC--:B------:R-:W-:Y:S01]  /*28d0*/  FMUL.FTZ R31, R5.reuse, R28.reuse ;  /* 0x0000001c051f7220 */ /* 0x0c0fe20000410000 */
[----:B------:R-:W-:Y:S02]  /*28e0*/  HADD2.F32 R14, -RZ, R14.H0_H0 ;  /* 0x2000000eff0e7230 */ /* 0x000fe40000004100 */
[--C-:B------:R-:W-:Y:S02]  /*28f0*/  HADD2.F32 R7, -RZ, R77.reuse.H0_H0 ;  /* 0x2000004dff077230 */ /* 0x100fe40000004100 */
[----:B------:R-:W-:Y:S01]  /*2900*/  FMUL.FTZ R28, R4, R28 ;  /* 0x0000001c041c7220 */ /* 0x000fe20000410000 */
[----:B------:R-:W-:Y:S02]  /*2910*/  HADD2.F32 R15, -RZ, R77.H1_H1 ;  /* 0x3000004dff0f7230 */ /* 0x000fe40000004100 */
[-C--:B------:R-:W-:Y:S01]  /*2920*/  FMUL.FTZ R77, R6, R29.reuse ;  /* 0x0000001d064d7220 */ /* 0x080fe20000410000 */
[----:B------:R-:W-:Y:S01]  /*2930*/  FMUL.FTZ R29, R14, R29 ;  /* 0x0000001d0e1d7220 */ /* 0x000fe20000410000 */
[-C--:B------:R-:W-:Y:S01]  /*2940*/  FFMA.FTZ R31, R4, R7.reuse, -R31 ;  /* 0x00000007041f7223 */ /* 0x080fe2000001081f */
[----:B------:R-:W-:Y:S01]  /*2950*/  FFMA.FTZ R28, R5, R7, R28 ;  /* 0x00000007051c7223 */ /* 0x000fe2000001001c */
[-C--:B------:R-:W-:Y:S01]  /*2960*/  FFMA.FTZ R77, R14, R15.reuse, -R77 ;  /* 0x0000000f0e4d7223 */ /* 0x080fe2000001084d */
[----:B------:R-:W-:Y:S01]  /*2970*/  FFMA.FTZ R6, R6, R15, R29 ;  /* 0x0000000f06067223 */ /* 0x000fe2000001001d */
[----:B------:R-:W-:-:S02]  /*2980*/  F2FP.F16.F32.PACK_AB R5, R51, R76 ;  /* 0x0000004c3305723e */ /* 0x000fc400000000ff */
[----:B------:R-:W-:Y:S02]  /*2990*/  F2FP.F16.F32.PACK_AB R7, R79, R78 ;  /* 0x0000004e4f07723e */ /* 0x000fe400000000ff */
[----:B------:R-:W-:Y:S02]  /*29a0*/  F2FP.F16.F32.PACK_AB R4, R28, R31 ;  /* 0x0000001f1c04723e */ /* 0x000fe400000000ff */
[----:B------:R-:W-:-:S07]  /*29b0*/  F2FP.F16.F32.PACK_AB R6, R6, R77 ;  /* 0x0000004d0606723e */ /* 0x000fce00000000ff */
.L_x_666:
[----:B------:R-:W-:Y:S05]  /*29c0*/  BSYNC B2 ;  /* 0x0000000000027941 */ /* 0x000fea0003800000 */
.L_x_665:
[----:B--2---:R1:W-:Y:S02]  /*29d0*/  STG.E.128 desc[UR40][R12.64], R4 ;  /* 0x000000040c007986 */ /* 0x0043e4000c101d28 */
.L_x_664:
[----:B------:R-:W-:Y:S05]  /*29e0*/  BSYNC B1 ;  /* 0x0000000000017941 */ /* 0x000fea0003800000 */
.L_x_663:
[----:B------:R-:W-:Y:S05]  /*29f0*/  @P1 BRA `(.L_x_662) ;  /* 0x0000000c00e81947 */ /* 0x000fea0003800000 */
[----:B-1----:R-:W-:Y:S01]  /*2a00*/  IMAD.MOV.U32 R5, RZ, RZ, 0x20 ;  /* 0x00000020ff057424 */ /* 0x002fe200078e00ff */
[----:B------:R-:W-:Y:S01]  /*2a10*/  LOP3.LUT P4, RZ, R188, 0x4, RZ, 0xc0, !PT ;  /* 0x00000004bcff7812 */ /* 0x000fe2000788c0ff */
[----:B------:R-:W-:Y:S03]  /*2a20*/  BSSY B1, `(.L_x_667) ;  /* 0x0000030000017945 */ /* 0x000fe60003800000 */
[----:B------:R-:W-:Y:S02]  /*2a30*/  SEL R5, R5, 0xffffffe0, !P4 ;  /* 0xffffffe005057807 */ /* 0x000fe40006000000 */
[----:B------:R-:W-:Y:S02]  /*2a40*/  ISETP.GE.AND P4, PT, R190, R81, PT ;  /* 0x00000051be00720c */ /* 0x000fe40003f86270 */
[----:B------:R-:W-:-:S05]  /*2a50*/  IADD3 R5, R5, R61, R30 ;  /* 0x0000003d05057210 */ /* 0x000fca0007ffe01e */
[----:B------:R-:W-:-:S06]  /*2a60*/  IMAD R4, R5, 0x2, R2 ;  /* 0x0000000205047824 */ /* 0x000fcc00078e0202 */
[----:B------:R-:W1:Y:S01]  /*2a70*/  LDS.128 R4, [R4+0x22400] ;  /* 0x0224000004047984 */ /* 0x000e620000000c00 */
[----:B------:R-:W-:Y:S05]  /*2a80*/  @P4 BRA `(.L_x_668) ;  /* 0x0000000000a44947 */ /* 0x000fea0003800000 */
[--C-:B------:R-:W-:Y:S02]  /*2a90*/  SHF.R.U64 R15, R8, 0x10, R9.reuse ;  /* 0x00000010080f7819 */ /* 0x100fe40000001209 */
[----:B------:R-:W-:Y:S02]  /*2aa0*/  SHF.R.U32.HI R14, RZ, 0x10, R9 ;  /* 0x00000010ff0e7819 */ /* 0x000fe40000011609 */
[--C-:B------:R-:W-:Y:S01]  /*2ab0*/  SHF.R.U64 R9, R10, 0x10, R11.reuse ;  /* 0x000000100a097819 */ /* 0x100fe2000000120b */
[----:B------:R-:W-:Y:S01]  /*2ac0*/  HADD2.F32 R10, -RZ, R15.H0_H0 ;  /* 0x2000000fff0a7230 */ /* 0x000fe20000004100 */
[----:B------:R-:W-:Y:S01]  /*2ad0*/  SHF.R.U32.HI R28, RZ, 0x10, R11 ;  /* 0x00000010ff1c7819 */ /* 0x000fe2000001160b */
[----:B------:R-:W-:Y:S01]  /*2ae0*/  HADD2.F32 R14, -RZ, R14.H0_H0 ;  /* 0x2000000eff0e7230 */ /* 0x000fe20000004100 */
[----:B-1----:R-:W-:Y:S01]  /*2af0*/  MOV R8, R6 ;  /* 0x0000000600087202 */ /* 0x002fe20000000f00 */
[----:B------:R-:W-:Y:S02]  /*2b00*/  HADD2.F32 R11, -RZ, R9.H0_H0 ;  /* 0x20000009ff0b7230 */ /* 0x000fe40000004100 */
[----:B------:R-:W-:-:S02]  /*2b10*/  HADD2.F32 R6, -RZ, R5.H1_H1 ;  /* 0x30000005ff067230 */ /* 0x000fc40000004100 */
[----:B------:R-:W-:Y:S02]  /*2b20*/  HADD2.F32 R5, -RZ, R5.H0_H0 ;  /* 0x20000005ff057230 */ /* 0x000fe40000004100 */
[----:B------:R-:W-:Y:S02]  /*2b30*/  HADD2.F32 R28, -RZ, R28.H0_H0 ;  /* 0x2000001cff1c7230 */ /* 0x000fe40000004100 */
[-C--:B------:R-:W-:Y:S01]  /*2b40*/  FMUL.FTZ R30, R6, R11.reuse ;  /* 0x0000000b061e7220 */ /* 0x080fe20000410000 */
[--C-:B------:R-:W-:Y:S02]  /*2b50*/  HADD2.F32 R9, -RZ, R7.reuse.H1_H1 ;  /* 0x30000007ff097230 */ /* 0x100fe40000004100 */
[C---:B------:R-:W-:Y:S01]  /*2b60*/  FMUL.FTZ R11, R5.reuse, R11 ;  /* 0x0000000b050b7220 */ /* 0x040fe20000410000 */
[----:B------:R-:W-:Y:S02]  /*2b70*/  HADD2.F32 R7, -RZ, R7.H0_H0 ;  /* 0x20000007ff077230 */ /* 0x000fe40000004100 */
[----:B------:R-:W-:Y:S01]  /*2b80*/  FFMA.FTZ R30, R5, R10, -R30 ;  /* 0x0000000a051e7223 */ /* 0x000fe2000001081e */
[----:B------:R-:W-:-:S02]  /*2b90*/  HADD2.F32 R5, -RZ, R4.H1_H1 ;  /* 0x30000004ff057230 */ /* 0x000fc40000004100 */
[----:B------:R-:W-:Y:S01]  /*2ba0*/  FMUL.FTZ R50, R9, R28 ;  /* 0x0000001c09327220 */ /* 0x000fe20000410000 */
[----:B------:R-:W-:Y:S01]  /*2bb0*/  FFMA.FTZ R29, R6, R10, R11 ;  /* 0x0000000a061d7223 */ /* 0x000fe2000001000b */
[C---:B------:R-:W-:Y:S01]  /*2bc0*/  FMUL.FTZ R28, R7.reuse, R28 ;  /* 0x0000001c071c7220 */ /* 0x040fe20000410000 */
[--C-:B------:R-:W-:Y:S02]  /*2bd0*/  HADD2.F32 R10, -RZ, R82.reuse.H0_H0 ;  /* 0x20000052ff0a7230 */ /* 0x100fe40000004100 */
[-C--:B------:R-:W-:Y:S01]  /*2be0*/  FFMA.FTZ R50, R7, R14.reuse, -R50 ;  /* 0x0000000e07327223 */ /* 0x080fe20000010832 */
[----:B------:R-:W-:Y:S02]  /*2bf0*/  HADD2.F32 R11, -RZ, R82.H1_H1 ;  /* 0x30000052ff0b7230 */ /* 0x000fe40000004100 */
[----:B------:R-:W-:Y:S01]  /*2c00*/  FFMA.FTZ R51, R9, R14, R28 ;  /* 0x0000000e09337223 */ /* 0x000fe2000001001c */
[----:B------:R-:W-:Y:S02]  /*2c10*/  HADD2.F32 R6, -RZ, R8.H1_H1 ;  /* 0x30000008ff067230 */ /* 0x000fe40000004100 */
[----:B------:R-:W-:Y:S01]  /*2c20*/  FMUL.FTZ R15, R5, R10 ;  /* 0x0000000a050f7220 */ /* 0x000fe20000410000 */
[----:B------:R-:W-:-:S02]  /*2c30*/  HADD2.F32 R4, -RZ, R4.H0_H0 ;  /* 0x20000004ff047230 */ /* 0x000fc40000004100 */
[----:B------:R-:W-:Y:S02]  /*2c40*/  HADD2.F32 R8, -RZ, R8.H0_H0 ;  /* 0x20000008ff087230 */ /* 0x000fe40000004100 */
[-C--:B------:R-:W-:Y:S01]  /*2c50*/  FMUL.FTZ R31, R6, R11.reuse ;  /* 0x0000000b061f7220 */ /* 0x080fe20000410000 */
[--C-:B------:R-:W-:Y:S02]  /*2c60*/  HADD2.F32 R7, -RZ, R80.reuse.H0_H0 ;  /* 0x20000050ff077230 */ /* 0x100fe40000004100 */
[----:B------:R-:W-:Y:S01]  /*2c70*/  FMUL.FTZ R10, R4, R10 ;  /* 0x0000000a040a7220 */ /* 0x000fe20000410000 */
[----:B------:R-:W-:Y:S02]  /*2c80*/  HADD2.F32 R9, -RZ, R80.H1_H1 ;  /* 0x30000050ff097230 */ /* 0x000fe40000004100 */
        /* <DEDUP_REMOVED lines=9> */
.L_x_668:
[----:B------:R-:W-:Y:S05]  /*2d20*/  BSYNC B1 ;  /* 0x0000000000017941 */ /* 0x000fea0003800000 */
.L_x_667:
[----:B-1----:R1:W-:Y:S01]  /*2d30*/  STG.E.128 desc[UR40][R12.64+0x40], R4 ;  /* 0x000040040c007986 */ /* 0x0023e2000c101d28 */
[----:B------:R-:W-:Y:S05]  /*2d40*/  BRA `(.L_x_662) ;  /* 0x0000000c00147947 */ /* 0x000fea0003800000 */
.L_x_656:
[----:B------:R-:W-:Y:S01]  /*2d50*/  IMAD R68, R45, -0x40, R46 ;  /* 0xffffffc02d447824 */ /* 0x000fe200078e022e */
[----:B------:R-:W-:-:S04]  /*2d60*/  ISETP.GE.AND P4, PT, R16, R81, PT ;  /* 0x000000511000720c */ /* 0x000fc80003f86270 */
[----:B------:R-:W-:-:S04]  /*2d70*/  VIMNMX R68, R68, 0x40, PT ;  /* 0x0000004044447848 */ /* 0x000fc80003fe0100 */
[----:B------:R-:W-:-:S13]  /*2d80*/  ISETP.GE.OR P3, PT, R19, R68, P4 ;  /* 0x000000441300720c */ /* 0x000fda0002766670 */
[----:B------:R-:W0:Y:S01]  /*2d90*/  @!P3 LDC.64 R12, c[0x0][0x3e8] ;  /* 0x0000fa00ff0cbb82 */ /* 0x000e220000000a00 */
[----:B------:R-:W-:Y:S01]  /*2da0*/  @!P3 IADD3 R6, P5, R36, R4, RZ ;  /* 0x000000042406b210 */ /* 0x000fe20007fbe0ff */
[----:B------:R-:W-:Y:S02]  /*2db0*/  @!P3 IMAD R4, R56, R45, RZ ;  /* 0x0000002d3804b224 */ /* 0x000fe400078e02ff */
[----:B------:R-:W-:Y:S02]  /*2dc0*/  @!P3 IMAD.MOV.U32 R5, RZ, RZ, R69 ;  /* 0x000000ffff05b224 */ /* 0x000fe400078e0045 */
[----:B------:R-:W-:Y:S02]  /*2dd0*/  @!P3 IMAD R11, R72, R57, R4 ;  /* 0x00000039480bb224 */ /* 0x000fe400078e0204 */
[----:B------:R-:W1:Y:S01]  /*2de0*/  @!P3 LDC.64 R8, c[0x0][0x400] ;  /* 0x00010000ff08bb82 */ /* 0x000e620000000a00 */
[----:B------:R-:W-:Y:S02]  /*2df0*/  @!P3 IMAD.MOV.U32 R4, RZ, RZ, R40 ;  /* 0x000000ffff04b224 */ /* 0x000fe400078e0028 */
[----:B------:R-:W-:-:S02]  /*2e00*/  @!P3 IMAD.X R7, R75, 0x1, R63, P5 ;  /* 0x000000014b07b824 */ /* 0x000fc400028e063f */
[----:B------:R-:W-:Y:S01]  /*2e10*/  @!P3 IMAD.WIDE.U32 R28, R45, R57, R4 ;  /* 0x000000392d1cb225 */ /* 0x000fe200078e0004 */
[----:B------:R-:W-:-:S03]  /*2e20*/  CS2R R4, SRZ ;  /* 0x0000000000047805 */ /* 0x000fc6000001ff00 */
[----:B------:R-:W-:Y:S01]  /*2e30*/  @!P3 IMAD.IADD R29, R11, 0x1, R29 ;  /* 0x000000010b1db824 */ /* 0x000fe200078e021d */
[----:B0-----:R-:W-:-:S04]  /*2e40*/  @!P3 LEA R12, P5, R6, R12, 0x1 ;  /* 0x0000000c060cb211 */ /* 0x001fc800078a08ff */
[----:B------:R-:W-:Y:S02]  /*2e50*/  @!P3 LEA.HI.X R13, R6, R13, R7, 0x1, P5 ;  /* 0x0000000d060db211 */ /* 0x000fe400028f0c07 */
[----:B------:R-:W-:Y:S02]  /*2e60*/  CS2R R6, SRZ ;  /* 0x0000000000067805 */ /* 0x000fe4000001ff00 */
[C---:B-1----:R-:W-:Y:S02]  /*2e70*/  @!P3 LEA R76, P5, R28.reuse, R8, 0x1 ;  /* 0x000000081c4cb211 */ /* 0x042fe400078a08ff */
[----:B------:R-:W-:Y:S02]  /*2e80*/  CS2R R10, SRZ ;  /* 0x00000000000a7805 */ /* 0x000fe4000001ff00 */
[----:B------:R-:W2:Y:S01]  /*2e90*/  @!P3 LDG.E.128 R4, desc[UR40][R12.64] ;  /* 0x000000280c04b981 */ /* 0x000ea2000c1e1d00 */
[----:B------:R-:W-:Y:S02]  /*2ea0*/  @!P3 LEA.HI.X R77, R28, R9, R29, 0x1, P5 ;  /* 0x000000091c4db211 */ /* 0x000fe400028f0c1d */
[----:B------:R-:W-:-:S06]  /*2eb0*/  CS2R R8, SRZ ;  /* 0x0000000000087805 */ /* 0x000fcc000001ff00 */
[----:B------:R-:W3:Y:S01]  /*2ec0*/  @!P3 LDG.E.128 R8, desc[UR40][R76.64] ;  /* 0x000000284c08b981 */ /* 0x000ee2000c1e1d00 */
[----:B------:R-:W-:Y:S01]  /*2ed0*/  ISETP.NE.AND P3, PT, R184, 0x3, PT ;  /* 0x00000003b800780c */ /* 0x000fe20003f65270 */
[----:B--2---:R-:W-:Y:S02]  /*2ee0*/  IMAD.MOV.U32 R28, RZ, RZ, R6 ;  /* 0x000000ffff1c7224 */ /* 0x004fe400078e0006 */
[----:B------:R-:W-:Y:S02]  /*2ef0*/  IMAD.MOV.U32 R29, RZ, RZ, R7 ;  /* 0x000000ffff1d7224 */ /* 0x000fe400078e0007 */
[----:B------:R-:W-:Y:S02]  /*2f00*/  IMAD.MOV.U32 R31, RZ, RZ, R4 ;  /* 0x000000ffff1f7224 */ /* 0x000fe400078e0004 */
[----:B------:R-:W-:Y:S01]  /*2f10*/  IMAD.MOV.U32 R66, RZ, RZ, R5 ;  /* 0x000000ffff427224 */ /* 0x000fe200078e0005 */
[----:B------:R-:W-:Y:S01]  /*2f20*/  PRMT R87, R87, 0x5410, R29 ;  /* 0x0000541057577816 */ /* 0x000fe2000000001d */
[----:B---3--:R-:W-:Y:S01]  /*2f30*/  IMAD.MOV.U32 R12, RZ, RZ, R10 ;  /* 0x000000ffff0c7224 */ /* 0x008fe200078e000a */
[----:B------:R-:W-:Y:S01]  /*2f40*/  PRMT R95, R28, 0x5410, R31 ;  /* 0x000054101c5f7816 */ /* 0x000fe2000000001f */
[----:B------:R-:W-:Y:S01]  /*2f50*/  IMAD.MOV.U32 R13, RZ, RZ, R11 ;  /* 0x000000ffff0d7224 */ /* 0x000fe200078e000b */
[----:B------:R-:W-:Y:S01]  /*2f60*/  PRMT R82, R82, 0x5410, R66 ;  /* 0x0000541052527816 */ /* 0x000fe20000000042 */
[----:B------:R-:W-:-:S02]  /*2f70*/  IMAD.MOV.U32 R28, RZ, RZ, R8 ;  /* 0x000000ffff1c7224 */ /* 0x000fc400078e0008 */
[----:B------:R-:W-:Y:S01]  /*2f80*/  IMAD.MOV.U32 R29, RZ, RZ, R9 ;  /* 0x000000ffff1d7224 */ /* 0x000fe200078e0009 */
[----:B------:R-:W-:Y:S02]  /*2f90*/  PRMT R87, R13, 0x7610, R87 ;  /* 0x000076100d577816 */ /* 0x000fe40000000057 */
[----:B------:R-:W-:Y:S02]  /*2fa0*/  PRMT R94, R12, 0x5410, R28 ;  /* 0x000054100c5e7816 */ /* 0x000fe4000000001c */
[----:B------:R-:W-:Y:S01]  /*2fb0*/  PRMT R82, R29, 0x7610, R82 ;  /* 0x000076101d527816 */ /* 0x000fe20000000052 */
[----:B------:R-:W-:Y:S06]  /*2fc0*/  @!P3 BRA `(.L_x_669) ;  /* 0x000000000004b947 */ /* 0x000fec0003800000 */
[----:B------:R-:W-:Y:S01]  /*2fd0*/  BPT.TRAP 0x1 ;  /* 0x000000040000795c */ /* 0x000fe20000300000 */
.L_x_669:
[----:B------:R-:W-:Y:S01]  /*2fe0*/  IMAD R66, R22, 0x8, R2 ;  /* 0x0000000816427824 */ /* 0x000fe200078e0202 */
[----:B------:R-:W-:Y:S01]  /*2ff0*/  SHF.L.U32 R75, R185, 0x1f, RZ ;  /* 0x0000001fb94b7819 */ /* 0x000fe200000006ff */
[----:B------:R-:W-:Y:S03]  /*3000*/  BSSY B1, `(.L_x_670) ;  /* 0x0000003000017945 */ /* 0x000fe60003800000 */
[----:B------:R-:W0:Y:S02]  /*3010*/  SYNCS.PHASECHK.TRANS64.TRYWAIT P5, [R66+URZ+0x28c90], R75 ;  /* 0x028c904b420075a7 */ /* 0x000e2400080a017f */
[----:B0-----:R-:W-:Y:S05]  /*3020*/  @!P5 BRA `(.L_x_671) ;  /* 0x000001480020d947 */ /* 0x001fea0003800000 */
.L_x_950:
[----:B------:R-:W-:Y:S05]  /*3030*/  BSYNC B1 ;  /* 0x0000000000017941 */ /* 0x000fea0003800000 */
.L_x_670:
[----:B------:R-:W-:Y:S01]  /*3040*/  ISETP.GE.OR P5, PT, R19, R68, P0 ;  /* 0x000000441300720c */ /* 0x000fe200007a6670 */
[----:B------:R-:W-:Y:S01]  /*3050*/  ULDC.64 UR4, c[0x0][0x300] ;  /* 0x0000c00000047ab9 */ /* 0x000fe20000000a00 */
[----:B------:R-:W-:Y:S02]  /*3060*/  IMAD.MOV.U32 R76, RZ, RZ, R14 ;  /* 0x000000ffff4c7224 */ /* 0x000fe400078e000e */
[----:B------:R-:W-:Y:S02]  /*3070*/  IMAD R12, R3, UR4, RZ ;  /* 0x00000004030c7c24 */ /* 0x000fe4000f8e02ff */
[----:B------:R-:W-:Y:S02]  /*3080*/  IMAD.MOV.U32 R77, RZ, RZ, R78 ;  /* 0x000000ffff4d7224 */ /* 0x000fe400078e004e */
[C---:B------:R-:W-:Y:S02]  /*3090*/  IMAD R81, R19.reuse, UR5, R12 ;  /* 0x0000000513517c24 */ /* 0x040fe4000f8e020c */
[----:B------:R-:W-:-:S03]  /*30a0*/  IMAD.WIDE.U32 R76, R19, UR4, R76 ;  /* 0x00000004134c7c25 */ /* 0x000fc6000f8e004c */
[----:B------:R-:W-:Y:S05]  /*30b0*/  @P5 BRA `(.L_x_662) ;  /* 0x0000000800385947 */ /* 0x000fea0003800000 */
[----:B------:R-:W1:Y:S01]  /*30c0*/  LDC R83, c[0x0][0x2f4] ;  /* 0x0000bd00ff537b82 */ /* 0x000e620000000800 */
[----:B------:R-:W-:Y:S01]  /*30d0*/  IMAD.IADD R81, R81, 0x1, R77 ;  /* 0x0000000151517824 */ /* 0x000fe200078e024d */
[----:B------:R-:W-:Y:S01]  /*30e0*/  IADD3 R79, P5, P6, R20, R76, R65 ;  /* 0x0000004c144f7210 */ /* 0x000fe20007ebe041 */
[----:B------:R-:W-:Y:S03]  /*30f0*/  BSSY B1, `(.L_x_672) ;  /* 0x0000068000017945 */ /* 0x000fe60003800000 */
[----:B------:R-:W-:Y:S02]  /*3100*/  IADD3.X R80, R26, R81, R71, P5, P6 ;  /* 0x000000511a507210 */ /* 0x000fe40002fec447 */
[----:B------:R-:W-:Y:S02]  /*3110*/  ISETP.NE.AND P6, PT, R70, RZ, PT ;  /* 0x000000ff4600720c */ /* 0x000fe40003fc5270 */
[----:B------:R-:W-:-:S04]  /*3120*/  LEA R78, P5, R79, R50, 0x1 ;  /* 0x000000324f4e7211 */ /* 0x000fc800078a08ff */
[----:B------:R-:W-:Y:S01]  /*3130*/  LEA.HI.X R79, R79, R51, R80, 0x1, P5 ;  /* 0x000000334f4f7211 */ /* 0x000fe200028f0c50 */
[----:B-1----:R-:W-:-:S05]  /*3140*/  IMAD.IADD R13, R83, 0x1, -R60 ;  /* 0x00000001530d7824 */ /* 0x002fca00078e0a3c */
[----:B------:R-:W-:-:S04]  /*3150*/  SEL R13, R60, R13, !P6 ;  /* 0x0000000d3c0d7207 */ /* 0x000fc80007000000 */
[----:B------:R-:W-:-:S04]  /*3160*/  SHF.R.S32.HI R12, RZ, 0x1f, R13 ;  /* 0x0000001fff0c7819 */ /* 0x000fc8000001140d */
[----:B------:R-:W-:-:S04]  /*3170*/  LEA.HI R12, R12, R13, RZ, 0x4 ;  /* 0x0000000d0c0c7211 */ /* 0x000fc800078f20ff */
[----:B------:R-:W-:-:S04]  /*3180*/  SHF.R.S32.HI R13, RZ, 0x4, R12 ;  /* 0x00000004ff0d7819 */ /* 0x000fc8000001140c */
[----:B------:R-:W-:-:S05]  /*3190*/  LEA.HI.SX32 R13, R48, R13, 0x1d ;  /* 0x0000000d300d7211 */ /* 0x000fca00078feaff */
[----:B------:R-:W-:-:S05]  /*31a0*/  IMAD.SHL.U32 R72, R13, 0x8, RZ ;  /* 0x000000080d487824 */ /* 0x000fca00078e00ff */
[----:B------:R-:W-:-:S04]  /*31b0*/  LOP3.LUT R13, R55, 0x38, R72, 0xf8, !PT ;  /* 0x00000038370d7812 */ /* 0x000fc800078ef848 */
[----:B------:R-:W-:-:S05]  /*31c0*/  LOP3.LUT R13, R13, R58, RZ, 0x3c, !PT ;  /* 0x0000003a0d0d7212 */ /* 0x000fca00078e3cff */
[----:B------:R-:W-:Y:S02]  /*31d0*/  IMAD R15, R192, 0x200, R13 ;  /* 0x00000200c00f7824 */ /* 0x000fe400078e020d */
[----:B------:R-:W-:Y:S02]  /*31e0*/  IMAD.IADD R13, R64, 0x1, R30 ;  /* 0x00000001400d7824 */ /* 0x000fe400078e021e */
[----:B------:R-:W-:Y:S02]  /*31f0*/  IMAD.IADD R15, R30, 0x1, R15 ;  /* 0x000000011e0f7824 */ /* 0x000fe400078e020f */
[--C-:B------:R-:W-:Y:S02]  /*3200*/  IMAD R13, R13, 0x2, R2.reuse ;  /* 0x000000020d0d7824 */ /* 0x100fe400078e0202 */
[----:B------:R-:W-:-:S04]  /*3210*/  IMAD R28, R15, 0x2, R2 ;  /* 0x000000020f1c7824 */ /* 0x000fc800078e0202 */
[----:B------:R-:W1:Y:S04]  /*3220*/  LDS.128 R12, [R13+0x22400] ;  /* 0x022400000d0c7984 */ /* 0x000e680000000c00 */
[----:B------:R-:W2:Y:S01]  /*3230*/  LDS.128 R28, [R28+0x22400] ;  /* 0x022400001c1c7984 */ /* 0x000ea20000000c00 */
[----:B------:R-:W-:Y:S05]  /*3240*/  @P4 BRA `(.L_x_673) ;  /* 0x0000000400484947 */ /* 0x000fea0003800000 */
[--C-:B------:R-:W-:Y:S02]  /*3250*/  SHF.R.U64 R91, R8, 0x10, R9.reuse ;  /* 0x00000010085b7819 */ /* 0x100fe40000001209 */
[----:B------:R-:W-:Y:S02]  /*3260*/  SHF.R.U32.HI R8, RZ, 0x10, R9 ;  /* 0x00000010ff087819 */ /* 0x000fe40000011609 */
[--C-:B------:R-:W-:Y:S01]  /*3270*/  SHF.R.U64 R93, R4, 0x10, R5.reuse ;  /* 0x00000010045d7819 */ /* 0x100fe20000001205 */
[----:B-1----:R-:W-:Y:S01]  /*3280*/  HADD2.F32 R4, -RZ, R13.H0_H0 ;  /* 0x2000000dff047230 */ /* 0x002fe20000004100 */
[----:B------:R-:W-:Y:S01]  /*3290*/  SHF.R.U32.HI R80, RZ, 0x10, R5 ;  /* 0x00000010ff507819 */ /* 0x000fe20000011605 */
[--C-:B--2---:R-:W-:Y:S01]  /*32a0*/  HADD2.F32 R5, -RZ, R29.reuse.H0_H0 ;  /* 0x2000001dff057230 */ /* 0x104fe20000004100 */
[--C-:B------:R-:W-:Y:S01]  /*32b0*/  SHF.R.U64 R92, R6, 0x10, R7.reuse ;  /* 0x00000010065c7819 */ /* 0x100fe20000001207 */
[----:B------:R-:W-:Y:S01]  /*32c0*/  HADD2.F32 R29, -RZ, R29.H1_H1 ;  /* 0x3000001dff1d7230 */ /* 0x000fe20000004100 */
[----:B------:R-:W-:Y:S01]  /*32d0*/  SHF.R.U32.HI R86, RZ, 0x10, R7 ;  /* 0x00000010ff567819 */ /* 0x000fe20000011607 */
[----:B------:R-:W-:Y:S01]  /*32e0*/  HADD2.F32 R7, -RZ, R82.H0_H0 ;  /* 0x20000052ff077230 */ /* 0x000fe20000004100 */
[--C-:B------:R-:W-:Y:S01]  /*32f0*/  SHF.R.U64 R90, R10, 0x10, R11.reuse ;  /* 0x000000100a5a7819 */ /* 0x100fe2000000120b */
[----:B------:R-:W-:Y:S01]  /*3300*/  HADD2.F32 R10, -RZ, R8.H0_H0 ;  /* 0x20000008ff0a7230 */ /* 0x000fe20000004100 */
[----:B------:R-:W-:Y:S01]  /*3310*/  SHF.R.U32.HI R11, RZ, 0x10, R11 ;  /* 0x00000010ff0b7819 */ /* 0x000fe2000001160b */
[----:B------:R-:W-:-:S02]  /*3320*/  HADD2.F32 R13, -RZ, R13.H1_H1 ;  /* 0x3000000dff0d7230 */ /* 0x000fc40000004100 */
[-C--:B------:R-:W-:Y:S01]  /*3330*/  FMUL.FTZ R9, R5, R7.reuse ;  /* 0x0000000705097220 */ /* 0x080fe20000410000 */
[----:B------:R-:W-:Y:S02]  /*3340*/  HADD2.F32 R6, -RZ, R82.H1_H1 ;  /* 0x30000052ff067230 */ /* 0x000fe40000004100 */
[C---:B------:R-:W-:Y:S01]  /*3350*/  FMUL.FTZ R82, R4.reuse, R7 ;  /* 0x0000000704527220 */ /* 0x040fe20000410000 */
[----:B------:R-:W-:Y:S02]  /*3360*/  HADD2.F32 R8, -RZ, R80.H0_H0 ;  /* 0x20000050ff087230 */ /* 0x000fe40000004100 */
[-C--:B------:R-:W-:Y:S01]  /*3370*/  FMUL.FTZ R84, R29, R10.reuse ;  /* 0x0000000a1d547220 */ /* 0x080fe20000410000 */
[----:B------:R-:W-:Y:S01]  /*3380*/  FMUL.FTZ R10, R13, R10 ;  /* 0x0000000a0d0a7220 */ /* 0x000fe20000410000 */
[-C--:B------:R-:W-:Y:S01]  /*3390*/  FFMA.FTZ R82, R5, R6.reuse, R82 ;  /* 0x0000000605527223 */ /* 0x080fe20000010052 */
[----:B------:R-:W-:Y:S01]  /*33a0*/  FFMA.FTZ R80, R4, R6, -R9 ;  /* 0x0000000604507223 */ /* 0x000fe20000010809 */
[----:B------:R-:W-:-:S02]  /*33b0*/  HADD2.F32 R5, -RZ, R31.H0_H0 ;  /* 0x2000001fff057230 */ /* 0x000fc40000004100 */
[-C--:B------:R-:W-:Y:S01]  /*33c0*/  FFMA.FTZ R29, R29, R8.reuse, R10 ;  /* 0x000000081d1d7223 */ /* 0x080fe2000001000a */
[----:B------:R-:W-:Y:S02]  /*33d0*/  HADD2.F32 R31, -RZ, R31.H1_H1 ;  /* 0x3000001fff1f7230 */ /* 0x000fe40000004100 */
[----:B------:R-:W-:Y:S01]  /*33e0*/  FFMA.FTZ R85, R13, R8, -R84 ;  /* 0x000000080d557223 */ /* 0x000fe20000010854 */
[----:B------:R-:W-:Y:S02]  /*33f0*/  HADD2.F32 R4, -RZ, R15.H0_H0 ;  /* 0x2000000fff047230 */ /* 0x000fe40000004100 */
[----:B------:R-:W-:Y:S01]  /*3400*/  HADD2.F32 R10, -RZ, R11.H0_H0 ;  /* 0x2000000bff0a7230 */ /* 0x000fe20000004100 */
[----:B------:R-:W-:Y:S01]  /*3410*/  F2FP.F16.F32.PACK_AB R29, R29, R82 ;  /* 0x000000521d1d723e */ /* 0x000fe200000000ff */
[----:B------:R-:W-:Y:S01]  /*3420*/  HADD2.F32 R7, -RZ, R87.H0_H0 ;  /* 0x20000057ff077230 */ /* 0x000fe20000004100 */
[----:B------:R-:W-:Y:S01]  /*3430*/  F2FP.F16.F32.PACK_AB R80, R85, R80 ;  /* 0x000000505550723e */ /* 0x000fe200000000ff */
[----:B------:R-:W-:-:S02]  /*3440*/  HADD2.F32 R15, -RZ, R15.H1_H1 ;  /* 0x3000000fff0f7230 */ /* 0x000fc40000004100 */
[-C--:B------:R-:W-:Y:S01]  /*3450*/  FMUL.FTZ R88, R31, R10.reuse ;  /* 0x0000000a1f587220 */ /* 0x080fe20000410000 */
[----:B------:R-:W-:Y:S02]  /*3460*/  HADD2.F32 R6, -RZ, R87.H1_H1 ;  /* 0x30000057ff067230 */ /* 0x000fe40000004100 */
[-C--:B------:R-:W-:Y:S01]  /*3470*/  FMUL.FTZ R9, R5, R7.reuse ;  /* 0x0000000705097220 */ /* 0x080fe20000410000 */
[----:B------:R-:W-:Y:S02]  /*3480*/  HADD2.F32 R8, -RZ, R86.H0_H0 ;  /* 0x20000056ff087230 */ /* 0x000fe40000004100 */
[C---:B------:R-:W-:Y:S01]  /*3490*/  FMUL.FTZ R86, R4.reuse, R7 ;  /* 0x0000000704567220 */ /* 0x040fe20000410000 */
[----:B------:R-:W-:Y:S01]  /*34a0*/  FMUL.FTZ R10, R15, R10 ;  /* 0x0000000a0f0a7220 */ /* 0x000fe20000410000 */
[-C--:B------:R-:W-:Y:S01]  /*34b0*/  FFMA.FTZ R84, R4, R6.reuse, -R9 ;  /* 0x0000000604547223 */ /* 0x080fe20000010809 */
[----:B------:R-:W-:Y:S02]  /*34c0*/  HADD2.F32 R9, -RZ, R91.H0_H0 ;  /* 0x2000005bff097230 */ /* 0x000fe40000004100 */
[----:B------:R-:W-:Y:S01]  /*34d0*/  FFMA.FTZ R86, R5, R6, R86 ;  /* 0x0000000605567223 */ /* 0x000fe20000010056 */
[-C--:B------:R-:W-:Y:S01]  /*34e0*/  FFMA.FTZ R87, R15, R8.reuse, -R88 ;  /* 0x000000080f577223 */ /* 0x080fe20000010858 */
[----:B------:R-:W-:Y:S01]  /*34f0*/  FFMA.FTZ R89, R31, R8, R10 ;  /* 0x000000081f597223 */ /* 0x000fe2000001000a */
[----:B------:R-:W-:-:S02]  /*3500*/  HADD2.F32 R8, -RZ, R94.H1_H1 ;  /* 0x3000005eff087230 */ /* 0x000fc40000004100 */
[----:B------:R-:W-:Y:S01]  /*3510*/  HADD2.F32 R5, -RZ, R28.H0_H0 ;  /* 0x2000001cff057230 */ /* 0x000fe20000004100 */
[----:B------:R-:W-:Y:S01]  /*3520*/  F2FP.F16.F32.PACK_AB R84, R87, R84 ;  /* 0x000000545754723e */ /* 0x000fe200000000ff */
[----:B------:R-:W-:Y:S02]  /*3530*/  HADD2.F32 R4, -RZ, R12.H0_H0 ;  /* 0x2000000cff047230 */ /* 0x000fe40000004100 */
[----:B------:R-:W-:Y:S02]  /*3540*/  HADD2.F32 R28, -RZ, R28.H1_H1 ;  /* 0x3000001cff1c7230 */ /* 0x000fe40000004100 */
[-C--:B------:R-:W-:Y:S01]  /*3550*/  FMUL.FTZ R11, R5, R8.reuse ;  /* 0x00000008050b7220 */ /* 0x080fe20000410000 */
[----:B------:R-:W-:Y:S02]  /*3560*/  HADD2.F32 R12, -RZ, R12.H1_H1 ;  /* 0x3000000cff0c7230 */ /* 0x000fe40000004100 */
[----:B------:R-:W-:Y:S01]  /*3570*/  FMUL.FTZ R8, R4, R8 ;  /* 0x0000000804087220 */ /* 0x000fe20000410000 */
[----:B------:R-:W-:-:S02]  /*3580*/  HADD2.F32 R6, -RZ, R95.H1_H1 ;  /* 0x3000005fff067230 */ /* 0x000fc40000004100 */
[-C--:B------:R-:W-:Y:S01]  /*3590*/  FMUL.FTZ R13, R28, R9.reuse ;  /* 0x000000091c0d7220 */ /* 0x080fe20000410000 */
[----:B------:R-:W-:Y:S02]  /*35a0*/  HADD2.F32 R7, -RZ, R93.H0_H0 ;  /* 0x2000005dff077230 */ /* 0x000fe40000004100 */
[----:B------:R-:W-:Y:S01]  /*35b0*/  FMUL.FTZ R9, R12, R9 ;  /* 0x000000090c097220 */ /* 0x000fe20000410000 */
[-C--:B------:R-:W-:Y:S01]  /*35c0*/  FFMA.FTZ R10, R5, R6.reuse, R8 ;  /* 0x00000006050a7223 */ /* 0x080fe20000010008 */
[----:B------:R-:W-:Y:S01]  /*35d0*/  FFMA.FTZ R11, R4, R6, -R11 ;  /* 0x00000006040b7223 */ /* 0x000fe2000001080b */
[-C--:B------:R-:W-:Y:S01]  /*35e0*/  FFMA.FTZ R12, R12, R7.reuse, -R13 ;  /* 0x000000070c0c7223 */ /* 0x080fe2000001080d */
[----:B------:R-:W-:Y:S01]  /*35f0*/  FFMA.FTZ R13, R28, R7, R9 ;  /* 0x000000071c0d7223 */ /* 0x000fe20000010009 */
[----:B------:R-:W-:Y:S02]  /*3600*/  HADD2.F32 R5, -RZ, R30.H0_H0 ;  /* 0x2000001eff057230 */ /* 0x000fe40000004100 */
[----:B------:R-:W-:Y:S01]  /*3610*/  HADD2.F32 R8, -RZ, R94.H0_H0 ;  /* 0x2000005eff087230 */ /* 0x000fe20000004100 */
[----:B------:R-:W-:Y:S01]  /*3620*/  F2FP.F16.F32.PACK_AB R12, R12, R11 ;  /* 0x0000000b0c0c723e */ /* 0x000fe200000000ff */
[----:B------:R-:W-:Y:S01]  /*3630*/  HADD2.F32 R9, -RZ, R90.H0_H0 ;  /* 0x2000005aff097230 */ /* 0x000fe20000004100 */
[----:B------:R-:W-:Y:S01]  /*3640*/  F2FP.F16.F32.PACK_AB R28, R13, R10 ;  /* 0x0000000a0d1c723e */ /* 0x000fe200000000ff */
[----:B------:R-:W-:-:S02]  /*3650*/  HADD2.F32 R4, -RZ, R14.H0_H0 ;  /* 0x2000000eff047230 */ /* 0x000fc40000004100 */
[-C--:B------:R-:W-:Y:S01]  /*3660*/  FMUL.FTZ R15, R5, R8.reuse ;  /* 0x00000008050f7220 */ /* 0x080fe20000410000 */
[----:B------:R-:W-:Y:S02]  /*3670*/  HADD2.F32 R30, -RZ, R30.H1_H1 ;  /* 0x3000001eff1e7230 */ /* 0x000fe40000004100 */
[----:B------:R-:W-:Y:S02]  /*3680*/  HADD2.F32 R14, -RZ, R14.H1_H1 ;  /* 0x3000000eff0e7230 */ /* 0x000fe40000004100 */
[----:B------:R-:W-:Y:S01]  /*3690*/  FMUL.FTZ R8, R4, R8 ;  /* 0x0000000804087220 */ /* 0x000fe20000410000 */
[----:B------:R-:W-:Y:S02]  /*36a0*/  HADD2.F32 R6, -RZ, R95.H0_H0 ;  /* 0x2000005fff067230 */ /* 0x000fe40000004100 */
[-C--:B------:R-:W-:Y:S01]  /*36b0*/  FMUL.FTZ R31, R30, R9.reuse ;  /* 0x000000091e1f7220 */ /* 0x080fe20000410000 */
[----:B------:R-:W-:Y:S02]  /*36c0*/  HADD2.F32 R7, -RZ, R92.H0_H0 ;  /* 0x2000005cff077230 */ /* 0x000fe40000004100 */
[----:B------:R-:W-:Y:S01]  /*36d0*/  FMUL.FTZ R9, R14, R9 ;  /* 0x000000090e097220 */ /* 0x000fe20000410000 */
[----:B------:R-:W-:-:S02]  /*36e0*/  IMAD.MOV.U32 R13, RZ, RZ, R80 ;  /* 0x000000ffff0d7224 */ /* 0x000fc400078e0050 */
[-C--:B------:R-:W-:Y:S01]  /*36f0*/  FFMA.FTZ R15, R4, R6.reuse, -R15 ;  /* 0x00000006040f7223 */ /* 0x080fe2000001080f */
[----:B------:R-:W-:Y:S01]  /*3700*/  FFMA.FTZ R8, R5, R6, R8 ;  /* 0x0000000605087223 */ /* 0x000fe20000010008 */
[-C--:B------:R-:W-:Y:S01]  /*3710*/  FFMA.FTZ R14, R14, R7.reuse, -R31 ;  /* 0x000000070e0e7223 */ /* 0x080fe2000001081f */
[----:B------:R-:W-:Y:S01]  /*3720*/  FFMA.FTZ R9, R30, R7, R9 ;  /* 0x000000071e097223 */ /* 0x000fe20000010009 */
[----:B------:R-:W-:-:S03]  /*3730*/  F2FP.F16.F32.PACK_AB R31, R89, R86 ;  /* 0x00000056591f723e */ /* 0x000fc600000000ff */
[----:B------:R-:W-:Y:S01]  /*3740*/  F2FP.F16.F32.PACK_AB R14, R14, R15 ;  /* 0x0000000f0e0e723e */ /* 0x000fe200000000ff */
[----:B------:R-:W-:Y:S01]  /*3750*/  IMAD.MOV.U32 R15, RZ, RZ, R84 ;  /* 0x000000ffff0f7224 */ /* 0x000fe200078e0054 */
[----:B------:R-:W-:-:S07]  /*3760*/  F2FP.F16.F32.PACK_AB R30, R9, R8 ;  /* 0x00000008091e723e */ /* 0x000fce00000000ff */
.L_x_673:
[----:B------:R-:W-:Y:S05]  /*3770*/  BSYNC B1 ;  /* 0x0000000000017941 */ /* 0x000fea0003800000 */
.L_x_672:
[----:B-1----:R3:W-:Y:S01]  /*3780*/  STG.E.128 desc[UR40][R78.64], R12 ;  /* 0x0000000c4e007986 */ /* 0x0027e2000c101d28 */
[----:B------:R-:W-:-:S13]  /*3790*/  ISETP.GE.AND P4, PT, R72, R83, PT ;  /* 0x000000534800720c */ /* 0x000fda0003f86270 */
[----:B------:R-:W-:Y:S05]  /*37a0*/  @P4 BRA `(.L_x_662) ;  /* 0x00000000007c4947 */ /* 0x000fea0003800000 */
[--C-:B------:R-:W-:Y:S02]  /*37b0*/  IADD3 R76, P4, P5, R20, R76, R72.reuse ;  /* 0x0000004c144c7210 */ /* 0x100fe40007d9e048 */
[----:B------:R-:W-:-:S04]  /*37c0*/  SHF.R.S32.HI R72, RZ, 0x1f, R72 ;  /* 0x0000001fff487819 */ /* 0x000fc80000011448 */
[----:B------:R-:W-:Y:S02]  /*37d0*/  IADD3.X R72, R26, R81, R72, P4, P5 ;  /* 0x000000511a487210 */ /* 0x000fe400027ea448 */
[----:B------:R-:W-:-:S04]  /*37e0*/  LEA R50, P4, R76, R50, 0x1 ;  /* 0x000000324c327211 */ /* 0x000fc800078808ff */
[----:B------:R-:W-:-:S05]  /*37f0*/  LEA.HI.X R51, R76, R51, R72, 0x1, P4 ;  /* 0x000000334c337211 */ /* 0x000fca00020f0c48 */
[----:B--2---:R4:W-:Y:S01]  /*3800*/  STG.E.128 desc[UR40][R50.64], R28 ;  /* 0x0000001c32007986 */ /* 0x0049e2000c101d28 */
[----:B------:R-:W-:Y:S05]  /*3810*/  BRA `(.L_x_662) ;  /* 0x0000000000607947 */ /* 0x000fea0003800000 */
.L_x_655:
[----:B------:R-:W-:-:S13]  /*3820*/  ISETP.NE.AND P3, PT, R184, 0x3, PT ;  /* 0x00000003b800780c */ /* 0x000fda0003f65270 */
[----:B------:R-:W-:Y:S05]  /*3830*/  @!P3 BRA `(.L_x_674) ;  /* 0x000000000004b947 */ /* 0x000fea0003800000 */
[----:B------:R-:W-:Y:S01]  /*3840*/  BPT.TRAP 0x1 ;  /* 0x000000040000795c */ /* 0x000fe20000300000 */
.L_x_674:
[----:B------:R-:W-:Y:S01]  /*3850*/  IMAD R66, R22, 0x8, R2 ;  /* 0x0000000816427824 */ /* 0x000fe200078e0202 */
[----:B------:R-:W-:Y:S01]  /*3860*/  SHF.L.U32 R75, R185, 0x1f, RZ ;  /* 0x0000001fb94b7819 */ /* 0x000fe200000006ff */
[----:B------:R-:W-:Y:S01]  /*3870*/  IMAD R68, R45, -0x40, R46 ;  /* 0xffffffc02d447824 */ /* 0x000fe200078e022e */
[----:B------:R-:W-:Y:S02]  /*3880*/  BSSY B1, `(.L_x_675) ;  /* 0x0000005000017945 */ /* 0x000fe40003800000 */
[----:B------:R-:W0:Y:S02]  /*3890*/  SYNCS.PHASECHK.TRANS64.TRYWAIT P5, [R66+URZ+0x28c90], R75 ;  /* 0x028c904b420075a7 */ /* 0x000e2400080a017f */
[----:B------:R-:W-:-:S04]  /*38a0*/  VIMNMX R68, R68, 0x40, PT ;  /* 0x0000004044447848 */ /* 0x000fc80003fe0100 */
[----:B------:R-:W-:Y:S01]  /*38b0*/  ISETP.GE.AND P4, PT, R19, R68, PT ;  /* 0x000000441300720c */ /* 0x000fe20003f86270 */
[----:B0-----:R-:W-:-:S12]  /*38c0*/  @!P5 BRA `(.L_x_676) ;  /* 0x00000140000cd947 */ /* 0x001fd80003800000 */
.L_x_951:
[----:B------:R-:W-:Y:S05]  /*38d0*/  BSYNC B1 ;  /* 0x0000000000017941 */ /* 0x000fea0003800000 */
.L_x_675:
[----:B------:R-:W-:Y:S05]  /*38e0*/  @P4 BRA `(.L_x_662) ;  /* 0x00000000002c4947 */ /* 0x000fea0003800000 */
[----:B------:R-:W-:Y:S01]  /*38f0*/  @!P1 LOP3.LUT P4, RZ, R188, 0x4, RZ, 0xc0, !PT ;  /* 0x00000004bcff9812 */ /* 0x000fe2000788c0ff */
[----:B------:R-:W-:Y:S01]  /*3900*/  @!P1 VIADD R4, R61, 0x20 ;  /* 0x000000203d049836 */ /* 0x000fe20000000000 */
[----:B------:R-:W-:Y:S02]  /*3910*/  PLOP3.LUT P5, PT, PT, PT, PT, 0x8, 0x0 ;  /* 0x000000000000781c */ /* 0x000fe40003fae170 */
[----:B------:R-:W-:-:S13]  /*3920*/  @!P1 PLOP3.LUT P5, PT, P4, PT, PT, 0x80, 0x0 ;  /* 0x000000000000981c */ /* 0x000fda00027af070 */
[----:B------:R-:W-:-:S04]  /*3930*/  @P5 VIADD R4, R61, 0xffffffe0 ;  /* 0xffffffe03d045836 */ /* 0x000fc80000000000 */
[----:B------:R-:W-:-:S04]  /*3940*/  @!P1 IMAD.IADD R5, R30, 0x1, R4 ;  /* 0x000000011e059824 */ /* 0x000fc800078e0204 */
[----:B------:R-:W-:Y:S02]  /*3950*/  @!P1 IMAD R8, R5, 0x2, R2 ;  /* 0x0000000205089824 */ /* 0x000fe400078e0202 */
[----:B------:R-:W1:Y:S04]  /*3960*/  @!P0 LDS.128 R4, [R31+0x22400] ;  /* 0x022400001f048984 */ /* 0x000e680000000c00 */
[----:B------:R-:W2:Y:S04]  /*3970*/  @!P1 LDS.128 R8, [R8+0x22400] ;  /* 0x0224000008089984 */ /* 0x000ea80000000c00 */
[----:B-1----:R1:W-:Y:S04]  /*3980*/  @!P0 STG.E.128 desc[UR40][R12.64], R4 ;  /* 0x000000040c008986 */ /* 0x0023e8000c101d28 */
[----:B--2---:R1:W-:Y:S02]  /*3990*/  @!P1 STG.E.128 desc[UR40][R12.64+0x40], R8 ;  /* 0x000040080c009986 */ /* 0x0043e4000c101d28 */
.L_x_662:
[----:B------:R-:W-:Y:S05]  /*39a0*/  BSYNC B0 ;  /* 0x0000000000007941 */ /* 0x000fea0003800000 */
.L_x_654:
[----:B-1----:R-:W1:Y:S01]  /*39b0*/  S2R R4, SR_TID.X ;  /* 0x0000000000047919 */ /* 0x002e620000002100 */
[----:B------:R-:W-:Y:S01]  /*39c0*/  @!PT LDS RZ, [RZ] ;  /* 0x00000000fffff984 */ /* 0x000fe20000000800 */
[----:B------:R-:W-:Y:S01]  /*39d0*/  @!PT LDS RZ, [RZ] ;  /* 0x00000000fffff984 */ /* 0x000fe20000000800 */
[----:B------:R-:W-:Y:S01]  /*39e0*/  @!PT LDS RZ, [RZ] ;  /* 0x00000000fffff984 */ /* 0x000fe20000000800 */
[----:B------:R-:W-:Y:S01]  /*39f0*/  @!PT LDS RZ, [RZ] ;  /* 0x00000000fffff984 */ /* 0x000fe20000000800 */
[----:B------:R5:W-:Y:S06]  /*3a00*/  MEMBAR.ALL.CTA ;  /* 0x0000000000007992 */ /* 0x000bec0000008000 */
[----:B-----5:R-:W5:Y:S01]  /*3a10*/  FENCE.VIEW.ASYNC.S ;  /* 0x00000000000073c6 */ /* 0x020f620000000000 */
[----:B------:R-:W-:Y:S05]  /*3a20*/  WARPSYNC.ALL ;  /* 0x0000000000007948 */ /* 0x000fea0003800000 */
[----:B------:R-:W-:Y:S01]  /*3a30*/  BSSY B0, `(.L_x_677) ;  /* 0x0000009000007945 */ /* 0x000fe20003800000 */
[----:B-1----:R-:W-:Y:S01]  /*3a40*/  LOP3.LUT R4, R4, 0x7f, RZ, 0xc0, !PT ;  /* 0x0000007f04047812 */ /* 0x002fe200078ec0ff */
[----:B-----5:R1:W-:Y:S03]  /*3a50*/  BAR.SYNC.DEFER_BLOCKING R59, 0x80 ;  /* 0x0002003b0000751d */ /* 0x0203e60000010000 */
[----:B------:R-:W-:-:S13]  /*3a60*/  ISETP.NE.AND P4, PT, R4, RZ, PT ;  /* 0x000000ff0400720c */ /* 0x000fda0003f85270 */
[----:B------:R-:W-:-:S05]  /*3a70*/  @!P4 VIADD R4, R66, 0x28ca0 ;  /* 0x00028ca04204c836 */ /* 0x000fca0000000000 */
[----:B------:R-:W-:-:S04]  /*3a80*/  @!P4 PRMT R4, RZ, 0x654, R4 ;  /* 0x00000654ff04c816 */ /* 0x000fc80000000004 */
[----:B------:R1:W-:Y:S01]  /*3a90*/  @!P4 SYNCS.ARRIVE.TRANS64.RED.A1T0 RZ, [R4+URZ], RZ ;  /* 0x000000ff04ffc9a7 */ /* 0x0003e2000810043f */
[----:B------:R-:W-:Y:S05]  /*3aa0*/  @!P3 BRA `(.L_x_678) ;  /* 0x000000000004b947 */ /* 0x000fea0003800000 */
[----:B------:R-:W-:Y:S01]  /*3ab0*/  BPT.TRAP 0x1 ;  /* 0x000000040000795c */ /* 0x000fe20000300000 */
.L_x_678:
[----:B------:R-:W-:Y:S05]  /*3ac0*/  BSYNC B0 ;  /* 0x0000000000007941 */ /* 0x000fea0003800000 */
.L_x_677:
[----:B------:R-:W5:Y:S01]  /*3ad0*/  SYNCS.PHASECHK.TRANS64.TRYWAIT P5, [R66+URZ+0x28cb0], R75 ;  /* 0x028cb04b420075a7 */ /* 0x000f6200080a017f */
[----:B------:R-:W-:Y:S01]  /*3ae0*/  BSSY B0, `(.L_x_679) ;  /* 0x0000003000007945 */ /* 0x000fe20003800000 */
[----:B------:R-:W-:-:S03]  /*3af0*/  ISETP.GE.AND P3, PT, R19, R68, PT ;  /* 0x000000441300720c */ /* 0x000fc60003f66270 */
[----:B-----5:R-:W-:Y:S10]  /*3b00*/  @!P5 BRA `(.L_x_680) ;  /* 0x0000013c0090d947 */ /* 0x020ff40003800000 */
.L_x_952:
[----:B------:R-:W-:Y:S05]  /*3b10*/  BSYNC B0 ;  /* 0x0000000000007941 */ /* 0x000fea0003800000 */
.L_x_679:
[----:B------:R-:W-:Y:S04]  /*3b20*/  BSSY B0, `(.L_x_681) ;  /* 0x0000051000007945 */ /* 0x000fe80003800000 */
[----:B------:R-:W-:Y:S05]  /*3b30*/  @P3 BRA `(.L_x_682) ;  /* 0x00000004003c3947 */ /* 0x000fea0003800000 */
[----:B-1----:R-:W-:Y:S01]  /*3b40*/  IMAD.WIDE R4, R45, 0x40, R42 ;  /* 0x000000402d047825 */ /* 0x002fe200078e022a */
[----:B------:R-:W-:Y:S01]  /*3b50*/  ULDC.64 UR4, c[0x0][0x328] ;  /* 0x0000ca0000047ab9 */ /* 0x000fe20000000a00 */
[----:B------:R-:W-:Y:S02]  /*3b60*/  LOP3.LUT P3, RZ, R188, 0x4, RZ, 0xc0, !PT ;  /* 0x00000004bcff7812 */ /* 0x000fe4000786c0ff */
[----:B------:R-:W-:Y:S02]  /*3b70*/  IMAD R5, R5, UR4, RZ ;  /* 0x0000000405057c24 */ /* 0x000fe4000f8e02ff */
[----:B------:R-:W-:Y:S02]  /*3b80*/  IMAD.MOV.U32 R72, RZ, RZ, R32 ;  /* 0x000000ffff487224 */ /* 0x000fe400078e0020 */
[C---:B------:R-:W-:Y:S02]  /*3b90*/  IMAD R5, R4.reuse, UR5, R5 ;  /* 0x0000000504057c24 */ /* 0x040fe4000f8e0205 */
[----:B------:R-:W-:Y:S01]  /*3ba0*/  IMAD.WIDE.U32 R6, R4, UR4, R72 ;  /* 0x0000000404067c25 */ /* 0x000fe2000f8e0048 */
[----:B------:R-:W-:-:S03]  /*3bb0*/  ULDC.64 UR4, c[0x0][0x318] ;  /* 0x0000c60000047ab9 */ /* 0x000fc60000000a00 */
[----:B------:R-:W-:Y:S01]  /*3bc0*/  IMAD R9, R22, 0x8000, R61 ;  /* 0x0000800016097824 */ /* 0x000fe200078e023d */
[----:B---3--:R-:W-:Y:S01]  /*3bd0*/  LEA R12, P5, R6, UR4, 0x1 ;  /* 0x00000004060c7c11 */ /* 0x008fe2000f8a08ff */
[----:B------:R-:W-:Y:S01]  /*3be0*/  IMAD.IADD R5, R7, 0x1, R5 ;  /* 0x0000000107057824 */ /* 0x000fe200078e0205 */
[----:B------:R-:W-:Y:S01]  /*3bf0*/  ULDC UR4, c[0x0][0x320] ;  /* 0x0000c80000047ab9 */ /* 0x000fe20000000800 */
[----:B------:R-:W-:Y:S02]  /*3c00*/  VIADD R4, R16, 0x40 ;  /* 0x0000004010047836 */ /* 0x000fe40000000000 */
[C---:B------:R-:W-:Y:S01]  /*3c10*/  VIADD R15, R9.reuse, 0x20 ;  /* 0x00000020090f7836 */ /* 0x040fe20000000000 */
[----:B------:R-:W-:Y:S01]  /*3c20*/  LEA.HI.X R13, R6, UR5, R5, 0x1, P5 ;  /* 0x00000005060d7c11 */ /* 0x000fe2000a8f0c05 */
[C---:B------:R-:W-:Y:S01]  /*3c30*/  @P3 VIADD R15, R9.reuse, 0xffffffe0 ;  /* 0xffffffe0090f3836 */ /* 0x040fe20000000000 */
[----:B------:R-:W-:Y:S01]  /*3c40*/  ISETP.GE.AND P5, PT, R16, UR4, PT ;  /* 0x0000000410007c0c */ /* 0x000fe2000bfa6270 */
[----:B--2-4-:R-:W-:Y:S01]  /*3c50*/  IMAD R29, R9, 0x2, R2 ;  /* 0x00000002091d7824 */ /* 0x014fe200078e0202 */
[----:B------:R-:W-:Y:S01]  /*3c60*/  ISETP.GE.AND P3, PT, R4, UR4, PT ;  /* 0x0000000404007c0c */ /* 0x000fe2000bf66270 */
[----:B------:R-:W-:-:S02]  /*3c70*/  VIADD R14, R16, 0x80 ;  /* 0x00000080100e7836 */ /* 0x000fc40000000000 */
[----:B------:R-:W-:-:S08]  /*3c80*/  VIADD R28, R16, 0xc0 ;  /* 0x000000c0101c7836 */ /* 0x000fd00000000000 */
[----:B------:R-:W1:Y:S04]  /*3c90*/  @!P5 LDS.128 R4, [R29+0x400] ;  /* 0x000400001d04d984 */ /* 0x000e680000000c00 */
[----:B------:R-:W2:Y:S04]  /*3ca0*/  @!P3 LDS.128 R8, [R29+0x2400] ;  /* 0x002400001d08b984 */ /* 0x000ea80000000c00 */
[----:B-1----:R-:W-:Y:S01]  /*3cb0*/  @!P5 STG.E.128 desc[UR40][R12.64], R4 ;  /* 0x000000040c00d986 */ /* 0x002fe2000c101d28 */
[----:B------:R-:W-:Y:S01]  /*3cc0*/  ISETP.GE.AND P5, PT, R14, UR4, PT ;  /* 0x000000040e007c0c */ /* 0x000fe2000bfa6270 */
[----:B------:R-:W-:-:S02]  /*3cd0*/  VIADD R14, R16, 0x100 ;  /* 0x00000100100e7836 */ /* 0x000fc40000000000 */
[----:B--2---:R-:W-:Y:S01]  /*3ce0*/  @!P3 STG.E.128 desc[UR40][R12.64+0x80], R8 ;  /* 0x000080080c00b986 */ /* 0x004fe2000c101d28 */
[----:B------:R-:W-:Y:S01]  /*3cf0*/  ISETP.GE.AND P3, PT, R28, UR4, PT ;  /* 0x000000041c007c0c */ /* 0x000fe2000bf66270 */
        /* <DEDUP_REMOVED lines=16> */
[----:B------:R-:W-:Y:S02]  /*3e00*/  IMAD R28, R15, 0x2, R2 ;  /* 0x000000020f1c7824 */ /* 0x000fe400078e0202 */
[----:B------:R-:W-:-:S06]  /*3e10*/  VIADD R15, R16, 0xe0 ;  /* 0x000000e0100f7836 */ /* 0x000fcc0000000000 */
[----:B------:R-:W1:Y:S04]  /*3e20*/  @!P5 LDS.128 R4, [R29+0xc400] ;  /* 0x00c400001d04d984 */ /* 0x000e680000000c00 */
[----:B------:R-:W2:Y:S04]  /*3e30*/  @!P3 LDS.128 R8, [R29+0xe400] ;  /* 0x00e400001d08b984 */ /* 0x000ea80000000c00 */
[----:B-1----:R-:W-:Y:S01]  /*3e40*/  @!P5 STG.E.128 desc[UR40][R12.64+0x300], R4 ;  /* 0x000300040c00d986 */ /* 0x002fe2000c101d28 */
[----:B------:R-:W-:-:S03]  /*3e50*/  ISETP.GE.AND P5, PT, R74, UR4, PT ;  /* 0x000000044a007c0c */ /* 0x000fc6000bfa6270 */
        /* <DEDUP_REMOVED lines=22> */
[----:B------:R-:W-:-:S03]  /*3fc0*/  ISETP.GE.AND P5, PT, R14, UR4, PT ;  /* 0x000000040e007c0c */ /* 0x000fc6000bfa6270 */
[----:B--2---:R-:W-:Y:S01]  /*3fd0*/  @!P3 STG.E.128 desc[UR40][R12.64+0x2c0], R8 ;  /* 0x0002c0080c00b986 */ /* 0x004fe2000c101d28 */
[----:B------:R-:W-:-:S09]  /*3fe0*/  ISETP.GE.AND P3, PT, R15, UR4, PT ;  /* 0x000000040f007c0c */ /* 0x000fd2000bf66270 */
[----:B------:R-:W1:Y:S04]  /*3ff0*/  @!P5 LDS.128 R4, [R28+0xc400] ;  /* 0x00c400001c04d984 */ /* 0x000e680000000c00 */
[----:B------:R-:W2:Y:S04]  /*4000*/  @!P3 LDS.128 R8, [R28+0xe400] ;  /* 0x00e400001c08b984 */ /* 0x000ea80000000c00 */
[----:B-1----:R1:W-:Y:S04]  /*4010*/  @!P5 STG.E.128 desc[UR40][R12.64+0x340], R4 ;  /* 0x000340040c00d986 */ /* 0x0023e8000c101d28 */
[----:B--2---:R1:W-:Y:S02]  /*4020*/  @!P3 STG.E.128 desc[UR40][R12.64+0x3c0], R8 ;  /* 0x0003c0080c00b986 */ /* 0x0043e4000c101d28 */
.L_x_682:
[----:B------:R-:W-:Y:S05]  /*4030*/  BSYNC B0 ;  /* 0x0000000000007941 */ /* 0x000fea0003800000 */
.L_x_681:
[----:B------:R-:W-:Y:S01]  /*4040*/  @!PT LDS RZ, [RZ] ;  /* 0x00000000fffff984 */ /* 0x000fe20000000800 */
[----:B------:R-:W-:Y:S01]  /*4050*/  @!PT LDS RZ, [RZ] ;  /* 0x00000000fffff984 */ /* 0x000fe20000000800 */
[----:B------:R-:W-:Y:S01]  /*4060*/  @!PT LDS RZ, [RZ] ;  /* 0x00000000fffff984 */ /* 0x000fe20000000800 */
[----:B------:R-:W-:Y:S01]  /*4070*/  @!PT LDS RZ, [RZ] ;  /* 0x00000000fffff984 */ /* 0x000fe20000000800 */
[----:B------:R5:W-:Y:S06]  /*4080*/  MEMBAR.ALL.CTA ;  /* 0x0000000000007992 */ /* 0x000bec0000008000 */
[----:B-----5:R-:W5:Y:S01]  /*4090*/  FENCE.VIEW.ASYNC.S ;  /* 0x00000000000073c6 */ /* 0x020f620000000000 */
[----:B0-----:R-:W-:Y:S01]  /*40a0*/  @!P4 VIADD R66, R66, 0x28cc0 ;  /* 0x00028cc04242c836 */ /* 0x001fe20000000000 */
[----:B-----5:R0:W-:Y:S04]  /*40b0*/  BAR.SYNC.DEFER_BLOCKING R59, 0x80 ;  /* 0x0002003b0000751d */ /* 0x0201e80000010000 */
[----:B------:R-:W-:Y:S01]  /*40c0*/  @!P4 PRMT R66, RZ, 0x654, R66 ;  /* 0x00000654ff42c816 */ /* 0x000fe20000000042 */
[----:B------:R-:W-:Y:S01]  /*40d0*/  VIADD R22, R22, 0x1 ;  /* 0x0000000116167836 */ /* 0x000fe20000000000 */
[----:B------:R-:W-:-:S02]  /*40e0*/  PLOP3.LUT P3, PT, PT, PT, PT, 0x8, 0x0 ;  /* 0x000000000000781c */ /* 0x000fc40003f6e170 */
[----:B------:R0:W-:Y:S02]  /*40f0*/  @!P4 SYNCS.ARRIVE.TRANS64.RED.A1T0 RZ, [R66+URZ], RZ ;  /* 0x000000ff42ffc9a7 */ /* 0x0001e4000810043f */
[----:B------:R-:W-:-:S04]  /*4100*/  ISETP.NE.AND P4, PT, R22, 0x2, PT ;  /* 0x000000021600780c */ /* 0x000fc80003f85270 */
[----:B-1----:R-:W-:Y:S02]  /*4110*/  SEL R4, RZ, 0x1, P4 ;  /* 0x00000001ff047807 */ /* 0x002fe40002000000 */
[----:B------:R-:W-:Y:S02]  /*4120*/  SEL R22, R22, RZ, P4 ;  /* 0x000000ff16167207 */ /* 0x000fe40002000000 */
[----:B------:R-:W-:Y:S01]  /*4130*/  LOP3.LUT R185, R185, R4, RZ, 0x3c, !PT ;  /* 0x00000004b9b97212 */ /* 0x000fe200078e3cff */
[----:B0-----:R-:W-:Y:S06]  /*4140*/  @P2 BRA `(.L_x_683) ;  /* 0xffffffe000202947 */ /* 0x001fec000383ffff */
.L_x_649:
[----:B------:R-:W2:Y:S01]  /*4150*/  LDL R4, [R1] ;  /* 0x0000000001047983 */ /* 0x000ea20000100800 */
[----:B------:R-:W-:Y:S01]  /*4160*/  BSSY B0, `(.L_x_684) ;  /* 0x000004d000007945 */ /* 0x000fe20003800000 */
        /* <DEDUP_REMOVED lines=16> */
[----:B------:R-:W-:Y:S01]  /*4270*/  CS2R R120, SRZ ;  /* 0x0000000000787805 */ /* 0x000fe2000001ff00 */
[----:B------:R-:W-:Y:S01]  /*4280*/  IMAD.MOV.U32 R119, RZ, RZ, RZ ;  /* 0x000000ffff777224 */ /* 0x000fe200078e00ff */
        /* <DEDUP_REMOVED lines=10> */
[----:B------:R-:W-:Y:S01]  /*4330*/  CS2R R100, SRZ ;  /* 0x0000000000647805 */ /* 0x000fe2000001ff00 */
[----:B------:R-:W-:Y:S01]  /*4340*/  IMAD.MOV.U32 R99, RZ, RZ, RZ ;  /* 0x000000ffff637224 */ /* 0x000fe200078e00ff */
[----:B------:R-:W-:Y:S01]  /*4350*/  CS2R R40, SRZ ;  /* 0x0000000000287805 */ /* 0x000fe2000001ff00 */
[----:B------:R-:W-:Y:S01]  /*4360*/  IMAD.MOV.U32 R97, RZ, RZ, RZ ;  /* 0x000000ffff617224 */ /* 0x000fe200078e00ff */
[----:B------:R-:W-:-:S02]  /*4370*/  CS2R R94, SRZ ;  /* 0x00000000005e7805 */ /* 0x000fc4000001ff00 */
[----:B------:R-:W-:Y:S01]  /*4380*/  CS2R R92, SRZ ;  /* 0x00000000005c7805 */ /* 0x000fe2000001ff00 */
[----:B------:R-:W-:Y:S01]  /*4390*/  IMAD.MOV.U32 R91, RZ, RZ, RZ ;  /* 0x000000ffff5b7224 */ /* 0x000fe200078e00ff */
[----:B------:R-:W-:Y:S02]  /*43a0*/  CS2R R36, SRZ ;  /* 0x0000000000247805 */ /* 0x000fe4000001ff00 */
[----:B------:R-:W-:Y:S02]  /*43b0*/  CS2R R152, SRZ ;  /* 0x0000000000987805 */ /* 0x000fe4000001ff00 */
[----:B------:R-:W-:Y:S02]  /*43c0*/  CS2R R86, SRZ ;  /* 0x0000000000567805 */ /* 0x000fe4000001ff00 */
[----:B------:R-:W-:Y:S02]  /*43d0*/  CS2R R156, SRZ ;  /* 0x00000000009c7805 */ /* 0x000fe4000001ff00 */
[----:B------:R-:W-:Y:S01]  /*43e0*/  CS2R R82, SRZ ;  /* 0x0000000000527805 */ /* 0x000fe2000001ff00 */
[----:B------:R-:W-:Y:S01]  /*43f0*/  IMAD.MOV.U32 R155, RZ, RZ, RZ ;  /* 0x000000ffff9b7224 */ /* 0x000fe200078e00ff */
[----:B------:R-:W-:-:S02]  /*4400*/  CS2R R158, SRZ ;  /* 0x00000000009e7805 */ /* 0x000fc4000001ff00 */
[----:B---3--:R-:W-:Y:S02]  /*4410*/  CS2R R78, SRZ ;  /* 0x00000000004e7805 */ /* 0x008fe4000001ff00 */
[----:B------:R-:W-:Y:S02]  /*4420*/  CS2R R160, SRZ ;  /* 0x0000000000a07805 */ /* 0x000fe4000001ff00 */
[----:B------:R-:W-:Y:S02]  /*4430*/  CS2R R74, SRZ ;  /* 0x00000000004a7805 */ /* 0x000fe4000001ff00 */
[----:B------:R-:W-:Y:S01]  /*4440*/  CS2R R162, SRZ ;  /* 0x0000000000a27805 */ /* 0x000fe2000001ff00 */
[----:B------:R-:W-:Y:S01]  /*4450*/  IMAD.MOV.U32 R71, RZ, RZ, RZ ;  /* 0x000000ffff477224 */ /* 0x000fe200078e00ff */
        /* <DEDUP_REMOVED lines=8> */
[----:B------:R-:W-:-:S02]  /*44e0*/  CS2R R54, SRZ ;  /* 0x0000000000367805 */ /* 0x000fc4000001ff00 */
[----:B------:R-:W-:Y:S02]  /*44f0*/  CS2R R172, SRZ ;  /* 0x0000000000ac7805 */ /* 0x000fe4000001ff00 */
[----:B----4-:R-:W-:Y:S02]  /*4500*/  CS2R R50, SRZ ;  /* 0x0000000000327805 */ /* 0x010fe4000001ff00 */
[----:B------:R-:W-:Y:S02]  /*4510*/  CS2R R174, SRZ ;  /* 0x0000000000ae7805 */ /* 0x000fe4000001ff00 */
[----:B------:R-:W-:Y:S02]  /*4520*/  CS2R R46, SRZ ;  /* 0x00000000002e7805 */ /* 0x000fe4000001ff00 */
[----:B------:R-:W-:Y:S01]  /*4530*/  CS2R R176, SRZ ;  /* 0x0000000000b07805 */ /* 0x000fe2000001ff00 */
[----:B------:R-:W-:Y:S01]  /*4540*/  IMAD.MOV.U32 R43, RZ, RZ, RZ ;  /* 0x000000ffff2b7224 */ /* 0x000fe200078e00ff */
[----:B------:R-:W-:-:S02]  /*4550*/  CS2R R32, SRZ ;  /* 0x0000000000207805 */ /* 0x000fc4000001ff00 */
[----:B------:R-:W-:Y:S02]  /*4560*/  CS2R R178, SRZ ;  /* 0x0000000000b27805 */ /* 0x000fe4000001ff00 */
[----:B------:R-:W-:Y:S02]  /*4570*/  CS2R R38, SRZ ;  /* 0x0000000000267805 */ /* 0x000fe4000001ff00 */
[----:B------:R-:W-:Y:S01]  /*4580*/  CS2R R180, SRZ ;  /* 0x0000000000b47805 */ /* 0x000fe2000001ff00 */
[----:B------:R-:W-:Y:S01]  /*4590*/  IMAD.MOV.U32 R35, RZ, RZ, RZ ;  /* 0x000000ffff237224 */ /* 0x000fe200078e00ff */
[----:B--2---:R-:W-:Y:S01]  /*45a0*/  CS2R R28, SRZ ;  /* 0x00000000001c7805 */ /* 0x004fe2000001ff00 */
[----:B------:R-:W-:Y:S01]  /*45b0*/  IMAD.MOV.U32 R31, RZ, RZ, RZ ;  /* 0x000000ffff1f7224 */ /* 0x000fe200078e00ff */
[----:B------:R-:W-:Y:S01]  /*45c0*/  MOV R7, RZ ;  /* 0x000000ff00077202 */ /* 0x000fe20000000f00 */
[----:B------:R-:W-:Y:S02]  /*45d0*/  IMAD.MOV.U32 R0, RZ, RZ, RZ ;  /* 0x000000ffff007224 */ /* 0x000fe400078e00ff */
[----:B------:R-:W-:Y:S01]  /*45e0*/  IMAD.MOV.U32 R5, RZ, RZ, RZ ;  /* 0x000000ffff057224 */ /* 0x000fe200078e00ff */
[----:B------:R-:W-:Y:S01]  /*45f0*/  ISETP.NE.AND P0, PT, R4, 0x1, PT ;  /* 0x000000010400780c */ /* 0x000fe20003f05270 */
[----:B------:R-:W-:-:S12]  /*4600*/  @P3 BRA `(.L_x_685) ;  /* 0x0000000000083947 */ /* 0x000fd80003800000 */
[----:B------:R-:W0:Y:S02]  /*4610*/  FENCE.VIEW.ASYNC.G ;  /* 0x00000000000073c6 */ /* 0x000e240000000100 */
[----:B0-----:R-:W-:Y:S06]  /*4620*/  BAR.ARV 0xc, 0x180 ;  /* 0x0306000000007b1d */ /* 0x001fec0000002000 */
.L_x_685:
[----:B------:R-:W-:Y:S05]  /*4630*/  BSYNC B0 ;  /* 0x0000000000007941 */ /* 0x000fea0003800000 */
.L_x_684:
[----:B------:R-:W-:Y:S01]  /*4640*/  BSSY B7, `(.L_x_686) ;  /* 0x00007a0000077945 */ /* 0x000fe20003800000 */
[----:B------:R-:W-:Y:S02]  /*4650*/  IMAD.MOV.U32 R12, RZ, RZ, RZ ;  /* 0x000000ffff0c7224 */ /* 0x000fe400078e00ff */
[----:B------:R-:W-:Y:S01]  /*4660*/  IMAD.MOV.U32 R154, RZ, RZ, RZ ;  /* 0x000000ffff9a7224 */ /* 0x000fe200078e00ff */
[----:B------:R-:W-:Y:S06]  /*4670*/  @!P0 BRA `(.L_x_687) ;  /* 0x0000001800b88947 */ /* 0x000fec0003800000 */
[----:B------:R-:W-:Y:S02]  /*4680*/  ISETP.GE.AND P1, PT, R168, 0x1, PT ;  /* 0x00000001a800780c */ /* 0x000fe40003f26270 */
[----:B------:R-:W-:-:S11]  /*4690*/  PLOP3.LUT P0, PT, PT, PT, PT, 0x80, 0x0 ;  /* 0x000000000000781c */ /* 0x000fd60003f0f070 */
[----:B------:R-:W-:Y:S05]  /*46a0*/  @!P1 BRA `(.L_x_688) ;  /* 0x0000007800649947 */ /* 0x000fea0003800000 */
[----:B------:R-:W0:Y:S01]  /*46b0*/  SHFL.IDX PT, R0, R213, RZ, 0x1f ;  /* 0x00001fffd5007589 */ /* 0x000e2200000e0000 */
[----:B------:R-:W-:Y:S02]  /*46c0*/  ISETP.NE.AND P0, PT, R184, 0x3, PT ;  /* 0x00000003b800780c */ /* 0x000fe40003f05270 */
[----:B0-----:R-:W-:-:S04]  /*46d0*/  LEA.HI R3, R0, R0, RZ, 0x1 ;  /* 0x0000000000037211 */ /* 0x001fc800078f08ff */
[----:B------:R-:W-:-:S05]  /*46e0*/  LOP3.LUT R3, R3, 0x1fffe, RZ, 0xc0, !PT ;  /* 0x0001fffe03037812 */ /* 0x000fca00078ec0ff */
[----:B------:R-:W-:-:S04]  /*46f0*/  IMAD.IADD R3, R0, 0x1, -R3 ;  /* 0x0000000100037824 */ /* 0x000fc800078e0a03 */
[----:B------:R-:W-:-:S04]  /*4700*/  IMAD R3, R3, 0x8000, R2 ;  /* 0x0000800003037824 */ /* 0x000fc800078e0202 */
[----:B------:R-:W-:-:S05]  /*4710*/  VIADD R3, R3, 0x400 ;  /* 0x0000040003037836 */ /* 0x000fca0000000000 */
[----:B------:R-:W-:-:S04]  /*4720*/  SHF.R.U32.HI R3, RZ, 0x4, R3 ;  /* 0x00000004ff037819 */ /* 0x000fc80000011603 */
[----:B------:R-:W-:-:S04]  /*4730*/  LOP3.LUT R3, R3, 0x3fff, RZ, 0xc0, !PT ;  /* 0x00003fff03037812 */ /* 0x000fc800078ec0ff */
[----:B------:R-:W-:Y:S01]  /*4740*/  LOP3.LUT R3, R3, 0x2000000, RZ, 0xfc, !PT ;  /* 0x0200000003037812 */ /* 0x000fe200078efcff */
[----:B------:R-:W-:Y:S06]  /*4750*/  @!P0 BRA `(.L_x_689) ;  /* 0x0000000000048947 */ /* 0x000fec0003800000 */
[----:B------:R-:W-:Y:S01]  /*4760*/  BPT.TRAP 0x1 ;  /* 0x000000040000795c */ /* 0x000fe20000300000 */
.L_x_689:
[----:B------:R-:W-:Y:S01]  /*4770*/  IMAD R13, R18, 0x8, R2 ;  /* 0x00000008120d7824 */ /* 0x000fe200078e0202 */
[----:B------:R-:W-:Y:S01]  /*4780*/  SHF.L.U32 R4, R23, 0x1f, RZ ;  /* 0x0000001f17047819 */ /* 0x000fe200000006ff */
[----:B------:R-:W-:Y:S01]  /*4790*/  VIADD R0, R2, 0x26800 ;  /* 0x0002680002007836 */ /* 0x000fe20000000000 */
[----:B------:R-:W-:Y:S01]  /*47a0*/  BSSY B0, `(.L_x_690) ;  /* 0x0000008000007945 */ /* 0x000fe20003800000 */
[----:B------:R-:W-:Y:S01]  /*47b0*/  IMAD R8, R18, 0x1000, R3 ;  /* 0x0000100012087824 */ /* 0x000fe200078e0203 */
[----:B------:R-:W0:Y:S01]  /*47c0*/  SYNCS.PHASECHK.TRANS64.TRYWAIT P0, [R13+URZ+0x28c50], R4 ;  /* 0x028c50040d0075a7 */ /* 0x000e22000800017f */
[----:B------:R-:W-:Y:S01]  /*47d0*/  IMAD.MOV.U32 R9, RZ, RZ, 0x40000040 ;  /* 0x40000040ff097424 */ /* 0x000fe200078e00ff */
[----:B------:R-:W-:-:S04]  /*47e0*/  SHF.R.U32.HI R0, RZ, 0x4, R0 ;  /* 0x00000004ff007819 */ /* 0x000fc80000011600 */
[----:B------:R-:W-:-:S04]  /*47f0*/  LOP3.LUT R0, R0, 0x3fff, RZ, 0xc0, !PT ;  /* 0x00003fff00007812 */ /* 0x000fc800078ec0ff */
[----:B------:R-:W-:Y:S01]  /*4800*/  LOP3.LUT R0, R0, 0x10000, RZ, 0xfc, !PT ;  /* 0x0001000000007812 */ /* 0x000fe200078efcff */
[----:B0-----:R-:W-:Y:S06]  /*4810*/  @!P0 BRA `(.L_x_691) ;  /* 0x0000013000608947 */ /* 0x001fec0003800000 */
.L_x_953:
[----:B------:R-:W-:Y:S05]  /*4820*/  BSYNC B0 ;  /* 0x0000000000007941 */ /* 0x000fea0003800000 */
.L_x_690:
[----:B------:R-:W-:Y:S01]  /*4830*/  BAR.SYNC.DEFER_BLOCKING 0xe, 0x100 ;  /* 0x0384000000007b1d */ /* 0x000fe20000010000 */
[----:B0-----:R-:W-:Y:S01]  /*4840*/  IMAD.MOV.U32 R4, RZ, RZ, R0 ;  /* 0x000000ffff047224 */ /* 0x001fe200078e0000 */
[----:B------:R-:W-:Y:S01]  /*4850*/  R2UR UR6, R8 ;  /* 0x00000000080672ca */ /* 0x000fe200000e0000 */
[----:B------:R-:W-:Y:S01]  /*4860*/  IMAD.MOV.U32 R5, RZ, RZ, 0x40000040 ;  /* 0x40000040ff057424 */ /* 0x000fe200078e00ff */
[----:B------:R-:W-:Y:S01]  /*4870*/  R2UR UR7, R9 ;  /* 0x00000000090772ca */ /* 0x000fe200000e0000 */
[----:B------:R-:W-:Y:S01]  /*4880*/  VIADD R6, R0, 0x2 ;  /* 0x0000000200067836 */ /* 0x000fe20000000000 */
[----:B------:R-:W-:Y:S01]  /*4890*/  R2UR UR4, R4 ;  /* 0x00000000040472ca */ /* 0x000fe200000e0000 */
[C---:B------:R-:W-:Y:S01]  /*48a0*/  VIADD R4, R8.reuse, 0x80 ;  /* 0x0000008008047836 */ /* 0x040fe20000000000 */
[----:B------:R-:W-:Y:S01]  /*48b0*/  R2UR UR5, R5 ;  /* 0x00000000050572ca */ /* 0x000fe200000e0000 */
[----:B------:R-:W-:Y:S01]  /*48c0*/  IMAD.MOV.U32 R5, RZ, RZ, 0x40000040 ;  /* 0x40000040ff057424 */ /* 0x000fe200078e00ff */
[----:B------:R-:W0:Y:S01]  /*48d0*/  S2R R12, SR_TID.X ;  /* 0x00000000000c7919 */ /* 0x000e220000002100 */
[----:B------:R-:W-:Y:S01]  /*48e0*/  IMAD.MOV.U32 R7, RZ, RZ, 0x40000040 ;  /* 0x40000040ff077424 */ /* 0x000fe200078e00ff */
[----:B------:R-:W-:Y:S01]  /*48f0*/  BSSY B0, `(.L_x_692) ;  /* 0x00000f8000007945 */ /* 0x000fe20003800000 */
[----:B------:R-:W-:-:S02]  /*4900*/  VIADD R10, R8, 0x100 ;  /* 0x00000100080a7836 */ /* 0x000fc40000000000 */
[----:B------:R-:W-:Y:S02]  /*4910*/  IMAD.MOV.U32 R11, RZ, RZ, 0x40000040 ;  /* 0x40000040ff0b7424 */ /* 0x000fe400078e00ff */
[----:B------:R-:W-:Y:S01]  /*4920*/  IMAD.MOV.U32 R9, RZ, RZ, 0x40000040 ;  /* 0x40000040ff097424 */ /* 0x000fe200078e00ff */
[----:B-----5:R-:W-:-:S06]  /*4930*/  WARPGROUP.ARRIVE ;  /* 0x00000000000079c5 */ /* 0x020fcc0000000000 */
[----:B------:R-:W-:Y:S01]  /*4940*/  HGMMA.64x256x16.F32 R24, gdesc[UR4].tnspB, RZ, !UPT, gsb0 ;  /* 0x43e00000041879f0 */ /* 0x000fe2000c0008ff */
[----:B------:R-:W-:Y:S01]  /*4950*/  R2UR UR6, R4 ;  /* 0x00000000040672ca */ /* 0x000fe200000e0000 */
[----:B------:R-:W-:Y:S01]  /*4960*/  VIADD R4, R0, 0x4 ;  /* 0x0000000400047836 */ /* 0x000fe20000000000 */
[----:B------:R-:W-:Y:S01]  /*4970*/  R2UR UR7, R5 ;  /* 0x00000000050772ca */ /* 0x000fe200000e0000 */
[----:B------:R-:W-:Y:S01]  /*4980*/  IMAD.MOV.U32 R5, RZ, RZ, 0x40000040 ;  /* 0x40000040ff057424 */ /* 0x000fe200078e00ff */
[----:B------:R-:W-:Y:S02]  /*4990*/  R2UR UR4, R6 ;  /* 0x00000000060472ca */ /* 0x000fe400000e0000 */
[----:B------:R-:W-:Y:S02]  /*49a0*/  R2UR UR5, R7 ;  /* 0x00000000070572ca */ /* 0x000fe400000e0000 */
[----:B0-----:R-:W-:-:S04]  /*49b0*/  LOP3.LUT R12, R12, 0x7f, RZ, 0xc0, !PT ;  /* 0x0000007f0c0c7812 */ /* 0x001fc800078ec0ff */
[----:B------:R-:W-:Y:S01]  /*49c0*/  ISETP.NE.AND P0, PT, R12, RZ, PT ;  /* 0x000000ff0c00720c */ /* 0x000fe20003f05270 */
[----:B------:R-:W-:Y:S02]  /*49d0*/  WARPGROUP.DEPBAR.LE gsb0, 0x0 ;  /* 0x00008000000079c5 */ /* 0x000fe40000010000 */
[----:B------:R-:W-:-:S12]  /*49e0*/  WARPGROUP.ARRIVE ;  /* 0x00000000000079c5 */ /* 0x000fd80000000000 */
[----:B------:R-:W-:Y:S01]  /*49f0*/  HGMMA.64x256x16.F32 R24, gdesc[UR4].tnspB, R24, gsb0 ;  /* 0x43e00000041879f0 */ /* 0x000fe20008000818 */
[----:B------:R-:W-:Y:S01]  /*4a00*/  R2UR UR6, R10 ;  /* 0x000000000a0672ca */ /* 0x000fe200000e0000 */
[----:B------:R-:W-:Y:S01]  /*4a10*/  VIADD R10, R8, 0x180 ;  /* 0x00000180080a7836 */ /* 0x000fe20000000000 */
[----:B------:R-:W-:Y:S01]  /*4a20*/  R2UR UR7, R11 ;  /* 0x000000000b0772ca */ /* 0x000fe200000e0000 */
[----:B------:R-:W-:Y:S01]  /*4a30*/  VIADD R8, R0, 0x6 ;  /* 0x0000000600087836 */ /* 0x000fe20000000000 */
[----:B------:R-:W-:Y:S01]  /*4a40*/  R2UR UR4, R4 ;  /* 0x00000000040472ca */ /* 0x000fe200000e0000 */
[----:B------:R-:W-:Y:S01]  /*4a50*/  IMAD.MOV.U32 R11, RZ, RZ, 0x40000040 ;  /* 0x40000040ff0b7424 */ /* 0x000fe200078e00ff */
[----:B------:R-:W-:Y:S01]  /*4a60*/  R2UR UR5, R5 ;  /* 0x00000000050572ca */ /* 0x000fe200000e0000 */
[----:B------:R-:W-:-:S05]  /*4a70*/  @!P0 VIADD R0, R13, 0x28c60 ;  /* 0x00028c600d008836 */ /* 0x000fca0000000000 */
[----:B------:R-:W-:Y:S01]  /*4a80*/  @!P0 PRMT R0, RZ, 0x654, R0 ;  /* 0x00000654ff008816 */ /* 0x000fe20000000000 */
[----:B------:R-:W-:Y:S02]  /*4a90*/  WARPGROUP.DEPBAR.LE gsb0, 0x0 ;  /* 0x00008000000079c5 */ /* 0x000fe40000010000 */
[----:B------:R-:W-:-:S12]  /*4aa0*/  WARPGROUP.ARRIVE ;  /* 0x00000000000079c5 */ /* 0x000fd80000000000 */
[----:B------:R-:W-:Y:S01]  /*4ab0*/  HGMMA.64x256x16.F32 R24, gdesc[UR4].tnspB, R24, gsb0 ;  /* 0x43e00000041879f0 */ /* 0x000fe20008000818 */
[----:B------:R-:W-:Y:S02]  /*4ac0*/  R2UR UR6, R10 ;  /* 0x000000000a0672ca */ /* 0x000fe400000e0000 */
[----:B------:R-:W-:Y:S02]  /*4ad0*/  R2UR UR7, R11 ;  /* 0x000000000b0772ca */ /* 0x000fe400000e0000 */
[----:B------:R-:W-:Y:S02]  /*4ae0*/  R2UR UR4, R8 ;  /* 0x00000000080472ca */ /* 0x000fe400000e0000 */
[----:B------:R-:W-:Y:S01]  /*4af0*/  R2UR UR5, R9 ;  /* 0x00000000090572ca */ /* 0x000fe200000e0000 */
[----:B------:R-:W-:Y:S02]  /*4b00*/  WARPGROUP.DEPBAR.LE gsb0, 0x0 ;  /* 0x00008000000079c5 */ /* 0x000fe40000010000 */
[----:B------:R-:W-:-:S15]  /*4b10*/  WARPGROUP.ARRIVE ;  /* 0x00000000000079c5 */ /* 0x000fde0000000000 */
[----:B------:R-:W-:-:S03]  /*4b20*/  NOP ;  /* 0x0000000000007918 */ /* 0x000fc60000000000 */
[----:B------:R-:W-:Y:S03]  /*4b30*/  HGMMA.64x256x16.F32 R24, gdesc[UR4].tnspB, R24, gsb0 ;  /* 0x43e00000041879f0 */ /* 0x000fe60008000818 */
[----:B------:R-:W-:Y:S02]  /*4b40*/  WARPGROUP.DEPBAR.LE gsb0, 0x0 ;  /* 0x00008000000079c5 */ /* 0x000fe40000010000 */
[----:B------:R-:W-:Y:S06]  /*4b50*/  BAR.ARV 0xf, 0x100 ;  /* 0x03c4000000007b1d */ /* 0x000fec0000002000 */
[----:B------:R0:W-:Y:S01]  /*4b60*/  @!P0 SYNCS.ARRIVE.TRANS64.RED.A1T0 RZ, [R0+URZ], RZ ;  /* 0x000000ff00ff89a7 */ /* 0x0001e2000810043f */
[----:B------:R-:W-:-:S13]  /*4b70*/  ISETP.GE.AND P0, PT, R168, 0x41, PT ;  /* 0x00000041a800780c */ /* 0x000fda0003f06270 */
[----:B0-----:R-:W-:Y:S05]  /*4b80*/  @!P0 BRA `(.L_x_693) ;  /* 0x0000000c00388947 */ /* 0x001fea0003800000 */
[----:B------:R-:W-:-:S07]  /*4b90*/  VIADD R182, R182, 0xfffffffe ;  /* 0xfffffffeb6b67836 */ /* 0x000fce0000000000 */
.L_x_699:
[----:B------:R-:W-:Y:S01]  /*4ba0*/  BAR.SYNC.DEFER_BLOCKING 0xe, 0x100 ;  /* 0x0384000000007b1d */ /* 0x000fe20000010000 */
[----:B------:R-:W-:Y:S01]  /*4bb0*/  IMAD R11, R18, 0x40, R191 ;  /* 0x00000040120b7824 */ /* 0x000fe200078e02bf */
[----:B------:R-:W-:Y:S01]  /*4bc0*/  ISETP.NE.AND P2, PT, R184, 0x3, PT ;  /* 0x00000003b800780c */ /* 0x000fe20003f45270 */
[----:B------:R-:W-:Y:S01]  /*4bd0*/  VIADD R18, R18, 0x1 ;  /* 0x0000000112127836 */ /* 0x000fe20000000000 */
[C---:B------:R-:W-:Y:S01]  /*4be0*/  ISETP.GT.AND P1, PT, R182.reuse, RZ, PT ;  /* 0x000000ffb600720c */ /* 0x040fe20003f24270 */
[----:B------:R-:W-:Y:S02]  /*4bf0*/  IMAD R11, R11, 0x4, R2 ;  /* 0x000000040b0b7824 */ /* 0x000fe400078e0202 */
[----:B------:R-:W-:Y:S01]  /*4c00*/  VIADD R182, R182, 0xffffffff ;  /* 0xffffffffb6b67836 */ /* 0x000fe20000000000 */
[----:B------:R-:W-:-:S04]  /*4c10*/  ISETP.NE.AND P0, PT, R18, 0x2, PT ;  /* 0x000000021200780c */ /* 0x000fc80003f05270 */
[----:B------:R-:W-:Y:S02]  /*4c20*/  SEL R10, RZ, 0x1, P0 ;  /* 0x00000001ff0a7807 */ /* 0x000fe40000000000 */
[----:B------:R-:W-:Y:S02]  /*4c30*/  SEL R18, R18, RZ, P0 ;  /* 0x000000ff12127207 */ /* 0x000fe40000000000 */
[----:B------:R-:W-:Y:S01]  /*4c40*/  LOP3.LUT R23, R23, R10, RZ, 0x3c, !PT ;  /* 0x0000000a17177212 */ /* 0x000fe200078e3cff */
[----:B0-----:R-:W0:Y:S04]  /*4c50*/  LDS R0, [R11+0x28800] ;  /* 0x028800000b007984 */ /* 0x001e280000000800 */
        /* <DEDUP_REMOVED lines=131> */
.L_x_694:
[----:B------:R-:W-:Y:S01]  /*5490*/  IMAD R0, R18, 0x8, R2 ;  /* 0x0000000812007824 */ /* 0x000fe200078e0202 */
[----:B------:R-:W-:-:S04]  /*54a0*/  SHF.L.U32 R11, R23, 0x1f, RZ ;  /* 0x0000001f170b7819 */ /* 0x000fc800000006ff */
[----:B------:R0:W1:Y:S01]  /*54b0*/  SYNCS.PHASECHK.TRANS64.TRYWAIT P0, [R0+URZ+0x28c50], R11 ;  /* 0x028c500b000075a7 */ /* 0x000062000800017f */
[----:B------:R-:W-:Y:S05]  /*54c0*/  @!P2 BRA `(.L_x_695) ;  /* 0x000000000004a947 */ /* 0x000fea0003800000 */
[----:B------:R-:W-:Y:S01]  /*54d0*/  BPT.TRAP 0x1 ;  /* 0x000000040000795c */ /* 0x000fe20000300000 */
.L_x_695:
[----:B------:R-:W-:Y:S04]  /*54e0*/  BSSY B1, `(.L_x_696) ;  /* 0x0000004000017945 */ /* 0x000fe80003800000 */
[----:B-1----:R-:W-:Y:S05]  /*54f0*/  @P0 BRA `(.L_x_697) ;  /* 0x0000000000080947 */ /* 0x002fea0003800000 */
[----:B------:R-:W1:Y:S02]  /*5500*/  SYNCS.PHASECHK.TRANS64.TRYWAIT P0, [R0+URZ+0x28c50], R11 ;  /* 0x028c500b000075a7 */ /* 0x000e64000800017f */
[----:B-1----:R-:W-:Y:S05]  /*5510*/  @!P0 BRA `(.L_x_698) ;  /* 0x0000012400348947 */ /* 0x002fea0003800000 */
.L_x_697:
[----:B------:R-:W-:Y:S05]  /*5520*/  BSYNC B1 ;  /* 0x0000000000017941 */ /* 0x000fea0003800000 */
.L_x_696:
[----:B01----:R-:W-:Y:S01]  /*5530*/  VIADD R0, R2, 0x26800 ;  /* 0x0002680002007836 */ /* 0x003fe20000000000 */
[----:B------:R-:W-:Y:S01]  /*5540*/  WARPGROUP.ARRIVE ;  /* 0x00000000000079c5 */ /* 0x000fe20000000000 */
[----:B------:R-:W-:-:S05]  /*5550*/  IMAD R10, R18, 0x1000, R3 ;  /* 0x00001000120a7824 */ /* 0x000fca00078e0203 */
[----:B------:R-:W0:Y:S01]  /*5560*/  S2R R14, SR_TID.X ;  /* 0x00000000000e7919 */ /* 0x000e220000002100 */
[----:B------:R-:W-:Y:S01]  /*5570*/  IMAD.MOV.U32 R11, RZ, RZ, 0x40000040 ;  /* 0x40000040ff0b7424 */ /* 0x000fe200078e00ff */
[----:B------:R-:W-:Y:S01]  /*5580*/  SHF.R.U32.HI R0, RZ, 0x4, R0 ;  /* 0x00000004ff007819 */ /* 0x000fe20000011600 */
[----:B------:R-:W-:Y:S01]  /*5590*/  IMAD.MOV.U32 R13, RZ, RZ, 0x40000040 ;  /* 0x40000040ff0d7424 */ /* 0x000fe200078e00ff */
[----:B------:R-:W-:Y:S02]  /*55a0*/  R2UR UR6, R10 ;  /* 0x000000000a0672ca */ /* 0x000fe400000e0000 */
[----:B------:R-:W-:Y:S02]  /*55b0*/  LOP3.LUT R0, R0, 0x3fff, RZ, 0xc0, !PT ;  /* 0x00003fff00007812 */ /* 0x000fe400078ec0ff */
[----:B------:R-:W-:Y:S01]  /*55c0*/  R2UR UR7, R11 ;  /* 0x000000000b0772ca */ /* 0x000fe200000e0000 */
[----:B------:R-:W-:Y:S01]  /*55d0*/  IMAD.MOV.U32 R11, RZ, RZ, 0x40000040 ;  /* 0x40000040ff0b7424 */ /* 0x000fe200078e00ff */
[----:B------:R-:W-:-:S02]  /*55e0*/  LOP3.LUT R12, R0, 0x10000, RZ, 0xfc, !PT ;  /* 0x00010000000c7812 */ /* 0x000fc400078efcff */
[----:B------:R-:W-:Y:S01]  /*55f0*/  R2UR UR5, R13 ;  /* 0x000000000d0572ca */ /* 0x000fe200000e0000 */
[----:B------:R-:W-:Y:S01]  /*5600*/  IMAD.MOV.U32 R13, RZ, RZ, 0x40000040 ;  /* 0x40000040ff0d7424 */ /* 0x000fe200078e00ff */
[----:B------:R-:W-:Y:S01]  /*5610*/  R2UR UR4, R12 ;  /* 0x000000000c0472ca */ /* 0x000fe200000e0000 */
[----:B------:R-:W-:-:S12]  /*5620*/  VIADD R12, R10, 0x80 ;  /* 0x000000800a0c7836 */ /* 0x000fd80000000000 */
[----:B------:R-:W-:Y:S01]  /*5630*/  HGMMA.64x256x16.F32 R24, gdesc[UR4].tnspB, R24, gsb0 ;  /* 0x43e00000041879f0 */ /* 0x000fe20008000818 */
[----:B------:R-:W-:Y:S02]  /*5640*/  R2UR UR4, R6 ;  /* 0x00000000060472ca */ /* 0x000fe400000e0000 */
[----:B------:R-:W-:Y:S02]  /*5650*/  R2UR UR5, R7 ;  /* 0x00000000070572ca */ /* 0x000fe400000e0000 */
[----:B------:R-:W-:Y:S01]  /*5660*/  R2UR UR6, R12 ;  /* 0x000000000c0672ca */ /* 0x000fe200000e0000 */
[----:B------:R-:W-:Y:S01]  /*5670*/  VIADD R12, R10, 0x100 ;  /* 0x000001000a0c7836 */ /* 0x000fe20000000000 */
[----:B------:R-:W-:Y:S01]  /*5680*/  R2UR UR7, R13 ;  /* 0x000000000d0772ca */ /* 0x000fe200000e0000 */
[----:B------:R-:W-:Y:S01]  /*5690*/  IMAD.MOV.U32 R13, RZ, RZ, 0x40000040 ;  /* 0x40000040ff0d7424 */ /* 0x000fe200078e00ff */
[----:B0-----:R-:W-:Y:S01]  /*56a0*/  LOP3.LUT R14, R14, 0x7f, RZ, 0xc0, !PT ;  /* 0x0000007f0e0e7812 */ /* 0x001fe200078ec0ff */
[----:B------:R-:W-:-:S03]  /*56b0*/  VIADD R10, R10, 0x180 ;  /* 0x000001800a0a7836 */ /* 0x000fc60000000000 */
[----:B------:R-:W-:-:S13]  /*56c0*/  ISETP.NE.AND P0, PT, R14, RZ, PT ;  /* 0x000000ff0e00720c */ /* 0x000fda0003f05270 */
[----:B------:R-:W-:-:S04]  /*56d0*/  @!P0 IMAD R0, R18, 0x8, R2 ;  /* 0x0000000812008824 */ /* 0x000fc800078e0202 */
[----:B------:R-:W-:-:S05]  /*56e0*/  @!P0 VIADD R0, R0, 0x28c60 ;  /* 0x00028c6000008836 */ /* 0x000fca0000000000 */
[----:B------:R-:W-:Y:S01]  /*56f0*/  @!P0 PRMT R0, RZ, 0x654, R0 ;  /* 0x00000654ff008816 */ /* 0x000fe20000000000 */
[----:B------:R-:W-:Y:S02]  /*5700*/  WARPGROUP.DEPBAR.LE gsb0, 0x0 ;  /* 0x00008000000079c5 */ /* 0x000fe40000010000 */
[----:B------:R-:W-:-:S06]  /*5710*/  WARPGROUP.ARRIVE ;  /* 0x00000000000079c5 */ /* 0x000fcc0000000000 */
        /* <DEDUP_REMOVED lines=20> */
[----:B------:R-:W-:Y:S05]  /*5860*/  @P1 BRA `(.L_x_699) ;  /* 0xfffffff000cc1947 */ /* 0x000fea000383ffff */
.L_x_693:
[----:B------:R-:W-:Y:S05]  /*5870*/  BSYNC B0 ;  /* 0x0000000000007941 */ /* 0x000fea0003800000 */
.L_x_692:
[----:B------:R-:W-:Y:S01]  /*5880*/  BAR.SYNC.DEFER_BLOCKING 0xe, 0x100 ;  /* 0x0384000000007b1d */ /* 0x000fe20000010000 */
[C---:B------:R-:W-:Y:S01]  /*5890*/  IMAD R3, R18.reuse, 0x40, R191 ;  /* 0x0000004012037824 */ /* 0x040fe200078e02bf */
[----:B------:R-:W-:Y:S01]  /*58a0*/  PLOP3.LUT P0, PT, PT, PT, PT, 0x8, 0x0 ;  /* 0x000000000000781c */ /* 0x000fe20003f0e170 */
[----:B------:R-:W-:Y:S01]  /*58b0*/  VIADD R18, R18, 0x1 ;  /* 0x0000000112127836 */ /* 0x000fe20000000000 */
[----:B------:R-:W-:Y:S01]  /*58c0*/  CS2R R20, SRZ ;  /* 0x0000000000147805 */ /* 0x000fe2000001ff00 */
[----:B------:R-:W-:-:S03]  /*58d0*/  IMAD R3, R3, 0x4, R2 ;  /* 0x0000000403037824 */ /* 0x000fc600078e0202 */
        /* <DEDUP_REMOVED lines=9> */
[----:B------:R-:W-:Y:S01]  /*5970*/  FMUL.FTZ R154, R24, R0 ;  /* 0x00000000189a7220 */ /* 0x000fe20000410000 */
[-C--:B-1----:R-:W-:Y:S01]  /*5980*/  FMUL.FTZ R9, R58, R2.reuse ;  /* 0x000000023a097220 */ /* 0x082fe20000410000 */
        /* <DEDUP_REMOVED lines=125> */
.L_x_687:
[----:B------:R-:W-:Y:S02]  /*6160*/  ISETP.GE.AND P1, PT, R168, 0x1, PT ;  /* 0x00000001a800780c */ /* 0x000fe40003f26270 */
[----:B------:R-:W-:-:S11]  /*6170*/  PLOP3.LUT P0, PT, PT, PT, PT, 0x80, 0x0 ;  /* 0x000000000000781c */ /* 0x000fd60003f0f070 */
[----:B------:R-:W-:Y:S05]  /*6180*/  @!P1 BRA `(.L_x_688) ;  /* 0x0000005c00ac9947 */ /* 0x000fea0003800000 */
[----:B------:R-:W0:Y:S01]  /*6190*/  SHFL.IDX PT, R0, R213, RZ, 0x1f ;  /* 0x00001fffd5007589 */ /* 0x000e2200000e0000 */
[----:B------:R-:W-:Y:S01]  /*61a0*/  BSSY B6, `(.L_x_700) ;  /* 0x000001b000067945 */ /* 0x000fe20003800000 */
[----:B0-----:R-:W-:-:S04]  /*61b0*/  LEA.HI R3, R0, R0, RZ, 0x1 ;  /* 0x0000000000037211 */ /* 0x001fc800078f08ff */
[----:B------:R-:W-:-:S05]  /*61c0*/  LOP3.LUT R3, R3, 0x1fffe, RZ, 0xc0, !PT ;  /* 0x0001fffe03037812 */ /* 0x000fca00078ec0ff */
[----:B------:R-:W-:Y:S02]  /*61d0*/  IMAD.IADD R3, R0, 0x1, -R3 ;  /* 0x0000000100037824 */ /* 0x000fe400078e0a03 */
[----:B------:R-:W-:Y:S02]  /*61e0*/  VIADD R0, R2, 0x26800 ;  /* 0x0002680002007836 */ /* 0x000fe40000000000 */
[----:B------:R-:W-:-:S03]  /*61f0*/  IMAD R3, R3, 0x8000, R2 ;  /* 0x0000800003037824 */ /* 0x000fc600078e0202 */
[----:B------:R-:W-:Y:S01]  /*6200*/  LOP3.LUT P0, RZ, R0, 0x3ff, RZ, 0xc0, !PT ;  /* 0x000003ff00ff7812 */ /* 0x000fe2000780c0ff */
[----:B------:R-:W-:-:S05]  /*6210*/  VIADD R3, R3, 0x400 ;  /* 0x0000040003037836 */ /* 0x000fca0000000000 */
[----:B------:R-:W-:-:S04]  /*6220*/  SHF.R.U32.HI R3, RZ, 0x4, R3 ;  /* 0x00000004ff037819 */ /* 0x000fc80000011603 */
[----:B------:R-:W-:-:S03]  /*6230*/  LOP3.LUT R56, R3, 0x3fff, RZ, 0xc0, !PT ;  /* 0x00003fff03387812 */ /* 0x000fc600078ec0ff */
        /* <DEDUP_REMOVED lines=17> */
.L_x_701:
[----:B------:R-:W-:Y:S05]  /*6350*/  BSYNC B6 ;  /* 0x0000000000067941 */ /* 0x000fea0003800000 */
.L_x_700:
[----:B------:R-:W-:Y:S02]  /*6360*/  ULDC UR4, c[0x0][0x3f4] ;  /* 0x0000fd0000047ab9 */ /* 0x000fe40000000800 */
[----:B------:R-:W-:-:S13]  /*6370*/  ISETP.LT.AND P0, PT, RZ, UR4, PT ;  /* 0x00000004ff007c0c */ /* 0x000fda000bf01270 */
[----:B------:R-:W-:Y:S05]  /*6380*/  @P0 BRA `(.L_x_702) ;  /* 0x00000000003c0947 */ /* 0x000fea0003800000 */
[----:B------:R-:W-:-:S04]  /*6390*/  LEA.HI R0, R208, R208, RZ, 0x1 ;  /* 0x000000d0d0007211 */ /* 0x000fc800078f08ff */
[----:B------:R-:W-:-:S05]  /*63a0*/  LOP3.LUT R3, R0, 0xfffffffe, RZ, 0xc0, !PT ;  /* 0xfffffffe00037812 */ /* 0x000fca00078ec0ff */
[----:B------:R-:W-:-:S05]  /*63b0*/  IMAD.IADD R3, R208, 0x1, -R3 ;  /* 0x00000001d0037824 */ /* 0x000fca00078e0a03 */
[----:B------:R-:W-:-:S04]  /*63c0*/  SHF.L.U32 R3, R3, 0x1f, RZ ;  /* 0x0000001f03037819 */ /* 0x000fc800000006ff */
[----:B------:R0:W1:Y:S03]  /*63d0*/  SYNCS.PHASECHK.TRANS64.TRYWAIT P0, [R2+URZ+0x28c00], R3 ;  /* 0x028c0003020075a7 */ /* 0x000066000800017f */
[----:B-1----:R-:W-:Y:S05]  /*63e0*/  @!P0 NANOSLEEP.SYNCS 0x989680 ;  /* 0x009896800000895d */ /* 0x002fea0003900000 */
[----:B------:R-:W1:Y:S01]  /*63f0*/  @!P0 SYNCS.PHASECHK.TRANS64 P0, [R2+URZ+0x28c00], R3 ;  /* 0x028c0003020085a7 */ /* 0x000e62000800007f */
[----:B------:R-:W-:Y:S04]  /*6400*/  BSSY B0, `(.L_x_703) ;  /* 0x0000006000007945 */ /* 0x000fe80003800000 */
[----:B-1----:R-:W-:Y:S05]  /*6410*/  @P0 BRA `(.L_x_704) ;  /* 0x0000000000100947 */ /* 0x002fea0003800000 */
.L_x_705:
[----:B-1----:R1:W2:Y:S02]  /*6420*/  SYNCS.PHASECHK.TRANS64.TRYWAIT P0, [R2+URZ+0x28c00], R3 ;  /* 0x028c0003020075a7 */ /* 0x0022a4000800017f */
[----:B--2---:R-:W-:Y:S05]  /*6430*/  @!P0 NANOSLEEP.SYNCS 0x989680 ;  /* 0x009896800000895d */ /* 0x004fea0003900000 */
[----:B------:R-:W2:Y:S02]  /*6440*/  @!P0 SYNCS.PHASECHK.TRANS64 P0, [R2+URZ+0x28c00], R3 ;  /* 0x028c0003020085a7 */ /* 0x000ea4000800007f */
[----:B--2---:R-:W-:Y:S05]  /*6450*/  @!P0 BRA `(.L_x_705) ;  /* 0xfffffffc00f08947 */ /* 0x004fea000383ffff */
.L_x_704:
[----:B------:R-:W-:Y:S05]  /*6460*/  BSYNC B0 ;  /* 0x0000000000007941 */ /* 0x000fea0003800000 */
.L_x_703:
[----:B------:R-:W-:Y:S05]  /*6470*/  BRA `(.L_x_706) ;  /* 0x0000002000787947 */ /* 0x000fea0003800000 */
.L_x_702:
[----:B-----5:R-:W-:Y:S01]  /*6480*/  SHF.R.S32.HI R0, RZ, 0x1f, R27 ;  /* 0x0000001fff007819 */ /* 0x020fe2000001141b */
[----:B------:R-:W-:Y:S01]  /*6490*/  VIADD R3, R2, 0x20400 ;  /* 0x0002040002037836 */ /* 0x000fe20000000000 */
[----:B------:R-:W-:Y:S01]  /*64a0*/  ULDC.64 UR4, c[0x0][0x3f8] ;  /* 0x0000fe0000047ab9 */ /* 0x000fe20000000a00 */
[----:B------:R-:W-:Y:S01]  /*64b0*/  ULDC.64 UR6, c[0x0][0x408] ;  /* 0x0001020000067ab9 */ /* 0x000fe20000000a00 */
[----:B------:R-:W-:Y:S01]  /*64c0*/  IMAD.WIDE.U32 R4, R27, UR4, RZ ;  /* 0x000000041b047c25 */ /* 0x000fe2000f8e00ff */
[----:B------:R-:W-:Y:S01]  /*64d0*/  BSSY B6, `(.L_x_707) ;  /* 0x0000020000067945 */ /* 0x000fe20003800000 */
[----:B------:R-:W-:Y:S02]  /*64e0*/  LOP3.LUT P0, RZ, R3, 0x3ff, RZ, 0xc0, !PT ;  /* 0x000003ff03ff7812 */ /* 0x000fe4000780c0ff */
[C---:B------:R-:W-:Y:S02]  /*64f0*/  IMAD R6, R0.reuse, UR4, RZ ;  /* 0x0000000400067c24 */ /* 0x040fe4000f8e02ff */
[----:B------:R-:W-:-:S02]  /*6500*/  IMAD R0, R0, UR6, RZ ;  /* 0x0000000600007c24 */ /* 0x000fc4000f8e02ff */
[C---:B------:R-:W-:Y:S01]  /*6510*/  IMAD R3, R27.reuse, UR5, R6 ;  /* 0x000000051b037c24 */ /* 0x040fe2000f8e0206 */
[----:B------:R-:W-:Y:S01]  /*6520*/  ULDC.64 UR4, c[0x0][0x3e8] ;  /* 0x0000fa0000047ab9 */ /* 0x000fe20000000a00 */
[----:B------:R-:W-:Y:S01]  /*6530*/  IMAD.WIDE.U32 R6, R27, UR6, RZ ;  /* 0x000000061b067c25 */ /* 0x000fe2000f8e00ff */
[----:B------:R-:W-:-:S03]  /*6540*/  LEA R26, P1, R4, UR4, 0x1 ;  /* 0x00000004041a7c11 */ /* 0x000fc6000f8208ff */
[----:B------:R-:W-:Y:S01]  /*6550*/  IMAD R29, R27, UR7, R0 ;  /* 0x000000071b1d7c24 */ /* 0x000fe2000f8e0200 */
[----:B------:R-:W-:Y:S01]  /*6560*/  ULDC.64 UR6, c[0x0][0x400] ;  /* 0x0001000000067ab9 */ /* 0x000fe20000000a00 */
[----:B------:R-:W-:Y:S01]  /*6570*/  IMAD.IADD R27, R3, 0x1, R5 ;  /* 0x00000001031b7824 */ /* 0x000fe200078e0205 */
[----:B------:R-:W-:Y:S01]  /*6580*/  LEA R28, P2, R6, UR6, 0x1 ;  /* 0x00000006061c7c11 */ /* 0x000fe2000f8408ff */
[----:B------:R-:W-:-:S03]  /*6590*/  IMAD.IADD R29, R29, 0x1, R7 ;  /* 0x000000011d1d7824 */ /* 0x000fc600078e0207 */
[----:B------:R-:W-:Y:S02]  /*65a0*/  LEA.HI.X R27, R4, UR5, R27, 0x1, P1 ;  /* 0x00000005041b7c11 */ /* 0x000fe400088f0c1b */
[----:B------:R-:W-:Y:S01]  /*65b0*/  LEA.HI.X R29, R6, UR7, R29, 0x1, P2 ;  /* 0x00000007061d7c11 */ /* 0x000fe200090f0c1d */
[----:B------:R-:W-:Y:S06]  /*65c0*/  @!P0 BRA `(.L_x_708) ;  /* 0x0000000000408947 */ /* 0x000fec0003800000 */
[----:B------:R-:W-:Y:S01]  /*65d0*/  MOV R0, 0x0 ;  /* 0x0000000000007802 */ /* 0x000fe20000000f00 */
[----:B------:R-:W-:Y:S01]  /*65e0*/  ULDC.64 UR4, c[0x4][0x90] ;  /* 0x0100240000047ab9 */ /* 0x000fe20000000a00 */
[----:B------:R-:W-:Y:S01]  /*65f0*/  ULDC.64 UR6, c[0x4][0x20] ;  /* 0x0100080000067ab9 */ /* 0x000fe20000000a00 */
[----:B------:R-:W-:Y:S01]  /*6600*/  IMAD.U32 R4, RZ, RZ, UR4 ;  /* 0x00000004ff047e24 */ /* 0x000fe2000f8e00ff */
[----:B------:R0:W1:Y:S01]  /*6610*/  LDC.64 R14, c[0x4][R0] ;  /* 0x01000000000e7b82 */ /* 0x0000620000000a00 */
[----:B------:R-:W-:Y:S01]  /*6620*/  IMAD.U32 R5, RZ, RZ, UR5 ;  /* 0x00000005ff057e24 */ /* 0x000fe2000f8e00ff */
[----:B------:R-:W-:Y:S01]  /*6630*/  ULDC.64 UR4, c[0x4][0x98] ;  /* 0x0100260000047ab9 */ /* 0x000fe20000000a00 */
[----:B------:R-:W-:Y:S01]  /*6640*/  IMAD.U32 R10, RZ, RZ, UR6 ;  /* 0x00000006ff0a7e24 */ /* 0x000fe2000f8e00ff */
[----:B------:R-:W-:Y:S01]  /*6650*/  MOV R7, UR5 ;  /* 0x0000000500077c02 */ /* 0x000fe20008000f00 */
[----:B------:R-:W-:Y:S02]  /*6660*/  IMAD.U32 R6, RZ, RZ, UR4 ;  /* 0x00000004ff067e24 */ /* 0x000fe4000f8e00ff */
[----:B------:R-:W-:-:S02]  /*6670*/  IMAD.U32 R11, RZ, RZ, UR7 ;  /* 0x00000007ff0b7e24 */ /* 0x000fc4000f8e00ff */
[----:B------:R-:W-:Y:S02]  /*6680*/  IMAD.MOV.U32 R8, RZ, RZ, 0x70 ;  /* 0x00000070ff087424 */ /* 0x000fe400078e00ff */
[----:B------:R-:W-:Y:S02]  /*6690*/  IMAD.MOV.U32 R12, RZ, RZ, 0x1 ;  /* 0x00000001ff0c7424 */ /* 0x000fe400078e00ff */
[----:B0-----:R-:W-:-:S07]  /*66a0*/  IMAD.MOV.U32 R13, RZ, RZ, RZ ;  /* 0x000000ffff0d7224 */ /* 0x001fce00078e00ff */
[----:B------:R-:W-:-:S07]  /*66b0*/  LEPC R20, `(.L_x_708) ;  /* 0x000000001014794e */ /* 0x000fce0000000000 */
[----:B-1----:R-:W-:Y:S05]  /*66c0*/  CALL.ABS.NOINC R14 ;  /* 0x000000000e007343 */ /* 0x002fea0003c00000 */
.L_x_708:
[----:B------:R-:W-:Y:S05]  /*66d0*/  BSYNC B6 ;  /* 0x0000000000067941 */ /* 0x000fea0003800000 */
.L_x_707:
[----:B------:R-:W-:Y:S01]  /*66e0*/  ULDC.U8 UR4, c[0x0][0x410] ;  /* 0x0001040000047ab9 */ /* 0x000fe20000000000 */
[----:B------:R-:W-:Y:S01]  /*66f0*/  BSSY B0, `(.L_x_709) ;  /* 0x00001ee000007945 */ /* 0x000fe20003800000 */
[----:B------:R-:W-:Y:S01]  /*6700*/  ISETP.NE.AND P0, PT, RZ, UR4, PT ;  /* 0x00000004ff007c0c */ /* 0x000fe2000bf05270 */
[----:B------:R-:W-:-:S12]  /*6710*/  IMAD R6, R25, 0x40, R19 ;  /* 0x0000004019067824 */ /* 0x000fd800078e0213 */
[----:B------:R-:W-:Y:S05]  /*6720*/  @!P0 BRA `(.L_x_710) ;  /* 0x0000000c00f88947 */ /* 0x000fea0003800000 */
[----:B------:R-:W-:-:S03]  /*6730*/  UMOV UR4, 0xffffffff ;  /* 0xffffffff00047882 */ /* 0x000fc60000000000 */
[----:B------:R-:W-:Y:S05]  /*6740*/  BRA.DIV UR4, `(.L_x_711) ;  /* 0x0000011204bc7947 */ /* 0x000fea000b800000 */
[----:B------:R0:W1:Y:S04]  /*6750*/  SHFL.IDX PT, R0, R27, RZ, 0x1c1f ;  /* 0x001c1fff1b007589 */ /* 0x00006800000e0000 */
[----:B------:R0:W2:Y:S04]  /*6760*/  SHFL.IDX PT, R3, R26, RZ, 0x1c1f ;  /* 0x001c1fff1a037589 */ /* 0x0000a800000e0000 */
[----:B------:R0:W3:Y:S04]  /*6770*/  SHFL.IDX PT, R4, R29, RZ, 0x1c1f ;  /* 0x001c1fff1d047589 */ /* 0x0000e800000e0000 */
[----:B------:R0:W4:Y:S02]  /*6780*/  SHFL.IDX PT, R14, R28, RZ, 0x1c1f ;  /* 0x001c1fff1c0e7589 */ /* 0x00012400000e0000 */
.L_x_959:
[----:B------:R-:W-:Y:S01]  /*6790*/  IMAD.SHL.U32 R5, R188, 0x40, RZ ;  /* 0x00000040bc057824 */ /* 0x000fe200078e00ff */
[----:B------:R-:W-:Y:S01]  /*67a0*/  ULDC UR4, c[0x0][0x448] ;  /* 0x0001120000047ab9 */ /* 0x000fe20000000800 */
[----:B------:R-:W-:Y:S01]  /*67b0*/  BSSY B1, `(.L_x_712) ;  /* 0x0000024000017945 */ /* 0x000fe20003800000 */
[----:B------:R-:W-:Y:S02]  /*67c0*/  CS2R R10, SRZ ;  /* 0x00000000000a7805 */ /* 0x000fe4000001ff00 */
[----:B------:R-:W-:Y:S01]  /*67d0*/  LOP3.LUT R7, R5, 0x1c0, RZ, 0xc0, !PT ;  /* 0x000001c005077812 */ /* 0x000fe200078ec0ff */
[----:B------:R-:W-:-:S03]  /*67e0*/  IMAD R5, R24, UR4, RZ ;  /* 0x0000000418057c24 */ /* 0x000fc6000f8e02ff */
[----:B------:R-:W-:Y:S02]  /*67f0*/  LOP3.LUT R8, R7, 0x18, R16, 0xf8, !PT ;  /* 0x0000001807087812 */ /* 0x000fe400078ef810 */
[----:B------:R-:W-:Y:S01]  /*6800*/  ISETP.GE.AND P0, PT, R6, R5, PT ;  /* 0x000000050600720c */ /* 0x000fe20003f06270 */
[----:B------:R-:W-:Y:S01]  /*6810*/  IMAD R5, R25, -0x40, R5 ;  /* 0xffffffc019057824 */ /* 0x000fe200078e0205 */
[----:B------:R-:W-:Y:S02]  /*6820*/  SHF.R.U32.HI R9, RZ, 0x3, R7 ;  /* 0x00000003ff097819 */ /* 0x000fe40000011607 */
[----:B------:R-:W-:Y:S02]  /*6830*/  LEA.HI R7, R208, R208, RZ, 0x1 ;  /* 0x000000d0d0077211 */ /* 0x000fe400078f08ff */
[----:B0-----:R-:W-:Y:S02]  /*6840*/  LOP3.LUT R29, R8, R9, RZ, 0x3c, !PT ;  /* 0x00000009081d7212 */ /* 0x001fe400078e3cff */
[----:B------:R-:W-:-:S02]  /*6850*/  CS2R R8, SRZ ;  /* 0x0000000000087805 */ /* 0x000fc4000001ff00 */
[----:B------:R-:W-:Y:S02]  /*6860*/  LOP3.LUT R13, R7, 0xfffffffe, RZ, 0xc0, !PT ;  /* 0xfffffffe070d7812 */ /* 0x000fe400078ec0ff */
[----:B------:R-:W-:-:S03]  /*6870*/  CS2R R6, SRZ ;  /* 0x0000000000067805 */ /* 0x000fc6000001ff00 */
[----:B------:R-:W-:Y:S01]  /*6880*/  IMAD.IADD R28, R208, 0x1, -R13 ;  /* 0x00000001d01c7824 */ /* 0x000fe200078e0a0d */
[----:B------:R-:W-:Y:S01]  /*6890*/  CS2R R12, SRZ ;  /* 0x00000000000c7805 */ /* 0x000fe2000001ff00 */
[----:B------:R-:W-:Y:S06]  /*68a0*/  @P0 BRA `(.L_x_713) ;  /* 0x0000000000500947 */ /* 0x000fec0003800000 */
[----:B------:R-:W-:Y:S01]  /*68b0*/  ULDC UR4, c[0x0][0x3f4] ;  /* 0x0000fd0000047ab9 */ /* 0x000fe20000000800 */
[----:B--2---:R-:W-:Y:S01]  /*68c0*/  IMAD.MOV.U32 R6, RZ, RZ, R3 ;  /* 0x000000ffff067224 */ /* 0x004fe200078e0003 */
[----:B------:R-:W-:Y:S01]  /*68d0*/  ISETP.GE.AND P3, PT, R190, UR4, PT ;  /* 0x00000004be007c0c */ /* 0x000fe2000bf66270 */
[----:B-1----:R-:W-:Y:S01]  /*68e0*/  IMAD.MOV.U32 R7, RZ, RZ, R0 ;  /* 0x000000ffff077224 */ /* 0x002fe200078e0000 */
[----:B------:R-:W-:Y:S01]  /*68f0*/  ISETP.GE.AND P2, PT, R186, UR4, PT ;  /* 0x00000004ba007c0c */ /* 0x000fe2000bf46270 */
[----:B---3--:R-:W-:Y:S01]  /*6900*/  IMAD.MOV.U32 R15, RZ, RZ, R4 ;  /* 0x000000ffff0f7224 */ /* 0x008fe200078e0004 */
[----:B------:R-:W-:Y:S02]  /*6910*/  CS2R R10, SRZ ;  /* 0x00000000000a7805 */ /* 0x000fe4000001ff00 */
[----:B------:R-:W-:Y:S02]  /*6920*/  CS2R R12, SRZ ;  /* 0x00000000000c7805 */ /* 0x000fe4000001ff00 */
[----:B------:R-:W-:-:S05]  /*6930*/  CS2R R8, SRZ ;  /* 0x0000000000087805 */ /* 0x000fca000001ff00 */
[-C--:B------:R-:W-:Y:S02]  /*6940*/  @!P3 IADD3 R24, P0, R3, R218.reuse, RZ ;  /* 0x000000da0318b210 */ /* 0x080fe40007f1e0ff */
[----:B----4-:R-:W-:Y:S01]  /*6950*/  @!P3 IADD3 R26, P1, R14, R218, RZ ;  /* 0x000000da0e1ab210 */ /* 0x010fe20007f3e0ff */
[----:B------:R-:W-:Y:S01]  /*6960*/  @!P2 IMAD.WIDE R20, R186, 0x2, R6 ;  /* 0x00000002ba14a825 */ /* 0x000fe200078e0206 */
[----:B------:R-:W-:-:S03]  /*6970*/  CS2R R6, SRZ ;  /* 0x0000000000067805 */ /* 0x000fc6000001ff00 */
[----:B------:R-:W-:Y:S01]  /*6980*/  @!P2 IMAD.WIDE R14, R186, 0x2, R14 ;  /* 0x00000002ba0ea825 */ /* 0x000fe200078e020e */
[----:B------:R0:W5:Y:S03]  /*6990*/  @!P2 LD.E.64 R10, desc[UR40][R20.64] ;  /* 0x00000028140aa980 */ /* 0x000166000c101b00 */
[--C-:B------:R-:W-:Y:S01]  /*69a0*/  @!P3 IMAD.X R25, R0, 0x1, R217.reuse, P0 ;  /* 0x000000010019b824 */ /* 0x100fe200000e06d9 */
[----:B------:R0:W5:Y:S01]  /*69b0*/  @!P2 LD.E.64 R6, desc[UR40][R14.64] ;  /* 0x000000280e06a980 */ /* 0x000162000c101b00 */
[----:B------:R-:W-:-:S03]  /*69c0*/  @!P3 IMAD.X R27, R4, 0x1, R217, P1 ;  /* 0x00000001041bb824 */ /* 0x000fc600008e06d9 */
[----:B------:R0:W5:Y:S04]  /*69d0*/  @!P3 LD.E.64 R12, desc[UR40][R24.64] ;  /* 0x00000028180cb980 */ /* 0x000168000c101b00 */
[----:B------:R0:W5:Y:S02]  /*69e0*/  @!P3 LD.E.64 R8, desc[UR40][R26.64] ;  /* 0x000000281a08b980 */ /* 0x000164000c101b00 */
.L_x_713:
[----:B------:R-:W-:Y:S05]  /*69f0*/  BSYNC B1 ;  /* 0x0000000000017941 */ /* 0x000fea0003800000 */
.L_x_712:
[----:B0-----:R-:W-:Y:S01]  /*6a00*/  SHF.L.U32 R15, R28, 0x1f, RZ ;  /* 0x0000001f1c0f7819 */ /* 0x001fe200000006ff */
[----:B--2---:R-:W-:Y:S01]  /*6a10*/  IMAD R3, R192, 0x200, R29 ;  /* 0x00000200c0037824 */ /* 0x004fe200078e021d */
[----:B------:R-:W-:Y:S01]  /*6a20*/  LOP3.LUT P1, RZ, R188, 0x4, RZ, 0xc0, !PT ;  /* 0x00000004bcff7812 */ /* 0x000fe2000782c0ff */
[----:B-----5:R-:W-:Y:S01]  /*6a30*/  IMAD.MOV.U32 R30, RZ, RZ, R10 ;  /* 0x000000ffff1e7224 */ /* 0x020fe200078e000a */
[----:B------:R-:W0:Y:S01]  /*6a40*/  SYNCS.PHASECHK.TRANS64.TRYWAIT P0, [R2+URZ+0x28c00], R15 ;  /* 0x028c000f020075a7 */ /* 0x000e22000800017f */
[----:B------:R-:W-:Y:S01]  /*6a50*/  IMAD R3, R3, 0x2, R2 ;  /* 0x0000000203037824 */ /* 0x000fe200078e0202 */
[--C-:B------:R-:W-:Y:S01]  /*6a60*/  SHF.R.U64 R32, R10, 0x10, R11.reuse ;  /* 0x000000100a207819 */ /* 0x100fe2000000120b */
[--C-:B----4-:R-:W-:Y:S01]  /*6a70*/  IMAD.MOV.U32 R14, RZ, RZ, R11.reuse ;  /* 0x000000ffff0e7224 */ /* 0x110fe200078e000b */
[----:B------:R-:W-:Y:S01]  /*6a80*/  SHF.R.U32.HI R20, RZ, 0x10, R11 ;  /* 0x00000010ff147819 */ /* 0x000fe2000001160b */
[----:B------:R-:W-:Y:S01]  /*6a90*/  IMAD.MOV.U32 R28, RZ, RZ, R6 ;  /* 0x000000ffff1c7224 */ /* 0x000fe200078e0006 */
[----:B------:R-:W-:Y:S01]  /*6aa0*/  SHF.R.U64 R34, R6, 0x10, R7 ;  /* 0x0000001006227819 */ /* 0x000fe20000001207 */
[----:B------:R-:W-:Y:S01]  /*6ab0*/  IMAD.MOV.U32 R31, RZ, RZ, R12 ;  /* 0x000000ffff1f7224 */ /* 0x000fe200078e000c */
[--C-:B------:R-:W-:Y:S01]  /*6ac0*/  SHF.R.U64 R33, R12, 0x10, R13.reuse ;  /* 0x000000100c217819 */ /* 0x100fe2000000120d */
[--C-:B------:R-:W-:Y:S01]  /*6ad0*/  IMAD.MOV.U32 R11, RZ, RZ, R13.reuse ;  /* 0x000000ffff0b7224 */ /* 0x100fe200078e000d */
[----:B------:R-:W-:Y:S01]  /*6ae0*/  SHF.R.U32.HI R12, RZ, 0x10, R13 ;  /* 0x00000010ff0c7819 */ /* 0x000fe2000001160d */
[--C-:B------:R-:W-:Y:S01]  /*6af0*/  IMAD.MOV.U32 R10, RZ, RZ, R7.reuse ;  /* 0x000000ffff0a7224 */ /* 0x100fe200078e0007 */
[----:B------:R-:W-:Y:S01]  /*6b00*/  SHF.R.U32.HI R7, RZ, 0x10, R7 ;  /* 0x00000010ff077819 */ /* 0x000fe20000011607 */
[----:B------:R-:W-:Y:S01]  /*6b10*/  IMAD.MOV.U32 R29, RZ, RZ, R8 ;  /* 0x000000ffff1d7224 */ /* 0x000fe200078e0008 */
[----:B------:R-:W-:Y:S01]  /*6b20*/  VIMNMX R27, R5, 0x40, PT ;  /* 0x00000040051b7848 */ /* 0x000fe20003fe0100 */
[C---:B---3--:R-:W-:Y:S01]  /*6b30*/  VIADD R4, R3.reuse, 0x20400 ;  /* 0x0002040003047836 */ /* 0x048fe20000000000 */
[----:B------:R-:W-:Y:S01]  /*6b40*/  BSSY B1, `(.L_x_714) ;  /* 0x000000f000017945 */ /* 0x000fe20003800000 */
[--C-:B------:R-:W-:Y:S01]  /*6b50*/  IMAD.MOV.U32 R6, RZ, RZ, R9.reuse ;  /* 0x000000ffff067224 */ /* 0x100fe200078e0009 */
[--C-:B------:R-:W-:Y:S01]  /*6b60*/  SHF.R.U64 R35, R8, 0x10, R9.reuse ;  /* 0x0000001008237819 */ /* 0x100fe20000001209 */
[----:B-1----:R-:W-:Y:S01]  /*6b70*/  VIADD R0, R3, 0x20440 ;  /* 0x0002044003007836 */ /* 0x002fe20000000000 */
[----:B------:R-:W-:Y:S01]  /*6b80*/  SHF.R.U32.HI R8, RZ, 0x10, R9 ;  /* 0x00000010ff087819 */ /* 0x000fe20000011609 */
[----:B------:R-:W-:Y:S01]  /*6b90*/  @P1 VIADD R0, R4, 0xffffffc0 ;  /* 0xffffffc004001836 */ /* 0x000fe20000000000 */
[----:B------:R-:W-:-:S02]  /*6ba0*/  PRMT R30, R30, 0x5410, R14 ;  /* 0x000054101e1e7816 */ /* 0x000fc4000000000e */
[----:B------:R-:W-:Y:S02]  /*6bb0*/  PRMT R32, R32, 0x5410, R20 ;  /* 0x0000541020207816 */ /* 0x000fe40000000014 */
[----:B------:R-:W-:Y:S02]  /*6bc0*/  PRMT R31, R31, 0x5410, R11 ;  /* 0x000054101f1f7816 */ /* 0x000fe4000000000b */
[----:B------:R-:W-:Y:S02]  /*6bd0*/  PRMT R33, R33, 0x5410, R12 ;  /* 0x0000541021217816 */ /* 0x000fe4000000000c */
[----:B------:R-:W-:Y:S02]  /*6be0*/  ISETP.GE.AND P1, PT, R19, R27, PT ;  /* 0x0000001b1300720c */ /* 0x000fe40003f26270 */
[----:B------:R-:W-:Y:S02]  /*6bf0*/  PRMT R28, R28, 0x5410, R10 ;  /* 0x000054101c1c7816 */ /* 0x000fe4000000000a */
[----:B------:R-:W-:-:S02]  /*6c00*/  PRMT R34, R34, 0x5410, R7 ;  /* 0x0000541022227816 */ /* 0x000fc40000000007 */
[----:B------:R-:W-:Y:S01]  /*6c10*/  PRMT R29, R29, 0x5410, R6 ;  /* 0x000054101d1d7816 */ /* 0x000fe20000000006 */
[----:B0-----:R-:W-:Y:S06]  /*6c20*/  @!P0 BRA `(.L_x_715) ;  /* 0x0000010c00f48947 */ /* 0x001fec0003800000 */
.L_x_960:
[----:B------:R-:W-:Y:S05]  /*6c30*/  BSYNC B1 ;  /* 0x0000000000017941 */ /* 0x000fea0003800000 */
.L_x_714:
[----:B------:R-:W-:Y:S01]  /*6c40*/  BSSY B1, `(.L_x_716) ;  /* 0x0000056000017945 */ /* 0x000fe20003800000 */
[----:B------:R-:W-:-:S03]  /*6c50*/  PRMT R35, R35, 0x5410, R8 ;  /* 0x0000541023237816 */ /* 0x000fc60000000008 */
[----:B------:R-:W-:Y:S05]  /*6c60*/  @P1 BRA `(.L_x_717) ;  /* 0x00000004004c1947 */ /* 0x000fea0003800000 */
[----:B------:R-:W1:Y:S01]  /*6c70*/  LDC R5, c[0x0][0x3f4] ;  /* 0x0000fd00ff057b82 */ /* 0x000e620000000800 */
[----:B------:R-:W-:Y:S01]  /*6c80*/  BSSY B2, `(.L_x_718) ;  /* 0x000002a000027945 */ /* 0x000fe20003800000 */
[-C--:B-1----:R-:W-:Y:S02]  /*6c90*/  ISETP.GE.AND P0, PT, R186, R5.reuse, PT ;  /* 0x00000005ba00720c */ /* 0x082fe40003f06270 */
[----:B------:R-:W-:-:S11]  /*6ca0*/  ISETP.GE.AND P1, PT, R190, R5, PT ;  /* 0x00000005be00720c */ /* 0x000fd60003f26270 */
[----:B------:R-:W-:Y:S05]  /*6cb0*/  @P0 BRA `(.L_x_719) ;  /* 0x0000000000980947 */ /* 0x000fea0003800000 */
[----:B------:R-:W1:Y:S01]  /*6cc0*/  LDS.128 R4, [R3+0x20400] ;  /* 0x0204000003047984 */ /* 0x000e620000000c00 */
[----:B0-----:R-:W-:Y:S02]  /*6cd0*/  HADD2.F32 R15, -RZ, R28.H0_H0 ;  /* 0x2000001cff0f7230 */ /* 0x001fe40000004100 */
[----:B------:R-:W-:Y:S02]  /*6ce0*/  HADD2.F32 R13, -RZ, R30.H0_H0 ;  /* 0x2000001eff0d7230 */ /* 0x000fe40000004100 */
[----:B------:R-:W-:Y:S02]  /*6cf0*/  HADD2.F32 R12, -RZ, R32.H0_H0 ;  /* 0x20000020ff0c7230 */ /* 0x000fe40000004100 */
[----:B------:R-:W-:Y:S02]  /*6d00*/  HADD2.F32 R14, -RZ, R34.H0_H0 ;  /* 0x20000022ff0e7230 */ /* 0x000fe40000004100 */
[--C-:B-1----:R-:W-:Y:S02]  /*6d10*/  HADD2.F32 R8, -RZ, R4.reuse.H0_H0 ;  /* 0x20000004ff087230 */ /* 0x102fe40000004100 */
[----:B------:R-:W-:-:S02]  /*6d20*/  HADD2.F32 R4, -RZ, R4.H1_H1 ;  /* 0x30000004ff047230 */ /* 0x000fc40000004100 */
[--C-:B------:R-:W-:Y:S02]  /*6d30*/  HADD2.F32 R9, -RZ, R5.reuse.H0_H0 ;  /* 0x20000005ff097230 */ /* 0x100fe40000004100 */
[----:B------:R-:W-:Y:S02]  /*6d40*/  HADD2.F32 R5, -RZ, R5.H1_H1 ;  /* 0x30000005ff057230 */ /* 0x000fe40000004100 */
[C---:B------:R-:W-:Y:S01]  /*6d50*/  FMUL.FTZ R21, R4.reuse, R15 ;  /* 0x0000000f04157220 */ /* 0x040fe20000410000 */
[-C--:B------:R-:W-:Y:S01]  /*6d60*/  FMUL.FTZ R4, R4, R13.reuse ;  /* 0x0000000d04047220 */ /* 0x080fe20000410000 */
[--C-:B------:R-:W-:Y:S02]  /*6d70*/  HADD2.F32 R10, -RZ, R6.reuse.H0_H0 ;  /* 0x20000006ff0a7230 */ /* 0x100fe40000004100 */
[----:B------:R-:W-:Y:S02]  /*6d80*/  HADD2.F32 R11, -RZ, R7.H0_H0 ;  /* 0x20000007ff0b7230 */ /* 0x000fe40000004100 */
[C---:B------:R-:W-:Y:S01]  /*6d90*/  FMUL.FTZ R24, R5.reuse, R14 ;  /* 0x0000000e05187220 */ /* 0x040fe20000410000 */
[C---:B------:R-:W-:Y:S01]  /*6da0*/  FFMA.FTZ R21, R8.reuse, R13, -R21 ;  /* 0x0000000d08157223 */ /* 0x040fe20000010815 */
[----:B------:R-:W-:Y:S01]  /*6db0*/  FFMA.FTZ R20, R8, R15, R4 ;  /* 0x0000000f08147223 */ /* 0x000fe20000010004 */
[----:B------:R-:W-:Y:S01]  /*6dc0*/  FMUL.FTZ R26, R5, R12 ;  /* 0x0000000c051a7220 */ /* 0x000fe20000410000 */
[----:B------:R-:W-:-:S02]  /*6dd0*/  HADD2.F32 R6, -RZ, R6.H1_H1 ;  /* 0x30000006ff067230 */ /* 0x000fc40000004100 */
[C---:B------:R-:W-:Y:S01]  /*6de0*/  FFMA.FTZ R24, R9.reuse, R12, -R24 ;  /* 0x0000000c09187223 */ /* 0x040fe20000010818 */
[----:B------:R-:W-:Y:S02]  /*6df0*/  HADD2.F32 R7, -RZ, R7.H1_H1 ;  /* 0x30000007ff077230 */ /* 0x000fe40000004100 */
[----:B------:R-:W-:Y:S01]  /*6e00*/  FFMA.FTZ R9, R9, R14, R26 ;  /* 0x0000000e09097223 */ /* 0x000fe2000001001a */
[----:B------:R-:W-:Y:S02]  /*6e10*/  HADD2.F32 R13, -RZ, R28.H1_H1 ;  /* 0x3000001cff0d7230 */ /* 0x000fe40000004100 */
[----:B------:R-:W-:Y:S02]  /*6e20*/  HADD2.F32 R5, -RZ, R30.H1_H1 ;  /* 0x3000001eff057230 */ /* 0x000fe40000004100 */
[----:B------:R-:W-:Y:S02]  /*6e30*/  HADD2.F32 R8, -RZ, R34.H1_H1 ;  /* 0x30000022ff087230 */ /* 0x000fe40000004100 */
[----:B------:R-:W-:Y:S01]  /*6e40*/  FMUL.FTZ R15, R6, R13 ;  /* 0x0000000d060f7220 */ /* 0x000fe20000410000 */
[----:B------:R-:W-:-:S02]  /*6e50*/  HADD2.F32 R4, -RZ, R32.H1_H1 ;  /* 0x30000020ff047230 */ /* 0x000fc40000004100 */
[-C--:B------:R-:W-:Y:S01]  /*6e60*/  FMUL.FTZ R12, R6, R5.reuse ;  /* 0x00000005060c7220 */ /* 0x080fe20000410000 */
[C---:B------:R-:W-:Y:S01]  /*6e70*/  FMUL.FTZ R14, R7.reuse, R8 ;  /* 0x00000008070e7220 */ /* 0x040fe20000410000 */
[C---:B------:R-:W-:Y:S01]  /*6e80*/  FFMA.FTZ R6, R10.reuse, R5, -R15 ;  /* 0x000000050a067223 */ /* 0x040fe2000001080f */
[-C--:B------:R-:W-:Y:S01]  /*6e90*/  FMUL.FTZ R25, R7, R4.reuse ;  /* 0x0000000407197220 */ /* 0x080fe20000410000 */
[----:B------:R-:W-:Y:S01]  /*6ea0*/  FFMA.FTZ R13, R10, R13, R12 ;  /* 0x0000000d0a0d7223 */ /* 0x000fe2000001000c */
[C---:B------:R-:W-:Y:S01]  /*6eb0*/  FFMA.FTZ R7, R11.reuse, R4, -R14 ;  /* 0x000000040b077223 */ /* 0x040fe2000001080e */
[----:B------:R-:W-:Y:S01]  /*6ec0*/  F2FP.F16.F32.PACK_AB R4, R20, R21 ;  /* 0x000000151404723e */ /* 0x000fe200000000ff */
[----:B------:R-:W-:Y:S01]  /*6ed0*/  FFMA.FTZ R8, R11, R8, R25 ;  /* 0x000000080b087223 */ /* 0x000fe20000010019 */
[----:B------:R-:W-:Y:S02]  /*6ee0*/  F2FP.F16.F32.PACK_AB R5, R9, R24 ;  /* 0x000000180905723e */ /* 0x000fe400000000ff */
[----:B------:R-:W-:-:S02]  /*6ef0*/  F2FP.F16.F32.PACK_AB R6, R13, R6 ;  /* 0x000000060d06723e */ /* 0x000fc400000000ff */
[----:B------:R-:W-:-:S05]  /*6f00*/  F2FP.F16.F32.PACK_AB R7, R8, R7 ;  /* 0x000000070807723e */ /* 0x000fca00000000ff */
[----:B------:R1:W-:Y:S02]  /*6f10*/  STS.128 [R3+0x20400], R4 ;  /* 0x0204000403007388 */ /* 0x0003e40000000c00 */
.L_x_719:
[----:B------:R-:W-:Y:S05]  /*6f20*/  BSYNC B2 ;  /* 0x0000000000027941 */ /* 0x000fea0003800000 */
.L_x_718:
[----:B------:R-:W-:Y:S05]  /*6f30*/  @P1 BRA `(.L_x_717) ;  /* 0x0000000000981947 */ /* 0x000fea0003800000 */
[----:B-1----:R-:W1:Y:S01]  /*6f40*/  LDS.128 R4, [R0] ;  /* 0x0000000000047984 */ /* 0x002e620000000c00 */
        /* <DEDUP_REMOVED lines=36> */
[----:B------:R2:W-:Y:S02]  /*7190*/  STS.128 [R0], R4 ;  /* 0x0000000400007388 */ /* 0x0005e40000000c00 */
.L_x_717:
[----:B------:R-:W-:Y:S05]  /*71a0*/  BSYNC B1 ;  /* 0x0000000000017941 */ /* 0x000fea0003800000 */
.L_x_716:
[----:B------:R-:W-:-:S13]  /*71b0*/  ISETP.GE.AND P0, PT, R226, R27, PT ;  /* 0x0000001be200720c */ /* 0x000fda0003f06270 */
[----:B------:R-:W-:Y:S05]  /*71c0*/  @P0 BRA `(.L_x_720) ;  /* 0x0000001400000947 */ /* 0x000fea0003800000 */
[----:B-12---:R-:W1:Y:S01]  /*71d0*/  LDC R5, c[0x0][0x3f4] ;  /* 0x0000fd00ff057b82 */ /* 0x006e620000000800 */
[----:B------:R-:W-:Y:S01]  /*71e0*/  BSSY B1, `(.L_x_721) ;  /* 0x000002a000017945 */ /* 0x000fe20003800000 */
[-C--:B-1----:R-:W-:Y:S02]  /*71f0*/  ISETP.GE.AND P0, PT, R186, R5.reuse, PT ;  /* 0x00000005ba00720c */ /* 0x082fe40003f06270 */
[----:B------:R-:W-:-:S11]  /*7200*/  ISETP.GE.AND P1, PT, R190, R5, PT ;  /* 0x00000005be00720c */ /* 0x000fd60003f26270 */
[----:B------:R-:W-:Y:S05]  /*7210*/  @P0 BRA `(.L_x_722) ;  /* 0x0000000000980947 */ /* 0x000fea0003800000 */
[----:B------:R-:W1:Y:S01]  /*7220*/  LDS.128 R4, [R3+0x21400] ;  /* 0x0214000003047984 */ /* 0x000e620000000c00 */
[----:B------:R-:W-:Y:S02]  /*7230*/  HADD2.F32 R14, -RZ, R30.H0_H0 ;  /* 0x2000001eff0e7230 */ /* 0x000fe40000004100 */
[----:B------:R-:W-:Y:S02]  /*7240*/  HADD2.F32 R20, -RZ, R28.H0_H0 ;  /* 0x2000001cff147230 */ /* 0x000fe40000004100 */
[----:B------:R-:W-:Y:S02]  /*7250*/  HADD2.F32 R25, -RZ, R34.H0_H0 ;  /* 0x20000022ff197230 */ /* 0x000fe40000004100 */
[----:B------:R-:W-:Y:S02]  /*7260*/  HADD2.F32 R21, -RZ, R32.H0_H0 ;  /* 0x20000020ff157230 */ /* 0x000fe40000004100 */
[----:B------:R-:W-:Y:S02]  /*7270*/  HADD2.F32 R24, -RZ, R28.H1_H1 ;  /* 0x3000001cff187230 */ /* 0x000fe40000004100 */
[----:B------:R-:W-:-:S02]  /*7280*/  HADD2.F32 R27, -RZ, R34.H1_H1 ;  /* 0x30000022ff1b7230 */ /* 0x000fc40000004100 */
[--C-:B-1----:R-:W-:Y:S02]  /*7290*/  HADD2.F32 R8, -RZ, R4.reuse.H0_H0 ;  /* 0x20000004ff087230 */ /* 0x102fe40000004100 */
[----:B------:R-:W-:Y:S02]  /*72a0*/  HADD2.F32 R4, -RZ, R4.H1_H1 ;  /* 0x30000004ff047230 */ /* 0x000fe40000004100 */
[--C-:B------:R-:W-:Y:S02]  /*72b0*/  HADD2.F32 R9, -RZ, R5.reuse.H0_H0 ;  /* 0x20000005ff097230 */ /* 0x100fe40000004100 */
[----:B------:R-:W-:Y:S02]  /*72c0*/  HADD2.F32 R5, -RZ, R5.H1_H1 ;  /* 0x30000005ff057230 */ /* 0x000fe40000004100 */
[-C--:B------:R-:W-:Y:S01]  /*72d0*/  FMUL.FTZ R13, R20, R4.reuse ;  /* 0x00000004140d7220 */ /* 0x080fe20000410000 */
[----:B0-----:R-:W-:Y:S01]  /*72e0*/  FMUL.FTZ R15, R14, R4 ;  /* 0x000000040e0f7220 */ /* 0x001fe20000410000 */
[----:B------:R-:W-:-:S02]  /*72f0*/  HADD2.F32 R10, -RZ, R6.H0_H0 ;  /* 0x20000006ff0a7230 */ /* 0x000fc40000004100 */
[-C--:B------:R-:W-:Y:S01]  /*7300*/  FMUL.FTZ R12, R25, R5.reuse ;  /* 0x00000005190c7220 */ /* 0x080fe20000410000 */
[-C--:B------:R-:W-:Y:S01]  /*7310*/  FFMA.FTZ R4, R14, R8.reuse, -R13 ;  /* 0x000000080e047223 */ /* 0x080fe2000001080d */
[----:B------:R-:W-:Y:S01]  /*7320*/  FFMA.FTZ R15, R20, R8, R15 ;  /* 0x00000008140f7223 */ /* 0x000fe2000001000f */
[C---:B------:R-:W-:Y:S01]  /*7330*/  FMUL.FTZ R8, R21.reuse, R5 ;  /* 0x0000000515087220 */ /* 0x040fe20000410000 */
[--C-:B------:R-:W-:Y:S02]  /*7340*/  HADD2.F32 R11, -RZ, R7.reuse.H0_H0 ;  /* 0x20000007ff0b7230 */ /* 0x100fe40000004100 */
[-C--:B------:R-:W-:Y:S01]  /*7350*/  FFMA.FTZ R5, R21, R9.reuse, -R12 ;  /* 0x0000000915057223 */ /* 0x080fe2000001080c */
[----:B------:R-:W-:Y:S02]  /*7360*/  HADD2.F32 R6, -RZ, R6.H1_H1 ;  /* 0x30000006ff067230 */ /* 0x000fe40000004100 */
[----:B------:R-:W-:Y:S01]  /*7370*/  FFMA.FTZ R8, R25, R9, R8 ;  /* 0x0000000919087223 */ /* 0x000fe20000010008 */
[----:B------:R-:W-:Y:S01]  /*7380*/  HADD2.F32 R7, -RZ, R7.H1_H1 ;  /* 0x30000007ff077230 */ /* 0x000fe20000004100 */
[----:B------:R-:W-:Y:S01]  /*7390*/  F2FP.F16.F32.PACK_AB R4, R15, R4 ;  /* 0x000000040f04723e */ /* 0x000fe200000000ff */
[----:B------:R-:W-:-:S02]  /*73a0*/  HADD2.F32 R20, -RZ, R30.H1_H1 ;  /* 0x3000001eff147230 */ /* 0x000fc40000004100 */
[-C--:B------:R-:W-:Y:S01]  /*73b0*/  FMUL.FTZ R9, R24, R6.reuse ;  /* 0x0000000618097220 */ /* 0x080fe20000410000 */
[----:B------:R-:W-:Y:S02]  /*73c0*/  HADD2.F32 R21, -RZ, R32.H1_H1 ;  /* 0x30000020ff157230 */ /* 0x000fe40000004100 */
[----:B------:R-:W-:Y:S01]  /*73d0*/  FMUL.FTZ R12, R27, R7 ;  /* 0x000000071b0c7220 */ /* 0x000fe20000410000 */
[----:B------:R-:W-:Y:S01]  /*73e0*/  F2FP.F16.F32.PACK_AB R5, R8, R5 ;  /* 0x000000050805723e */ /* 0x000fe200000000ff */
[C---:B------:R-:W-:Y:S01]  /*73f0*/  FMUL.FTZ R13, R20.reuse, R6 ;  /* 0x00000006140d7220 */ /* 0x040fe20000410000 */
[-C--:B------:R-:W-:Y:S01]  /*7400*/  FFMA.FTZ R6, R20, R10.reuse, -R9 ;  /* 0x0000000a14067223 */ /* 0x080fe20000010809 */
[C---:B------:R-:W-:Y:S01]  /*7410*/  FMUL.FTZ R14, R21.reuse, R7 ;  /* 0x00000007150e7220 */ /* 0x040fe20000410000 */
[-C--:B------:R-:W-:Y:S01]  /*7420*/  FFMA.FTZ R7, R21, R11.reuse, -R12 ;  /* 0x0000000b15077223 */ /* 0x080fe2000001080c */
[----:B------:R-:W-:Y:S02]  /*7430*/  FFMA.FTZ R13, R24, R10, R13 ;  /* 0x0000000a180d7223 */ /* 0x000fe4000001000d */
[----:B------:R-:W-:-:S03]  /*7440*/  FFMA.FTZ R14, R27, R11, R14 ;  /* 0x0000000b1b0e7223 */ /* 0x000fc6000001000e */
[----:B------:R-:W-:Y:S02]  /*7450*/  F2FP.F16.F32.PACK_AB R6, R13, R6 ;  /* 0x000000060d06723e */ /* 0x000fe400000000ff */
[----:B------:R-:W-:-:S05]  /*7460*/  F2FP.F16.F32.PACK_AB R7, R14, R7 ;  /* 0x000000070e07723e */ /* 0x000fca00000000ff */
[----:B------:R1:W-:Y:S02]  /*7470*/  STS.128 [R3+0x21400], R4 ;  /* 0x0214000403007388 */ /* 0x0003e40000000c00 */
.L_x_722:
[----:B------:R-:W-:Y:S05]  /*7480*/  BSYNC B1 ;  /* 0x0000000000017941 */ /* 0x000fea0003800000 */
.L_x_721:
[----:B------:R-:W-:Y:S05]  /*7490*/  @P1 BRA `(.L_x_720) ;  /* 0x00000010004c1947 */ /* 0x000fea0003800000 */
[----:B-1----:R-:W1:Y:S01]  /*74a0*/  LDS.128 R4, [R0+0x1000] ;  /* 0x0010000000047984 */ /* 0x002e620000000c00 */
[----:B0-----:R-:W-:Y:S02]  /*74b0*/  HADD2.F32 R15, -RZ, R29.H0_H0 ;  /* 0x2000001dff0f7230 */ /* 0x001fe40000004100 */
        /* <DEDUP_REMOVED lines=10> */
[----:B------:R-:W-:Y:S01]  /*7560*/  FMUL.FTZ R14, R13, R4 ;  /* 0x000000040d0e7220 */ /* 0x000fe20000410000 */
[----:B------:R-:W-:-:S02]  /*7570*/  HADD2.F32 R9, -RZ, R6.H0_H0 ;  /* 0x20000006ff097230 */ /* 0x000fc40000004100 */
[----:B------:R-:W-:Y:S01]  /*7580*/  FMUL.FTZ R11, R24, R5 ;  /* 0x00000005180b7220 */ /* 0x000fe20000410000 */
[----:B------:R-:W-:Y:S01]  /*7590*/  FFMA.FTZ R4, R13, R3, -R12 ;  /* 0x000000030d047223 */ /* 0x000fe2000001080c */
[--C-:B------:R-:W-:Y:S02]  /*75a0*/  HADD2.F32 R10, -RZ, R7.reuse.H0_H0 ;  /* 0x20000007ff0a7230 */ /* 0x100fe40000004100 */
[C---:B------:R-:W-:Y:S01]  /*75b0*/  FMUL.FTZ R13, R20.reuse, R5 ;  /* 0x00000005140d7220 */ /* 0x040fe20000410000 */
[----:B------:R-:W-:Y:S02]  /*75c0*/  HADD2.F32 R6, -RZ, R6.H1_H1 ;  /* 0x30000006ff067230 */ /* 0x000fe40000004100 */
[----:B------:R-:W-:Y:S01]  /*75d0*/  FFMA.FTZ R3, R15, R3, R14 ;  /* 0x000000030f037223 */ /* 0x000fe2000001000e */
[----:B------:R-:W-:Y:S02]  /*75e0*/  HADD2.F32 R7, -RZ, R7.H1_H1 ;  /* 0x30000007ff077230 */ /* 0x000fe40000004100 */
[----:B------:R-:W-:Y:S01]  /*75f0*/  FFMA.FTZ R5, R20, R8, -R11 ;  /* 0x0000000814057223 */ /* 0x000fe2000001080b */
[----:B------:R-:W-:-:S02]  /*7600*/  HADD2.F32 R15, -RZ, R31.H1_H1 ;  /* 0x3000001fff0f7230 */ /* 0x000fc40000004100 */
[----:B------:R-:W-:Y:S01]  /*7610*/  FFMA.FTZ R8, R24, R8, R13 ;  /* 0x0000000818087223 */ /* 0x000fe2000001000d */
[----:B------:R-:W-:Y:S02]  /*7620*/  HADD2.F32 R20, -RZ, R33.H1_H1 ;  /* 0x30000021ff147230 */ /* 0x000fe40000004100 */
[-C--:B------:R-:W-:Y:S01]  /*7630*/  FMUL.FTZ R12, R21, R6.reuse ;  /* 0x00000006150c7220 */ /* 0x080fe20000410000 */
[-C--:B------:R-:W-:Y:S01]  /*7640*/  FMUL.FTZ R11, R26, R7.reuse ;  /* 0x000000071a0b7220 */ /* 0x080fe20000410000 */
[----:B------:R-:W-:Y:S01]  /*7650*/  FMUL.FTZ R14, R15, R6 ;  /* 0x000000060f0e7220 */ /* 0x000fe20000410000 */
[----:B------:R-:W-:Y:S01]  /*7660*/  F2FP.F16.F32.PACK_AB R4, R3, R4 ;  /* 0x000000040304723e */ /* 0x000fe200000000ff */
[C---:B------:R-:W-:Y:S01]  /*7670*/  FMUL.FTZ R13, R20.reuse, R7 ;  /* 0x00000007140d7220 */ /* 0x040fe20000410000 */
[-C--:B------:R-:W-:Y:S01]  /*7680*/  FFMA.FTZ R6, R15, R9.reuse, -R12 ;  /* 0x000000090f067223 */ /* 0x080fe2000001080c */
[-C--:B------:R-:W-:Y:S01]  /*7690*/  FFMA.FTZ R7, R20, R10.reuse, -R11 ;  /* 0x0000000a14077223 */ /* 0x080fe2000001080b */
[----:B------:R-:W-:Y:S01]  /*76a0*/  FFMA.FTZ R9, R21, R9, R14 ;  /* 0x0000000915097223 */ /* 0x000fe2000001000e */
[----:B------:R-:W-:Y:S01]  /*76b0*/  FFMA.FTZ R10, R26, R10, R13 ;  /* 0x0000000a1a0a7223 */ /* 0x000fe2000001000d */
[----:B------:R-:W-:-:S03]  /*76c0*/  F2FP.F16.F32.PACK_AB R5, R8, R5 ;  /* 0x000000050805723e */ /* 0x000fc600000000ff */
[----:B------:R-:W-:Y:S02]  /*76d0*/  F2FP.F16.F32.PACK_AB R6, R9, R6 ;  /* 0x000000060906723e */ /* 0x000fe400000000ff */
[----:B------:R-:W-:-:S05]  /*76e0*/  F2FP.F16.F32.PACK_AB R7, R10, R7 ;  /* 0x000000070a07723e */ /* 0x000fca00000000ff */
[----:B------:R3:W-:Y:S01]  /*76f0*/  STS.128 [R0+0x1000], R4 ;  /* 0x0010000400007388 */ /* 0x0007e20000000c00 */
[----:B------:R-:W-:Y:S05]  /*7700*/  BRA `(.L_x_720) ;  /* 0x0000000c00b07947 */ /* 0x000fea0003800000 */
.L_x_710:
[----:B------:R-:W-:-:S03]  /*7710*/  UMOV UR4, 0xffffffff ;  /* 0xffffffff00047882 */ /* 0x000fc60000000000 */
[----:B------:R-:W-:Y:S05]  /*7720*/  BRA.DIV UR4, `(.L_x_723) ;  /* 0x0000010604487947 */ /* 0x000fea000b800000 */
[----:B------:R-:W0:Y:S04]  /*7730*/  SHFL.IDX PT, R3, R27, RZ, 0x1c1f ;  /* 0x001c1fff1b037589 */ /* 0x000e2800000e0000 */
[----:B------:R-:W1:Y:S04]  /*7740*/  SHFL.IDX PT, R0, R26, RZ, 0x1c1f ;  /* 0x001c1fff1a007589 */ /* 0x000e6800000e0000 */
[----:B------:R2:W3:Y:S04]  /*7750*/  SHFL.IDX PT, R5, R29, RZ, 0x1c1f ;  /* 0x001c1fff1d057589 */ /* 0x0004e800000e0000 */
[----:B------:R2:W4:Y:S01]  /*7760*/  SHFL.IDX PT, R14, R28, RZ, 0x1c1f ;  /* 0x001c1fff1c0e7589 */ /* 0x00052200000e0000 */
[----:B0-----:R-:W-:-:S02]  /*7770*/  IMAD.MOV.U32 R13, RZ, RZ, R3 ;  /* 0x000000ffff0d7224 */ /* 0x001fc400078e0003 */
[----:B-12---:R-:W-:-:S07]  /*7780*/  IMAD.MOV.U32 R12, RZ, RZ, R0 ;  /* 0x000000ffff0c7224 */ /* 0x006fce00078e0000 */
.L_x_966:
[----:B------:R-:W-:Y:S01]  /*7790*/  ULDC UR4, c[0x0][0x448] ;  /* 0x0001120000047ab9 */ /* 0x000fe20000000800 */
[----:B------:R-:W-:Y:S01]  /*77a0*/  LEA.HI R3, R208, R208, RZ, 0x1 ;  /* 0x000000d0d0037211 */ /* 0x000fe200078f08ff */
[----:B------:R-:W-:Y:S01]  /*77b0*/  IMAD R0, R24, UR4, RZ ;  /* 0x0000000418007c24 */ /* 0x000fe2000f8e02ff */
[----:B------:R-:W-:Y:S01]  /*77c0*/  BSSY B1, `(.L_x_724) ;  /* 0x0000014000017945 */ /* 0x000fe20003800000 */
[----:B---3--:R-:W-:Y:S01]  /*77d0*/  IMAD.MOV.U32 R15, RZ, RZ, R5 ;  /* 0x000000ffff0f7224 */ /* 0x008fe200078e0005 */
[----:B------:R-:W-:Y:S02]  /*77e0*/  LOP3.LUT R3, R3, 0xfffffffe, RZ, 0xc0, !PT ;  /* 0xfffffffe03037812 */ /* 0x000fe400078ec0ff */
[----:B------:R-:W-:Y:S02]  /*77f0*/  CS2R R4, SRZ ;  /* 0x0000000000047805 */ /* 0x000fe4000001ff00 */
[----:B------:R-:W-:Y:S01]  /*7800*/  ISETP.GE.AND P0, PT, R6, R0, PT ;  /* 0x000000000600720c */ /* 0x000fe20003f06270 */
[----:B------:R-:W-:Y:S01]  /*7810*/  IMAD R0, R25, -0x40, R0 ;  /* 0xffffffc019007824 */ /* 0x000fe200078e0200 */
[----:B------:R-:W-:Y:S01]  /*7820*/  CS2R R6, SRZ ;  /* 0x0000000000067805 */ /* 0x000fe2000001ff00 */
[----:B------:R-:W-:Y:S01]  /*7830*/  IMAD.IADD R3, R208, 0x1, -R3 ;  /* 0x00000001d0037824 */ /* 0x000fe200078e0a03 */
[----:B------:R-:W-:-:S02]  /*7840*/  CS2R R10, SRZ ;  /* 0x00000000000a7805 */ /* 0x000fc4000001ff00 */
[----:B------:R-:W-:Y:S02]  /*7850*/  CS2R R8, SRZ ;  /* 0x0000000000087805 */ /* 0x000fe4000001ff00 */
[----:B------:R-:W-:-:S05]  /*7860*/  SHF.L.U32 R3, R3, 0x1f, RZ ;  /* 0x0000001f03037819 */ /* 0x000fca00000006ff */
[----:B------:R-:W-:Y:S05]  /*7870*/  @P0 BRA `(.L_x_725) ;  /* 0x0000000000200947 */ /* 0x000fea0003800000 */
[----:B------:R-:W-:Y:S01]  /*7880*/  ULDC UR4, c[0x0][0x3f4] ;  /* 0x0000fd0000047ab9 */ /* 0x000fe20000000800 */
[----:B------:R-:W-:Y:S02]  /*7890*/  CS2R R6, SRZ ;  /* 0x0000000000067805 */ /* 0x000fe4000001ff00 */
[----:B------:R-:W-:-:S13]  /*78a0*/  ISETP.GE.AND P0, PT, R16, UR4, PT ;  /* 0x0000000410007c0c */ /* 0x000fda000bf06270 */
[----:B------:R-:W-:Y:S05]  /*78b0*/  @P0 BRA `(.L_x_725) ;  /* 0x0000000000100947 */ /* 0x000fea0003800000 */
[----:B------:R-:W-:-:S04]  /*78c0*/  IMAD.WIDE R12, R16, 0x2, R12 ;  /* 0x00000002100c7825 */ /* 0x000fc800078e020c */
[----:B----4-:R-:W-:Y:S01]  /*78d0*/  IMAD.WIDE R14, R16, 0x2, R14 ;  /* 0x00000002100e7825 */ /* 0x010fe200078e020e */
[----:B------:R0:W5:Y:S04]  /*78e0*/  LD.E.128 R8, desc[UR40][R12.64] ;  /* 0x000000280c087980 */ /* 0x000168000c101d00 */
[----:B------:R0:W5:Y:S02]  /*78f0*/  LD.E.128 R4, desc[UR40][R14.64] ;  /* 0x000000280e047980 */ /* 0x000164000c101d00 */
.L_x_725:
[----:B------:R-:W-:Y:S05]  /*7900*/  BSYNC B1 ;  /* 0x0000000000017941 */ /* 0x000fea0003800000 */
.L_x_724:
[----:B------:R-:W1:Y:S01]  /*7910*/  SYNCS.PHASECHK.TRANS64.TRYWAIT P1, [R2+URZ+0x28c00], R3 ;  /* 0x028c0003020075a7 */ /* 0x000e62000802017f */
[----:B-----5:R-:W-:Y:S01]  /*7920*/  IMAD.MOV.U32 R39, RZ, RZ, R8 ;  /* 0x000000ffff277224 */ /* 0x020fe200078e0008 */
[--C-:B------:R-:W-:Y:S01]  /*7930*/  SHF.R.U64 R40, R8, 0x10, R9.reuse ;  /* 0x0000001008287819 */ /* 0x100fe20000001209 */
[--C-:B0---4-:R-:W-:Y:S01]  /*7940*/  IMAD.MOV.U32 R14, RZ, RZ, R9.reuse ;  /* 0x000000ffff0e7224 */ /* 0x111fe200078e0009 */
[----:B------:R-:W-:Y:S01]  /*7950*/  SHF.R.U32.HI R15, RZ, 0x10, R9 ;  /* 0x00000010ff0f7819 */ /* 0x000fe20000011609 */
[----:B------:R-:W-:Y:S01]  /*7960*/  IMAD.MOV.U32 R8, RZ, RZ, R4 ;  /* 0x000000ffff087224 */ /* 0x000fe200078e0004 */
[----:B------:R-:W-:Y:S01]  /*7970*/  SHF.R.U64 R42, R4, 0x10, R5 ;  /* 0x00000010042a7819 */ /* 0x000fe20000001205 */
[----:B------:R-:W-:Y:S01]  /*7980*/  IMAD.MOV.U32 R38, RZ, RZ, R10 ;  /* 0x000000ffff267224 */ /* 0x000fe200078e000a */
[----:B------:R-:W-:Y:S01]  /*7990*/  VIMNMX R0, R0, 0x40, PT ;  /* 0x0000004000007848 */ /* 0x000fe20003fe0100 */
[--C-:B------:R-:W-:Y:S01]  /*79a0*/  IMAD.MOV.U32 R12, RZ, RZ, R11.reuse ;  /* 0x000000ffff0c7224 */ /* 0x100fe200078e000b */
[----:B------:R-:W-:Y:S01]  /*79b0*/  SHF.R.U64 R41, R10, 0x10, R11 ;  /* 0x000000100a297819 */ /* 0x000fe2000000120b */
[--C-:B------:R-:W-:Y:S01]  /*79c0*/  IMAD.MOV.U32 R9, RZ, RZ, R5.reuse ;  /* 0x000000ffff097224 */ /* 0x100fe200078e0005 */
[----:B------:R-:W-:Y:S01]  /*79d0*/  SHF.R.U32.HI R4, RZ, 0x10, R5 ;  /* 0x00000010ff047819 */ /* 0x000fe20000011605 */
[----:B------:R-:W-:Y:S01]  /*79e0*/  IMAD.MOV.U32 R37, RZ, RZ, R6 ;  /* 0x000000ffff257224 */ /* 0x000fe200078e0006 */
[----:B------:R-:W-:Y:S01]  /*79f0*/  SHF.R.U32.HI R10, RZ, 0x10, R11 ;  /* 0x00000010ff0a7819 */ /* 0x000fe2000001160b */
[--C-:B------:R-:W-:Y:S01]  /*7a00*/  IMAD.MOV.U32 R36, RZ, RZ, R7.reuse ;  /* 0x000000ffff247224 */ /* 0x100fe200078e0007 */
[----:B------:R-:W0:Y:S01]  /*7a10*/  LDC R13, c[0x0][0x3f4] ;  /* 0x0000fd00ff0d7b82 */ /* 0x000e220000000800 */
[--C-:B------:R-:W-:Y:S01]  /*7a20*/  SHF.R.U64 R43, R6, 0x10, R7.reuse ;  /* 0x00000010062b7819 */ /* 0x100fe20000001207 */
[----:B------:R-:W-:Y:S01]  /*7a30*/  BSSY B1, `(.L_x_726) ;  /* 0x000000f000017945 */ /* 0x000fe20003800000 */
[----:B------:R-:W-:-:S02]  /*7a40*/  SHF.R.U32.HI R5, RZ, 0x10, R7 ;  /* 0x00000010ff057819 */ /* 0x000fc40000011607 */
[----:B------:R-:W-:Y:S02]  /*7a50*/  PRMT R39, R39, 0x5410, R14 ;  /* 0x0000541027277816 */ /* 0x000fe4000000000e */
[----:B------:R-:W-:Y:S02]  /*7a60*/  PRMT R40, R40, 0x5410, R15 ;  /* 0x0000541028287816 */ /* 0x000fe4000000000f */
[----:B------:R-:W-:Y:S02]  /*7a70*/  PRMT R38, R38, 0x5410, R12 ;  /* 0x0000541026267816 */ /* 0x000fe4000000000c */
[----:B------:R-:W-:Y:S02]  /*7a80*/  PRMT R41, R41, 0x5410, R10 ;  /* 0x0000541029297816 */ /* 0x000fe4000000000a */
[----:B------:R-:W-:Y:S02]  /*7a90*/  PRMT R36, R36, 0x5410, R8 ;  /* 0x0000541024247816 */ /* 0x000fe40000000008 */
[----:B------:R-:W-:-:S02]  /*7aa0*/  PRMT R37, R37, 0x5410, R9 ;  /* 0x0000541025257816 */ /* 0x000fc40000000009 */
[----:B------:R-:W-:Y:S02]  /*7ab0*/  PRMT R42, R42, 0x5410, R4 ;  /* 0x000054102a2a7816 */ /* 0x000fe40000000004 */
[----:B------:R-:W-:Y:S02]  /*7ac0*/  PRMT R43, R43, 0x5410, R5 ;  /* 0x000054102b2b7816 */ /* 0x000fe40000000005 */
[----:B0-----:R-:W-:-:S04]  /*7ad0*/  ISETP.GE.AND P0, PT, R16, R13, PT ;  /* 0x0000000d1000720c */ /* 0x001fc80003f06270 */
[-C--:B------:R-:W-:Y:S02]  /*7ae0*/  ISETP.GE.OR P2, PT, R19, R0.reuse, P0 ;  /* 0x000000001300720c */ /* 0x080fe40000746670 */
[----:B------:R-:W-:Y:S01]  /*7af0*/  ISETP.GE.OR P0, PT, R226, R0, P0 ;  /* 0x00000000e200720c */ /* 0x000fe20000706670 */
[----:B------:R-:W-:Y:S01]  /*7b00*/  IMAD.IADD R0, R16, 0x1, R13 ;  /* 0x0000000110007824 */ /* 0x000fe200078e020d */
[----:B-1----:R-:W-:Y:S11]  /*7b10*/  @!P1 BRA `(.L_x_727) ;  /* 0x0000010000c49947 */ /* 0x002ff60003800000 */
.L_x_967:
[----:B------:R-:W-:Y:S05]  /*7b20*/  BSYNC B1 ;  /* 0x0000000000017941 */ /* 0x000fea0003800000 */
.L_x_726:
[----:B------:R-:W-:Y:S01]  /*7b30*/  BSSY B1, `(.L_x_728) ;  /* 0x0000059000017945 */ /* 0x000fe20003800000 */
[----:B------:R-:W-:-:S03]  /*7b40*/  LOP3.LUT R0, R0, 0x38, RZ, 0xc0, !PT ;  /* 0x0000003800007812 */ /* 0x000fc600078ec0ff */
[----:B------:R-:W-:Y:S05]  /*7b50*/  @P2 BRA `(.L_x_729) ;  /* 0x0000000400582947 */ /* 0x000fea0003800000 */
[----:B0-----:R-:W-:Y:S02]  /*7b60*/  IMAD.SHL.U32 R3, R188, 0x40, RZ ;  /* 0x00000040bc037824 */ /* 0x001fe400078e00ff */
[----:B------:R-:W-:Y:S02]  /*7b70*/  HADD2.F32 R26, -RZ, R39.H0_H0 ;  /* 0x20000027ff1a7230 */ /* 0x000fe40000004100 */
[----:B------:R-:W-:Y:S01]  /*7b80*/  HADD2.F32 R28, -RZ, R36.H1_H1 ;  /* 0x30000024ff1c7230 */ /* 0x000fe20000004100 */
[----:B------:R-:W-:Y:S01]  /*7b90*/  LOP3.LUT R5, R3, 0x1c0, RZ, 0xc0, !PT ;  /* 0x000001c003057812 */ /* 0x000fe200078ec0ff */
[----:B------:R-:W-:Y:S02]  /*7ba0*/  HADD2.F32 R25, -RZ, R42.H0_H0 ;  /* 0x2000002aff197230 */ /* 0x000fe40000004100 */
[----:B------:R-:W-:Y:S01]  /*7bb0*/  HADD2.F32 R27, -RZ, R37.H1_H1 ;  /* 0x30000025ff1b7230 */ /* 0x000fe20000004100 */
[----:B------:R-:W-:Y:S02]  /*7bc0*/  LOP3.LUT R3, R5, 0x38, R16, 0xf8, !PT ;  /* 0x0000003805037812 */ /* 0x000fe400078ef810 */
[----:B------:R-:W-:-:S04]  /*7bd0*/  SHF.R.U32.HI R4, RZ, 0x3, R5 ;  /* 0x00000003ff047819 */ /* 0x000fc80000011605 */
[----:B------:R-:W-:-:S05]  /*7be0*/  LOP3.LUT R3, R3, R4, RZ, 0x3c, !PT ;  /* 0x0000000403037212 */ /* 0x000fca00078e3cff */
[----:B------:R-:W-:-:S04]  /*7bf0*/  IMAD R3, R192, 0x200, R3 ;  /* 0x00000200c0037824 */ /* 0x000fc800078e0203 */
[----:B------:R-:W-:Y:S01]  /*7c00*/  IMAD R33, R3, 0x2, R2 ;  /* 0x0000000203217824 */ /* 0x000fe200078e0202 */
[----:B------:R-:W-:-:S04]  /*7c10*/  LOP3.LUT R3, R4, R0, R5, 0x1e, !PT ;  /* 0x0000000004037212 */ /* 0x000fc800078e1e05 */
[----:B------:R-:W0:Y:S01]  /*7c20*/  LDS.128 R4, [R33+0x20400] ;  /* 0x0204000021047984 */ /* 0x000e220000000c00 */
[----:B------:R-:W-:-:S04]  /*7c30*/  IMAD R3, R192, 0x200, R3 ;  /* 0x00000200c0037824 */ /* 0x000fc800078e0203 */
[----:B------:R-:W-:-:S05]  /*7c40*/  IMAD R35, R3, 0x2, R2 ;  /* 0x0000000203237824 */ /* 0x000fca00078e0202 */
[----:B------:R-:W1:Y:S01]  /*7c50*/  LDS.128 R8, [R35+0x20400] ;  /* 0x0204000023087984 */ /* 0x000e620000000c00 */
[--C-:B0-----:R-:W-:Y:S02]  /*7c60*/  HADD2.F32 R3, -RZ, R4.reuse.H0_H0 ;  /* 0x20000004ff037230 */ /* 0x101fe40000004100 */
[----:B------:R-:W-:Y:S02]  /*7c70*/  HADD2.F32 R4, -RZ, R4.H1_H1 ;  /* 0x30000004ff047230 */ /* 0x000fe40000004100 */
[--C-:B------:R-:W-:Y:S02]  /*7c80*/  HADD2.F32 R12, -RZ, R5.reuse.H0_H0 ;  /* 0x20000005ff0c7230 */ /* 0x100fe40000004100 */
[----:B------:R-:W-:Y:S02]  /*7c90*/  HADD2.F32 R5, -RZ, R5.H1_H1 ;  /* 0x30000005ff057230 */ /* 0x000fe40000004100 */
[----:B------:R-:W-:Y:S02]  /*7ca0*/  HADD2.F32 R13, -RZ, R6.H0_H0 ;  /* 0x20000006ff0d7230 */ /* 0x000fe40000004100 */
[----:B-1----:R-:W-:-:S02]  /*7cb0*/  HADD2.F32 R15, -RZ, R8.H0_H0 ;  /* 0x20000008ff0f7230 */ /* 0x002fc40000004100 */
[----:B------:R-:W-:Y:S02]  /*7cc0*/  HADD2.F32 R8, -RZ, R8.H1_H1 ;  /* 0x30000008ff087230 */ /* 0x000fe40000004100 */
[----:B------:R-:W-:Y:S02]  /*7cd0*/  HADD2.F32 R20, -RZ, R9.H0_H0 ;  /* 0x20000009ff147230 */ /* 0x000fe40000004100 */
[C---:B------:R-:W-:Y:S01]  /*7ce0*/  FMUL.FTZ R30, R15.reuse, R28 ;  /* 0x0000001c0f1e7220 */ /* 0x040fe20000410000 */
[-C--:B------:R-:W-:Y:S01]  /*7cf0*/  FMUL.FTZ R32, R15, R26.reuse ;  /* 0x0000001a0f207220 */ /* 0x080fe20000410000 */
[----:B------:R-:W-:Y:S02]  /*7d00*/  HADD2.F32 R15, -RZ, R40.H0_H0 ;  /* 0x20000028ff0f7230 */ /* 0x000fe40000004100 */
[----:B------:R-:W-:Y:S01]  /*7d10*/  FMUL.FTZ R29, R8, R25 ;  /* 0x00000019081d7220 */ /* 0x000fe20000410000 */
[C---:B------:R-:W-:Y:S01]  /*7d20*/  FFMA.FTZ R30, R3.reuse, R26, -R30 ;  /* 0x0000001a031e7223 */ /* 0x040fe2000001081e */
[----:B------:R-:W-:Y:S01]  /*7d30*/  FFMA.FTZ R32, R3, R28, R32 ;  /* 0x0000001c03207223 */ /* 0x000fe20000010020 */
[----:B------:R-:W-:-:S02]  /*7d40*/  HADD2.F32 R3, -RZ, R39.H1_H1 ;  /* 0x30000027ff037230 */ /* 0x000fc40000004100 */
[-C--:B------:R-:W-:Y:S01]  /*7d50*/  FMUL.FTZ R31, R8, R15.reuse ;  /* 0x0000000f081f7220 */ /* 0x080fe20000410000 */
[----:B------:R-:W-:Y:S01]  /*7d60*/  FFMA.FTZ R29, R4, R15, -R29 ;  /* 0x0000000f041d7223 */ /* 0x000fe2000001081d */
[C---:B------:R-:W-:Y:S01]  /*7d70*/  FMUL.FTZ R15, R20.reuse, R27 ;  /* 0x0000001b140f7220 */ /* 0x040fe20000410000 */
[----:B------:R-:W-:Y:S02]  /*7d80*/  HADD2.F32 R9, -RZ, R9.H1_H1 ;  /* 0x30000009ff097230 */ /* 0x000fe40000004100 */
[----:B------:R-:W-:Y:S01]  /*7d90*/  FMUL.FTZ R20, R20, R3 ;  /* 0x0000000314147220 */ /* 0x000fe20000410000 */
[----:B------:R-:W-:Y:S02]  /*7da0*/  HADD2.F32 R26, -RZ, R42.H1_H1 ;  /* 0x3000002aff1a7230 */ /* 0x000fe40000004100 */
[----:B------:R-:W-:Y:S01]  /*7db0*/  FFMA.FTZ R31, R4, R25, R31 ;  /* 0x00000019041f7223 */ /* 0x000fe2000001001f */
[----:B------:R-:W-:Y:S02]  /*7dc0*/  HADD2.F32 R4, -RZ, R40.H1_H1 ;  /* 0x30000028ff047230 */ /* 0x000fe40000004100 */
[C---:B------:R-:W-:Y:S01]  /*7dd0*/  FFMA.FTZ R15, R12.reuse, R3, -R15 ;  /* 0x000000030c0f7223 */ /* 0x040fe2000001080f */
[----:B------:R-:W-:Y:S01]  /*7de0*/  FFMA.FTZ R20, R12, R27, R20 ;  /* 0x0000001b0c147223 */ /* 0x000fe20000010014 */
[----:B------:R-:W-:-:S02]  /*7df0*/  HADD2.F32 R21, -RZ, R10.H0_H0 ;  /* 0x2000000aff157230 */ /* 0x000fc40000004100 */
[C---:B------:R-:W-:Y:S01]  /*7e00*/  FMUL.FTZ R28, R9.reuse, R26 ;  /* 0x0000001a091c7220 */ /* 0x040fe20000410000 */
[----:B------:R-:W-:Y:S02]  /*7e10*/  HADD2.F32 R8, -RZ, R38.H0_H0 ;  /* 0x20000026ff087230 */ /* 0x000fe40000004100 */
[-C--:B------:R-:W-:Y:S01]  /*7e20*/  FMUL.FTZ R34, R9, R4.reuse ;  /* 0x0000000409227220 */ /* 0x080fe20000410000 */
[----:B------:R-:W-:Y:S02]  /*7e30*/  HADD2.F32 R12, -RZ, R37.H0_H0 ;  /* 0x20000025ff0c7230 */ /* 0x000fe40000004100 */
[----:B------:R-:W-:Y:S01]  /*7e40*/  FFMA.FTZ R28, R5, R4, -R28 ;  /* 0x00000004051c7223 */ /* 0x000fe2000001081c */
[----:B------:R-:W-:Y:S02]  /*7e50*/  HADD2.F32 R10, -RZ, R10.H1_H1 ;  /* 0x3000000aff0a7230 */ /* 0x000fe40000004100 */
[----:B------:R-:W-:Y:S01]  /*7e60*/  FMUL.FTZ R27, R21, R8 ;  /* 0x00000008151b7220 */ /* 0x000fe20000410000 */
[----:B------:R-:W-:-:S02]  /*7e70*/  HADD2.F32 R9, -RZ, R43.H0_H0 ;  /* 0x2000002bff097230 */ /* 0x000fc40000004100 */
[----:B------:R-:W-:Y:S01]  /*7e80*/  FMUL.FTZ R4, R21, R12 ;  /* 0x0000000c15047220 */ /* 0x000fe20000410000 */
[----:B------:R-:W-:Y:S02]  /*7e90*/  HADD2.F32 R3, -RZ, R41.H0_H0 ;  /* 0x20000029ff037230 */ /* 0x000fe40000004100 */
[----:B------:R-:W-:Y:S01]  /*7ea0*/  FFMA.FTZ R21, R5, R26, R34 ;  /* 0x0000001a05157223 */ /* 0x000fe20000010022 */
[----:B------:R-:W-:Y:S02]  /*7eb0*/  HADD2.F32 R6, -RZ, R6.H1_H1 ;  /* 0x30000006ff067230 */ /* 0x000fe40000004100 */
[C---:B------:R-:W-:Y:S01]  /*7ec0*/  FMUL.FTZ R5, R10.reuse, R9 ;  /* 0x000000090a057220 */ /* 0x040fe20000410000 */
[C---:B------:R-:W-:Y:S01]  /*7ed0*/  FFMA.FTZ R25, R13.reuse, R8, -R4 ;  /* 0x000000080d197223 */ /* 0x040fe20000010804 */
[----:B------:R-:W-:Y:S01]  /*7ee0*/  FFMA.FTZ R27, R13, R12, R27 ;  /* 0x0000000c0d1b7223 */ /* 0x000fe2000001001b */
[-C--:B------:R-:W-:Y:S01]  /*7ef0*/  FMUL.FTZ R13, R10, R3.reuse ;  /* 0x000000030a0d7220 */ /* 0x080fe20000410000 */
[----:B------:R-:W-:Y:S01]  /*7f00*/  FFMA.FTZ R10, R6, R3, -R5 ;  /* 0x00000003060a7223 */ /* 0x000fe20000010805 */
[----:B------:R-:W-:-:S02]  /*7f10*/  HADD2.F32 R24, -RZ, R11.H0_H0 ;  /* 0x2000000bff187230 */ /* 0x000fc40000004100 */
[----:B------:R-:W-:Y:S02]  /*7f20*/  HADD2.F32 R5, -RZ, R36.H0_H0 ;  /* 0x20000024ff057230 */ /* 0x000fe40000004100 */
[----:B------:R-:W-:Y:S01]  /*7f30*/  FFMA.FTZ R12, R6, R9, R13 ;  /* 0x00000009060c7223 */ /* 0x000fe2000001000d */
[----:B------:R-:W-:Y:S02]  /*7f40*/  HADD2.F32 R3, -RZ, R38.H1_H1 ;  /* 0x30000026ff037230 */ /* 0x000fe40000004100 */
[----:B------:R-:W-:Y:S02]  /*7f50*/  HADD2.F32 R11, -RZ, R11.H1_H1 ;  /* 0x3000000bff0b7230 */ /* 0x000fe40000004100 */
[C---:B------:R-:W-:Y:S01]  /*7f60*/  FMUL.FTZ R9, R24.reuse, R5 ;  /* 0x0000000518097220 */ /* 0x040fe20000410000 */
[----:B------:R-:W-:Y:S02]  /*7f70*/  HADD2.F32 R8, -RZ, R43.H1_H1 ;  /* 0x3000002bff087230 */ /* 0x000fe40000004100 */
[----:B------:R-:W-:Y:S01]  /*7f80*/  FMUL.FTZ R24, R24, R3 ;  /* 0x0000000318187220 */ /* 0x000fe20000410000 */
[----:B------:R-:W-:-:S02]  /*7f90*/  HADD2.F32 R4, -RZ, R41.H1_H1 ;  /* 0x30000029ff047230 */ /* 0x000fc40000004100 */
[--C-:B------:R-:W-:Y:S02]  /*7fa0*/  HADD2.F32 R14, -RZ, R7.reuse.H0_H0 ;  /* 0x20000007ff0e7230 */ /* 0x100fe40000004100 */
[C---:B------:R-:W-:Y:S01]  /*7fb0*/  FMUL.FTZ R6, R11.reuse, R8 ;  /* 0x000000080b067220 */ /* 0x040fe20000410000 */
[----:B------:R-:W-:Y:S02]  /*7fc0*/  HADD2.F32 R7, -RZ, R7.H1_H1 ;  /* 0x30000007ff077230 */ /* 0x000fe40000004100 */
[-C--:B------:R-:W-:Y:S01]  /*7fd0*/  FMUL.FTZ R13, R11, R4.reuse ;  /* 0x000000040b0d7220 */ /* 0x080fe20000410000 */
[C---:B------:R-:W-:Y:S01]  /*7fe0*/  FFMA.FTZ R3, R14.reuse, R3, -R9 ;  /* 0x000000030e037223 */ /* 0x040fe20000010809 */
[----:B------:R-:W-:Y:S01]  /*7ff0*/  FFMA.FTZ R11, R14, R5, R24 ;  /* 0x000000050e0b7223 */ /* 0x000fe20000010018 */
[C---:B------:R-:W-:Y:S01]  /*8000*/  FFMA.FTZ R14, R7.reuse, R4, -R6 ;  /* 0x00000004070e7223 */ /* 0x040fe20000010806 */
[----:B------:R-:W-:Y:S01]  /*8010*/  FFMA.FTZ R24, R7, R8, R13 ;  /* 0x0000000807187223 */ /* 0x000fe2000001000d */
[----:B------:R-:W-:-:S02]  /*8020*/  F2FP.F16.F32.PACK_AB R4, R29, R30 ;  /* 0x0000001e1d04723e */ /* 0x000fc400000000ff */
[----:B------:R-:W-:Y:S02]  /*8030*/  F2FP.F16.F32.PACK_AB R5, R28, R15 ;  /* 0x0000000f1c05723e */ /* 0x000fe400000000ff */
[----:B------:R-:W-:Y:S02]  /*8040*/  F2FP.F16.F32.PACK_AB R6, R10, R25 ;  /* 0x000000190a06723e */ /* 0x000fe400000000ff */
[----:B------:R-:W-:Y:S02]  /*8050*/  F2FP.F16.F32.PACK_AB R7, R14, R3 ;  /* 0x000000030e07723e */ /* 0x000fe400000000ff */
[----:B------:R-:W-:Y:S02]  /*8060*/  F2FP.F16.F32.PACK_AB R8, R31, R32 ;  /* 0x000000201f08723e */ /* 0x000fe400000000ff */
[----:B------:R-:W-:Y:S01]  /*8070*/  F2FP.F16.F32.PACK_AB R9, R21, R20 ;  /* 0x000000141509723e */ /* 0x000fe200000000ff */
[----:B------:R1:W-:Y:S01]  /*8080*/  STS.128 [R33+0x20400], R4 ;  /* 0x0204000421007388 */ /* 0x0003e20000000c00 */
[----:B------:R-:W-:-:S02]  /*8090*/  F2FP.F16.F32.PACK_AB R10, R12, R27 ;  /* 0x0000001b0c0a723e */ /* 0x000fc400000000ff */
[----:B------:R-:W-:-:S05]  /*80a0*/  F2FP.F16.F32.PACK_AB R11, R24, R11 ;  /* 0x0000000b180b723e */ /* 0x000fca00000000ff */
[----:B------:R1:W-:Y:S02]  /*80b0*/  STS.128 [R35+0x20400], R8 ;  /* 0x0204000823007388 */ /* 0x0003e40000000c00 */
.L_x_729:
[----:B------:R-:W-:Y:S05]  /*80c0*/  BSYNC B1 ;  /* 0x0000000000017941 */ /* 0x000fea0003800000 */
.L_x_728:
[----:B------:R-:W-:Y:S05]  /*80d0*/  @P0 BRA `(.L_x_720) ;  /* 0x00000004003c0947 */ /* 0x000fea0003800000 */
[----:B------:R-:W-:Y:S01]  /*80e0*/  LOP3.LUT R0, R235, R0, R220, 0x1e, !PT ;  /* 0x00000000eb007212 */ /* 0x000fe200078e1edc */
[----:B-1----:R-:W1:Y:S01]  /*80f0*/  LDS.128 R4, [R219+0x20400] ;  /* 0x02040000db047984 */ /* 0x002e620000000c00 */
[----:B------:R-:W-:Y:S02]  /*8100*/  HADD2.F32 R28, -RZ, R36.H1_H1 ;  /* 0x30000024ff1c7230 */ /* 0x000fe40000004100 */
[----:B------:R-:W-:Y:S02]  /*8110*/  HADD2.F32 R26, -RZ, R39.H0_H0 ;  /* 0x20000027ff1a7230 */ /* 0x000fe40000004100 */
[----:B0-----:R-:W-:Y:S02]  /*8120*/  IMAD.IADD R3, R221, 0x1, R0 ;  /* 0x00000001dd037824 */ /* 0x001fe400078e0200 */
[----:B------:R-:W-:Y:S02]  /*8130*/  HADD2.F32 R30, -RZ, R42.H0_H0 ;  /* 0x2000002aff1e7230 */ /* 0x000fe40000004100 */
[----:B------:R-:W-:-:S02]  /*8140*/  IMAD R3, R3, 0x2, R2 ;  /* 0x0000000203037824 */ /* 0x000fc400078e0202 */
[--C-:B------:R-:W-:Y:S02]  /*8150*/  HADD2.F32 R32, -RZ, R37.reuse.H1_H1 ;  /* 0x30000025ff207230 */ /* 0x100fe40000004100 */
[----:B------:R-:W-:Y:S01]  /*8160*/  HADD2.F32 R35, -RZ, R42.H1_H1 ;  /* 0x3000002aff237230 */ /* 0x000fe20000004100 */
[----:B------:R-:W0:Y:S01]  /*8170*/  LDS.128 R8, [R3+0x20400] ;  /* 0x0204000003087984 */ /* 0x000e220000000c00 */
[----:B------:R-:W-:Y:S02]  /*8180*/  HADD2.F32 R37, -RZ, R37.H0_H0 ;  /* 0x20000025ff257230 */ /* 0x000fe40000004100 */
[----:B------:R-:W-:Y:S02]  /*8190*/  HADD2.F32 R33, -RZ, R38.H0_H0 ;  /* 0x20000026ff217230 */ /* 0x000fe40000004100 */
[--C-:B-1----:R-:W-:Y:S02]  /*81a0*/  HADD2.F32 R0, -RZ, R4.reuse.H0_H0 ;  /* 0x20000004ff007230 */ /* 0x102fe40000004100 */
[----:B------:R-:W-:-:S02]  /*81b0*/  HADD2.F32 R4, -RZ, R4.H1_H1 ;  /* 0x30000004ff047230 */ /* 0x000fc40000004100 */
[--C-:B------:R-:W-:Y:S02]  /*81c0*/  HADD2.F32 R12, -RZ, R5.reuse.H0_H0 ;  /* 0x20000005ff0c7230 */ /* 0x100fe40000004100 */
[----:B------:R-:W-:Y:S02]  /*81d0*/  HADD2.F32 R5, -RZ, R5.H1_H1 ;  /* 0x30000005ff057230 */ /* 0x000fe40000004100 */
[--C-:B------:R-:W-:Y:S02]  /*81e0*/  HADD2.F32 R13, -RZ, R6.reuse.H0_H0 ;  /* 0x20000006ff0d7230 */ /* 0x100fe40000004100 */
[----:B------:R-:W-:Y:S02]  /*81f0*/  HADD2.F32 R6, -RZ, R6.H1_H1 ;  /* 0x30000006ff067230 */ /* 0x000fe40000004100 */
[----:B------:R-:W-:Y:S02]  /*8200*/  HADD2.F32 R14, -RZ, R7.H0_H0 ;  /* 0x20000007ff0e7230 */ /* 0x000fe40000004100 */
[----:B0-----:R-:W-:-:S02]  /*8210*/  HADD2.F32 R15, -RZ, R8.H0_H0 ;  /* 0x20000008ff0f7230 */ /* 0x001fc40000004100 */
[----:B------:R-:W-:Y:S02]  /*8220*/  HADD2.F32 R8, -RZ, R8.H1_H1 ;  /* 0x30000008ff087230 */ /* 0x000fe40000004100 */
[--C-:B------:R-:W-:Y:S02]  /*8230*/  HADD2.F32 R20, -RZ, R9.reuse.H0_H0 ;  /* 0x20000009ff147230 */ /* 0x100fe40000004100 */
[-C--:B------:R-:W-:Y:S01]  /*8240*/  FMUL.FTZ R25, R28, R15.reuse ;  /* 0x0000000f1c197220 */ /* 0x080fe20000410000 */
[----:B------:R-:W-:Y:S01]  /*8250*/  FMUL.FTZ R15, R26, R15 ;  /* 0x0000000f1a0f7220 */ /* 0x000fe20000410000 */
[----:B------:R-:W-:Y:S01]  /*8260*/  FMUL.FTZ R27, R30, R8 ;  /* 0x000000081e1b7220 */ /* 0x000fe20000410000 */
[----:B------:R-:W-:Y:S02]  /*8270*/  HADD2.F32 R9, -RZ, R9.H1_H1 ;  /* 0x30000009ff097230 */ /* 0x000fe40000004100 */
[----:B------:R-:W-:Y:S01]  /*8280*/  FFMA.FTZ R25, R26, R0, -R25 ;  /* 0x000000001a197223 */ /* 0x000fe20000010819 */
[----:B------:R-:W-:-:S02]  /*8290*/  HADD2.F32 R26, -RZ, R40.H0_H0 ;  /* 0x20000028ff1a7230 */ /* 0x000fc40000004100 */
[----:B------:R-:W-:Y:S01]  /*82a0*/  FFMA.FTZ R15, R28, R0, R15 ;  /* 0x000000001c0f7223 */ /* 0x000fe2000001000f */
[----:B------:R-:W-:Y:S02]  /*82b0*/  HADD2.F32 R28, -RZ, R39.H1_H1 ;  /* 0x30000027ff1c7230 */ /* 0x000fe40000004100 */
[----:B------:R-:W-:Y:S02]  /*82c0*/  HADD2.F32 R21, -RZ, R10.H0_H0 ;  /* 0x2000000aff157230 */ /* 0x000fe40000004100 */
[C---:B------:R-:W-:Y:S01]  /*82d0*/  FMUL.FTZ R29, R26.reuse, R8 ;  /* 0x000000081a1d7220 */ /* 0x040fe20000410000 */
[----:B------:R-:W-:Y:S01]  /*82e0*/  FFMA.FTZ R0, R26, R4, -R27 ;  /* 0x000000041a007223 */ /* 0x000fe2000001081b */
[-C--:B------:R-:W-:Y:S01]  /*82f0*/  FMUL.FTZ R27, R32, R20.reuse ;  /* 0x00000014201b7220 */ /* 0x080fe20000410000 */
[----:B------:R-:W-:Y:S01]  /*8300*/  FMUL.FTZ R31, R28, R20 ;  /* 0x000000141c1f7220 */ /* 0x000fe20000410000 */
[----:B------:R-:W-:Y:S01]  /*8310*/  FFMA.FTZ R8, R30, R4, R29 ;  /* 0x000000041e087223 */ /* 0x000fe2000001001d */
[----:B------:R-:W-:-:S02]  /*8320*/  HADD2.F32 R29, -RZ, R40.H1_H1 ;  /* 0x30000028ff1d7230 */ /* 0x000fc40000004100 */
[-C--:B------:R-:W-:Y:S01]  /*8330*/  FMUL.FTZ R4, R35, R9.reuse ;  /* 0x0000000923047220 */ /* 0x080fe20000410000 */
[----:B------:R-:W-:Y:S02]  /*8340*/  HADD2.F32 R10, -RZ, R10.H1_H1 ;  /* 0x3000000aff0a7230 */ /* 0x000fe40000004100 */
[-C--:B------:R-:W-:Y:S01]  /*8350*/  FFMA.FTZ R27, R28, R12.reuse, -R27 ;  /* 0x0000000c1c1b7223 */ /* 0x080fe2000001081b */
[----:B------:R-:W-:Y:S02]  /*8360*/  HADD2.F32 R30, -RZ, R43.H0_H0 ;  /* 0x2000002bff1e7230 */ /* 0x000fe40000004100 */
[C---:B------:R-:W-:Y:S01]  /*8370*/  FMUL.FTZ R20, R29.reuse, R9 ;  /* 0x000000091d147220 */ /* 0x040fe20000410000 */
[----:B------:R-:W-:Y:S01]  /*8380*/  FFMA.FTZ R31, R32, R12, R31 ;  /* 0x0000000c201f7223 */ /* 0x000fe2000001001f */
[----:B------:R-:W-:Y:S01]  /*8390*/  FFMA.FTZ R12, R29, R5, -R4 ;  /* 0x000000051d0c7223 */ /* 0x000fe20000010804 */
[----:B------:R-:W-:Y:S02]  /*83a0*/  HADD2.F32 R28, -RZ, R41.H0_H0 ;  /* 0x20000029ff1c7230 */ /* 0x000fe40000004100 */
[----:B------:R-:W-:Y:S01]  /*83b0*/  FMUL.FTZ R4, R37, R21 ;  /* 0x0000001525047220 */ /* 0x000fe20000410000 */
[----:B------:R-:W-:Y:S01]  /*83c0*/  FFMA.FTZ R20, R35, R5, R20 ;  /* 0x0000000523147223 */ /* 0x000fe20000010014 */
[----:B------:R-:W-:Y:S01]  /*83d0*/  FMUL.FTZ R5, R30, R10 ;  /* 0x0000000a1e057220 */ /* 0x000fe20000410000 */
[----:B------:R-:W-:Y:S01]  /*83e0*/  FMUL.FTZ R26, R33, R21 ;  /* 0x00000015211a7220 */ /* 0x000fe20000410000 */
[----:B------:R-:W-:-:S02]  /*83f0*/  HADD2.F32 R24, -RZ, R11.H0_H0 ;  /* 0x2000000bff187230 */ /* 0x000fc40000004100 */
[-C--:B------:R-:W-:Y:S01]  /*8400*/  FFMA.FTZ R21, R33, R13.reuse, -R4 ;  /* 0x0000000d21157223 */ /* 0x080fe20000010804 */
[C---:B------:R-:W-:Y:S01]  /*8410*/  FMUL.FTZ R9, R28.reuse, R10 ;  /* 0x0000000a1c097220 */ /* 0x040fe20000410000 */
[----:B------:R-:W-:Y:S02]  /*8420*/  HADD2.F32 R11, -RZ, R11.H1_H1 ;  /* 0x3000000bff0b7230 */ /* 0x000fe40000004100 */
[-C--:B------:R-:W-:Y:S01]  /*8430*/  FFMA.FTZ R10, R28, R6.reuse, -R5 ;  /* 0x000000061c0a7223 */ /* 0x080fe20000010805 */
[----:B------:R-:W-:Y:S02]  /*8440*/  HADD2.F32 R32, -RZ, R36.H0_H0 ;  /* 0x20000024ff207230 */ /* 0x000fe40000004100 */
[----:B------:R-:W-:Y:S01]  /*8450*/  FFMA.FTZ R26, R37, R13, R26 ;  /* 0x0000000d251a7223 */ /* 0x000fe2000001001a */
[----:B------:R-:W-:Y:S02]  /*8460*/  HADD2.F32 R33, -RZ, R43.H1_H1 ;  /* 0x3000002bff217230 */ /* 0x000fe40000004100 */
[----:B------:R-:W-:Y:S01]  /*8470*/  FFMA.FTZ R13, R30, R6, R9 ;  /* 0x000000061e0d7223 */ /* 0x000fe20000010009 */
[----:B------:R-:W-:-:S02]  /*8480*/  HADD2.F32 R28, -RZ, R38.H1_H1 ;  /* 0x30000026ff1c7230 */ /* 0x000fc40000004100 */
[-C--:B------:R-:W-:Y:S01]  /*8490*/  FMUL.FTZ R5, R32, R24.reuse ;  /* 0x0000001820057220 */ /* 0x080fe20000410000 */
[----:B------:R-:W-:Y:S02]  /*84a0*/  HADD2.F32 R29, -RZ, R41.H1_H1 ;  /* 0x30000029ff1d7230 */ /* 0x000fe40000004100 */
[----:B------:R-:W-:Y:S01]  /*84b0*/  FMUL.FTZ R4, R33, R11 ;  /* 0x0000000b21047220 */ /* 0x000fe20000410000 */
[----:B------:R-:W-:Y:S02]  /*84c0*/  HADD2.F32 R7, -RZ, R7.H1_H1 ;  /* 0x30000007ff077230 */ /* 0x000fe40000004100 */
[----:B------:R-:W-:Y:S01]  /*84d0*/  FMUL.FTZ R9, R28, R24 ;  /* 0x000000181c097220 */ /* 0x000fe20000410000 */
[----:B------:R-:W-:Y:S01]  /*84e0*/  F2FP.F16.F32.PACK_AB R8, R8, R15 ;  /* 0x0000000f0808723e */ /* 0x000fe200000000ff */
[C---:B------:R-:W-:Y:S01]  /*84f0*/  FMUL.FTZ R6, R29.reuse, R11 ;  /* 0x0000000b1d067220 */ /* 0x040fe20000410000 */
[-C--:B------:R-:W-:Y:S01]  /*8500*/  FFMA.FTZ R11, R28, R14.reuse, -R5 ;  /* 0x0000000e1c0b7223 */ /* 0x080fe20000010805 */
[-C--:B------:R-:W-:Y:S01]  /*8510*/  FFMA.FTZ R24, R29, R7.reuse, -R4 ;  /* 0x000000071d187223 */ /* 0x080fe20000010804 */
[----:B------:R-:W-:Y:S01]  /*8520*/  FFMA.FTZ R14, R32, R14, R9 ;  /* 0x0000000e200e7223 */ /* 0x000fe20000010009 */
        /* <DEDUP_REMOVED lines=8> */
[----:B------:R-:W-:-:S05]  /*85b0*/  F2FP.F16.F32.PACK_AB R11, R29, R14 ;  /* 0x0000000e1d0b723e */ /* 0x000fca00000000ff */
[----:B------:R4:W-:Y:S02]  /*85c0*/  STS.128 [R3+0x20400], R8 ;  /* 0x0204000803007388 */ /* 0x0009e40000000c00 */
.L_x_720:
[----:B------:R-:W-:Y:S05]  /*85d0*/  BSYNC B0 ;  /* 0x0000000000007941 */ /* 0x000fea0003800000 */
.L_x_709:
[----:B------:R-:W-:Y:S01]  /*85e0*/  @!PT LDS RZ, [RZ] ;  /* 0x00000000fffff984 */ /* 0x000fe20000000800 */
[----:B------:R-:W-:Y:S01]  /*85f0*/  @!PT LDS RZ, [RZ] ;  /* 0x00000000fffff984 */ /* 0x000fe20000000800 */
[----:B------:R-:W-:Y:S01]  /*8600*/  @!PT LDS RZ, [RZ] ;  /* 0x00000000fffff984 */ /* 0x000fe20000000800 */
[----:B------:R-:W-:Y:S01]  /*8610*/  @!PT LDS RZ, [RZ] ;  /* 0x00000000fffff984 */ /* 0x000fe20000000800 */
[----:B------:R5:W-:Y:S06]  /*8620*/  MEMBAR.ALL.CTA ;  /* 0x0000000000007992 */ /* 0x000bec0000008000 */
[----:B-----5:R-:W5:Y:S01]  /*8630*/  FENCE.VIEW.ASYNC.S ;  /* 0x00000000000073c6 */ /* 0x020f620000000000 */
[----:B------:R-:W-:Y:S05]  /*8640*/  WARPSYNC.ALL ;  /* 0x0000000000007948 */ /* 0x000fea0003800000 */
[----:B-----5:R-:W-:Y:S06]  /*8650*/  BAR.SYNC.DEFER_BLOCKING 0xd, 0x80 ;  /* 0x0342000000007b1d */ /* 0x020fec0000010000 */
.L_x_706:
[----:B------:R-:W-:-:S13]  /*8660*/  ISETP.NE.AND P0, PT, R184, 0x3, PT ;  /* 0x00000003b800780c */ /* 0x000fda0003f05270 */
[----:B------:R-:W-:Y:S05]  /*8670*/  @!P0 BRA `(.L_x_730) ;  /* 0x0000000000048947 */ /* 0x000fea0003800000 */
[----:B------:R-:W-:Y:S01]  /*8680*/  BPT.TRAP 0x1 ;  /* 0x000000040000795c */ /* 0x000fe20000300000 */
.L_x_730:
[----:B0-----:R-:W-:Y:S01]  /*8690*/  IMAD R15, R18, 0x8, R2 ;  /* 0x00000008120f7824 */ /* 0x001fe200078e0202 */
[----:B------:R-:W-:-:S04]  /*86a0*/  SHF.L.U32 R58, R23, 0x1f, RZ ;  /* 0x0000001f173a7819 */ /* 0x000fc800000006ff */
[----:B------:R0:W0:Y:S01]  /*86b0*/  SYNCS.PHASECHK.TRANS64.TRYWAIT P1, [R15+URZ+0x28c30], R58 ;  /* 0x028c303a0f0075a7 */ /* 0x000022000802017f */
[----:B------:R-:W-:Y:S05]  /*86c0*/  @!P0 BRA `(.L_x_731) ;  /* 0x0000000000048947 */ /* 0x000fea0003800000 */
[----:B------:R-:W-:Y:S01]  /*86d0*/  BPT.TRAP 0x1 ;  /* 0x000000040000795c */ /* 0x000fe20000300000 */
.L_x_731:
[C---:B--23--:R-:W-:Y:S02]  /*86e0*/  VIADD R0, R2.reuse, 0x22400 ;  /* 0x0002240002007836 */ /* 0x04cfe40000000000 */
[----:B-1--4-:R-:W-:-:S03]  /*86f0*/  VIADD R3, R2, 0x20400 ;  /* 0x0002040002037836 */ /* 0x012fc60000000000 */
[----:B------:R-:W-:Y:S02]  /*8700*/  SHF.R.U32.HI R0, RZ, 0x4, R0 ;  /* 0x00000004ff007819 */ /* 0x000fe40000011600 */
[----:B------:R-:W-:Y:S02]  /*8710*/  SHF.R.U32.HI R3, RZ, 0x4, R3 ;  /* 0x00000004ff037819 */ /* 0x000fe40000011603 */
[----:B------:R-:W-:Y:S02]  /*8720*/  LOP3.LUT R0, R0, 0x3fff, RZ, 0xc0, !PT ;  /* 0x00003fff00007812 */ /* 0x000fe400078ec0ff */
[----:B------:R-:W-:Y:S02]  /*8730*/  LOP3.LUT R3, R3, 0x3fff, RZ, 0xc0, !PT ;  /* 0x00003fff03037812 */ /* 0x000fe400078ec0ff */
[----:B------:R-:W-:Y:S01]  /*8740*/  LOP3.LUT R0, R0, 0x10000, RZ, 0xfc, !PT ;  /* 0x0001000000007812 */ /* 0x000fe200078efcff */
[----:B0-----:R-:W-:Y:S06]  /*8750*/  @P1 BRA `(.L_x_732) ;  /* 0x0000000000081947 */ /* 0x001fec0003800000 */
[----:B------:R-:W0:Y:S02]  /*8760*/  SYNCS.PHASECHK.TRANS64.TRYWAIT P1, [R15+URZ+0x28c30], R58 ;  /* 0x028c303a0f0075a7 */ /* 0x000e24000802017f */
[----:B0-----:R-:W-:Y:S05]  /*8770*/  @!P1 BRA `(.L_x_733) ;  /* 0x000000f400c09947 */ /* 0x001fea0003800000 */
.L_x_732:
[----:B------:R-:W-:Y:S01]  /*8780*/  IMAD R10, R18, 0x200, R0 ;  /* 0x00000200120a7824 */ /* 0x000fe200078e0200 */
[----:B------:R-:W-:Y:S01]  /*8790*/  LOP3.LUT R4, R3, 0x10000, RZ, 0xfc, !PT ;  /* 0x0001000003047812 */ /* 0x000fe200078efcff */
[----:B------:R-:W-:Y:S01]  /*87a0*/  IMAD.MOV.U32 R5, RZ, RZ, 0x40000040 ;  /* 0x40000040ff057424 */ /* 0x000fe200078e00ff */
[----:B------:R-:W-:Y:S05]  /*87b0*/  WARPSYNC.ALL ;  /* 0x0000000000007948 */ /* 0x000fea0003800000 */
[----:B------:R-:W-:Y:S01]  /*87c0*/  IMAD.MOV.U32 R11, RZ, RZ, 0x40000040 ;  /* 0x40000040ff0b7424 */ /* 0x000fe200078e00ff */
[C---:B------:R-:W-:Y:S01]  /*87d0*/  R2UR UR4, R4.reuse ;  /* 0x00000000040472ca */ /* 0x040fe200000e0000 */
[----:B-----5:R-:W-:Y:S01]  /*87e0*/  WARPGROUP.ARRIVE ;  /* 0x00000000000079c5 */ /* 0x020fe20000000000 */
[----:B------:R-:W-:Y:S01]  /*87f0*/  R2UR UR5, R5 ;  /* 0x00000000050572ca */ /* 0x000fe200000e0000 */
[----:B------:R-:W-:Y:S01]  /*8800*/  VIADD R8, R4, 0x2 ;  /* 0x0000000204087836 */ /* 0x000fe20000000000 */
[C---:B------:R-:W-:Y:S01]  /*8810*/  R2UR UR6, R10.reuse ;  /* 0x000000000a0672ca */ /* 0x040fe200000e0000 */
[----:B------:R-:W-:Y:S01]  /*8820*/  VIADD R6, R10, 0x2 ;  /* 0x000000020a067836 */ /* 0x000fe20000000000 */
[----:B------:R-:W-:Y:S01]  /*8830*/  R2UR UR7, R11 ;  /* 0x000000000b0772ca */ /* 0x000fe200000e0000 */
[----:B------:R-:W-:Y:S01]  /*8840*/  IMAD.MOV.U32 R9, RZ, RZ, 0x40000040 ;  /* 0x40000040ff097424 */ /* 0x000fe200078e00ff */
[----:B------:R-:W1:Y:S01]  /*8850*/  S2R R60, SR_TID.X ;  /* 0x00000000003c7919 */ /* 0x000e620000002100 */
[----:B------:R-:W-:-:S02]  /*8860*/  IMAD.MOV.U32 R7, RZ, RZ, 0x40000040 ;  /* 0x40000040ff077424 */ /* 0x000fc400078e00ff */
[C---:B------:R-:W-:Y:S02]  /*8870*/  VIADD R12, R10.reuse, 0x4 ;  /* 0x000000040a0c7836 */ /* 0x040fe40000000000 */
[----:B------:R-:W-:Y:S02]  /*8880*/  IMAD.MOV.U32 R13, RZ, RZ, 0x40000040 ;  /* 0x40000040ff0d7424 */ /* 0x000fe400078e00ff */
[----:B------:R-:W-:Y:S02]  /*8890*/  VIADD R10, R10, 0x6 ;  /* 0x000000060a0a7836 */ /* 0x000fe40000000000 */
[----:B------:R-:W-:Y:S02]  /*88a0*/  IMAD.MOV.U32 R5, RZ, RZ, 0x40000040 ;  /* 0x40000040ff057424 */ /* 0x000fe400078e00ff */
[----:B------:R-:W-:Y:S01]  /*88b0*/  HGMMA.64x64x16.F32 R24, gdesc[UR4], RZ, !UPT, gsb0 ;  /* 0x00e00000041879f0 */ /* 0x000fe2000c0008ff */
[----:B------:R-:W-:Y:S01]  /*88c0*/  R2UR UR4, R8 ;  /* 0x00000000080472ca */ /* 0x000fe200000e0000 */
[----:B------:R-:W-:Y:S01]  /*88d0*/  IMAD.MOV.U32 R11, RZ, RZ, 0x40000040 ;  /* 0x40000040ff0b7424 */ /* 0x000fe200078e00ff */
[----:B------:R-:W-:-:S02]  /*88e0*/  R2UR UR5, R9 ;  /* 0x00000000090572ca */ /* 0x000fc400000e0000 */
[----:B------:R-:W-:Y:S01]  /*88f0*/  R2UR UR6, R6 ;  /* 0x00000000060672ca */ /* 0x000fe200000e0000 */
[C---:B------:R-:W-:Y:S01]  /*8900*/  VIADD R6, R4.reuse, 0x4 ;  /* 0x0000000404067836 */ /* 0x040fe20000000000 */
[----:B------:R-:W-:Y:S01]  /*8910*/  R2UR UR7, R7 ;  /* 0x00000000070772ca */ /* 0x000fe200000e0000 */
[----:B------:R-:W-:Y:S02]  /*8920*/  IMAD.MOV.U32 R7, RZ, RZ, 0x40000040 ;  /* 0x40000040ff077424 */ /* 0x000fe400078e00ff */
[----:B------:R-:W-:Y:S01]  /*8930*/  VIADD R4, R4, 0x6 ;  /* 0x0000000604047836 */ /* 0x000fe20000000000 */
[----:B-1----:R-:W-:Y:S01]  /*8940*/  LOP3.LUT R60, R60, 0x7f, RZ, 0xc0, !PT ;  /* 0x0000007f3c3c7812 */ /* 0x002fe200078ec0ff */
[----:B------:R-:W-:Y:S02]  /*8950*/  WARPGROUP.DEPBAR.LE gsb0, 0x0 ;  /* 0x00008000000079c5 */ /* 0x000fe40000010000 */
[----:B------:R-:W-:-:S06]  /*8960*/  WARPGROUP.ARRIVE ;  /* 0x00000000000079c5 */ /* 0x000fcc0000000000 */
[----:B------:R-:W-:Y:S01]  /*8970*/  HGMMA.64x64x16.F32 R24, gdesc[UR4], R24, gsb0 ;  /* 0x00e00000041879f0 */ /* 0x000fe20008000818 */
[----:B------:R-:W-:Y:S02]  /*8980*/  R2UR UR4, R6 ;  /* 0x00000000060472ca */ /* 0x000fe400000e0000 */
[----:B------:R-:W-:Y:S02]  /*8990*/  R2UR UR5, R7 ;  /* 0x00000000070572ca */ /* 0x000fe400000e0000 */
[----:B------:R-:W-:Y:S02]  /*89a0*/  R2UR UR6, R12 ;  /* 0x000000000c0672ca */ /* 0x000fe400000e0000 */
[----:B------:R-:W-:Y:S01]  /*89b0*/  R2UR UR7, R13 ;  /* 0x000000000d0772ca */ /* 0x000fe200000e0000 */
[----:B------:R-:W-:Y:S02]  /*89c0*/  WARPGROUP.DEPBAR.LE gsb0, 0x0 ;  /* 0x00008000000079c5 */ /* 0x000fe40000010000 */
[----:B------:R-:W-:-:S10]  /*89d0*/  WARPGROUP.ARRIVE ;  /* 0x00000000000079c5 */ /* 0x000fd40000000000 */
[----:B------:R-:W-:Y:S01]  /*89e0*/  HGMMA.64x64x16.F32 R24, gdesc[UR4], R24, gsb0 ;  /* 0x00e00000041879f0 */ /* 0x000fe20008000818 */
[----:B------:R-:W-:Y:S02]  /*89f0*/  R2UR UR4, R4 ;  /* 0x00000000040472ca */ /* 0x000fe400000e0000 */
[----:B------:R-:W-:Y:S02]  /*8a00*/  R2UR UR5, R5 ;  /* 0x00000000050572ca */ /* 0x000fe400000e0000 */
[----:B------:R-:W-:Y:S01]  /*8a10*/  R2UR UR6, R10 ;  /* 0x000000000a0672ca */ /* 0x000fe200000e0000 */
[----:B------:R-:W-:Y:S01]  /*8a20*/  IMAD R10, R182, -0x40, R168 ;  /* 0xffffffc0b60a7824 */ /* 0x000fe200078e02a8 */
[----:B------:R-:W-:-:S04]  /*8a30*/  R2UR UR7, R11 ;  /* 0x000000000b0772ca */ /* 0x000fc800000e0000 */
[----:B------:R-:W-:-:S04]  /*8a40*/  IADD3 R10, -R193, 0x40, R10 ;  /* 0x00000040c10a7810 */ /* 0x000fc80007ffe10a */
[C---:B------:R-:W-:Y:S02]  /*8a50*/  ISETP.GT.AND P5, PT, R10.reuse, RZ, PT ;  /* 0x000000ff0a00720c */ /* 0x040fe40003fa4270 */
[C---:B------:R-:W-:Y:S02]  /*8a60*/  ISETP.GT.AND P4, PT, R10.reuse, 0x1, PT ;  /* 0x000000010a00780c */ /* 0x040fe40003f84270 */
[C---:B------:R-:W-:Y:S02]  /*8a70*/  ISETP.GT.AND P3, PT, R10.reuse, 0x8, PT ;  /* 0x000000080a00780c */ /* 0x040fe40003f64270 */
[C---:B------:R-:W-:Y:S02]  /*8a80*/  ISETP.GT.AND P2, PT, R10.reuse, 0x9, PT ;  /* 0x000000090a00780c */ /* 0x040fe40003f44270 */
[C---:B------:R-:W-:Y:S02]  /*8a90*/  ISETP.GT.AND P1, PT, R10.reuse, 0x10, PT ;  /* 0x000000100a00780c */ /* 0x040fe40003f24270 */
[----:B------:R-:W-:Y:S01]  /*8aa0*/  ISETP.GT.AND P6, PT, R10, 0x11, PT ;  /* 0x000000110a00780c */ /* 0x000fe20003fc4270 */
[----:B------:R-:W-:-:S02]  /*8ab0*/  WARPGROUP.DEPBAR.LE gsb0, 0x0 ;  /* 0x00008000000079c5 */ /* 0x000fc40000010000 */
[----:B------:R-:W-:-:S06]  /*8ac0*/  WARPGROUP.ARRIVE ;  /* 0x00000000000079c5 */ /* 0x000fcc0000000000 */
[----:B------:R-:W-:Y:S01]  /*8ad0*/  HGMMA.64x64x16.F32 R24, gdesc[UR4], R24, gsb0 ;  /* 0x00e00000041879f0 */ /* 0x000fe20008000818 */
[----:B------:R-:W-:Y:S02]  /*8ae0*/  ULDC UR4, c[0x0][0x988] ;  /* 0x0002620000047ab9 */ /* 0x000fe40000000800 */
        /* <DEDUP_REMOVED lines=51> */
[----:B------:R-:W-:Y:S02]  /*8e20*/  FMNMX.FTZ R10, R11, R27, !PT ;  /* 0x0000001b0b0a7209 */ /* 0x000fe40007810000 */
[----:B------:R-:W-:-:S02]  /*8e30*/  FMNMX.FTZ R14, R53, R12, !PT ;  /* 0x0000000c350e7209 */ /* 0x000fc40007810000 */
[----:B------:R-:W-:Y:S02]  /*8e40*/  FMNMX.FTZ R10, R21, R10, !PT ;  /* 0x0000000a150a7209 */ /* 0x000fe40007810000 */
[----:B------:R-:W-:Y:S01]  /*8e50*/  FSEL R45, R46, -INF , P1 ;  /* 0xff8000002e2d7808 */ /* 0x000fe20000800000 */
[----:B------:R-:W1:Y:S01]  /*8e60*/  SHFL.BFLY PT, R3, R14, 0x2, 0x1f ;  /* 0x0c401f000e037f89 */ /* 0x000e6200000e0000 */
[----:B------:R-:W-:Y:S02]  /*8e70*/  FMNMX.FTZ R10, R31, R10, !PT ;  /* 0x0000000a1f0a7209 */ /* 0x000fe40007810000 */
[----:B------:R-:W-:Y:S02]  /*8e80*/  FSEL R47, R47, -INF , P6 ;  /* 0xff8000002f2f7808 */ /* 0x000fe40003000000 */
[----:B------:R-:W-:Y:S02]  /*8e90*/  FMNMX.FTZ R10, R33, R10, !PT ;  /* 0x0000000a210a7209 */ /* 0x000fe40007810000 */
[----:B------:R-:W-:-:S02]  /*8ea0*/  FSEL R49, R50, -INF , P5 ;  /* 0xff80000032317808 */ /* 0x000fc40002800000 */
[----:B------:R-:W-:Y:S02]  /*8eb0*/  FMNMX.FTZ R10, R35, R10, !PT ;  /* 0x0000000a230a7209 */ /* 0x000fe40007810000 */
[----:B------:R-:W-:Y:S02]  /*8ec0*/  FSEL R51, R51, -INF , P4 ;  /* 0xff80000033337808 */ /* 0x000fe40002000000 */
[----:B------:R-:W-:Y:S01]  /*8ed0*/  FMNMX.FTZ R12, R37, R10, !PT ;  /* 0x0000000a250c7209 */ /* 0x000fe20007810000 */
[----:B------:R-:W-:Y:S01]  /*8ee0*/  IMAD.U32 R10, RZ, RZ, UR4 ;  /* 0x00000004ff0a7e24 */ /* 0x000fe2000f8e00ff */
[----:B------:R-:W-:Y:S02]  /*8ef0*/  FSEL R55, R55, -INF , P2 ;  /* 0xff80000037377808 */ /* 0x000fe40001000000 */
[----:B------:R-:W-:-:S04]  /*8f00*/  FMNMX.FTZ R12, R39, R12, !PT ;  /* 0x0000000c270c7209 */ /* 0x000fc80007810000 */
[----:B------:R-:W-:Y:S02]  /*8f10*/  FMNMX.FTZ R12, R41, R12, !PT ;  /* 0x0000000c290c7209 */ /* 0x000fe40007810000 */
[----:B-1----:R-:W-:Y:S02]  /*8f20*/  FMNMX.FTZ R20, R14, R3, !PT ;  /* 0x000000030e147209 */ /* 0x002fe40007810000 */
[----:B------:R-:W-:-:S03]  /*8f30*/  FMNMX.FTZ R12, R43, R12, !PT ;  /* 0x0000000c2b0c7209 */ /* 0x000fc60007810000 */
[----:B------:R-:W1:Y:S01]  /*8f40*/  SHFL.BFLY PT, R3, R20, 0x1, 0x1f ;  /* 0x0c201f0014037f89 */ /* 0x000e6200000e0000 */
[----:B------:R-:W-:-:S04]  /*8f50*/  FMNMX.FTZ R12, R45, R12, !PT ;  /* 0x0000000c2d0c7209 */ /* 0x000fc80007810000 */
[----:B------:R-:W-:-:S04]  /*8f60*/  FMNMX.FTZ R12, R47, R12, !PT ;  /* 0x0000000c2f0c7209 */ /* 0x000fc80007810000 */
[----:B------:R-:W-:-:S04]  /*8f70*/  FMNMX.FTZ R12, R49, R12, !PT ;  /* 0x0000000c310c7209 */ /* 0x000fc80007810000 */
[----:B------:R-:W-:Y:S02]  /*8f80*/  FMNMX.FTZ R12, R51, R12, !PT ;  /* 0x0000000c330c7209 */ /* 0x000fe40007810000 */
[----:B-1----:R-:W-:-:S04]  /*8f90*/  FMNMX.FTZ R3, R20, R3, !PT ;  /* 0x0000000314037209 */ /* 0x002fc80007810000 */
[C---:B------:R-:W-:Y:S01]  /*8fa0*/  FSETP.NEU.FTZ.AND P1, PT, R3.reuse, -INF , PT ;  /* 0xff8000000300780b */ /* 0x040fe20003f3d000 */
[----:B------:R-:W-:-:S05]  /*8fb0*/  FMUL.FTZ R14, R3, R10 ;  /* 0x0000000a030e7220 */ /* 0x000fca0000410000 */
[----:B------:R-:W-:-:S05]  /*8fc0*/  FSEL R20, R14, RZ, P1 ;  /* 0x000000ff0e147208 */ /* 0x000fca0000800000 */
[-CC-:B------:R-:W-:Y:S01]  /*8fd0*/  FFMA.FTZ R14, R13, R10.reuse, -R20.reuse ;  /* 0x0000000a0d0e7223 */ /* 0x180fe20000010814 */
[----:B------:R-:W-:Y:S01]  /*8fe0*/  FSEL R13, R54, -INF , P3 ;  /* 0xff800000360d7808 */ /* 0x000fe20001800000 */
[-CC-:B------:R-:W-:Y:S01]  /*8ff0*/  FFMA.FTZ R24, R25, R10.reuse, -R20.reuse ;  /* 0x0000000a19187223 */ /* 0x180fe20000010814 */
[--C-:B------:R-:W-:Y:S01]  /*9000*/  FFMA.FTZ R57, R57, R10, -R20.reuse ;  /* 0x0000000a39397223 */ /* 0x100fe20000010814 */
[----:B------:R-:W-:Y:S01]  /*9010*/  MUFU.EX2 R152, R14 ;  /* 0x0000000e00987308 */ /* 0x000fe20000000800 */
[----:B------:R-:W-:Y:S01]  /*9020*/  FMNMX.FTZ R12, R13, R12, !PT ;  /* 0x0000000c0d0c7209 */ /* 0x000fe20007810000 */
[-CC-:B------:R-:W-:Y:S01]  /*9030*/  FFMA.FTZ R29, R29, R10.reuse, -R20.reuse ;  /* 0x0000000a1d1d7223 */ /* 0x180fe20000010814 */
[-CC-:B------:R-:W-:Y:S01]  /*9040*/  FFMA.FTZ R59, R59, R10.reuse, -R20.reuse ;  /* 0x0000000a3b3b7223 */ /* 0x180fe20000010814 */
[--C-:B------:R-:W-:Y:S01]  /*9050*/  FFMA.FTZ R61, R61, R10, -R20.reuse ;  /* 0x0000000a3d3d7223 */ /* 0x100fe20000010814 */
[----:B------:R-:W-:Y:S01]  /*9060*/  FMNMX.FTZ R12, R55, R12, !PT ;  /* 0x0000000c370c7209 */ /* 0x000fe20007810000 */
[-CC-:B------:R-:W-:Y:S01]  /*9070*/  FFMA.FTZ R63, R63, R10.reuse, -R20.reuse ;  /* 0x0000000a3f3f7223 */ /* 0x180fe20000010814 */
[-CC-:B------:R-:W-:Y:S01]  /*9080*/  FFMA.FTZ R65, R65, R10.reuse, -R20.reuse ;  /* 0x0000000a41417223 */ /* 0x180fe20000010814 */
[----:B------:R-:W1:Y:S01]  /*9090*/  MUFU.EX2 R81, R24 ;  /* 0x0000001800517308 */ /* 0x000e620000000800 */
[-CC-:B------:R-:W-:Y:S01]  /*90a0*/  FFMA.FTZ R67, R67, R10.reuse, -R20.reuse ;  /* 0x0000000a43437223 */ /* 0x180fe20000010814 */
[----:B------:R-:W2:Y:S01]  /*90b0*/  SHFL.BFLY PT, R25, R12, 0x2, 0x1f ;  /* 0x0c401f000c197f89 */ /* 0x000ea200000e0000 */
[-CC-:B------:R-:W-:Y:S01]  /*90c0*/  FFMA.FTZ R69, R69, R10.reuse, -R20.reuse ;  /* 0x0000000a45457223 */ /* 0x180fe20000010814 */
[-CC-:B------:R-:W-:Y:S01]  /*90d0*/  FFMA.FTZ R71, R71, R10.reuse, -R20.reuse ;  /* 0x0000000a47477223 */ /* 0x180fe20000010814 */
[-CC-:B------:R-:W-:Y:S01]  /*90e0*/  FFMA.FTZ R73, R73, R10.reuse, -R20.reuse ;  /* 0x0000000a49497223 */ /* 0x180fe20000010814 */
[-CC-:B------:R-:W-:Y:S01]  /*90f0*/  FFMA.FTZ R75, R75, R10.reuse, -R20.reuse ;  /* 0x0000000a4b4b7223 */ /* 0x180fe20000010814 */
[-CC-:B------:R-:W-:Y:S01]  /*9100*/  FFMA.FTZ R77, R77, R10.reuse, -R20.reuse ;  /* 0x0000000a4d4d7223 */ /* 0x180fe20000010814 */
[----:B------:R-:W3:Y:S01]  /*9110*/  MUFU.EX2 R57, R57 ;  /* 0x0000003900397308 */ /* 0x000ee20000000800 */
[-CC-:B------:R-:W-:Y:S01]  /*9120*/  FFMA.FTZ R79, R79, R10.reuse, -R20.reuse ;  /* 0x0000000a4f4f7223 */ /* 0x180fe20000010814 */
[----:B------:R-:W-:-:S06]  /*9130*/  FFMA.FTZ R20, R53, R10, -R20 ;  /* 0x0000000a35147223 */ /* 0x000fcc0000010814 */
[----:B------:R-:W4:Y:S01]  /*9140*/  MUFU.EX2 R154, R29 ;  /* 0x0000001d009a7308 */ /* 0x000f220000000800 */
[----:B-1----:R-:W-:Y:S01]  /*9150*/  FADD.FTZ R40, R152, R81 ;  /* 0x0000005198287221 */ /* 0x002fe20000010000 */
[----:B------:R-:W-:-:S06]  /*9160*/  F2FP.F16.F32.PACK_AB R152, R81, R152 ;  /* 0x000000985198723e */ /* 0x000fcc00000000ff */
[----:B------:R-:W1:Y:S01]  /*9170*/  MUFU.EX2 R59, R59 ;  /* 0x0000003b003b7308 */ /* 0x000e620000000800 */
[----:B--2---:R-:W-:-:S05]  /*9180*/  FMNMX.FTZ R25, R12, R25, !PT ;  /* 0x000000190c197209 */ /* 0x004fca0007810000 */
[----:B------:R-:W2:Y:S02]  /*9190*/  SHFL.BFLY PT, R14, R25, 0x1, 0x1f ;  /* 0x0c201f00190e7f89 */ /* 0x000ea400000e0000 */
[----:B------:R-:W0:Y:S08]  /*91a0*/  MUFU.EX2 R156, R61 ;  /* 0x0000003d009c7308 */ /* 0x000e300000000800 */
[----:B------:R-:W-:Y:S08]  /*91b0*/  MUFU.EX2 R63, R63 ;  /* 0x0000003f003f7308 */ /* 0x000ff00000000800 */
[----:B------:R-:W-:Y:S01]  /*91c0*/  MUFU.EX2 R158, R65 ;  /* 0x00000041009e7308 */ /* 0x000fe20000000800 */
[----:B--2---:R-:W-:-:S07]  /*91d0*/  FMNMX.FTZ R14, R25, R14, !PT ;  /* 0x0000000e190e7209 */ /* 0x004fce0007810000 */
[----:B------:R-:W-:Y:S01]  /*91e0*/  MUFU.EX2 R67, R67 ;  /* 0x0000004300437308 */ /* 0x000fe20000000800 */
[C---:B------:R-:W-:Y:S01]  /*91f0*/  FSETP.NEU.FTZ.AND P1, PT, R14.reuse, -INF , PT ;  /* 0xff8000000e00780b */ /* 0x040fe20003f3d000 */
[----:B------:R-:W-:-:S06]  /*9200*/  FMUL.FTZ R25, R14, R10 ;  /* 0x0000000a0e197220 */ /* 0x000fcc0000410000 */
[----:B------:R-:W-:Y:S01]  /*9210*/  MUFU.EX2 R160, R69 ;  /* 0x0000004500a07308 */ /* 0x000fe20000000800 */
[----:B------:R-:W-:Y:S01]  /*9220*/  FSEL R26, R25, RZ, P1 ;  /* 0x000000ff191a7208 */ /* 0x000fe20000800000 */
[----:B---3--:R-:W-:Y:S01]  /*9230*/  FADD.FTZ R25, R57, R40 ;  /* 0x0000002839197221 */ /* 0x008fe20000010000 */
[----:B------:R-:W-:-:S03]  /*9240*/  ISETP.NE.AND P1, PT, R60, RZ, PT ;  /* 0x000000ff3c00720c */ /* 0x000fc60003f25270 */
[-CC-:B------:R-:W-:Y:S01]  /*9250*/  FFMA.FTZ R11, R11, R10.reuse, -R26.reuse ;  /* 0x0000000a0b0b7223 */ /* 0x180fe2000001081a */
[-CC-:B------:R-:W-:Y:S01]  /*9260*/  FFMA.FTZ R27, R27, R10.reuse, -R26.reuse ;  /* 0x0000000a1b1b7223 */ /* 0x180fe2000001081a */
[-CC-:B------:R-:W-:Y:S01]  /*9270*/  FFMA.FTZ R21, R21, R10.reuse, -R26.reuse ;  /* 0x0000000a15157223 */ /* 0x180fe2000001081a */
[-CC-:B------:R-:W-:Y:S01]  /*9280*/  FFMA.FTZ R31, R31, R10.reuse, -R26.reuse ;  /* 0x0000000a1f1f7223 */ /* 0x180fe2000001081a */
[----:B------:R2:W-:Y:S01]  /*9290*/  MUFU.EX2 R153, R11 ;  /* 0x0000000b00997308 */ /* 0x0005e20000000800 */
[-CC-:B------:R-:W-:Y:S01]  /*92a0*/  FFMA.FTZ R33, R33, R10.reuse, -R26.reuse ;  /* 0x0000000a21217223 */ /* 0x180fe2000001081a */
[-CC-:B------:R-:W-:Y:S01]  /*92b0*/  FFMA.FTZ R35, R35, R10.reuse, -R26.reuse ;  /* 0x0000000a23237223 */ /* 0x180fe2000001081a */
[-CC-:B------:R-:W-:Y:S01]  /*92c0*/  FFMA.FTZ R37, R37, R10.reuse, -R26.reuse ;  /* 0x0000000a25257223 */ /* 0x180fe2000001081a */
[-CC-:B------:R-:W-:Y:S01]  /*92d0*/  FFMA.FTZ R39, R39, R10.reuse, -R26.reuse ;  /* 0x0000000a27277223 */ /* 0x180fe2000001081a */
[----:B----4-:R-:W-:Y:S01]  /*92e0*/  FADD.FTZ R42, R154, R25 ;  /* 0x000000199a2a7221 */ /* 0x010fe20000010000 */
[-CC-:B------:R-:W-:Y:S01]  /*92f0*/  FFMA.FTZ R41, R41, R10.reuse, -R26.reuse ;  /* 0x0000000a29297223 */ /* 0x180fe2000001081a */
[----:B------:R-:W-:Y:S01]  /*9300*/  FFMA.FTZ R43, R43, R10, -R26 ;  /* 0x0000000a2b2b7223 */ /* 0x000fe2000001081a */
[----:B------:R1:W3:Y:S01]  /*9310*/  MUFU.EX2 R28, R27 ;  /* 0x0000001b001c7308 */ /* 0x0002e20000000800 */
[----:B--2---:R-:W-:-:S02]  /*9320*/  @!P1 VIADD R11, R15, 0x28c40 ;  /* 0x00028c400f0b9836 */ /* 0x004fc40000000000 */
[-CC-:B------:R-:W-:Y:S01]  /*9330*/  FFMA.FTZ R45, R45, R10.reuse, -R26.reuse ;  /* 0x0000000a2d2d7223 */ /* 0x180fe2000001081a */
[-CC-:B------:R-:W-:Y:S01]  /*9340*/  FFMA.FTZ R47, R47, R10.reuse, -R26.reuse ;  /* 0x0000000a2f2f7223 */ /* 0x180fe2000001081a */
[-CC-:B------:R-:W-:Y:S01]  /*9350*/  FFMA.FTZ R49, R49, R10.reuse, -R26.reuse ;  /* 0x0000000a31317223 */ /* 0x180fe2000001081a */
[-CC-:B------:R-:W-:Y:S01]  /*9360*/  FFMA.FTZ R51, R51, R10.reuse, -R26.reuse ;  /* 0x0000000a33337223 */ /* 0x180fe2000001081a */
[----:B------:R-:W-:Y:S01]  /*9370*/  @!P1 PRMT R11, RZ, 0x654, R11 ;  /* 0x00000654ff0b9816 */ /* 0x000fe2000000000b */
[-C--:B------:R-:W-:Y:S01]  /*9380*/  FFMA.FTZ R13, R13, R10.reuse, -R26 ;  /* 0x0000000a0d0d7223 */ /* 0x080fe2000001081a */
[----:B------:R-:W2:Y:S01]  /*9390*/  MUFU.EX2 R21, R21 ;  /* 0x0000001500157308 */ /* 0x000ea20000000800 */
[----:B-1----:R-:W-:Y:S01]  /*93a0*/  FADD.FTZ R27, R59, R42 ;  /* 0x0000002a3b1b7221 */ /* 0x002fe20000010000 */
[----:B------:R1:W-:Y:S01]  /*93b0*/  @!P1 SYNCS.ARRIVE.TRANS64.RED.A1T0 RZ, [R11+URZ], RZ ;  /* 0x000000ff0bff99a7 */ /* 0x0003e2000810043f */
[----:B------:R-:W-:Y:S01]  /*93c0*/  FFMA.FTZ R26, R55, R10, -R26 ;  /* 0x0000000a371a7223 */ /* 0x000fe2000001081a */
[----:B------:R-:W-:Y:S01]  /*93d0*/  F2FP.F16.F32.PACK_AB R154, R154, R57 ;  /* 0x000000399a9a723e */ /* 0x000fe200000000ff */
[C---:B0-----:R-:W-:Y:S01]  /*93e0*/  FADD.FTZ R44, R156.reuse, R27 ;  /* 0x0000001b9c2c7221 */ /* 0x041fe20000010000 */
[----:B------:R-:W-:-:S02]  /*93f0*/  F2FP.F16.F32.PACK_AB R156, R156, R59 ;  /* 0x0000003b9c9c723e */ /* 0x000fc400000000ff */
[----:B------:R-:W0:Y:S01]  /*9400*/  MUFU.EX2 R30, R31 ;  /* 0x0000001f001e7308 */ /* 0x000e220000000800 */
[----:B---3--:R-:W-:Y:S01]  /*9410*/  FADD.FTZ R40, R153, R28 ;  /* 0x0000001c99287221 */ /* 0x008fe20000010000 */
[----:B------:R-:W-:-:S06]  /*9420*/  F2FP.F16.F32.PACK_AB R153, R28, R153 ;  /* 0x000000991c99723e */ /* 0x000fcc00000000ff */
[----:B------:R-:W1:Y:S01]  /*9430*/  MUFU.EX2 R33, R33 ;  /* 0x0000002100217308 */ /* 0x000e620000000800 */
[----:B--2---:R-:W-:-:S07]  /*9440*/  FADD.FTZ R25, R21, R40 ;  /* 0x0000002815197221 */ /* 0x004fce0000010000 */
[----:B------:R-:W2:Y:S01]  /*9450*/  MUFU.EX2 R32, R35 ;  /* 0x0000002300207308 */ /* 0x000ea20000000800 */
[C---:B0-----:R-:W-:Y:S01]  /*9460*/  FADD.FTZ R42, R30.reuse, R25 ;  /* 0x000000191e2a7221 */ /* 0x041fe20000010000 */
[----:B------:R-:W-:Y:S01]  /*9470*/  FADD.FTZ R25, R63, R44 ;  /* 0x0000002c3f197221 */ /* 0x000fe20000010000 */
[----:B------:R-:W-:Y:S01]  /*9480*/  F2FP.F16.F32.PACK_AB R155, R30, R21 ;  /* 0x000000151e9b723e */ /* 0x000fe200000000ff */
[----:B------:R-:W-:Y:S02]  /*9490*/  BAR.SYNC.DEFER_BLOCKING 0xf, 0x100 ;  /* 0x03c4000000007b1d */ /* 0x000fe40000010000 */
[C---:B------:R-:W-:Y:S01]  /*94a0*/  FADD.FTZ R44, R158.reuse, R25 ;  /* 0x000000199e2c7221 */ /* 0x040fe20000010000 */
[----:B------:R-:W-:Y:S01]  /*94b0*/  F2FP.F16.F32.PACK_AB R158, R158, R63 ;  /* 0x0000003f9e9e723e */ /* 0x000fe200000000ff */
[----:B-1----:R-:W-:Y:S02]  /*94c0*/  FADD.FTZ R11, R33, R42 ;  /* 0x0000002a210b7221 */ /* 0x002fe40000010000 */
[----:B------:R-:W0:Y:S01]  /*94d0*/  MUFU.EX2 R37, R37 ;  /* 0x0000002500257308 */ /* 0x000e220000000800 */
[----:B------:R-:W-:-:S04]  /*94e0*/  FADD.FTZ R25, R67, R44 ;  /* 0x0000002c43197221 */ /* 0x000fc80000010000 */
[C---:B------:R-:W-:Y:S01]  /*94f0*/  FADD.FTZ R44, R160.reuse, R25 ;  /* 0x00000019a02c7221 */ /* 0x040fe20000010000 */
[----:B------:R-:W-:Y:S01]  /*9500*/  F2FP.F16.F32.PACK_AB R160, R160, R67 ;  /* 0x00000043a0a0723e */ /* 0x000fe200000000ff */
[C---:B--2---:R-:W-:Y:S01]  /*9510*/  FADD.FTZ R42, R32.reuse, R11 ;  /* 0x0000000b202a7221 */ /* 0x044fe20000010000 */
[----:B------:R-:W1:Y:S01]  /*9520*/  MUFU.EX2 R34, R39 ;  /* 0x0000002700227308 */ /* 0x000e620000000800 */
[----:B------:R-:W-:-:S07]  /*9530*/  F2FP.F16.F32.PACK_AB R157, R32, R33 ;  /* 0x00000021209d723e */ /* 0x000fce00000000ff */
[----:B------:R-:W2:Y:S01]  /*9540*/  MUFU.EX2 R41, R41 ;  /* 0x0000002900297308 */ /* 0x000ea20000000800 */
[----:B0-----:R-:W-:Y:S01]  /*9550*/  FADD.FTZ R11, R37, R42 ;  /* 0x0000002a250b7221 */ /* 0x001fe20000010000 */
[----:B------:R0:W-:Y:S06]  /*9560*/  STSM.16.M88.4 [R195+0x26800], R152 ;  /* 0x02680098c3007844 */ /* 0x0001ec0000000200 */
[----:B------:R-:W3:Y:S01]  /*9570*/  MUFU.EX2 R36, R43 ;  /* 0x0000002b00247308 */ /* 0x000ee20000000800 */
[C---:B-1----:R-:W-:Y:S01]  /*9580*/  FADD.FTZ R42, R34.reuse, R11 ;  /* 0x0000000b222a7221 */ /* 0x042fe20000010000 */
[----:B------:R-:W-:-:S05]  /*9590*/  F2FP.F16.F32.PACK_AB R159, R34, R37 ;  /* 0x00000025229f723e */ /* 0x000fca00000000ff */
[----:B------:R0:W-:Y:S01]  /*95a0*/  STSM.16.M88.4 [R196], R156 ;  /* 0x0000009cc4007844 */ /* 0x0001e20000000200 */
[----:B------:R-:W1:Y:S01]  /*95b0*/  MUFU.EX2 R71, R71 ;  /* 0x0000004700477308 */ /* 0x000e620000000800 */
[----:B--2---:R-:W-:-:S07]  /*95c0*/  FADD.FTZ R11, R41, R42 ;  /* 0x0000002a290b7221 */ /* 0x004fce0000010000 */
[----:B------:R-:W2:Y:S01]  /*95d0*/  MUFU.EX2 R45, R45 ;  /* 0x0000002d002d7308 */ /* 0x000ea20000000800 */
[C---:B---3--:R-:W-:Y:S01]  /*95e0*/  FADD.FTZ R28, R36.reuse, R11 ;  /* 0x0000000b241c7221 */ /* 0x048fe20000010000 */
[----:B------:R-:W-:-:S06]  /*95f0*/  F2FP.F16.F32.PACK_AB R161, R36, R41 ;  /* 0x0000002924a1723e */ /* 0x000fcc00000000ff */
[----:B------:R-:W3:Y:S01]  /*9600*/  MUFU.EX2 R12, R73 ;  /* 0x00000049000c7308 */ /* 0x000ee20000000800 */
[----:B-1----:R-:W-:-:S07]  /*9610*/  FADD.FTZ R11, R71, R44 ;  /* 0x0000002c470b7221 */ /* 0x002fce0000010000 */
[----:B------:R-:W1:Y:S01]  /*9620*/  MUFU.EX2 R38, R47 ;  /* 0x0000002f00267308 */ /* 0x000e620000000800 */
[----:B--2---:R-:W-:-:S07]  /*9630*/  FADD.FTZ R21, R45, R28 ;  /* 0x0000001c2d157221 */ /* 0x004fce0000010000 */
[----:B------:R-:W-:Y:S01]  /*9640*/  MUFU.EX2 R75, R75 ;  /* 0x0000004b004b7308 */ /* 0x000fe20000000800 */
[C---:B---3--:R-:W-:Y:S01]  /*9650*/  F2FP.F16.F32.PACK_AB R162, R12.reuse, R71 ;  /* 0x000000470ca2723e */ /* 0x048fe200000000ff */
[----:B------:R-:W-:-:S06]  /*9660*/  FADD.FTZ R12, R12, R11 ;  /* 0x0000000b0c0c7221 */ /* 0x000fcc0000010000 */
[----:B------:R-:W2:Y:S01]  /*9670*/  MUFU.EX2 R24, R77 ;  /* 0x0000004d00187308 */ /* 0x000ea20000000800 */
[C---:B-1----:R-:W-:Y:S01]  /*9680*/  F2FP.F16.F32.PACK_AB R163, R38.reuse, R45 ;  /* 0x0000002d26a3723e */ /* 0x042fe200000000ff */
[----:B------:R-:W-:-:S04]  /*9690*/  FADD.FTZ R38, R38, R21 ;  /* 0x0000001526267221 */ /* 0x000fc80000010000 */
[----:B------:R0:W-:Y:S02]  /*96a0*/  STSM.16.M88.4 [R198], R160 ;  /* 0x000000a0c6007844 */ /* 0x0001e40000000200 */
[----:B------:R-:W-:Y:S08]  /*96b0*/  MUFU.EX2 R49, R49 ;  /* 0x0000003100317308 */ /* 0x000ff00000000800 */
[----:B------:R-:W1:Y:S01]  /*96c0*/  MUFU.EX2 R40, R51 ;  /* 0x0000003300287308 */ /* 0x000e620000000800 */
[----:B--2---:R-:W-:Y:S01]  /*96d0*/  F2FP.F16.F32.PACK_AB R164, R24, R75 ;  /* 0x0000004b18a4723e */ /* 0x004fe200000000ff */
[----:B------:R-:W-:-:S04]  /*96e0*/  FADD.FTZ R75, R75, R12 ;  /* 0x0000000c4b4b7221 */ /* 0x000fc80000010000 */
[----:B------:R-:W-:Y:S02]  /*96f0*/  FADD.FTZ R24, R24, R75 ;  /* 0x0000004b18187221 */ /* 0x000fe40000010000 */
[----:B------:R-:W2:Y:S08]  /*9700*/  MUFU.EX2 R79, R79 ;  /* 0x0000004f004f7308 */ /* 0x000eb00000000800 */
[----:B------:R-:W3:Y:S01]  /*9710*/  MUFU.EX2 R20, R20 ;  /* 0x0000001400147308 */ /* 0x000ee20000000800 */
[----:B-1----:R-:W-:Y:S01]  /*9720*/  F2FP.F16.F32.PACK_AB R165, R40, R49 ;  /* 0x0000003128a5723e */ /* 0x002fe200000000ff */
[----:B------:R-:W-:-:S04]  /*9730*/  FADD.FTZ R49, R49, R38 ;  /* 0x0000002631317221 */ /* 0x000fc80000010000 */
[----:B------:R-:W-:Y:S02]  /*9740*/  FADD.FTZ R40, R40, R49 ;  /* 0x0000003128287221 */ /* 0x000fe40000010000 */
[----:B------:R-:W-:Y:S01]  /*9750*/  MUFU.EX2 R13, R13 ;  /* 0x0000000d000d7308 */ /* 0x000fe20000000800 */
[----:B--2---:R-:W-:-:S07]  /*9760*/  FADD.FTZ R11, R79, R24 ;  /* 0x000000184f0b7221 */ /* 0x004fce0000010000 */
[----:B------:R-:W1:Y:S01]  /*9770*/  MUFU.EX2 R26, R26 ;  /* 0x0000001a001a7308 */ /* 0x000e620000000800 */
[C---:B---3--:R-:W-:Y:S01]  /*9780*/  F2FP.F16.F32.PACK_AB R166, R20.reuse, R79 ;  /* 0x0000004f14a6723e */ /* 0x048fe200000000ff */
[----:B------:R-:W-:Y:S01]  /*9790*/  FADD.FTZ R11, R20, R11 ;  /* 0x0000000b140b7221 */ /* 0x000fe20000010000 */
[----:B-1----:R-:W-:Y:S01]  /*97a0*/  F2FP.F16.F32.PACK_AB R167, R26, R13 ;  /* 0x0000000d1aa7723e */ /* 0x002fe200000000ff */
[----:B------:R-:W-:-:S04]  /*97b0*/  FADD.FTZ R13, R13, R40 ;  /* 0x000000280d0d7221 */ /* 0x000fc80000010000 */
[----:B------:R0:W-:Y:S01]  /*97c0*/  STSM.16.M88.4 [R197], R164 ;  /* 0x000000a4c5007844 */ /* 0x0001e20000000200 */
[----:B------:R-:W-:Y:S01]  /*97d0*/  FADD.FTZ R12, R26, R13 ;  /* 0x0000000d1a0c7221 */ /* 0x000fe20000010000 */
[----:B------:R-:W-:Y:S06]  /*97e0*/  @!P0 BRA `(.L_x_734) ;  /* 0x0000000000048947 */ /* 0x000fec0003800000 */
[----:B------:R-:W-:Y:S01]  /*97f0*/  BPT.TRAP 0x1 ;  /* 0x000000040000795c */ /* 0x000fe20000300000 */
.L_x_734:
[----:B------:R1:W2:Y:S01]  /*9800*/  SYNCS.PHASECHK.TRANS64.TRYWAIT P2, [R15+URZ+0x28c50], R58 ;  /* 0x028c503a0f0075a7 */ /* 0x0002a2000804017f */
[----:B------:R-:W-:Y:S05]  /*9810*/  @!P0 BRA `(.L_x_735) ;  /* 0x0000000000048947 */ /* 0x000fea0003800000 */
[----:B------:R-:W-:Y:S01]  /*9820*/  BPT.TRAP 0x1 ;  /* 0x000000040000795c */ /* 0x000fe20000300000 */
.L_x_735:
[----:B------:R-:W-:Y:S01]  /*9830*/  LOP3.LUT R13, R56, 0x2000000, RZ, 0xfc, !PT ;  /* 0x02000000380d7812 */ /* 0x000fe200078efcff */
[----:B------:R-:W-:Y:S01]  /*9840*/  ULDC UR36, c[0x0][0x988] ;  /* 0x0002620000247ab9 */ /* 0x000fe20000000800 */
[----:B------:R-:W-:Y:S01]  /*9850*/  BSSY B0, `(.L_x_736) ;  /* 0x0000006000007945 */ /* 0x000fe20003800000 */
[----:B------:R-:W-:Y:S02]  /*9860*/  MOV R21, 0x40000040 ;  /* 0x4000004000157802 */ /* 0x000fe40000000f00 */
[----:B------:R-:W-:Y:S01]  /*9870*/  IMAD R20, R18, 0x1000, R13 ;  /* 0x0000100012147824 */ /* 0x000fe200078e020d */
[----:B--2---:R-:W-:Y:S06]  /*9880*/  @P2 BRA `(.L_x_737) ;  /* 0x0000000000082947 */ /* 0x004fec0003800000 */
[----:B------:R-:W2:Y:S02]  /*9890*/  SYNCS.PHASECHK.TRANS64.TRYWAIT P2, [R15+URZ+0x28c50], R58 ;  /* 0x028c503a0f0075a7 */ /* 0x000ea4000804017f */
[----:B--2---:R-:W-:Y:S05]  /*98a0*/  @!P2 BRA `(.L_x_738) ;  /* 0x000000e40088a947 */ /* 0x004fea0003800000 */
.L_x_737:
[----:B------:R-:W-:Y:S05]  /*98b0*/  BSYNC B0 ;  /* 0x0000000000007941 */ /* 0x000fea0003800000 */
.L_x_736:
[----:B------:R-:W-:Y:S01]  /*98c0*/  R2UR UR6, R20 ;  /* 0x00000000140672ca */ /* 0x000fe200000e0000 */
[----:B-12---:R-:W-:Y:S01]  /*98d0*/  WARPGROUP.ARRIVE ;  /* 0x00000000000079c5 */ /* 0x006fe20000000000 */
[----:B------:R-:W-:Y:S01]  /*98e0*/  R2UR UR7, R21 ;  /* 0x00000000150772ca */ /* 0x000fe200000e0000 */
[----:B------:R-:W-:Y:S01]  /*98f0*/  IMAD.MOV.U32 R21, RZ, RZ, 0x40000040 ;  /* 0x40000040ff157424 */ /* 0x000fe200078e00ff */
[----:B------:R-:W-:Y:S01]  /*9900*/  ISETP.GE.AND P2, PT, R168, 0x41, PT ;  /* 0x00000041a800780c */ /* 0x000fe20003f46270 */
[----:B------:R-:W-:Y:S01]  /*9910*/  @!P1 VIADD R15, R15, 0x28c60 ;  /* 0x00028c600f0f9836 */ /* 0x000fe20000000000 */
[----:B------:R-:W-:Y:S04]  /*9920*/  BSSY B0, `(.L_x_739) ;  /* 0x00001c9000007945 */ /* 0x000fe80003800000 */
[----:B------:R-:W-:-:S05]  /*9930*/  @!P1 PRMT R15, RZ, 0x654, R15 ;  /* 0x00000654ff0f9816 */ /* 0x000fca000000000f */
[----:B------:R-:W-:Y:S03]  /*9940*/  HGMMA.64x256x16.F32 R24, R152, gdesc[UR4].tnspB, RZ, !UPT, gsb0 ;  /* 0x43e0000498187df0 */ /* 0x000fe6000c0008ff */
[----:B------:R-:W-:Y:S02]  /*9950*/  WARPGROUP.DEPBAR.LE gsb0, 0x0 ;  /* 0x00008000000079c5 */ /* 0x000fe40000010000 */
[----:B0-----:R-:W-:Y:S01]  /*9960*/  VIADD R152, R20, 0x80 ;  /* 0x0000008014987836 */ /* 0x001fe20000000000 */
[----:B------:R-:W-:Y:S01]  /*9970*/  WARPGROUP.ARRIVE ;  /* 0x00000000000079c5 */ /* 0x000fe20000000000 */
[----:B------:R-:W-:-:S03]  /*9980*/  IMAD.MOV.U32 R153, RZ, RZ, 0x40000040 ;  /* 0x40000040ff997424 */ /* 0x000fc600078e00ff */
[----:B------:R-:W-:Y:S01]  /*9990*/  R2UR UR6, R152 ;  /* 0x00000000980672ca */ /* 0x000fe200000e0000 */
[C---:B------:R-:W-:Y:S01]  /*99a0*/  VIADD R152, R20.reuse, 0x100 ;  /* 0x0000010014987836 */ /* 0x040fe20000000000 */
[----:B------:R-:W-:Y:S01]  /*99b0*/  R2UR UR7, R153 ;  /* 0x00000000990772ca */ /* 0x000fe200000e0000 */
[----:B------:R-:W-:Y:S02]  /*99c0*/  IMAD.MOV.U32 R153, RZ, RZ, 0x40000040 ;  /* 0x40000040ff997424 */ /* 0x000fe400078e00ff */
[----:B------:R-:W-:-:S13]  /*99d0*/  VIADD R20, R20, 0x180 ;  /* 0x0000018014147836 */ /* 0x000fda0000000000 */
[----:B------:R-:W-:Y:S01]  /*99e0*/  HGMMA.64x256x16.F32 R24, R156, gdesc[UR4].tnspB, R24, gsb0 ;  /* 0x43e000049c187df0 */ /* 0x000fe20008000818 */
[----:B------:R-:W-:Y:S02]  /*99f0*/  R2UR UR6, R152 ;  /* 0x00000000980672ca */ /* 0x000fe400000e0000 */
[----:B------:R-:W-:Y:S01]  /*9a00*/  R2UR UR7, R153 ;  /* 0x00000000990772ca */ /* 0x000fe200000e0000 */
[----:B------:R-:W-:Y:S02]  /*9a10*/  WARPGROUP.DEPBAR.LE gsb0, 0x0 ;  /* 0x00008000000079c5 */ /* 0x000fe40000010000 */
[----:B------:R-:W-:-:S15]  /*9a20*/  WARPGROUP.ARRIVE ;  /* 0x00000000000079c5 */ /* 0x000fde0000000000 */
[----:B------:R-:W-:-:S07]  /*9a30*/  NOP ;  /* 0x0000000000007918 */ /* 0x000fce0000000000 */
[----:B------:R-:W-:Y:S01]  /*9a40*/  HGMMA.64x256x16.F32 R24, R160, gdesc[UR4].tnspB, R24, gsb0 ;  /* 0x43e00004a0187df0 */ /* 0x000fe20008000818 */
[----:B------:R-:W-:Y:S02]  /*9a50*/  R2UR UR6, R20 ;  /* 0x00000000140672ca */ /* 0x000fe400000e0000 */
[----:B------:R-:W-:Y:S01]  /*9a60*/  R2UR UR7, R21 ;  /* 0x00000000150772ca */ /* 0x000fe200000e0000 */
[----:B------:R-:W-:Y:S02]  /*9a70*/  WARPGROUP.DEPBAR.LE gsb0, 0x0 ;  /* 0x00008000000079c5 */ /* 0x000fe40000010000 */
[----:B------:R-:W-:-:S15]  /*9a80*/  WARPGROUP.ARRIVE ;  /* 0x00000000000079c5 */ /* 0x000fde0000000000 */
[----:B------:R-:W-:-:S07]  /*9a90*/  NOP ;  /* 0x0000000000007918 */ /* 0x000fce0000000000 */
        /* <DEDUP_REMOVED lines=11> */
[----:B------:R-:W-:Y:S05]  /*9b50*/  @!P2 BRA `(.L_x_740) ;  /* 0x000000180094a947 */ /* 0x000fea0003800000 */
[----:B0-----:R-:W-:Y:S02]  /*9b60*/  VIADD R15, R182, 0xfffffffe ;  /* 0xfffffffeb60f7836 */ /* 0x001fe40000000000 */
[----:B------:R-:W-:Y:S02]  /*9b70*/  IMAD.MOV.U32 R21, RZ, RZ, R14 ;  /* 0x000000ffff157224 */ /* 0x000fe400078e000e */
[----:B------:R-:W-:Y:S02]  /*9b80*/  IMAD.MOV.U32 R225, RZ, RZ, R3 ;  /* 0x000000ffffe17224 */ /* 0x000fe400078e0003 */
[----:B------:R-:W-:-:S07]  /*9b90*/  IMAD.MOV.U32 R224, RZ, RZ, R18 ;  /* 0x000000ffffe07224 */ /* 0x000fce00078e0012 */
.L_x_751:
[----:B------:R-:W-:Y:S01]  /*9ba0*/  VIADD R18, R224, 0x1 ;  /* 0x00000001e0127836 */ /* 0x000fe20000000000 */
[C---:B------:R-:W-:Y:S01]  /*9bb0*/  ISETP.GT.AND P2, PT, R15.reuse, RZ, PT ;  /* 0x000000ff0f00720c */ /* 0x040fe20003f44270 */
[----:B------:R-:W-:-:S03]  /*9bc0*/  VIADD R15, R15, 0xffffffff ;  /* 0xffffffff0f0f7836 */ /* 0x000fc60000000000 */
[----:B------:R-:W-:-:S04]  /*9bd0*/  ISETP.NE.AND P3, PT, R18, 0x2, PT ;  /* 0x000000021200780c */ /* 0x000fc80003f65270 */
[----:B------:R-:W-:Y:S02]  /*9be0*/  SEL R10, RZ, 0x1, P3 ;  /* 0x00000001ff0a7807 */ /* 0x000fe40001800000 */
[----:B------:R-:W-:Y:S02]  /*9bf0*/  SEL R18, R18, RZ, P3 ;  /* 0x000000ff12127207 */ /* 0x000fe40001800000 */
[----:B------:R-:W-:Y:S01]  /*9c00*/  LOP3.LUT R23, R23, R10, RZ, 0x3c, !PT ;  /* 0x0000000a17177212 */ /* 0x000fe200078e3cff */
[----:B-1----:R-:W-:Y:S06]  /*9c10*/  @!P0 BRA `(.L_x_741) ;  /* 0x0000000000048947 */ /* 0x002fec0003800000 */
[----:B------:R-:W-:Y:S01]  /*9c20*/  BPT.TRAP 0x1 ;  /* 0x000000040000795c */ /* 0x000fe20000300000 */
.L_x_741:
[----:B------:R-:W-:Y:S01]  /*9c30*/  IMAD R216, R18, 0x8, R2 ;  /* 0x0000000812d87824 */ /* 0x000fe200078e0202 */
[----:B------:R-:W-:-:S04]  /*9c40*/  SHF.L.U32 R20, R23, 0x1f, RZ ;  /* 0x0000001f17147819 */ /* 0x000fc800000006ff */
[----:B------:R0:W1:Y:S01]  /*9c50*/  SYNCS.PHASECHK.TRANS64.TRYWAIT P3, [R216+URZ+0x28c30], R20 ;  /* 0x028c3014d80075a7 */ /* 0x000062000806017f */
[----:B------:R-:W-:Y:S05]  /*9c60*/  @!P0 BRA `(.L_x_742) ;  /* 0x0000000000048947 */ /* 0x000fea0003800000 */
[----:B------:R-:W-:Y:S01]  /*9c70*/  BPT.TRAP 0x1 ;  /* 0x000000040000795c */ /* 0x000fe20000300000 */
.L_x_742:
[----:B------:R-:W-:Y:S01]  /*9c80*/  VIADD R3, R2, 0x20400 ;  /* 0x0002040002037836 */ /* 0x000fe20000000000 */
[----:B------:R-:W-:Y:S01]  /*9c90*/  BSSY B1, `(.L_x_743) ;  /* 0x0000009000017945 */ /* 0x000fe20003800000 */
[----:B------:R-:W-:Y:S02]  /*9ca0*/  IMAD R156, R18, 0x200, R0 ;  /* 0x00000200129c7824 */ /* 0x000fe400078e0200 */
[----:B------:R-:W-:Y:S01]  /*9cb0*/  IMAD.MOV.U32 R157, RZ, RZ, 0x40000040 ;  /* 0x40000040ff9d7424 */ /* 0x000fe200078e00ff */
[----:B------:R-:W-:-:S04]  /*9cc0*/  SHF.R.U32.HI R3, RZ, 0x4, R3 ;  /* 0x00000004ff037819 */ /* 0x000fc80000011603 */
[----:B------:R-:W-:-:S04]  /*9cd0*/  LOP3.LUT R3, R3, 0x3fff, RZ, 0xc0, !PT ;  /* 0x00003fff03037812 */ /* 0x000fc800078ec0ff */
[----:B------:R-:W-:Y:S01]  /*9ce0*/  LOP3.LUT R152, R3, 0x10000, RZ, 0xfc, !PT ;  /* 0x0001000003987812 */ /* 0x000fe200078efcff */
[----:B-1----:R-:W-:Y:S06]  /*9cf0*/  @P3 BRA `(.L_x_744) ;  /* 0x0000000000083947 */ /* 0x002fec0003800000 */
[----:B------:R-:W1:Y:S02]  /*9d00*/  SYNCS.PHASECHK.TRANS64.TRYWAIT P3, [R216+URZ+0x28c30], R20 ;  /* 0x028c3014d80075a7 */ /* 0x000e64000806017f */
[----:B-1----:R-:W-:Y:S05]  /*9d10*/  @!P3 BRA `(.L_x_745) ;  /* 0x000000e00080b947 */ /* 0x002fea0003800000 */
.L_x_744:
[----:B------:R-:W-:Y:S05]  /*9d20*/  BSYNC B1 ;  /* 0x0000000000017941 */ /* 0x000fea0003800000 */
.L_x_743:
[----:B------:R-:W-:Y:S01]  /*9d30*/  IMAD.MOV.U32 R153, RZ, RZ, 0x40000040 ;  /* 0x40000040ff997424 */ /* 0x000fe200078e00ff */
[----:B------:R-:W-:Y:S01]  /*9d40*/  R2UR UR4, R152 ;  /* 0x00000000980472ca */ /* 0x000fe200000e0000 */
[C---:B------:R-:W-:Y:S01]  /*9d50*/  VIADD R154, R156.reuse, 0x2 ;  /* 0x000000029c9a7836 */ /* 0x040fe20000000000 */
[C---:B------:R-:W-:Y:S01]  /*9d60*/  R2UR UR6, R156.reuse ;  /* 0x000000009c0672ca */ /* 0x040fe200000e0000 */
[C---:B------:R-:W-:Y:S01]  /*9d70*/  VIADD R152, R156.reuse, 0x4 ;  /* 0x000000049c987836 */ /* 0x040fe20000000000 */
[----:B------:R-:W-:Y:S01]  /*9d80*/  R2UR UR7, R157 ;  /* 0x000000009d0772ca */ /* 0x000fe200000e0000 */
[----:B------:R-:W-:Y:S01]  /*9d90*/  VIADD R156, R156, 0x6 ;  /* 0x000000069c9c7836 */ /* 0x000fe20000000000 */
[----:B------:R-:W-:Y:S01]  /*9da0*/  R2UR UR5, R153 ;  /* 0x00000000990572ca */ /* 0x000fe200000e0000 */
[----:B------:R-:W-:Y:S01]  /*9db0*/  IMAD.MOV.U32 R155, RZ, RZ, 0x40000040 ;  /* 0x40000040ff9b7424 */ /* 0x000fe200078e00ff */
[----:B------:R-:W-:Y:S01]  /*9dc0*/  R2UR UR10, R154 ;  /* 0x000000009a0a72ca */ /* 0x000fe200000e0000 */
[----:B------:R-:W-:Y:S01]  /*9dd0*/  IMAD.MOV.U32 R157, RZ, RZ, 0x40000040 ;  /* 0x40000040ff9d7424 */ /* 0x000fe200078e00ff */
[----:B------:R-:W-:-:S02]  /*9de0*/  R2UR UR14, R152 ;  /* 0x00000000980e72ca */ /* 0x000fc400000e0000 */
[----:B------:R-:W-:Y:S02]  /*9df0*/  R2UR UR11, R155 ;  /* 0x000000009b0b72ca */ /* 0x000fe400000e0000 */
[----:B------:R-:W-:Y:S02]  /*9e00*/  R2UR UR15, R153 ;  /* 0x00000000990f72ca */ /* 0x000fe400000e0000 */
[----:B------:R-:W-:Y:S02]  /*9e10*/  R2UR UR18, R156 ;  /* 0x000000009c1272ca */ /* 0x000fe400000e0000 */
[----:B------:R-:W-:Y:S02]  /*9e20*/  R2UR UR19, R157 ;  /* 0x000000009d1372ca */ /* 0x000fe400000e0000 */
[----:B------:R-:W-:Y:S01]  /*9e30*/  WARPGROUP.ARRIVE ;  /* 0x00000000000079c5 */ /* 0x000fe20000000000 */
[----:B------:R-:W-:Y:S02]  /*9e40*/  R2UR UR8, R8 ;  /* 0x00000000080872ca */ /* 0x000fe400000e0000 */
[----:B------:R-:W-:-:S02]  /*9e50*/  R2UR UR9, R9 ;  /* 0x00000000090972ca */ /* 0x000fc400000e0000 */
[----:B------:R-:W-:Y:S01]  /*9e60*/  R2UR UR12, R6 ;  /* 0x00000000060c72ca */ /* 0x000fe200000e0000 */
[----:B------:R-:W-:Y:S01]  /*9e70*/  HGMMA.64x64x16.F32 R152, gdesc[UR4], RZ, !UPT, gsb0 ;  /* 0x00e00000049879f0 */ /* 0x000fe2000c0008ff */
[----:B------:R-:W-:Y:S02]  /*9e80*/  R2UR UR13, R7 ;  /* 0x00000000070d72ca */ /* 0x000fe400000e0000 */
[----:B------:R-:W-:Y:S02]  /*9e90*/  R2UR UR16, R4 ;  /* 0x00000000041072ca */ /* 0x000fe400000e0000 */
[----:B------:R-:W-:Y:S01]  /*9ea0*/  R2UR UR17, R5 ;  /* 0x00000000051172ca */ /* 0x000fe200000e0000 */
        /* <DEDUP_REMOVED lines=25> */
[----:B------:R-:W-:-:S05]  /*a040*/  FMNMX.FTZ R3, R181, R10, !PT ;  /* 0x0000000ab5037209 */ /* 0x000fca0007810000 */
[----:B------:R-:W2:Y:S02]  /*a050*/  SHFL.BFLY PT, R10, R3, 0x2, 0x1f ;  /* 0x0c401f00030a7f89 */ /* 0x000ea400000e0000 */
[----:B--2---:R-:W-:-:S05]  /*a060*/  FMNMX.FTZ R3, R3, R10, !PT ;  /* 0x0000000a03037209 */ /* 0x004fca0007810000 */
[----:B------:R-:W2:Y:S02]  /*a070*/  SHFL.BFLY PT, R10, R3, 0x1, 0x1f ;  /* 0x0c201f00030a7f89 */ /* 0x000ea400000e0000 */
[----:B--2---:R-:W-:Y:S01]  /*a080*/  FMNMX.FTZ R3, R3, R10, !PT ;  /* 0x0000000a03037209 */ /* 0x004fe20007810000 */
[----:B------:R-:W-:-:S04]  /*a090*/  IMAD.U32 R10, RZ, RZ, UR36 ;  /* 0x00000024ff0a7e24 */ /* 0x000fc8000f8e00ff */
[C---:B------:R-:W-:Y:S01]  /*a0a0*/  FMUL.FTZ R14, R3.reuse, R10 ;  /* 0x0000000a030e7220 */ /* 0x040fe20000410000 */
[----:B------:R-:W-:-:S03]  /*a0b0*/  FADD.FTZ R225, -R3, R225 ;  /* 0x000000e103e17221 */ /* 0x000fc60000010100 */
        /* <DEDUP_REMOVED lines=17> */
[----:B------:R-:W-:Y:S01]  /*a1d0*/  FMUL.FTZ R225, R225, R10 ;  /* 0x0000000ae1e17220 */ /* 0x000fe20000410000 */
[----:B------:R-:W-:Y:S02]  /*a1e0*/  MUFU.EX2 R152, R152 ;  /* 0x0000009800987308 */ /* 0x000fe40000000800 */
[----:B------:R-:W-:-:S04]  /*a1f0*/  @!P1 PRMT R14, RZ, 0x654, R14 ;  /* 0x00000654ff0e9816 */ /* 0x000fc8000000000e */
[----:B------:R2:W-:Y:S02]  /*a200*/  @!P1 SYNCS.ARRIVE.TRANS64.RED.A1T0 RZ, [R14+URZ], RZ ;  /* 0x000000ff0eff99a7 */ /* 0x0005e4000810043f */
[----:B------:R-:W3:Y:S01]  /*a210*/  MUFU.EX2 R225, R225 ;  /* 0x000000e100e17308 */ /* 0x000ee20000000800 */
[----:B--2---:R-:W-:-:S07]  /*a220*/  IMAD.MOV R14, RZ, RZ, -R194 ;  /* 0x000000ffff0e7224 */ /* 0x004fce00078e0ac2 */
[----:B------:R-:W2:Y:S01]  /*a230*/  MUFU.EX2 R153, R153 ;  /* 0x0000009900997308 */ /* 0x000ea20000000800 */
[----:B------:R-:W-:Y:S02]  /*a240*/  ISETP.NE.AND P3, PT, R193, R14, PT ;  /* 0x0000000ec100720c */ /* 0x000fe40003f65270 */
[----:B------:R-:W-:-:S05]  /*a250*/  FMNMX.FTZ R14, R154, R21, !PT ;  /* 0x000000159a0e7209 */ /* 0x000fca0007810000 */
[----:B------:R-:W4:Y:S01]  /*a260*/  MUFU.EX2 R156, R156 ;  /* 0x0000009c009c7308 */ /* 0x000f220000000800 */
[----:B---3--:R-:W-:Y:S01]  /*a270*/  FFMA.FTZ R11, R225, R11, R152 ;  /* 0x0000000be10b7223 */ /* 0x008fe20000010098 */
[-C--:B------:R-:W-:Y:S01]  /*a280*/  FMUL.FTZ R24, R24, R225.reuse ;  /* 0x000000e118187220 */ /* 0x080fe20000410000 */
[-C--:B------:R-:W-:Y:S01]  /*a290*/  FMUL.FTZ R25, R25, R225.reuse ;  /* 0x000000e119197220 */ /* 0x080fe20000410000 */
[-C--:B------:R-:W-:Y:S01]  /*a2a0*/  FMUL.FTZ R28, R28, R225.reuse ;  /* 0x000000e11c1c7220 */ /* 0x080fe20000410000 */
[-C--:B------:R-:W-:Y:S01]  /*a2b0*/  FMUL.FTZ R29, R29, R225.reuse ;  /* 0x000000e11d1d7220 */ /* 0x080fe20000410000 */
[-C--:B------:R-:W-:Y:S01]  /*a2c0*/  FMUL.FTZ R32, R32, R225.reuse ;  /* 0x000000e120207220 */ /* 0x080fe20000410000 */
[-C--:B------:R-:W-:Y:S01]  /*a2d0*/  FMUL.FTZ R33, R33, R225.reuse ;  /* 0x000000e121217220 */ /* 0x080fe20000410000 */
[-C--:B------:R-:W-:Y:S01]  /*a2e0*/  FMUL.FTZ R36, R36, R225.reuse ;  /* 0x000000e124247220 */ /* 0x080fe20000410000 */
[----:B------:R-:W-:Y:S02]  /*a2f0*/  @!P3 IMAD R237, R224, 0x40, R191 ;  /* 0x00000040e0edb824 */ /* 0x000fe400078e02bf */
[C---:B--2---:R-:W-:Y:S01]  /*a300*/  FADD.FTZ R11, R153.reuse, R11 ;  /* 0x0000000b990b7221 */ /* 0x044fe20000010000 */
[----:B------:R-:W-:Y:S01]  /*a310*/  F2FP.F16.F32.PACK_AB R152, R153, R152 ;  /* 0x000000989998723e */ /* 0x000fe200000000ff */
[-C--:B------:R-:W-:Y:S01]  /*a320*/  FMUL.FTZ R37, R37, R225.reuse ;  /* 0x000000e125257220 */ /* 0x080fe20000410000 */
[----:B------:R-:W-:Y:S01]  /*a330*/  @!P3 IMAD R153, R237, 0x4, R2 ;  /* 0x00000004ed99b824 */ /* 0x000fe200078e0202 */
[----:B------:R-:W-:Y:S01]  /*a340*/  FMNMX.FTZ R237, R155, R14, !PT ;  /* 0x0000000e9bed7209 */ /* 0x000fe20007810000 */
[-C--:B------:R-:W-:Y:S01]  /*a350*/  FMUL.FTZ R40, R40, R225.reuse ;  /* 0x000000e128287220 */ /* 0x080fe20000410000 */
[-C--:B------:R-:W-:Y:S01]  /*a360*/  FMUL.FTZ R41, R41, R225.reuse ;  /* 0x000000e129297220 */ /* 0x080fe20000410000 */
[----:B------:R-:W-:Y:S01]  /*a370*/  FMUL.FTZ R44, R44, R225 ;  /* 0x000000e12c2c7220 */ /* 0x000fe20000410000 */
[----:B------:R-:W-:Y:S01]  /*a380*/  FMNMX.FTZ R14, R158, R237, !PT ;  /* 0x000000ed9e0e7209 */ /* 0x000fe20007810000 */
[-C--:B------:R-:W-:Y:S01]  /*a390*/  FMUL.FTZ R45, R45, R225.reuse ;  /* 0x000000e12d2d7220 */ /* 0x080fe20000410000 */
[-C--:B------:R-:W-:Y:S01]  /*a3a0*/  FMUL.FTZ R48, R48, R225.reuse ;  /* 0x000000e130307220 */ /* 0x080fe20000410000 */
[-C--:B------:R-:W-:Y:S01]  /*a3b0*/  FMUL.FTZ R49, R49, R225.reuse ;  /* 0x000000e131317220 */ /* 0x080fe20000410000 */
        /* <DEDUP_REMOVED lines=59> */
[----:B------:R-:W3:Y:S01]  /*a770*/  MUFU.EX2 R157, R157 ;  /* 0x0000009d009d7308 */ /* 0x000ee20000000800 */
[----:B----4-:R-:W-:-:S07]  /*a780*/  FADD.FTZ R236, R156, R11 ;  /* 0x0000000b9cec7221 */ /* 0x010fce0000010000 */
[----:B------:R-:W-:Y:S01]  /*a790*/  MUFU.EX2 R160, R160 ;  /* 0x000000a000a07308 */ /* 0x000fe20000000800 */
[----:B--2---:R-:W-:-:S04]  /*a7a0*/  FMNMX.FTZ R225, R175, R14, !PT ;  /* 0x0000000eafe17209 */ /* 0x004fc80007810000 */
[----:B------:R-:W-:-:S03]  /*a7b0*/  FMNMX.FTZ R14, R178, R225, !PT ;  /* 0x000000e1b20e7209 */ /* 0x000fc60007810000 */
[----:B------:R-:W-:Y:S01]  /*a7c0*/  MUFU.EX2 R161, R161 ;  /* 0x000000a100a17308 */ /* 0x000fe20000000800 */
[----:B------:R-:W-:Y:S01]  /*a7d0*/  FMNMX.FTZ R225, R179, R14, !PT ;  /* 0x0000000eb3e17209 */ /* 0x000fe20007810000 */
[----:B---3--:R-:W-:-:S03]  /*a7e0*/  FADD.FTZ R11, R157, R236 ;  /* 0x000000ec9d0b7221 */ /* 0x008fc60000010000 */
[----:B------:R-:W-:-:S03]  /*a7f0*/  FMNMX.FTZ R14, R182, R225, !PT ;  /* 0x000000e1b60e7209 */ /* 0x000fc60007810000 */
[----:B------:R-:W-:Y:S01]  /*a800*/  MUFU.EX2 R164, R164 ;  /* 0x000000a400a47308 */ /* 0x000fe20000000800 */
[----:B------:R-:W-:-:S05]  /*a810*/  FMNMX.FTZ R14, R183, R14, !PT ;  /* 0x0000000eb70e7209 */ /* 0x000fca0007810000 */
[----:B------:R-:W2:Y:S02]  /*a820*/  SHFL.BFLY PT, R224, R14, 0x2, 0x1f ;  /* 0x0c401f000ee07f89 */ /* 0x000ea400000e0000 */
[----:B------:R-:W-:Y:S08]  /*a830*/  MUFU.EX2 R165, R165 ;  /* 0x000000a500a57308 */ /* 0x000ff00000000800 */
[----:B------:R-:W-:Y:S08]  /*a840*/  MUFU.EX2 R168, R168 ;  /* 0x000000a800a87308 */ /* 0x000ff00000000800 */
[----:B------:R-:W-:Y:S01]  /*a850*/  MUFU.EX2 R169, R169 ;  /* 0x000000a900a97308 */ /* 0x000fe20000000800 */
[----:B--2---:R-:W-:-:S07]  /*a860*/  FMNMX.FTZ R14, R14, R224, !PT ;  /* 0x000000e00e0e7209 */ /* 0x004fce0007810000 */
[----:B------:R-:W-:Y:S01]  /*a870*/  MUFU.EX2 R172, R172 ;  /* 0x000000ac00ac7308 */ /* 0x000fe20000000800 */
[----:B------:R-:W2:Y:S07]  /*a880*/  SHFL.BFLY PT, R224, R14, 0x1, 0x1f ;  /* 0x0c201f000ee07f89 */ /* 0x000eae00000e0000 */
[----:B------:R-:W-:Y:S08]  /*a890*/  MUFU.EX2 R173, R173 ;  /* 0x000000ad00ad7308 */ /* 0x000ff00000000800 */
[----:B------:R-:W-:Y:S08]  /*a8a0*/  MUFU.EX2 R176, R176 ;  /* 0x000000b000b07308 */ /* 0x000ff00000000800 */
[----:B------:R-:W-:Y:S01]  /*a8b0*/  MUFU.EX2 R177, R177 ;  /* 0x000000b100b17308 */ /* 0x000fe20000000800 */
[----:B--2---:R-:W-:-:S05]  /*a8c0*/  FMNMX.FTZ R14, R14, R224, !PT ;  /* 0x000000e00e0e7209 */ /* 0x004fca0007810000 */
[----:B------:R-:W-:Y:S02]  /*a8d0*/  FADD.FTZ R21, -R14, R21 ;  /* 0x000000150e157221 */ /* 0x000fe40000010100 */
[----:B------:R-:W-:Y:S02]  /*a8e0*/  MUFU.EX2 R180, R180 ;  /* 0x000000b400b47308 */ /* 0x000fe40000000800 */
[----:B------:R-:W-:-:S06]  /*a8f0*/  FMUL.FTZ R21, R21, R10 ;  /* 0x0000000a15157220 */ /* 0x000fcc0000410000 */
[----:B------:R-:W2:Y:S02]  /*a900*/  MUFU.EX2 R21, R21 ;  /* 0x0000001500157308 */ /* 0x000ea40000000800 */
        /* <DEDUP_REMOVED lines=38> */
[----:B------:R2:W3:Y:S01]  /*ab70*/  MUFU.EX2 R153, R154 ;  /* 0x0000009a00997308 */ /* 0x0004e20000000800 */
        /* <DEDUP_REMOVED lines=8> */
[----:B--2---:R-:W-:Y:S01]  /*ac00*/  F2FP.F16.F32.PACK_AB R154, R157, R156 ;  /* 0x0000009c9d9a723e */ /* 0x004fe200000000ff */
[----:B------:R-:W-:Y:S01]  /*ac10*/  FADD.FTZ R156, R160, R11 ;  /* 0x0000000ba09c7221 */ /* 0x000fe20000010000 */
[-C--:B------:R-:W-:Y:S01]  /*ac20*/  FMUL.FTZ R78, R78, R21.reuse ;  /* 0x000000154e4e7220 */ /* 0x080fe20000410000 */
[-C--:B------:R-:W-:Y:S01]  /*ac30*/  FMUL.FTZ R79, R79, R21.reuse ;  /* 0x000000154f4f7220 */ /* 0x080fe20000410000 */
[----:B------:R-:W-:Y:S01]  /*ac40*/  FMUL.FTZ R82, R82, R21 ;  /* 0x0000001552527220 */ /* 0x000fe20000410000 */
[C---:B------:R-:W-:Y:S01]  /*ac50*/  FADD.FTZ R11, R161.reuse, R156 ;  /* 0x0000009ca10b7221 */ /* 0x040fe20000010000 */
[----:B------:R-:W-:Y:S01]  /*ac60*/  F2FP.F16.F32.PACK_AB R156, R161, R160 ;  /* 0x000000a0a19c723e */ /* 0x000fe200000000ff */
[----:B------:R2:W4:Y:S01]  /*ac70*/  MUFU.EX2 R181, R158 ;  /* 0x0000009e00b57308 */ /* 0x0005220000000800 */
[----:B---3--:R-:W-:Y:S01]  /*ac80*/  FFMA.FTZ R12, R21, R12, R153 ;  /* 0x0000000c150c7223 */ /* 0x008fe20000010099 */
[----:B------:R-:W-:Y:S01]  /*ac90*/  F2FP.F16.F32.PACK_AB R153, R155, R153 ;  /* 0x000000999b99723e */ /* 0x000fe200000000ff */
[-C--:B------:R-:W-:Y:S01]  /*aca0*/  FMUL.FTZ R83, R83, R21.reuse ;  /* 0x0000001553537220 */ /* 0x080fe20000410000 */
[-C--:B------:R-:W-:Y:S01]  /*acb0*/  FMUL.FTZ R86, R86, R21.reuse ;  /* 0x0000001556567220 */ /* 0x080fe20000410000 */
[----:B------:R-:W-:Y:S01]  /*acc0*/  FADD.FTZ R12, R155, R12 ;  /* 0x0000000c9b0c7221 */ /* 0x000fe20000010000 */
[-C--:B------:R-:W-:Y:S01]  /*acd0*/  FMUL.FTZ R87, R87, R21.reuse ;  /* 0x0000001557577220 */ /* 0x080fe20000410000 */
[-C--:B------:R-:W-:Y:S01]  /*ace0*/  FMUL.FTZ R90, R90, R21.reuse ;  /* 0x000000155a5a7220 */ /* 0x080fe20000410000 */
[----:B------:R-:W3:Y:S01]  /*acf0*/  MUFU.EX2 R159, R159 ;  /* 0x0000009f009f7308 */ /* 0x000ee20000000800 */
[----:B--2---:R-:W-:Y:S01]  /*ad00*/  FADD.FTZ R158, R164, R11 ;  /* 0x0000000ba49e7221 */ /* 0x004fe20000010000 */
[-C--:B------:R-:W-:Y:S01]  /*ad10*/  FMUL.FTZ R91, R91, R21.reuse ;  /* 0x000000155b5b7220 */ /* 0x080fe20000410000 */
[-C--:B------:R-:W-:Y:S01]  /*ad20*/  FMUL.FTZ R94, R94, R21.reuse ;  /* 0x000000155e5e7220 */ /* 0x080fe20000410000 */
[-C--:B------:R-:W-:Y:S01]  /*ad30*/  FMUL.FTZ R95, R95, R21.reuse ;  /* 0x000000155f5f7220 */ /* 0x080fe20000410000 */
[C---:B------:R-:W-:Y:S01]  /*ad40*/  FADD.FTZ R11, R165.reuse, R158 ;  /* 0x0000009ea50b7221 */ /* 0x040fe20000010000 */
[----:B------:R-:W-:Y:S01]  /*ad50*/  F2FP.F16.F32.PACK_AB R158, R165, R164 ;  /* 0x000000a4a59e723e */ /* 0x000fe200000000ff */
[-C--:B------:R-:W-:Y:S01]  /*ad60*/  FMUL.FTZ R98, R98, R21.reuse ;  /* 0x0000001562627220 */ /* 0x080fe20000410000 */
[----:B------:R2:W5:Y:S01]  /*ad70*/  MUFU.EX2 R225, R162 ;  /* 0x000000a200e17308 */ /* 0x0005620000000800 */
[----:B----4-:R-:W-:Y:S01]  /*ad80*/  FADD.FTZ R12, R181, R12 ;  /* 0x0000000cb50c7221 */ /* 0x010fe20000010000 */
[----:B------:R-:W-:Y:S01]  /*ad90*/  FADD.FTZ R160, R168, R11 ;  /* 0x0000000ba8a07221 */ /* 0x000fe20000010000 */
[-C--:B------:R-:W-:Y:S01]  /*ada0*/  FMUL.FTZ R99, R99, R21.reuse ;  /* 0x0000001563637220 */ /* 0x080fe20000410000 */
[-C--:B------:R-:W-:Y:S01]  /*adb0*/  FMUL.FTZ R102, R102, R21.reuse ;  /* 0x0000001566667220 */ /* 0x080fe20000410000 */
[----:B------:R-:W-:Y:S01]  /*adc0*/  FMUL.FTZ R103, R103, R21 ;  /* 0x0000001567677220 */ /* 0x000fe20000410000 */
[C---:B------:R-:W-:Y:S01]  /*add0*/  FADD.FTZ R11, R169.reuse, R160 ;  /* 0x000000a0a90b7221 */ /* 0x040fe20000010000 */
[----:B------:R-:W-:Y:S01]  /*ade0*/  F2FP.F16.F32.PACK_AB R160, R169, R168 ;  /* 0x000000a8a9a0723e */ /* 0x000fe200000000ff */
[----:B------:R-:W4:Y:S01]  /*adf0*/  MUFU.EX2 R163, R163 ;  /* 0x000000a300a37308 */ /* 0x000f220000000800 */
[C---:B---3--:R-:W-:Y:S01]  /*ae00*/  FADD.FTZ R12, R159.reuse, R12 ;  /* 0x0000000c9f0c7221 */ /* 0x048fe20000010000 */
[----:B------:R-:W-:Y:S01]  /*ae10*/  F2FP.F16.F32.PACK_AB R155, R159, R181 ;  /* 0x000000b59f9b723e */ /* 0x000fe200000000ff */
[----:B------:R-:W-:Y:S01]  /*ae20*/  BAR.SYNC.DEFER_BLOCKING 0xf, 0x100 ;  /* 0x03c4000000007b1d */ /* 0x000fe20000010000 */
[----:B--2---:R-:W-:Y:S01]  /*ae30*/  FADD.FTZ R162, R172, R11 ;  /* 0x0000000baca27221 */ /* 0x004fe20000010000 */
[-C--:B------:R-:W-:Y:S01]  /*ae40*/  FMUL.FTZ R106, R106, R21.reuse ;  /* 0x000000156a6a7220 */ /* 0x080fe20000410000 */
[-C--:B------:R-:W-:Y:S01]  /*ae50*/  FMUL.FTZ R107, R107, R21.reuse ;  /* 0x000000156b6b7220 */ /* 0x080fe20000410000 */
[-C--:B------:R-:W-:Y:S01]  /*ae60*/  FMUL.FTZ R110, R110, R21.reuse ;  /* 0x000000156e6e7220 */ /* 0x080fe20000410000 */
[----:B------:R-:W-:Y:S01]  /*ae70*/  FADD.FTZ R11, R173, R162 ;  /* 0x000000a2ad0b7221 */ /* 0x000fe20000010000 */
[----:B------:R-:W2:Y:S01]  /*ae80*/  MUFU.EX2 R224, R224 ;  /* 0x000000e000e07308 */ /* 0x000ea20000000800 */
[----:B-----5:R-:W-:Y:S01]  /*ae90*/  FADD.FTZ R12, R225, R12 ;  /* 0x0000000ce10c7221 */ /* 0x020fe20000010000 */
[----:B------:R-:W-:Y:S01]  /*aea0*/  F2FP.F16.F32.PACK_AB R162, R173, R172 ;  /* 0x000000acada2723e */ /* 0x000fe200000000ff */
[----:B------:R-:W-:Y:S01]  /*aeb0*/  FADD.FTZ R164, R176, R11 ;  /* 0x0000000bb0a47221 */ /* 0x000fe20000010000 */
[-C--:B------:R-:W-:Y:S01]  /*aec0*/  FMUL.FTZ R111, R111, R21.reuse ;  /* 0x000000156f6f7220 */ /* 0x080fe20000410000 */
[-C--:B------:R-:W-:Y:S01]  /*aed0*/  FMUL.FTZ R114, R114, R21.reuse ;  /* 0x0000001572727220 */ /* 0x080fe20000410000 */
[-C--:B------:R-:W-:Y:S01]  /*aee0*/  FMUL.FTZ R115, R115, R21.reuse ;  /* 0x0000001573737220 */ /* 0x080fe20000410000 */
[----:B------:R-:W-:Y:S01]  /*aef0*/  FADD.FTZ R11, R177, R164 ;  /* 0x000000a4b10b7221 */ /* 0x000fe20000010000 */
[----:B------:R-:W3:Y:S01]  /*af00*/  MUFU.EX2 R167, R167 ;  /* 0x000000a700a77308 */ /* 0x000ee20000000800 */
[----:B----4-:R-:W-:Y:S01]  /*af10*/  FADD.FTZ R157, R163, R12 ;  /* 0x0000000ca39d7221 */ /* 0x010fe20000010000 */
[----:B------:R-:W-:Y:S01]  /*af20*/  F2FP.F16.F32.PACK_AB R164, R177, R176 ;  /* 0x000000b0b1a4723e */ /* 0x000fe200000000ff */
[----:B------:R-:W-:Y:S01]  /*af30*/  FADD.FTZ R11, R180, R11 ;  /* 0x0000000bb40b7221 */ /* 0x000fe20000010000 */
[-C--:B------:R-:W-:Y:S01]  /*af40*/  FMUL.FTZ R118, R118, R21.reuse ;  /* 0x0000001576767220 */ /* 0x080fe20000410000 */
[-C--:B------:R-:W-:Y:S01]  /*af50*/  FMUL.FTZ R119, R119, R21.reuse ;  /* 0x0000001577777220 */ /* 0x080fe20000410000 */
[----:B------:R-:W-:Y:S01]  /*af60*/  FMUL.FTZ R122, R122, R21 ;  /* 0x000000157a7a7220 */ /* 0x000fe20000410000 */
[----:B------:R-:W-:Y:S01]  /*af70*/  FADD.FTZ R11, R166, R11 ;  /* 0x0000000ba60b7221 */ /* 0x000fe20000010000 */
[----:B------:R-:W4:Y:S01]  /*af80*/  MUFU.EX2 R161, R170 ;  /* 0x000000aa00a17308 */ /* 0x000f220000000800 */
[----:B--2---:R-:W-:Y:S01]  /*af90*/  FADD.FTZ R168, R224, R157 ;  /* 0x0000009de0a87221 */ /* 0x004fe20000010000 */
[----:B------:R-:W-:Y:S01]  /*afa0*/  F2FP.F16.F32.PACK_AB R157, R163, R225 ;  /* 0x000000e1a39d723e */ /* 0x000fe200000000ff */
[----:B------:R2:W-:Y:S01]  /*afb0*/  STSM.16.M88.4 [R195+0x26800], R152 ;  /* 0x02680098c3007844 */ /* 0x0005e20000000200 */
[----:B------:R-:W-:Y:S01]  /*afc0*/  F2FP.F16.F32.PACK_AB R166, R166, R180 ;  /* 0x000000b4a6a6723e */ /* 0x000fe200000000ff */
[-C--:B------:R-:W-:Y:S01]  /*afd0*/  FMUL.FTZ R123, R123, R21.reuse ;  /* 0x000000157b7b7220 */ /* 0x080fe20000410000 */
[-C--:B------:R-:W-:Y:S01]  /*afe0*/  FMUL.FTZ R126, R126, R21.reuse ;  /* 0x000000157e7e7220 */ /* 0x080fe20000410000 */
[-C--:B------:R-:W-:Y:S01]  /*aff0*/  FMUL.FTZ R127, R127, R21.reuse ;  /* 0x000000157f7f7220 */ /* 0x080fe20000410000 */
[----:B------:R-:W5:Y:S01]  /*b000*/  MUFU.EX2 R171, R171 ;  /* 0x000000ab00ab7308 */ /* 0x000f620000000800 */
        /* <DEDUP_REMOVED lines=8> */
[----:B----4-:R-:W-:Y:S01]  /*b090*/  FADD.FTZ R168, R161, R168 ;  /* 0x000000a8a1a87221 */ /* 0x010fe20000010000 */
[-C--:B------:R-:W-:Y:S01]  /*b0a0*/  FMUL.FTZ R142, R142, R21.reuse ;  /* 0x000000158e8e7220 */ /* 0x080fe20000410000 */
[-C--:B------:R-:W-:Y:S01]  /*b0b0*/  FMUL.FTZ R143, R143, R21.reuse ;  /* 0x000000158f8f7220 */ /* 0x080fe20000410000 */
[-C--:B------:R-:W-:Y:S01]  /*b0c0*/  FMUL.FTZ R146, R146, R21.reuse ;  /* 0x0000001592927220 */ /* 0x080fe20000410000 */
[-C--:B------:R-:W-:Y:S01]  /*b0d0*/  FMUL.FTZ R147, R147, R21.reuse ;  /* 0x0000001593937220 */ /* 0x080fe20000410000 */
[-C--:B------:R-:W-:Y:S01]  /*b0e0*/  FMUL.FTZ R150, R150, R21.reuse ;  /* 0x0000001596967220 */ /* 0x080fe20000410000 */
[----:B------:R-:W-:Y:S01]  /*b0f0*/  FMUL.FTZ R151, R151, R21 ;  /* 0x0000001597977220 */ /* 0x000fe20000410000 */
[----:B------:R-:W4:Y:S01]  /*b100*/  MUFU.EX2 R175, R175 ;  /* 0x000000af00af7308 */ /* 0x000f220000000800 */
[C---:B-----5:R-:W-:Y:S01]  /*b110*/  FADD.FTZ R159, R171.reuse, R168 ;  /* 0x000000a8ab9f7221 */ /* 0x060fe20000010000 */
[----:B------:R-:W-:-:S06]  /*b120*/  F2FP.F16.F32.PACK_AB R161, R171, R161 ;  /* 0x000000a1aba1723e */ /* 0x000fcc00000000ff */
[----:B------:R-:W5:Y:S01]  /*b130*/  MUFU.EX2 R165, R178 ;  /* 0x000000b200a57308 */ /* 0x000f620000000800 */
[----:B---3--:R-:W-:Y:S01]  /*b140*/  FADD.FTZ R168, R174, R159 ;  /* 0x0000009faea87221 */ /* 0x008fe20000010000 */
[----:B------:R-:W-:-:S05]  /*b150*/  F2FP.F16.F32.PACK_AB R159, R167, R224 ;  /* 0x000000e0a79f723e */ /* 0x000fca00000000ff */
[----:B------:R2:W-:Y:S01]  /*b160*/  STSM.16.M88.4 [R196], R156 ;  /* 0x0000009cc4007844 */ /* 0x0005e20000000200 */
[----:B------:R-:W3:Y:S01]  /*b170*/  MUFU.EX2 R12, R179 ;  /* 0x000000b3000c7308 */ /* 0x000ee20000000800 */
[----:B----4-:R-:W-:-:S07]  /*b180*/  FADD.FTZ R168, R175, R168 ;  /* 0x000000a8afa87221 */ /* 0x010fce0000010000 */
[----:B------:R-:W4:Y:S01]  /*b190*/  MUFU.EX2 R182, R182 ;  /* 0x000000b600b67308 */ /* 0x000f220000000800 */
[----:B-----5:R-:W-:-:S07]  /*b1a0*/  FADD.FTZ R163, R165, R168 ;  /* 0x000000a8a5a37221 */ /* 0x020fce0000010000 */
[----:B------:R-:W5:Y:S01]  /*b1b0*/  MUFU.EX2 R183, R183 ;  /* 0x000000b700b77308 */ /* 0x000f620000000800 */
[C---:B---3--:R-:W-:Y:S01]  /*b1c0*/  FADD.FTZ R167, R12.reuse, R163 ;  /* 0x000000a30ca77221 */ /* 0x048fe20000010000 */
[----:B------:R-:W-:Y:S02]  /*b1d0*/  F2FP.F16.F32.PACK_AB R163, R175, R174 ;  /* 0x000000aeafa3723e */ /* 0x000fe400000000ff */
[----:B------:R-:W-:-:S03]  /*b1e0*/  F2FP.F16.F32.PACK_AB R165, R12, R165 ;  /* 0x000000a50ca5723e */ /* 0x000fc600000000ff */
[----:B------:R2:W-:Y:S01]  /*b1f0*/  STSM.16.M88.4 [R198], R160 ;  /* 0x000000a0c6007844 */ /* 0x0005e20000000200 */
[----:B----4-:R-:W-:Y:S01]  /*b200*/  FADD.FTZ R168, R182, R167 ;  /* 0x000000a7b6a87221 */ /* 0x010fe20000010000 */
[----:B-----5:R-:W-:-:S03]  /*b210*/  F2FP.F16.F32.PACK_AB R167, R183, R182 ;  /* 0x000000b6b7a7723e */ /* 0x020fc600000000ff */
[----:B------:R-:W-:Y:S02]  /*b220*/  FADD.FTZ R12, R183, R168 ;  /* 0x000000a8b70c7221 */ /* 0x000fe40000010000 */
[----:B------:R2:W-:Y:S01]  /*b230*/  STSM.16.M88.4 [R197], R164 ;  /* 0x000000a4c5007844 */ /* 0x0005e20000000200 */
[----:B------:R-:W-:Y:S05]  /*b240*/  @!P0 BRA `(.L_x_746) ;  /* 0x0000000000048947 */ /* 0x000fea0003800000 */
[----:B------:R-:W-:Y:S01]  /*b250*/  BPT.TRAP 0x1 ;  /* 0x000000040000795c */ /* 0x000fe20000300000 */
.L_x_746:
[----:B------:R3:W4:Y:S01]  /*b260*/  SYNCS.PHASECHK.TRANS64.TRYWAIT P3, [R216+URZ+0x28c50], R20 ;  /* 0x028c5014d80075a7 */ /* 0x000722000806017f */
[----:B------:R-:W-:Y:S05]  /*b270*/  @!P0 BRA `(.L_x_747) ;  /* 0x0000000000048947 */ /* 0x000fea0003800000 */
[----:B------:R-:W-:Y:S01]  /*b280*/  BPT.TRAP 0x1 ;  /* 0x000000040000795c */ /* 0x000fe20000300000 */
.L_x_747:
[----:B------:R-:W-:Y:S04]  /*b290*/  BSSY B1, `(.L_x_748) ;  /* 0x0000004000017945 */ /* 0x000fe80003800000 */
[----:B----4-:R-:W-:Y:S05]  /*b2a0*/  @P3 BRA `(.L_x_749) ;  /* 0x0000000000083947 */ /* 0x010fea0003800000 */
[----:B------:R-:W4:Y:S02]  /*b2b0*/  SYNCS.PHASECHK.TRANS64.TRYWAIT P3, [R216+URZ+0x28c50], R20 ;  /* 0x028c5014d80075a7 */ /* 0x000f24000806017f */
[----:B----4-:R-:W-:Y:S05]  /*b2c0*/  @!P3 BRA `(.L_x_750) ;  /* 0x000000cc0028b947 */ /* 0x010fea0003800000 */
.L_x_749:
[----:B------:R-:W-:Y:S05]  /*b2d0*/  BSYNC B1 ;  /* 0x0000000000017941 */ /* 0x000fea0003800000 */
.L_x_748:
[----:B01-34-:R-:W-:Y:S01]  /*b2e0*/  IMAD R20, R18, 0x1000, R13 ;  /* 0x0000100012147824 */ /* 0x01bfe200078e020d */
[----:B------:R-:W-:Y:S01]  /*b2f0*/  WARPGROUP.ARRIVE ;  /* 0x00000000000079c5 */ /* 0x000fe20000000000 */
[----:B------:R-:W-:Y:S02]  /*b300*/  IMAD.MOV.U32 R21, RZ, RZ, 0x40000040 ;  /* 0x40000040ff157424 */ /* 0x000fe400078e00ff */
[----:B------:R-:W-:Y:S01]  /*b310*/  @!P1 VIADD R216, R216, 0x28c60 ;  /* 0x00028c60d8d89836 */ /* 0x000fe20000000000 */
[----:B------:R-:W-:Y:S01]  /*b320*/  R2UR UR6, R20 ;  /* 0x00000000140672ca */ /* 0x000fe200000e0000 */
[----:B------:R-:W-:Y:S01]  /*b330*/  IMAD.MOV.U32 R225, RZ, RZ, R3 ;  /* 0x000000ffffe17224 */ /* 0x000fe200078e0003 */
[----:B------:R-:W-:Y:S01]  /*b340*/  R2UR UR7, R21 ;  /* 0x00000000150772ca */ /* 0x000fe200000e0000 */
[----:B------:R-:W-:Y:S01]  /*b350*/  IMAD.MOV.U32 R21, RZ, RZ, 0x40000040 ;  /* 0x40000040ff157424 */ /* 0x000fe200078e00ff */
[----:B------:R-:W-:Y:S01]  /*b360*/  @!P1 PRMT R216, RZ, 0x654, R216 ;  /* 0x00000654ffd89816 */ /* 0x000fe200000000d8 */
[----:B------:R-:W-:-:S10]  /*b370*/  IMAD.MOV.U32 R224, RZ, RZ, R18 ;  /* 0x000000ffffe07224 */ /* 0x000fd400078e0012 */
[----:B------:R-:W-:Y:S03]  /*b380*/  HGMMA.64x256x16.F32 R24, R152, gdesc[UR4].tnspB, R24, gsb0 ;  /* 0x43e0000498187df0 */ /* 0x000fe60008000818 */
[----:B------:R-:W-:Y:S02]  /*b390*/  WARPGROUP.DEPBAR.LE gsb0, 0x0 ;  /* 0x00008000000079c5 */ /* 0x000fe40000010000 */
[----:B--2---:R-:W-:Y:S01]  /*b3a0*/  VIADD R152, R20, 0x80 ;  /* 0x0000008014987836 */ /* 0x004fe20000000000 */
        /* <DEDUP_REMOVED lines=16> */
[----:B------:R-:W-:Y:S01]  /*b4b0*/  IMAD.MOV.U32 R21, RZ, RZ, R14 ;  /* 0x000000ffff157224 */ /* 0x000fe200078e000e */
[----:B------:R-:W-:Y:S02]  /*b4c0*/  WARPGROUP.DEPBAR.LE gsb0, 0x0 ;  /* 0x00008000000079c5 */ /* 0x000fe40000010000 */
[----:B------:R-:W-:-:S15]  /*b4d0*/  WARPGROUP.ARRIVE ;  /* 0x00000000000079c5 */ /* 0x000fde0000000000 */
[----:B------:R-:W-:-:S06]  /*b4e0*/  NOP ;  /* 0x0000000000007918 */ /* 0x000fcc0000000000 */
        /* <DEDUP_REMOVED lines=12> */
.L_x_740:
[----:B------:R-:W-:Y:S05]  /*b5b0*/  BSYNC B0 ;  /* 0x0000000000007941 */ /* 0x000fea0003800000 */
.L_x_739:
[----:B------:R-:W2:Y:S01]  /*b5c0*/  SHFL.BFLY PT, R0, R11, 0x2, 0x1f ;  /* 0x0c401f000b007f89 */ /* 0x000ea200000e0000 */
[----:B------:R-:W-:Y:S02]  /*b5d0*/  IMAD.MOV R6, RZ, RZ, -R194 ;  /* 0x000000ffff067224 */ /* 0x000fe400078e0ac2 */
[----:B------:R-:W-:Y:S01]  /*b5e0*/  IMAD.MOV.U32 R21, RZ, RZ, -0x800000 ;  /* 0xff800000ff157424 */ /* 0x000fe200078e00ff */
[----:B------:R-:W3:Y:S01]  /*b5f0*/  SHFL.BFLY PT, R7, R12, 0x2, 0x1f ;  /* 0x0c401f000c077f89 */ /* 0x000ee200000e0000 */
[----:B------:R-:W-:Y:S01]  /*b600*/  IMAD.MOV.U32 R20, RZ, RZ, -0x800000 ;  /* 0xff800000ff147424 */ /* 0x000fe200078e00ff */
[----:B------:R-:W-:Y:S08]  /*b610*/  BAR.ARV 0x8, 0x100 ;  /* 0x0204000000007b1d */ /* 0x000ff00000002000 */
[----:B------:R-:W-:Y:S01]  /*b620*/  BAR.SYNC.DEFER_BLOCKING 0xf, 0x100 ;  /* 0x03c4000000007b1d */ /* 0x000fe20000010000 */
[----:B------:R-:W-:Y:S01]  /*b630*/  ISETP.NE.AND P0, PT, R193, R6, PT ;  /* 0x00000006c100720c */ /* 0x000fe20003f05270 */
[----:B------:R-:W-:-:S02]  /*b640*/  IMAD.MOV.U32 R6, RZ, RZ, RZ ;  /* 0x000000ffff067224 */ /* 0x000fc400078e00ff */
[----:B------:R-:W-:Y:S02]  /*b650*/  VIADD R208, R208, 0x1 ;  /* 0x00000001d0d07836 */ /* 0x000fe40000000000 */
[----:B--2---:R-:W-:Y:S01]  /*b660*/  FADD.FTZ R4, R0, R11 ;  /* 0x0000000b00047221 */ /* 0x004fe20000010000 */
[----:B---3--:R-:W-:-:S04]  /*b670*/  FADD.FTZ R7, R7, R12 ;  /* 0x0000000c07077221 */ /* 0x008fc80000010000 */
[----:B------:R-:W2:Y:S04]  /*b680*/  SHFL.BFLY PT, R5, R4, 0x1, 0x1f ;  /* 0x0c201f0004057f89 */ /* 0x000ea800000e0000 */
[----:B------:R-:W3:Y:S01]  /*b690*/  SHFL.BFLY PT, R0, R7, 0x1, 0x1f ;  /* 0x0c201f0007007f89 */ /* 0x000ee200000e0000 */
[----:B--2---:R-:W-:Y:S01]  /*b6a0*/  FADD.FTZ R9, R4, R5 ;  /* 0x0000000504097221 */ /* 0x004fe20000010000 */
[----:B------:R-:W-:Y:S02]  /*b6b0*/  IMAD.MOV.U32 R5, RZ, RZ, RZ ;  /* 0x000000ffff057224 */ /* 0x000fe400078e00ff */
[C---:B------:R-:W-:Y:S02]  /*b6c0*/  VIADD R4, R18.reuse, 0x1 ;  /* 0x0000000112047836 */ /* 0x040fe40000000000 */
[----:B---3--:R-:W-:Y:S01]  /*b6d0*/  FADD.FTZ R0, R7, R0 ;  /* 0x0000000007007221 */ /* 0x008fe20000010000 */
[----:B------:R-:W-:Y:S01]  /*b6e0*/  FSETP.NE.FTZ.AND P2, PT, R9, RZ, PT ;  /* 0x000000ff0900720b */ /* 0x000fe20003f55000 */
[----:B------:R-:W-:Y:S01]  /*b6f0*/  @!P0 IMAD R7, R18, 0x40, R191 ;  /* 0x0000004012078824 */ /* 0x000fe200078e02bf */
[----:B------:R-:W-:-:S02]  /*b700*/  ISETP.NE.AND P1, PT, R4, 0x2, PT ;  /* 0x000000020400780c */ /* 0x000fc40003f25270 */
[----:B------:R-:W-:Y:S01]  /*b710*/  FSETP.NE.FTZ.AND P3, PT, R0, RZ, PT ;  /* 0x000000ff0000720b */ /* 0x000fe20003f75000 */
[----:B------:R-:W-:Y:S01]  /*b720*/  @!P0 IMAD R7, R7, 0x4, R2 ;  /* 0x0000000407078824 */ /* 0x000fe200078e0202 */
[----:B------:R-:W-:-:S04]  /*b730*/  SEL R8, RZ, 0x1, P1 ;  /* 0x00000001ff087807 */ /* 0x000fc80000800000 */
[----:B------:R-:W-:-:S03]  /*b740*/  LOP3.LUT R23, R23, R8, RZ, 0x3c, !PT ;  /* 0x0000000817177212 */ /* 0x000fc600078e3cff */
[----:B------:R-:W2:Y:S01]  /*b750*/  @P2 MUFU.RCP R5, R9 ;  /* 0x0000000900052308 */ /* 0x000ea20000001000 */
[----:B------:R-:W-:-:S03]  /*b760*/  @P2 FMUL.FTZ R18, R10, 0.69314718246459960938 ;  /* 0x3f3172180a122820 */ /* 0x000fc60000410000 */
[----:B------:R-:W-:-:S04]  /*b770*/  @P3 FMUL.FTZ R10, R10, 0.69314718246459960938 ;  /* 0x3f3172180a0a3820 */ /* 0x000fc80000410000 */
[----:B------:R-:W3:Y:S08]  /*b780*/  @P3 MUFU.RCP R6, R0 ;  /* 0x0000000000063308 */ /* 0x000ef00000001000 */
[----:B------:R4:W5:Y:S01]  /*b790*/  @P2 MUFU.LG2 R2, R9 ;  /* 0x0000000900022308 */ /* 0x0009620000000c00 */
[-C--:B--2---:R-:W-:Y:S01]  /*b7a0*/  FMUL.FTZ R154, R24, R5.reuse ;  /* 0x00000005189a7220 */ /* 0x084fe20000410000 */
[----:B------:R2:W-:Y:S01]  /*b7b0*/  @!P0 STS [R7+0x28800], R5 ;  /* 0x0288000507008388 */ /* 0x0005e20000000800 */
[-C--:B------:R-:W-:Y:S01]  /*b7c0*/  FMUL.FTZ R12, R25, R5.reuse ;  /* 0x00000005190c7220 */ /* 0x080fe20000410000 */
[-C--:B------:R-:W-:Y:S01]  /*b7d0*/  FMUL.FTZ R181, R32, R5.reuse ;  /* 0x0000000520b57220 */ /* 0x080fe20000410000 */
[-C--:B------:R-:W-:Y:S01]  /*b7e0*/  FMUL.FTZ R180, R36, R5.reuse ;  /* 0x0000000524b47220 */ /* 0x080fe20000410000 */
[-C--:B------:R-:W-:Y:S01]  /*b7f0*/  FMUL.FTZ R178, R40, R5.reuse ;  /* 0x0000000528b27220 */ /* 0x080fe20000410000 */
[-C--:B------:R-:W-:Y:S01]  /*b800*/  FMUL.FTZ R28, R28, R5.reuse ;  /* 0x000000051c1c7220 */ /* 0x080fe20000410000 */
[----:B------:R1:W0:Y:S01]  /*b810*/  @P3 MUFU.LG2 R24, R0 ;  /* 0x0000000000183308 */ /* 0x0002220000000c00 */
[----:B---3--:R3:W-:Y:S01]  /*b820*/  @!P0 STS [R7+0x28820], R6 ;  /* 0x0288200607008388 */ /* 0x0087e20000000800 */
[-C--:B----4-:R-:W-:Y:S01]  /*b830*/  FMUL.FTZ R9, R58, R6.reuse ;  /* 0x000000063a097220 */ /* 0x090fe20000410000 */
[-C--:B------:R-:W-:Y:S01]  /*b840*/  FMUL.FTZ R13, R66, R6.reuse ;  /* 0x00000006420d7220 */ /* 0x080fe20000410000 */
[-C--:B------:R-:W-:Y:S01]  /*b850*/  FMUL.FTZ R8, R29, R5.reuse ;  /* 0x000000051d087220 */ /* 0x080fe20000410000 */
[-C--:B------:R-:W-:Y:S01]  /*b860*/  FMUL.FTZ R179, R33, R5.reuse ;  /* 0x0000000521b37220 */ /* 0x080fe20000410000 */
[-C--:B------:R-:W-:Y:S01]  /*b870*/  FMUL.FTZ R177, R37, R5.reuse ;  /* 0x0000000525b17220 */ /* 0x080fe20000410000 */
[-C--:B------:R-:W-:Y:S01]  /*b880*/  FMUL.FTZ R32, R41, R5.reuse ;  /* 0x0000000529207220 */ /* 0x080fe20000410000 */
[-C--:B------:R-:W-:Y:S01]  /*b890*/  FMUL.FTZ R176, R44, R5.reuse ;  /* 0x000000052cb07220 */ /* 0x080fe20000410000 */
[-C--:B-1----:R-:W-:Y:S01]  /*b8a0*/  FMUL.FTZ R0, R27, R6.reuse ;  /* 0x000000061b007220 */ /* 0x082fe20000410000 */
[----:B-----5:R-:W-:Y:S01]  /*b8b0*/  @P2 FMUL.FTZ R25, R2, 0.69314718246459960938 ;  /* 0x3f31721802192820 */ /* 0x020fe20000410000 */
[-C--:B------:R-:W-:Y:S01]  /*b8c0*/  FMUL.FTZ R174, R45, R5.reuse ;  /* 0x000000052dae7220 */ /* 0x080fe20000410000 */
        /* <DEDUP_REMOVED lines=56> */
[----:B------:R-:W-:Y:S01]  /*bc50*/  @P2 FFMA.FTZ R21, R18, R3, R25 ;  /* 0x0000000312152223 */ /* 0x000fe20000010019 */
[----:B------:R-:W-:Y:S01]  /*bc60*/  PLOP3.LUT P0, PT, PT, PT, PT, 0x8, 0x0 ;  /* 0x000000000000781c */ /* 0x000fe20003f0e170 */
[-C--:B--2---:R-:W-:Y:S01]  /*bc70*/  FMUL.FTZ R5, R26, R6.reuse ;  /* 0x000000061a057220 */ /* 0x084fe20000410000 */
[-C--:B---3--:R-:W-:Y:S01]  /*bc80*/  FMUL.FTZ R7, R30, R6.reuse ;  /* 0x000000061e077220 */ /* 0x088fe20000410000 */
        /* <DEDUP_REMOVED lines=57> */
[----:B------:R-:W-:Y:S01]  /*c020*/  SEL R18, R4, RZ, P1 ;  /* 0x000000ff04127207 */ /* 0x000fe20000800000 */
[----:B------:R-:W-:Y:S06]  /*c030*/  BAR.ARV 0xe, 0x100 ;  /* 0x0384000000007b1d */ /* 0x000fec0000002000 */
.L_x_688:
[----:B------:R-:W-:Y:S05]  /*c040*/  BSYNC B7 ;  /* 0x0000000000077941 */ /* 0x000fea0003800000 */
.L_x_686:
[----:B------:R-:W0:Y:S08]  /*c050*/  S2UR UR5, SR_CgaCtaId ;  /* 0x00000000000579c3 */ /* 0x000e300000008800 */
[----:B------:R-:W-:Y:S06]  /*c060*/  BAR.SYNC.DEFER_BLOCKING 0x5, 0x180 ;  /* 0x0146000000007b1d */ /* 0x000fec0000010000 */
[----:B------:R-:W-:Y:S01]  /*c070*/  UMOV UR4, 0x400 ;  /* 0x0000040000047882 */ /* 0x000fe20000000000 */
[----:B------:R-:W-:Y:S01]  /*c080*/  BSSY B0, `(.L_x_752) ;  /* 0x00002d8000007945 */ /* 0x000fe20003800000 */
[----:B0-----:R-:W-:-:S06]  /*c090*/  ULEA UR4, UR5, UR4, 0x18 ;  /* 0x0000000405047291 */ /* 0x001fcc000f8ec03f */
[----:B------:R-:W-:-:S05]  /*c0a0*/  IMAD.U32 R2, RZ, RZ, UR4 ;  /* 0x00000004ff027e24 */ /* 0x000fca000f8e00ff */
[----:B-----5:R0:W1:Y:S01]  /*c0b0*/  LDS.128 R24, [R2+0x28cd0] ;  /* 0x028cd00002187984 */ /* 0x0200620000000c00 */
[----:B------:R-:W-:Y:S06]  /*c0c0*/  BAR.ARV 0x4, 0x180 ;  /* 0x0106000000007b1d */ /* 0x000fec0000002000 */
[----:B------:R-:W-:Y:S05]  /*c0d0*/  @P0 BRA `(.L_x_753) ;  /* 0x0000001c00f40947 */ /* 0x000fea0003800000 */
[----:B------:R-:W2:Y:S01]  /*c0e0*/  S2R R3, SR_SWINHI ;  /* 0x0000000000037919 */ /* 0x000ea20000002f00 */
[----:B------:R-:W-:Y:S01]  /*c0f0*/  F2FP.F16.F32.PACK_AB R5, R0, R5 ;  /* 0x000000050005723e */ /* 0x000fe200000000ff */
[----:B------:R-:W-:Y:S01]  /*c100*/  ULDC.64 UR4, c[0x0][0xc00] ;  /* 0x0003000000047ab9 */ /* 0x000fe20000000a00 */
[----:B------:R-:W-:Y:S02]  /*c110*/  F2FP.F16.F32.PACK_AB R4, R12, R154 ;  /* 0x0000009a0c04723e */ /* 0x000fe400000000ff */
[----:B------:R-:W-:Y:S02]  /*c120*/  F2FP.F16.F32.PACK_AB R6, R8, R28 ;  /* 0x0000001c0806723e */ /* 0x000fe400000000ff */
        /* <DEDUP_REMOVED lines=13> */
[----:B------:R-:W-:Y:S02]  /*c200*/  MOV R44, R2 ;  /* 0x00000002002c7202 */ /* 0x000fe40000000f00 */
[----:B--2---:R-:W-:-:S02]  /*c210*/  MOV R45, R3 ;  /* 0x00000003002d7202 */ /* 0x004fc40000000f00 */
[----:B------:R-:W-:Y:S02]  /*c220*/  F2FP.F16.F32.PACK_AB R41, R99, R41 ;  /* 0x000000296329723e */ /* 0x000fe400000000ff */
[----:B------:R-:W-:Y:S01]  /*c230*/  F2FP.F16.F32.PACK_AB R43, R103, R102 ;  /* 0x00000066672b723e */ /* 0x000fe200000000ff */
[----:B------:R-:W-:Y:S01]  /*c240*/  IMAD.WIDE R48, R223, 0x2, R44 ;  /* 0x00000002df307825 */ /* 0x000fe200078e022c */
[----:B------:R-:W-:Y:S02]  /*c250*/  F2FP.F16.F32.PACK_AB R105, R58, R106 ;  /* 0x0000006a3a69723e */ /* 0x000fe400000000ff */
[----:B------:R-:W-:Y:S02]  /*c260*/  F2FP.F16.F32.PACK_AB R112, R113, R112 ;  /* 0x000000707170723e */ /* 0x000fe400000000ff */
[C---:B------:R-:W-:Y:S02]  /*c270*/  LOP3.LUT R53, R48.reuse, 0x380, RZ, 0xc0, !PT ;  /* 0x0000038030357812 */ /* 0x040fe400078ec0ff */
[----:B------:R-:W-:-:S02]  /*c280*/  IADD3 R0, P1, R48, 0x20, RZ ;  /* 0x0000002030007810 */ /* 0x000fc40007f3e0ff */
[----:B------:R-:W-:Y:S02]  /*c290*/  SHF.R.U64 R53, R53, 0x3, RZ ;  /* 0x0000000335357819 */ /* 0x000fe400000012ff */
[C---:B------:R-:W-:Y:S02]  /*c2a0*/  IADD3 R3, P0, R48.reuse, 0x40, RZ ;  /* 0x0000004030037810 */ /* 0x040fe40007f1e0ff */
[----:B------:R-:W-:Y:S01]  /*c2b0*/  LOP3.LUT R52, R53, R48, RZ, 0x3c, !PT ;  /* 0x0000003035347212 */ /* 0x000fe200078e3cff */
[--C-:B------:R-:W-:Y:S01]  /*c2c0*/  IMAD.MOV.U32 R53, RZ, RZ, R49.reuse ;  /* 0x000000ffff357224 */ /* 0x100fe200078e0031 */
[----:B------:R-:W-:Y:S01]  /*c2d0*/  IADD3 R10, P4, R48, 0x60, RZ ;  /* 0x00000060300a7810 */ /* 0x000fe20007f9e0ff */
[----:B------:R-:W-:Y:S01]  /*c2e0*/  IMAD.X R31, RZ, RZ, R49, P0 ;  /* 0x000000ffff1f7224 */ /* 0x000fe200000e0631 */
[----:B------:R-:W-:Y:S02]  /*c2f0*/  LOP3.LUT R183, R0, 0x380, RZ, 0xc0, !PT ;  /* 0x0000038000b77812 */ /* 0x000fe400078ec0ff */
[----:B------:R-:W-:-:S02]  /*c300*/  LOP3.LUT R30, R3, 0x380, RZ, 0xc0, !PT ;  /* 0x00000380031e7812 */ /* 0x000fc400078ec0ff */
[----:B------:R-:W-:Y:S01]  /*c310*/  MOV R12, R52 ;  /* 0x00000034000c7202 */ /* 0x000fe20000000f00 */
[----:B------:R-:W-:Y:S01]  /*c320*/  BAR.SYNC.DEFER_BLOCKING 0x1, 0x100 ;  /* 0x0044000000007b1d */ /* 0x000fe20000010000 */
[----:B------:R-:W-:Y:S01]  /*c330*/  LOP3.LUT R225, R10, 0x380, RZ, 0xc0, !PT ;  /* 0x000003800ae17812 */ /* 0x000fe200078ec0ff */
[--C-:B------:R-:W-:Y:S01]  /*c340*/  IMAD.X R53, RZ, RZ, R49.reuse, P4 ;  /* 0x000000ffff357224 */ /* 0x100fe200020e0631 */
[----:B------:R-:W-:Y:S02]  /*c350*/  SHF.R.U64 R183, R183, 0x3, RZ ;  /* 0x00000003b7b77819 */ /* 0x000fe400000012ff */
[----:B------:R-:W-:Y:S02]  /*c360*/  IADD3 R60, P6, R48, 0x2020, RZ ;  /* 0x00002020303c7810 */ /* 0x000fe40007fde0ff */
[----:B------:R-:W-:Y:S02]  /*c370*/  SHF.R.U64 R30, R30, 0x3, RZ ;  /* 0x000000031e1e7819 */ /* 0x000fe400000012ff */
[----:B------:R-:W-:Y:S01]  /*c380*/  IADD3 R56, P3, R48, 0x2000, RZ ;  /* 0x0000200030387810 */ /* 0x000fe20007f7e0ff */
[----:B------:R-:W-:Y:S01]  /*c390*/  IMAD.X R61, RZ, RZ, R49, P6 ;  /* 0x000000ffff3d7224 */ /* 0x000fe200030e0631 */
[----:B------:R-:W-:-:S02]  /*c3a0*/  SHF.R.U64 R225, R225, 0x3, RZ ;  /* 0x00000003e1e17819 */ /* 0x000fc400000012ff */
[----:B------:R-:W-:Y:S01]  /*c3b0*/  IADD3 R8, P5, R48, 0x2040, RZ ;  /* 0x0000204030087810 */ /* 0x000fe20007fbe0ff */
[--C-:B------:R-:W-:Y:S01]  /*c3c0*/  IMAD.X R57, RZ, RZ, R49.reuse, P3 ;  /* 0x000000ffff397224 */ /* 0x100fe200018e0631 */
[----:B------:R-:W-:Y:S02]  /*c3d0*/  LOP3.LUT R30, R30, R3, RZ, 0x3c, !PT ;  /* 0x000000031e1e7212 */ /* 0x000fe400078e3cff */
[----:B------:R-:W-:Y:S01]  /*c3e0*/  LOP3.LUT R52, R225, R10, RZ, 0x3c, !PT ;  /* 0x0000000ae1347212 */ /* 0x000fe200078e3cff */
[----:B------:R-:W-:Y:S01]  /*c3f0*/  IMAD.X R65, RZ, RZ, R49, P5 ;  /* 0x000000ffff417224 */ /* 0x000fe200028e0631 */
[----:B------:R-:W-:Y:S02]  /*c400*/  LOP3.LUT R3, R56, 0x380, RZ, 0xc0, !PT ;  /* 0x0000038038037812 */ /* 0x000fe400078ec0ff */
[----:B------:R-:W-:Y:S02]  /*c410*/  LOP3.LUT R225, R8, 0x380, RZ, 0xc0, !PT ;  /* 0x0000038008e17812 */ /* 0x000fe400078ec0ff */
[C---:B------:R-:W-:Y:S01]  /*c420*/  IADD3 R68, P2, R48.reuse, 0x2060, RZ ;  /* 0x0000206030447810 */ /* 0x040fe20007f5e0ff */
[----:B------:R2:W-:Y:S01]  /*c430*/  STSM.16.M88.4 [R12], R4 ;  /* 0x000000040c007844 */ /* 0x0005e20000000200 */
[----:B------:R-:W-:-:S02]  /*c440*/  IADD3 R42, P0, R48, 0x4020, RZ ;  /* 0x00004020302a7810 */ /* 0x000fc40007f1e0ff */
[----:B------:R-:W-:Y:S01]  /*c450*/  SHF.R.U64 R3, R3, 0x3, RZ ;  /* 0x0000000303037819 */ /* 0x000fe200000012ff */
[--C-:B------:R-:W-:Y:S01]  /*c460*/  IMAD.X R69, RZ, RZ, R49.reuse, P2 ;  /* 0x000000ffff457224 */ /* 0x100fe200010e0631 */
[----:B------:R-:W-:Y:S01]  /*c470*/  SHF.R.U64 R225, R225, 0x3, RZ ;  /* 0x00000003e1e17819 */ /* 0x000fe200000012ff */
[--C-:B------:R-:W-:Y:S01]  /*c480*/  IMAD.X R77, RZ, RZ, R49.reuse, P0 ;  /* 0x000000ffff4d7224 */ /* 0x100fe200000e0631 */
[----:B------:R-:W-:Y:S02]  /*c490*/  IADD3 R70, P4, R48, 0x4040, RZ ;  /* 0x0000404030467810 */ /* 0x000fe40007f9e0ff */
[----:B------:R-:W-:Y:S02]  /*c4a0*/  LOP3.LUT R237, R68, 0x380, RZ, 0xc0, !PT ;  /* 0x0000038044ed7812 */ /* 0x000fe400078ec0ff */
[----:B------:R-:W-:Y:S01]  /*c4b0*/  LOP3.LUT R56, R3, R56, RZ, 0x3c, !PT ;  /* 0x0000003803387212 */ /* 0x000fe200078e3cff */
[----:B------:R-:W-:Y:S01]  /*c4c0*/  IMAD.X R81, RZ, RZ, R49, P4 ;  /* 0x000000ffff517224 */ /* 0x000fe200020e0631 */
[----:B------:R-:W-:-:S02]  /*c4d0*/  LOP3.LUT R64, R225, R8, RZ, 0x3c, !PT ;  /* 0x00000008e1407212 */ /* 0x000fc400078e3cff */
[----:B------:R-:W-:Y:S01]  /*c4e0*/  LOP3.LUT R225, R70, 0x380, RZ, 0xc0, !PT ;  /* 0x0000038046e17812 */ /* 0x000fe200078ec0ff */
[--C-:B--2---:R-:W-:Y:S01]  /*c4f0*/  IMAD.X R7, RZ, RZ, R49.reuse, P1 ;  /* 0x000000ffff077224 */ /* 0x104fe200008e0631 */
[----:B------:R-:W-:Y:S02]  /*c500*/  LOP3.LUT R6, R183, R0, RZ, 0x3c, !PT ;  /* 0x00000000b7067212 */ /* 0x000fe400078e3cff */
[----:B------:R-:W-:Y:S02]  /*c510*/  LOP3.LUT R183, R60, 0x380, RZ, 0xc0, !PT ;  /* 0x000003803cb77812 */ /* 0x000fe400078ec0ff */
[----:B------:R-:W-:Y:S02]  /*c520*/  IADD3 R28, P1, R48, 0x4000, RZ ;  /* 0x00004000301c7810 */ /* 0x000fe40007f3e0ff */
[----:B------:R-:W-:Y:S02]  /*c530*/  SHF.R.U64 R183, R183, 0x3, RZ ;  /* 0x00000003b7b77819 */ /* 0x000fe400000012ff */
[----:B------:R-:W-:Y:S01]  /*c540*/  LOP3.LUT R3, R28, 0x380, RZ, 0xc0, !PT ;  /* 0x000003801c037812 */ /* 0x000fe200078ec0ff */
[----:B------:R-:W-:Y:S01]  /*c550*/  IMAD.X R73, RZ, RZ, R49, P1 ;  /* 0x000000ffff497224 */ /* 0x000fe200008e0631 */
[----:B------:R-:W-:-:S02]  /*c560*/  LOP3.LUT R60, R183, R60, RZ, 0x3c, !PT ;  /* 0x0000003cb73c7212 */ /* 0x000fc400078e3cff */
[----:B------:R-:W-:Y:S02]  /*c570*/  LOP3.LUT R183, R42, 0x380, RZ, 0xc0, !PT ;  /* 0x000003802ab77812 */ /* 0x000fe400078ec0ff */
[----:B------:R-:W-:Y:S02]  /*c580*/  SHF.R.U64 R237, R237, 0x3, RZ ;  /* 0x00000003eded7819 */ /* 0x000fe400000012ff */
[C---:B------:R-:W-:Y:S02]  /*c590*/  IADD3 R34, P3, R48.reuse, 0x4060, RZ ;  /* 0x0000406030227810 */ /* 0x040fe40007f7e0ff */
[----:B------:R-:W-:Y:S02]  /*c5a0*/  SHF.R.U64 R183, R183, 0x3, RZ ;  /* 0x00000003b7b77819 */ /* 0x000fe400000012ff */
[----:B------:R-:W-:Y:S01]  /*c5b0*/  IADD3 R14, P5, R48, 0x6020, RZ ;  /* 0x00006020300e7810 */ /* 0x000fe20007fbe0ff */
[----:B------:R-:W-:Y:S01]  /*c5c0*/  IMAD.X R85, RZ, RZ, R49, P3 ;  /* 0x000000ffff557224 */ /* 0x000fe200018e0631 */
[----:B------:R-:W-:-:S02]  /*c5d0*/  SHF.R.U64 R3, R3, 0x3, RZ ;  /* 0x0000000303037819 */ /* 0x000fc400000012ff */
[C---:B------:R-:W-:Y:S01]  /*c5e0*/  IADD3 R4, P6, R48.reuse, 0x6000, RZ ;  /* 0x0000600030047810 */ /* 0x040fe20007fde0ff */
[--C-:B------:R-:W-:Y:S01]  /*c5f0*/  IMAD.X R111, RZ, RZ, R49.reuse, P5 ;  /* 0x000000ffff6f7224 */ /* 0x100fe200028e0631 */
[----:B------:R-:W-:Y:S02]  /*c600*/  SHF.R.U64 R225, R225, 0x3, RZ ;  /* 0x00000003e1e17819 */ /* 0x000fe400000012ff */
[----:B-1----:R-:W-:Y:S01]  /*c610*/  IADD3 R24, P2, R48, 0x6040, RZ ;  /* 0x0000604030187810 */ /* 0x002fe20007f5e0ff */
[--C-:B------:R-:W-:Y:S01]  /*c620*/  IMAD.X R89, RZ, RZ, R49.reuse, P6 ;  /* 0x000000ffff597224 */ /* 0x100fe200030e0631 */
[----:B------:R-:W-:Y:S02]  /*c630*/  LOP3.LUT R68, R237, R68, RZ, 0x3c, !PT ;  /* 0x00000044ed447212 */ /* 0x000fe400078e3cff */
[----:B------:R-:W-:Y:S01]  /*c640*/  LOP3.LUT R237, R34, 0x380, RZ, 0xc0, !PT ;  /* 0x0000038022ed7812 */ /* 0x000fe200078ec0ff */
[----:B------:R-:W-:Y:S01]  /*c650*/  IMAD.X R5, RZ, RZ, R49, P2 ;  /* 0x000000ffff057224 */ /* 0x000fe200010e0631 */
[----:B------:R-:W-:-:S02]  /*c660*/  LOP3.LUT R76, R183, R42, RZ, 0x3c, !PT ;  /* 0x0000002ab74c7212 */ /* 0x000fc400078e3cff */
[----:B------:R-:W-:Y:S02]  /*c670*/  LOP3.LUT R72, R3, R28, RZ, 0x3c, !PT ;  /* 0x0000001c03487212 */ /* 0x000fe400078e3cff */
[----:B------:R-:W-:Y:S02]  /*c680*/  LOP3.LUT R183, R14, 0x380, RZ, 0xc0, !PT ;  /* 0x000003800eb77812 */ /* 0x000fe400078ec0ff */
[----:B------:R-:W-:Y:S02]  /*c690*/  LOP3.LUT R80, R225, R70, RZ, 0x3c, !PT ;  /* 0x00000046e1507212 */ /* 0x000fe400078e3cff */
[----:B------:R-:W-:Y:S02]  /*c6a0*/  LOP3.LUT R3, R4, 0x380, RZ, 0xc0, !PT ;  /* 0x0000038004037812 */ /* 0x000fe400078ec0ff */
[----:B------:R-:W-:Y:S02]  /*c6b0*/  LOP3.LUT R225, R24, 0x380, RZ, 0xc0, !PT ;  /* 0x0000038018e17812 */ /* 0x000fe400078ec0ff */
[----:B------:R-:W-:-:S02]  /*c6c0*/  SHF.R.U64 R237, R237, 0x3, RZ ;  /* 0x00000003eded7819 */ /* 0x000fc400000012ff */
[----:B------:R-:W-:Y:S02]  /*c6d0*/  IADD3 R12, P1, R48, 0x6060, RZ ;  /* 0x00006060300c7810 */ /* 0x000fe40007f3e0ff */
[----:B------:R-:W-:Y:S02]  /*c6e0*/  SHF.R.U64 R183, R183, 0x3, RZ ;  /* 0x00000003b7b77819 */ /* 0x000fe400000012ff */
[----:B------:R-:W-:Y:S01]  /*c6f0*/  SHF.R.U64 R3, R3, 0x3, RZ ;  /* 0x0000000303037819 */ /* 0x000fe200000012ff */
[----:B------:R-:W-:Y:S01]  /*c700*/  IMAD.X R49, RZ, RZ, R49, P1 ;  /* 0x000000ffff317224 */ /* 0x000fe200008e0631 */
[----:B------:R-:W-:Y:S02]  /*c710*/  SHF.R.U64 R225, R225, 0x3, RZ ;  /* 0x00000003e1e17819 */ /* 0x000fe400000012ff */
[----:B------:R-:W-:Y:S02]  /*c720*/  LOP3.LUT R84, R237, R34, RZ, 0x3c, !PT ;  /* 0x00000022ed547212 */ /* 0x000fe400078e3cff */
[----:B------:R-:W-:-:S02]  /*c730*/  LOP3.LUT R237, R12, 0x380, RZ, 0xc0, !PT ;  /* 0x000003800ced7812 */ /* 0x000fc400078ec0ff */
[----:B------:R-:W-:Y:S02]  /*c740*/  LOP3.LUT R110, R183, R14, RZ, 0x3c, !PT ;  /* 0x0000000eb76e7212 */ /* 0x000fe400078e3cff */
[----:B------:R-:W-:Y:S02]  /*c750*/  LOP3.LUT R88, R3, R4, RZ, 0x3c, !PT ;  /* 0x0000000403587212 */ /* 0x000fe400078e3cff */
[----:B------:R-:W-:Y:S02]  /*c760*/  MOV R14, R30 ;  /* 0x0000001e000e7202 */ /* 0x000fe40000000f00 */
[----:B------:R-:W-:Y:S01]  /*c770*/  LOP3.LUT R4, R225, R24, RZ, 0x3c, !PT ;  /* 0x00000018e1047212 */ /* 0x000fe200078e3cff */
[----:B------:R-:W-:Y:S01]  /*c780*/  IMAD.MOV.U32 R24, RZ, RZ, RZ ;  /* 0x000000ffff187224 */ /* 0x000fe200078e00ff */
[----:B------:R-:W-:Y:S02]  /*c790*/  MOV R3, R6 ;  /* 0x0000000600037202 */ /* 0x000fe40000000f00 */
[----:B------:R-:W-:-:S02]  /*c7a0*/  F2FP.F16.F32.PACK_AB R28, R179, R181 ;  /* 0x000000b5b31c723e */ /* 0x000fc400000000ff */
[----:B------:R-:W-:Y:S02]  /*c7b0*/  F2FP.F16.F32.PACK_AB R30, R177, R180 ;  /* 0x000000b4b11e723e */ /* 0x000fe400000000ff */
[----:B------:R-:W-:Y:S02]  /*c7c0*/  F2FP.F16.F32.PACK_AB R31, R39, R38 ;  /* 0x00000026271f723e */ /* 0x000fe400000000ff */
[----:B------:R-:W-:Y:S02]  /*c7d0*/  F2FP.F16.F32.PACK_AB R34, R174, R176 ;  /* 0x000000b0ae22723e */ /* 0x000fe400000000ff */
[----:B------:R-:W-:Y:S01]  /*c7e0*/  SHF.R.U64 R237, R237, 0x3, RZ ;  /* 0x00000003eded7819 */ /* 0x000fe200000012ff */
[----:B------:R-:W-:Y:S01]  /*c7f0*/  STSM.16.M88.4 [R3], R28 ;  /* 0x0000001c03007844 */ /* 0x000fe20000000200 */
[----:B------:R-:W-:Y:S02]  /*c800*/  MOV R0, R4 ;  /* 0x0000000400007202 */ /* 0x000fe40000000f00 */
[----:B------:R-:W-:Y:S01]  /*c810*/  MOV R52, R52 ;  /* 0x0000003400347202 */ /* 0x000fe20000000f00 */
[----:B------:R1:W-:Y:S01]  /*c820*/  STSM.16.M88.4 [R14], R32 ;  /* 0x000000200e007844 */ /* 0x0003e20000000200 */
[----:B------:R-:W-:-:S02]  /*c830*/  F2FP.F16.F32.PACK_AB R4, R172, R175 ;  /* 0x000000afac04723e */ /* 0x000fc400000000ff */
[----:B------:R-:W-:Y:S02]  /*c840*/  F2FP.F16.F32.PACK_AB R5, R51, R50 ;  /* 0x000000323305723e */ /* 0x000fe400000000ff */
[----:B------:R-:W-:Y:S02]  /*c850*/  F2FP.F16.F32.PACK_AB R6, R170, R173 ;  /* 0x000000adaa06723e */ /* 0x000fe400000000ff */
[----:B------:R-:W-:Y:S02]  /*c860*/  F2FP.F16.F32.PACK_AB R7, R55, R54 ;  /* 0x000000363707723e */ /* 0x000fe400000000ff */
[----:B------:R-:W-:Y:S02]  /*c870*/  LOP3.LUT R48, R237, R12, RZ, 0x3c, !PT ;  /* 0x0000000ced307212 */ /* 0x000fe400078e3cff */
[----:B------:R-:W-:Y:S01]  /*c880*/  MOV R56, R56 ;  /* 0x0000003800387202 */ /* 0x000fe20000000f00 */
[----:B------:R2:W-:Y:S01]  /*c890*/  STSM.16.M88.4 [R52], R4 ;  /* 0x0000000434007844 */ /* 0x0005e20000000200 */
[----:B------:R-:W-:-:S02]  /*c8a0*/  F2FP.F16.F32.PACK_AB R8, R167, R171 ;  /* 0x000000aba708723e */ /* 0x000fc400000000ff */
[----:B------:R-:W-:Y:S02]  /*c8b0*/  F2FP.F16.F32.PACK_AB R10, R165, R169 ;  /* 0x000000a9a50a723e */ /* 0x000fe400000000ff */
[----:B------:R-:W-:Y:S02]  /*c8c0*/  MOV R60, R60 ;  /* 0x0000003c003c7202 */ /* 0x000fe40000000f00 */
[----:B------:R-:W-:Y:S01]  /*c8d0*/  F2FP.F16.F32.PACK_AB R12, R163, R166 ;  /* 0x000000a6a30c723e */ /* 0x000fe200000000ff */
[----:B------:R-:W-:Y:S01]  /*c8e0*/  STSM.16.M88.4 [R56], R8 ;  /* 0x0000000838007844 */ /* 0x000fe20000000200 */
[----:B-1----:R-:W-:Y:S02]  /*c8f0*/  F2FP.F16.F32.PACK_AB R14, R161, R164 ;  /* 0x000000a4a10e723e */ /* 0x002fe400000000ff */
[----:B------:R-:W-:Y:S02]  /*c900*/  MOV R64, R64 ;  /* 0x0000004000407202 */ /* 0x000fe40000000f00 */
[----:B------:R-:W-:Y:S01]  /*c910*/  F2FP.F16.F32.PACK_AB R28, R159, R162 ;  /* 0x000000a29f1c723e */ /* 0x000fe200000000ff */
[----:B------:R-:W-:Y:S01]  /*c920*/  STSM.16.M88.4 [R60], R12 ;  /* 0x0000000c3c007844 */ /* 0x000fe20000000200 */
[----:B------:R-:W-:-:S02]  /*c930*/  F2FP.F16.F32.PACK_AB R29, R75, R74 ;  /* 0x0000004a4b1d723e */ /* 0x000fc400000000ff */
[----:B------:R-:W-:Y:S02]  /*c940*/  F2FP.F16.F32.PACK_AB R30, R157, R160 ;  /* 0x000000a09d1e723e */ /* 0x000fe400000000ff */
[----:B------:R-:W-:Y:S02]  /*c950*/  F2FP.F16.F32.PACK_AB R31, R79, R78 ;  /* 0x0000004e4f1f723e */ /* 0x000fe400000000ff */
[----:B------:R-:W-:Y:S02]  /*c960*/  MOV R68, R68 ;  /* 0x0000004400447202 */ /* 0x000fe40000000f00 */
[----:B------:R-:W-:Y:S01]  /*c970*/  F2FP.F16.F32.PACK_AB R32, R155, R158 ;  /* 0x0000009e9b20723e */ /* 0x000fe200000000ff */
[----:B------:R-:W-:Y:S01]  /*c980*/  STSM.16.M88.4 [R64], R28 ;  /* 0x0000001c40007844 */ /* 0x000fe20000000200 */
[----:B------:R-:W-:Y:S02]  /*c990*/  F2FP.F16.F32.PACK_AB R33, R83, R82 ;  /* 0x000000525321723e */ /* 0x000fe400000000ff */
[----:B------:R-:W-:-:S02]  /*c9a0*/  F2FP.F16.F32.PACK_AB R34, R152, R156 ;  /* 0x0000009c9822723e */ /* 0x000fc400000000ff */
[----:B------:R-:W-:Y:S02]  /*c9b0*/  F2FP.F16.F32.PACK_AB R35, R87, R86 ;  /* 0x000000565723723e */ /* 0x000fe400000000ff */
[----:B------:R-:W-:Y:S02]  /*c9c0*/  MOV R72, R72 ;  /* 0x0000004800487202 */ /* 0x000fe40000000f00 */
[----:B------:R-:W-:Y:S01]  /*c9d0*/  F2FP.F16.F32.PACK_AB R38, R93, R92 ;  /* 0x0000005c5d26723e */ /* 0x000fe200000000ff */
[----:B------:R-:W-:Y:S01]  /*c9e0*/  STSM.16.M88.4 [R68], R32 ;  /* 0x0000002044007844 */ /* 0x000fe20000000200 */
[----:B------:R-:W-:Y:S02]  /*c9f0*/  F2FP.F16.F32.PACK_AB R39, R95, R94 ;  /* 0x0000005e5f27723e */ /* 0x000fe400000000ff */
[----:B------:R-:W-:Y:S02]  /*ca00*/  MOV R76, R76 ;  /* 0x0000004c004c7202 */ /* 0x000fe40000000f00 */
[----:B------:R-:W-:Y:S01]  /*ca10*/  F2FP.F16.F32.PACK_AB R42, R101, R100 ;  /* 0x00000064652a723e */ /* 0x000fe200000000ff */
[----:B------:R-:W-:Y:S01]  /*ca20*/  STSM.16.M88.4 [R72], R36 ;  /* 0x0000002448007844 */ /* 0x000fe20000000200 */
[----:B------:R-:W-:-:S02]  /*ca30*/  MOV R80, R80 ;  /* 0x0000005000507202 */ /* 0x000fc40000000f00 */
[----:B------:R-:W-:Y:S01]  /*ca40*/  F2FP.F16.F32.PACK_AB R106, R109, R108 ;  /* 0x0000006c6d6a723e */ /* 0x000fe200000000ff */
[----:B------:R-:W-:Y:S01]  /*ca50*/  STSM.16.M88.4 [R76], R40 ;  /* 0x000000284c007844 */ /* 0x000fe20000000200 */
[----:B------:R-:W-:Y:S02]  /*ca60*/  F2FP.F16.F32.PACK_AB R107, R62, R107 ;  /* 0x0000006b3e6b723e */ /* 0x000fe400000000ff */
[----:B------:R-:W-:Y:S02]  /*ca70*/  F2FP.F16.F32.PACK_AB R113, R66, R114 ;  /* 0x000000724271723e */ /* 0x000fe400000000ff */
[----:B------:R-:W-:Y:S01]  /*ca80*/  F2FP.F16.F32.PACK_AB R120, R121, R120 ;  /* 0x000000787978723e */ /* 0x000fe200000000ff */
[----:B------:R-:W-:Y:S01]  /*ca90*/  STSM.16.M88.4 [R80], R104 ;  /* 0x0000006850007844 */ /* 0x000fe20000000200 */
[----:B------:R-:W-:Y:S02]  /*caa0*/  MOV R84, R84 ;  /* 0x0000005400547202 */ /* 0x000fe40000000f00 */
[----:B------:R-:W-:-:S02]  /*cab0*/  F2FP.F16.F32.PACK_AB R114, R117, R116 ;  /* 0x000000747572723e */ /* 0x000fc400000000ff */
[----:B------:R-:W-:Y:S02]  /*cac0*/  F2FP.F16.F32.PACK_AB R115, R119, R115 ;  /* 0x000000737773723e */ /* 0x000fe400000000ff */
[----:B------:R-:W-:Y:S02]  /*cad0*/  F2FP.F16.F32.PACK_AB R121, R123, R122 ;  /* 0x0000007a7b79723e */ /* 0x000fe400000000ff */
[----:B------:R-:W-:Y:S01]  /*cae0*/  F2FP.F16.F32.PACK_AB R128, R129, R128 ;  /* 0x000000808180723e */ /* 0x000fe200000000ff */
[----:B------:R-:W-:Y:S01]  /*caf0*/  STSM.16.M88.4 [R84], R112 ;  /* 0x0000007054007844 */ /* 0x000fe20000000200 */
[----:B------:R-:W-:Y:S02]  /*cb00*/  MOV R88, R88 ;  /* 0x0000005800587202 */ /* 0x000fe40000000f00 */
[----:B------:R-:W-:Y:S02]  /*cb10*/  F2FP.F16.F32.PACK_AB R122, R125, R124 ;  /* 0x0000007c7d7a723e */ /* 0x000fe400000000ff */
[----:B------:R-:W-:-:S02]  /*cb20*/  F2FP.F16.F32.PACK_AB R123, R127, R126 ;  /* 0x0000007e7f7b723e */ /* 0x000fc400000000ff */
[----:B------:R-:W-:Y:S02]  /*cb30*/  F2FP.F16.F32.PACK_AB R129, R131, R130 ;  /* 0x000000828381723e */ /* 0x000fe400000000ff */
[----:B------:R-:W-:Y:S01]  /*cb40*/  F2FP.F16.F32.PACK_AB R136, R137, R136 ;  /* 0x000000888988723e */ /* 0x000fe200000000ff */
[----:B------:R-:W-:Y:S01]  /*cb50*/  STSM.16.M88.4 [R88], R120 ;  /* 0x0000007858007844 */ /* 0x000fe20000000200 */
[----:B------:R-:W-:Y:S02]  /*cb60*/  ISETP.NE.U32.AND P0, PT, RZ, UR4, PT ;  /* 0x00000004ff007c0c */ /* 0x000fe4000bf05070 */
[----:B--2---:R-:W-:Y:S02]  /*cb70*/  IADD3 R6, P1, R200, UR4, RZ ;  /* 0x00000004c8067c10 */ /* 0x004fe4000ff3e0ff */
[----:B------:R-:W-:Y:S02]  /*cb80*/  MOV R110, R110 ;  /* 0x0000006e006e7202 */ /* 0x000fe40000000f00 */
[----:B------:R-:W-:-:S02]  /*cb90*/  F2FP.F16.F32.PACK_AB R130, R133, R132 ;  /* 0x000000848582723e */ /* 0x000fc400000000ff */
[----:B------:R-:W-:Y:S02]  /*cba0*/  F2FP.F16.F32.PACK_AB R131, R135, R134 ;  /* 0x000000868783723e */ /* 0x000fe400000000ff */
[----:B------:R-:W-:Y:S02]  /*cbb0*/  F2FP.F16.F32.PACK_AB R137, R139, R138 ;  /* 0x0000008a8b89723e */ /* 0x000fe400000000ff */
[----:B------:R-:W-:Y:S01]  /*cbc0*/  F2FP.F16.F32.PACK_AB R144, R145, R144 ;  /* 0x000000909190723e */ /* 0x000fe200000000ff */
[----:B------:R-:W-:Y:S01]  /*cbd0*/  STSM.16.M88.4 [R110], R128 ;  /* 0x000000806e007844 */ /* 0x000fe20000000200 */
[----:B------:R-:W-:Y:S02]  /*cbe0*/  F2FP.F16.F32.PACK_AB R138, R141, R140 ;  /* 0x0000008c8d8a723e */ /* 0x000fe400000000ff */
[----:B------:R-:W-:Y:S02]  /*cbf0*/  F2FP.F16.F32.PACK_AB R139, R143, R142 ;  /* 0x0000008e8f8b723e */ /* 0x000fe400000000ff */
[----:B------:R-:W-:-:S02]  /*cc00*/  F2FP.F16.F32.PACK_AB R145, R147, R146 ;  /* 0x000000929391723e */ /* 0x000fc400000000ff */
[----:B------:R-:W-:Y:S01]  /*cc10*/  MOV R48, R48 ;  /* 0x0000003000307202 */ /* 0x000fe20000000f00 */
[----:B------:R1:W-:Y:S01]  /*cc20*/  STSM.16.M88.4 [R0], R136 ;  /* 0x0000008800007844 */ /* 0x0003e20000000200 */
[----:B------:R-:W-:Y:S02]  /*cc30*/  F2FP.F16.F32.PACK_AB R146, R149, R148 ;  /* 0x000000949592723e */ /* 0x000fe400000000ff */
[----:B------:R-:W-:Y:S02]  /*cc40*/  F2FP.F16.F32.PACK_AB R147, R151, R150 ;  /* 0x000000969793723e */ /* 0x000fe400000000ff */
[----:B------:R-:W-:Y:S02]  /*cc50*/  ISETP.NE.AND.EX P0, PT, RZ, UR5, PT, P0 ;  /* 0x00000005ff007c0c */ /* 0x000fe4000bf05300 */
[----:B------:R-:W-:Y:S01]  /*cc60*/  IADD3.X R7, R201, UR5, RZ, P1, !PT ;  /* 0x00000005c9077c10 */ /* 0x000fe20008ffe4ff */
[----:B------:R-:W-:Y:S01]  /*cc70*/  ULDC.64 UR4, c[0x0][0xc08] ;  /* 0x0003020000047ab9 */ /* 0x000fe20000000a00 */
[----:B------:R2:W-:Y:S01]  /*cc80*/  STSM.16.M88.4 [R48], R144 ;  /* 0x0000009030007844 */ /* 0x0005e20000000200 */
[----:B------:R-:W-:Y:S01]  /*cc90*/  BAR.SYNC.DEFER_BLOCKING 0x1, 0x100 ;  /* 0x0044000000007b1d */ /* 0x000fe20000010000 */
[----:B------:R-:W-:-:S04]  /*cca0*/  ISETP.NE.U32.AND P6, PT, RZ, UR4, PT ;  /* 0x00000004ff007c0c */ /* 0x000fc8000bfc5070 */
[----:B------:R-:W-:-:S13]  /*ccb0*/  ISETP.NE.AND.EX P6, PT, RZ, UR5, PT, P6 ;  /* 0x00000005ff007c0c */ /* 0x000fda000bfc5360 */
[----:B------:R-:W-:Y:S01]  /*ccc0*/  @P6 IADD3 R200, P4, R200, UR4, RZ ;  /* 0x00000004c8c86c10 */ /* 0x000fe2000ff9e0ff */
[----:B------:R-:W-:Y:S02]  /*ccd0*/  ULDC UR4, c[0x0][0xa88] ;  /* 0x0002a20000047ab9 */ /* 0x000fe40000000800 */
[----:B-1----:R-:W-:Y:S01]  /*cce0*/  IMAD.U32 R0, RZ, RZ, UR4 ;  /* 0x00000004ff007e24 */ /* 0x002fe2000f8e00ff */
[----:B------:R-:W-:Y:S01]  /*ccf0*/  @P6 IADD3.X R201, R201, UR5, RZ, P4, !PT ;  /* 0x00000005c9c96c10 */ /* 0x000fe2000a7fe4ff */
[----:B------:R1:W5:Y:S01]  /*cd00*/  @P0 LDG.E R24, desc[UR40][R6.64] ;  /* 0x0000002806180981 */ /* 0x000362000c1e1900 */
[----:B------:R-:W-:-:S03]  /*cd10*/  LEA R5, R211, R189, 0x6 ;  /* 0x000000bdd3057211 */ /* 0x000fc600078e30ff */
[----:B------:R1:W5:Y:S02]  /*cd20*/  @P6 LDG.E R0, desc[UR40][R200.64] ;  /* 0x00000028c8006981 */ /* 0x000364000c1e1900 */
[----:B------:R-:W-:-:S03]  /*cd30*/  IMAD.WIDE R4, R5, 0x2, R44 ;  /* 0x0000000205047825 */ /* 0x000fc600078e022c */
[C---:B------:R-:W-:Y:S02]  /*cd40*/  IADD3 R9, P1, R4.reuse, 0x1000, RZ ;  /* 0x0000100004097810 */ /* 0x040fe40007f3e0ff */
[C---:B------:R-:W-:Y:S02]  /*cd50*/  IADD3 R13, P2, R4.reuse, 0x2000, RZ ;  /* 0x00002000040d7810 */ /* 0x040fe40007f5e0ff */
[C---:B------:R-:W-:Y:S02]  /*cd60*/  IADD3 R29, P3, R4.reuse, 0x3000, RZ ;  /* 0x00003000041d7810 */ /* 0x040fe40007f7e0ff */
[----:B------:R-:W-:Y:S02]  /*cd70*/  IADD3 R33, P4, R4, 0x4000, RZ ;  /* 0x0000400004217810 */ /* 0x000fe40007f9e0ff */
        /* <DEDUP_REMOVED lines=8> */
[----:B------:R-:W-:Y:S02]  /*ce00*/  IADD3 R37, P5, R4, 0x5000, RZ ;  /* 0x0000500004257810 */ /* 0x000fe40007fbe0ff */
        /* <DEDUP_REMOVED lines=8> */
[----:B------:R-:W-:-:S02]  /*ce90*/  P2R R10, PR, RZ, 0x20 ;  /* 0x00000020ff0a7803 */ /* 0x000fc40000000000 */
[C---:B------:R-:W-:Y:S02]  /*cea0*/  IADD3 R41, P1, R4.reuse, 0x6000, RZ ;  /* 0x0000600004297810 */ /* 0x040fe40007f3e0ff */
[C---:B------:R-:W-:Y:S02]  /*ceb0*/  IADD3 R45, P2, R4.reuse, 0x7000, RZ ;  /* 0x00007000042d7810 */ /* 0x040fe40007f5e0ff */
[C---:B------:R-:W-:Y:S02]  /*cec0*/  IADD3 R49, P3, R4.reuse, 0x8000, RZ ;  /* 0x0000800004317810 */ /* 0x040fe40007f7e0ff */
[C---:B------:R-:W-:Y:S02]  /*ced0*/  IADD3 R53, P4, R4.reuse, 0x9000, RZ ;  /* 0x0000900004357810 */ /* 0x040fe40007f9e0ff */
[----:B------:R-:W-:Y:S02]  /*cee0*/  IADD3 R57, P5, R4, 0xa000, RZ ;  /* 0x0000a00004397810 */ /* 0x000fe40007fbe0ff */
[----:B------:R-:W-:-:S02]  /*cef0*/  LOP3.LUT R36, R37, 0x380, RZ, 0xc0, !PT ;  /* 0x0000038025247812 */ /* 0x000fc400078ec0ff */
[----:B------:R-:W-:Y:S02]  /*cf00*/  LOP3.LUT R40, R41, 0x380, RZ, 0xc0, !PT ;  /* 0x0000038029287812 */ /* 0x000fe400078ec0ff */
[----:B------:R-:W-:Y:S02]  /*cf10*/  LOP3.LUT R44, R45, 0x380, RZ, 0xc0, !PT ;  /* 0x000003802d2c7812 */ /* 0x000fe400078ec0ff */
[----:B--2---:R-:W-:Y:S02]  /*cf20*/  LOP3.LUT R48, R49, 0x380, RZ, 0xc0, !PT ;  /* 0x0000038031307812 */ /* 0x004fe400078ec0ff */
[----:B------:R-:W-:Y:S02]  /*cf30*/  LOP3.LUT R52, R53, 0x380, RZ, 0xc0, !PT ;  /* 0x0000038035347812 */ /* 0x000fe400078ec0ff */
[----:B------:R-:W-:Y:S02]  /*cf40*/  LOP3.LUT R56, R57, 0x380, RZ, 0xc0, !PT ;  /* 0x0000038039387812 */ /* 0x000fe400078ec0ff */
[----:B------:R-:W-:-:S02]  /*cf50*/  SHF.R.U64 R36, R36, 0x3, RZ ;  /* 0x0000000324247819 */ /* 0x000fc400000012ff */
[----:B------:R-:W-:Y:S02]  /*cf60*/  SHF.R.U64 R40, R40, 0x3, RZ ;  /* 0x0000000328287819 */ /* 0x000fe400000012ff */
[----:B------:R-:W-:Y:S02]  /*cf70*/  SHF.R.U64 R44, R44, 0x3, RZ ;  /* 0x000000032c2c7819 */ /* 0x000fe400000012ff */
[----:B------:R-:W-:Y:S02]  /*cf80*/  SHF.R.U64 R48, R48, 0x3, RZ ;  /* 0x0000000330307819 */ /* 0x000fe400000012ff */
[----:B------:R-:W-:Y:S02]  /*cf90*/  SHF.R.U64 R52, R52, 0x3, RZ ;  /* 0x0000000334347819 */ /* 0x000fe400000012ff */
[----:B------:R-:W-:Y:S02]  /*cfa0*/  SHF.R.U64 R56, R56, 0x3, RZ ;  /* 0x0000000338387819 */ /* 0x000fe400000012ff */
[----:B------:R-:W-:-:S02]  /*cfb0*/  LOP3.LUT R36, R36, R37, RZ, 0x3c, !PT ;  /* 0x0000002524247212 */ /* 0x000fc400078e3cff */
[----:B------:R-:W-:Y:S02]  /*cfc0*/  LOP3.LUT R40, R40, R41, RZ, 0x3c, !PT ;  /* 0x0000002928287212 */ /* 0x000fe400078e3cff */
[----:B------:R-:W-:Y:S02]  /*cfd0*/  LOP3.LUT R44, R44, R45, RZ, 0x3c, !PT ;  /* 0x0000002d2c2c7212 */ /* 0x000fe400078e3cff */
[----:B------:R-:W-:Y:S02]  /*cfe0*/  LOP3.LUT R48, R48, R49, RZ, 0x3c, !PT ;  /* 0x0000003130307212 */ /* 0x000fe400078e3cff */
[----:B------:R-:W-:Y:S02]  /*cff0*/  LOP3.LUT R52, R52, R53, RZ, 0x3c, !PT ;  /* 0x0000003534347212 */ /* 0x000fe400078e3cff */
[----:B------:R-:W-:Y:S01]  /*d000*/  LOP3.LUT R56, R56, R57, RZ, 0x3c, !PT ;  /* 0x0000003938387212 */ /* 0x000fe200078e3cff */
[----:B-1----:R-:W-:Y:S06]  /*d010*/  @P6 BRA `(.L_x_754) ;  /* 0x0000000000106947 */ /* 0x002fec0003800000 */
[----:B------:R-:W-:Y:S05]  /*d020*/  @!P0 BRA `(.L_x_754) ;  /* 0x00000000000c8947 */ /* 0x000fea0003800000 */
[----:B------:R-:W2:Y:S04]  /*d030*/  LDG.E R3, desc[UR40][R6.64] ;  /* 0x0000002806037981 */ /* 0x000ea8000c1e1900 */
[----:B-----5:R-:W2:Y:S02]  /*d040*/  LDG.E R0, desc[UR40][R6.64+0x4] ;  /* 0x0000042806007981 */ /* 0x020ea4000c1e1900 */
[----:B--2---:R-:W-:-:S07]  /*d050*/  IMAD.IADD R0, R0, 0x1, -R3 ;  /* 0x0000000100007824 */ /* 0x004fce00078e0a03 */
.L_x_754:
[----:B------:R-:W1:Y:S01]  /*d060*/  SHFL.IDX PT, R3, R213, RZ, 0x1f ;  /* 0x00001fffd5037589 */ /* 0x000e6200000e0000 */
[----:B------:R-:W-:Y:S01]  /*d070*/  ISETP.NE.AND P6, PT, R10, RZ, PT ;  /* 0x000000ff0a00720c */ /* 0x000fe20003fc5270 */
[--C-:B------:R-:W-:Y:S01]  /*d080*/  IMAD.X R57, RZ, RZ, R5.reuse, P5 ;  /* 0x000000ffff397224 */ /* 0x100fe200028e0605 */
[C---:B------:R-:W-:Y:S01]  /*d090*/  LOP3.LUT R7, R4.reuse, 0x380, RZ, 0xc0, !PT ;  /* 0x0000038004077812 */ /* 0x040fe200078ec0ff */
[--C-:B------:R-:W-:Y:S01]  /*d0a0*/  IMAD.X R41, RZ, RZ, R5.reuse, P1 ;  /* 0x000000ffff297224 */ /* 0x100fe200008e0605 */
[C---:B------:R-:W-:Y:S01]  /*d0b0*/  IADD3 R65, P1, R4.reuse, 0xc000, RZ ;  /* 0x0000c00004417810 */ /* 0x040fe20007f3e0ff */
[--C-:B------:R-:W-:Y:S01]  /*d0c0*/  IMAD.X R37, RZ, RZ, R5.reuse, P6 ;  /* 0x000000ffff257224 */ /* 0x100fe200030e0605 */
[C---:B------:R-:W-:Y:S01]  /*d0d0*/  IADD3 R61, P6, R4.reuse, 0xb000, RZ ;  /* 0x0000b000043d7810 */ /* 0x040fe20007fde0ff */
[--C-:B------:R-:W-:Y:S01]  /*d0e0*/  IMAD.X R45, RZ, RZ, R5.reuse, P2 ;  /* 0x000000ffff2d7224 */ /* 0x100fe200010e0605 */
[C---:B------:R-:W-:Y:S01]  /*d0f0*/  IADD3 R69, P2, R4.reuse, 0xd000, RZ ;  /* 0x0000d00004457810 */ /* 0x040fe20007f5e0ff */
[--C-:B------:R-:W-:Y:S01]  /*d100*/  IMAD.X R49, RZ, RZ, R5.reuse, P3 ;  /* 0x000000ffff317224 */ /* 0x100fe200018e0605 */
[C---:B------:R-:W-:Y:S01]  /*d110*/  IADD3 R73, P3, R4.reuse, 0xe000, RZ ;  /* 0x0000e00004497810 */ /* 0x040fe20007f7e0ff */
[----:B------:R-:W-:Y:S01]  /*d120*/  IMAD.X R53, RZ, RZ, R5, P4 ;  /* 0x000000ffff357224 */ /* 0x000fe200020e0605 */
[----:B------:R-:W-:-:S02]  /*d130*/  IADD3 R10, P4, R4, 0xf000, RZ ;  /* 0x0000f000040a7810 */ /* 0x000fc40007f9e0ff */
[----:B------:R-:W-:Y:S02]  /*d140*/  LOP3.LUT R60, R61, 0x380, RZ, 0xc0, !PT ;  /* 0x000003803d3c7812 */ /* 0x000fe400078ec0ff */
[----:B------:R-:W-:Y:S01]  /*d150*/  LOP3.LUT R64, R65, 0x380, RZ, 0xc0, !PT ;  /* 0x0000038041407812 */ /* 0x000fe200078ec0ff */
[----:B------:R-:W-:Y:S01]  /*d160*/  IMAD.X R77, RZ, RZ, R5, P4 ;  /* 0x000000ffff4d7224 */ /* 0x000fe200020e0605 */
[----:B------:R-:W-:Y:S02]  /*d170*/  LOP3.LUT R68, R69, 0x380, RZ, 0xc0, !PT ;  /* 0x0000038045447812 */ /* 0x000fe400078ec0ff */
[----:B------:R-:W-:Y:S02]  /*d180*/  LOP3.LUT R72, R73, 0x380, RZ, 0xc0, !PT ;  /* 0x0000038049487812 */ /* 0x000fe400078ec0ff */
[----:B------:R-:W-:Y:S02]  /*d190*/  SHF.R.U64 R60, R60, 0x3, RZ ;  /* 0x000000033c3c7819 */ /* 0x000fe400000012ff */
[----:B-1----:R-:W-:-:S02]  /*d1a0*/  ISETP.NE.AND P5, PT, R3, RZ, PT ;  /* 0x000000ff0300720c */ /* 0x002fc40003fa5270 */
[----:B------:R-:W-:Y:S02]  /*d1b0*/  LOP3.LUT R3, R10, 0x380, RZ, 0xc0, !PT ;  /* 0x000003800a037812 */ /* 0x000fe400078ec0ff */
[----:B------:R-:W-:Y:S02]  /*d1c0*/  SHF.R.U64 R64, R64, 0x3, RZ ;  /* 0x0000000340407819 */ /* 0x000fe400000012ff */
[----:B------:R-:W-:Y:S02]  /*d1d0*/  SHF.R.U64 R68, R68, 0x3, RZ ;  /* 0x0000000344447819 */ /* 0x000fe400000012ff */
[----:B------:R-:W-:Y:S02]  /*d1e0*/  SHF.R.U64 R72, R72, 0x3, RZ ;  /* 0x0000000348487819 */ /* 0x000fe400000012ff */
[----:B------:R-:W-:Y:S02]  /*d1f0*/  SHF.R.U64 R7, R7, 0x3, RZ ;  /* 0x0000000307077819 */ /* 0x000fe400000012ff */
[----:B------:R-:W-:-:S02]  /*d200*/  SHF.R.U64 R3, R3, 0x3, RZ ;  /* 0x0000000303037819 */ /* 0x000fc400000012ff */
        /* <DEDUP_REMOVED lines=9> */
[----:B------:R-:W-:Y:S01]  /*d2a0*/  IMAD.MOV.U32 R7, RZ, RZ, R5 ;  /* 0x000000ffff077224 */ /* 0x000fe200078e0005 */
[----:B------:R-:W-:-:S02]  /*d2b0*/  LOP3.LUT R76, R3, R10, RZ, 0x3c, !PT ;  /* 0x0000000a034c7212 */ /* 0x000fc400078e3cff */
[----:B------:R-:W-:Y:S02]  /*d2c0*/  SHF.R.S32.HI R80, RZ, 0x1f, R199 ;  /* 0x0000001fff507819 */ /* 0x000fe400000114c7 */
[----:B------:R-:W-:Y:S02]  /*d2d0*/  SEL R83, R202, RZ, !P0 ;  /* 0x000000ffca537207 */ /* 0x000fe40004000000 */
[----:B------:R-:W-:Y:S02]  /*d2e0*/  SEL R212, R212, RZ, !P0 ;  /* 0x000000ffd4d47207 */ /* 0x000fe40004000000 */
[----:B-----5:R-:W-:Y:S01]  /*d2f0*/  SHF.R.S32.HI R81, RZ, 0x1f, R24 ;  /* 0x0000001fff517819 */ /* 0x020fe20000011418 */
[----:B------:R-:W-:Y:S06]  /*d300*/  @P5 BRA `(.L_x_755) ;  /* 0x0000000000b85947 */ /* 0x000fec0003800000 */
[----:B------:R-:W1:Y:S01]  /*d310*/  LDC R31, c[0x0][0xbe8] ;  /* 0x0002fa00ff1f7b82 */ /* 0x000e620000000800 */
[----:B------:R-:W-:Y:S01]  /*d320*/  ULDC.64 UR4, c[0x0][0xb90] ;  /* 0x0002e40000047ab9 */ /* 0x000fe20000000a00 */
[----:B------:R-:W-:Y:S02]  /*d330*/  IMAD R30, R209, 0x40, R222 ;  /* 0x00000040d11e7824 */ /* 0x000fe400078e02de */
[----:B------:R-:W-:Y:S02]  /*d340*/  IMAD R10, R80, UR4, RZ ;  /* 0x00000004500a7c24 */ /* 0x000fe4000f8e02ff */
[----:B------:R-:W-:Y:S02]  /*d350*/  IMAD.MOV.U32 R4, RZ, RZ, R24 ;  /* 0x000000ffff047224 */ /* 0x000fe400078e0018 */
[----:B------:R-:W-:Y:S02]  /*d360*/  IMAD R11, R199, UR5, R10 ;  /* 0x00000005c70b7c24 */ /* 0x000fe4000f8e020a */
[----:B------:R-:W-:-:S02]  /*d370*/  IMAD.MOV.U32 R5, RZ, RZ, R81 ;  /* 0x000000ffff057224 */ /* 0x000fc400078e0051 */
[----:B------:R-:W-:Y:S02]  /*d380*/  IMAD.MOV R34, RZ, RZ, -R194 ;  /* 0x000000ffff227224 */ /* 0x000fe400078e0ac2 */
[----:B------:R-:W-:Y:S01]  /*d390*/  IMAD.WIDE.U32 R4, R199, UR4, R4 ;  /* 0x00000004c7047c25 */ /* 0x000fe2000f8e0004 */
[----:B------:R-:W-:-:S03]  /*d3a0*/  ULDC.64 UR4, c[0x0][0xb98] ;  /* 0x0002e60000047ab9 */ /* 0x000fc60000000a00 */
[----:B------:R-:W-:Y:S02]  /*d3b0*/  IMAD.IADD R5, R5, 0x1, R11 ;  /* 0x0000000105057824 */ /* 0x000fe400078e020b */
[----:B------:R-:W-:Y:S02]  /*d3c0*/  IMAD R35, R209, 0x40, R191 ;  /* 0x00000040d1237824 */ /* 0x000fe400078e02bf */
[----:B------:R-:W-:Y:S01]  /*d3d0*/  IMAD.WIDE.U32 R4, R83, UR4, R4 ;  /* 0x0000000453047c25 */ /* 0x000fe2000f8e0004 */
[----:B-1----:R-:W-:-:S13]  /*d3e0*/  ISETP.NE.AND P0, PT, R31, 0x1, PT ;  /* 0x000000011f00780c */ /* 0x002fda0003f05270 */
[----:B------:R-:W1:Y:S08]  /*d3f0*/  @P0 LDC R3, c[0x0][0xbec] ;  /* 0x0002fb00ff030b82 */ /* 0x000e700000000800 */
[----:B------:R-:W2:Y:S01]  /*d400*/  @P0 LDC R15, c[0x0][0xbf0] ;  /* 0x0002fc00ff0f0b82 */ /* 0x000ea20000000800 */
[----:B-1----:R-:W-:-:S04]  /*d410*/  @P0 IMAD.HI.U32 R10, R30, R3, RZ ;  /* 0x000000031e0a0227 */ /* 0x002fc800078e00ff */
[----:B------:R-:W-:Y:S01]  /*d420*/  IMAD.MOV.U32 R3, RZ, RZ, R30 ;  /* 0x000000ffff037224 */ /* 0x000fe200078e001e */
[----:B--2---:R-:W-:Y:S01]  /*d430*/  @P0 SHF.R.U32.HI R3, RZ, R15, R10 ;  /* 0x0000000fff030219 */ /* 0x004fe2000001160a */
[----:B------:R-:W-:-:S03]  /*d440*/  IMAD R10, R212, UR4, RZ ;  /* 0x00000004d40a7c24 */ /* 0x000fc6000f8e02ff */
[--C-:B------:R-:W-:Y:S01]  /*d450*/  SHF.R.S32.HI R15, RZ, 0x1f, R3.reuse ;  /* 0x0000001fff0f7819 */ /* 0x100fe20000011403 */
[----:B------:R-:W-:Y:S01]  /*d460*/  IMAD.MOV R14, RZ, RZ, -R3 ;  /* 0x000000ffff0e7224 */ /* 0x000fe200078e0a03 */
[----:B------:R-:W-:Y:S01]  /*d470*/  IADD3 R4, P0, R3, R4, RZ ;  /* 0x0000000403047210 */ /* 0x000fe20007f1e0ff */
[----:B------:R-:W-:Y:S01]  /*d480*/  IMAD R10, R83, UR5, R10 ;  /* 0x00000005530a7c24 */ /* 0x000fe2000f8e020a */
[----:B------:R-:W-:Y:S01]  /*d490*/  ULDC.64 UR4, c[0x0][0xb88] ;  /* 0x0002e20000047ab9 */ /* 0x000fe20000000a00 */
[----:B------:R-:W-:Y:S02]  /*d4a0*/  IMAD R11, R31, R14, R30 ;  /* 0x0000000e1f0b7224 */ /* 0x000fe400078e021e */
[----:B------:R-:W-:Y:S01]  /*d4b0*/  IMAD R30, R0, R31, RZ ;  /* 0x0000001f001e7224 */ /* 0x000fe200078e02ff */
[----:B------:R-:W-:Y:S02]  /*d4c0*/  IADD3.X R5, R15, R5, R10, P0, !PT ;  /* 0x000000050f057210 */ /* 0x000fe400007fe40a */
[----:B------:R-:W-:Y:S01]  /*d4d0*/  SHF.R.S32.HI R3, RZ, 0x1f, R11 ;  /* 0x0000001fff037819 */ /* 0x000fe2000001140b */
[----:B------:R-:W-:-:S04]  /*d4e0*/  IMAD.WIDE.U32 R4, R11, UR4, R4 ;  /* 0x000000040b047c25 */ /* 0x000fc8000f8e0004 */
[----:B------:R-:W-:-:S04]  /*d4f0*/  IMAD R10, R3, UR4, RZ ;  /* 0x00000004030a7c24 */ /* 0x000fc8000f8e02ff */
[----:B------:R-:W-:Y:S01]  /*d500*/  IMAD R3, R11, UR5, R10 ;  /* 0x000000050b037c24 */ /* 0x000fe2000f8e020a */
[----:B------:R-:W-:Y:S02]  /*d510*/  ULDC.64 UR4, c[0x0][0xb50] ;  /* 0x0002d40000047ab9 */ /* 0x000fe40000000a00 */
[----:B------:R-:W-:Y:S01]  /*d520*/  LEA R14, P0, R4, UR4, 0x2 ;  /* 0x00000004040e7c11 */ /* 0x000fe2000f8010ff */
[----:B------:R-:W-:-:S04]  /*d530*/  IMAD.IADD R3, R5, 0x1, R3 ;  /* 0x0000000105037824 */ /* 0x000fc800078e0203 */
[----:B------:R-:W-:Y:S01]  /*d540*/  SHFL.IDX PT, R10, R14, 0x1, 0x1c1f ;  /* 0x003c1f000e0a7f89 */ /* 0x000fe200000e0000 */
[----:B------:R-:W-:Y:S01]  /*d550*/  LEA.HI.X R15, R4, UR5, R3, 0x2, P0 ;  /* 0x00000005040f7c11 */ /* 0x000fe200080f1403 */
[----:B------:R-:W-:Y:S01]  /*d560*/  VIADD R3, R35, 0x8 ;  /* 0x0000000823037836 */ /* 0x000fe20000000000 */
[----:B------:R-:W-:Y:S01]  /*d570*/  ISETP.NE.AND P0, PT, R193, R34, PT ;  /* 0x00000022c100720c */ /* 0x000fe20003f05270 */
[----:B------:R-:W-:Y:S03]  /*d580*/  SHFL.IDX PT, R4, R14, RZ, 0x1c1f ;  /* 0x001c1fff0e047589 */ /* 0x000fe600000e0000 */
[-C--:B------:R-:W-:Y:S01]  /*d590*/  ISETP.GE.OR P1, PT, R35, R30.reuse, P0 ;  /* 0x0000001e2300720c */ /* 0x080fe20000726670 */
[----:B------:R-:W1:Y:S01]  /*d5a0*/  SHFL.IDX PT, R5, R15, RZ, 0x1c1f ;  /* 0x001c1fff0f057589 */ /* 0x000e6200000e0000 */
[----:B------:R-:W-:-:S03]  /*d5b0*/  ISETP.GE.OR P0, PT, R3, R30, P0 ;  /* 0x0000001e0300720c */ /* 0x000fc60000706670 */
[----:B------:R-:W2:Y:S08]  /*d5c0*/  SHFL.IDX PT, R11, R15, 0x1, 0x1c1f ;  /* 0x003c1f000f0b7f89 */ /* 0x000eb000000e0000 */
[----:B-1----:R1:W-:Y:S04]  /*d5d0*/  @!P1 ST.E desc[UR40][R4.64], R21 ;  /* 0x0000001504009985 */ /* 0x0023e8000c101928 */
[----:B--2---:R1:W-:Y:S02]  /*d5e0*/  @!P0 ST.E desc[UR40][R10.64], R20 ;  /* 0x000000140a008985 */ /* 0x0043e4000c101928 */
.L_x_755:
[----:B------:R-:W2:Y:S01]  /*d5f0*/  LDC R85, c[0x0][0xbe8] ;  /* 0x0002fa00ff557b82 */ /* 0x000ea20000000800 */
[----:B------:R-:W-:Y:S01]  /*d600*/  ULDC.64 UR4, c[0x0][0xaa0] ;  /* 0x0002a80000047ab9 */ /* 0x000fe20000000a00 */
[----:B-1----:R-:W5:Y:S01]  /*d610*/  LD.E.128 R4, desc[UR40][R6.64] ;  /* 0x0000002806047980 */ /* 0x002f62000c101d00 */
[----:B------:R-:W-:-:S03]  /*d620*/  IMAD R3, R81, UR4, RZ ;  /* 0x0000000451037c24 */ /* 0x000fc6000f8e02ff */
[----:B------:R-:W5:Y:S02]  /*d630*/  LD.E.128 R8, desc[UR40][R8.64] ;  /* 0x0000002808087980 */ /* 0x000f64000c101d00 */
[----:B------:R-:W1:Y:S02]  /*d640*/  LDC R88, c[0x0][0xac8] ;  /* 0x0002b200ff587b82 */ /* 0x000e640000000800 */
[----:B------:R-:W5:Y:S04]  /*d650*/  LD.E.128 R12, desc[UR40][R12.64] ;  /* 0x000000280c0c7980 */ /* 0x000f68000c101d00 */
[----:B------:R-:W5:Y:S04]  /*d660*/  LD.E.128 R28, desc[UR40][R28.64] ;  /* 0x000000281c1c7980 */ /* 0x000f68000c101d00 */
[----:B------:R-:W5:Y:S04]  /*d670*/  LD.E.128 R32, desc[UR40][R32.64] ;  /* 0x0000002820207980 */ /* 0x000f68000c101d00 */
[----:B------:R-:W5:Y:S01]  /*d680*/  LD.E.128 R36, desc[UR40][R36.64] ;  /* 0x0000002824247980 */ /* 0x000f62000c101d00 */
[----:B--2---:R-:W-:Y:S01]  /*d690*/  ISETP.NE.AND P1, PT, R85, 0x1, PT ;  /* 0x000000015500780c */ /* 0x004fe20003f25270 */
[----:B------:R-:W-:-:S02]  /*d6a0*/  IMAD R3, R24, UR5, R3 ;  /* 0x0000000518037c24 */ /* 0x000fc4000f8e0203 */
[----:B------:R-:W5:Y:S01]  /*d6b0*/  LD.E.128 R40, desc[UR40][R40.64] ;  /* 0x0000002828287980 */ /* 0x000f62000c101d00 */
[----:B------:R-:W-:Y:S01]  /*d6c0*/  IMAD.WIDE.U32 R20, R24, UR4, RZ ;  /* 0x0000000418147c25 */ /* 0x000fe2000f8e00ff */
[----:B------:R-:W-:Y:S02]  /*d6d0*/  ULDC.64 UR4, c[0x0][0xae8] ;  /* 0x0002ba0000047ab9 */ /* 0x000fe40000000a00 */
[----:B------:R-:W5:Y:S04]  /*d6e0*/  LD.E.128 R44, desc[UR40][R44.64] ;  /* 0x000000282c2c7980 */ /* 0x000f68000c101d00 */
[----:B------:R-:W5:Y:S02]  /*d6f0*/  LD.E.128 R48, desc[UR40][R48.64] ;  /* 0x0000002830307980 */ /* 0x000f64000c101d00 */
[----:B------:R-:W2:Y:S01]  /*d700*/  @P1 LDC R81, c[0x0][0xbec] ;  /* 0x0002fb00ff511b82 */ /* 0x000ea20000000800 */
[----:B------:R-:W-:Y:S01]  /*d710*/  IMAD.IADD R21, R21, 0x1, R3 ;  /* 0x0000000115157824 */ /* 0x000fe200078e0203 */
[----:B------:R-:W5:Y:S01]  /*d720*/  LD.E.128 R52, desc[UR40][R52.64] ;  /* 0x0000002834347980 */ /* 0x000f62000c101d00 */
[----:B------:R-:W-:-:S03]  /*d730*/  IMAD R24, R80, UR4, RZ ;  /* 0x0000000450187c24 */ /* 0x000fc6000f8e02ff */
[----:B------:R-:W5:Y:S02]  /*d740*/  LD.E.128 R56, desc[UR40][R56.64] ;  /* 0x0000002838387980 */ /* 0x000f64000c101d00 */
[----:B------:R-:W3:Y:S01]  /*d750*/  @P1 LDC R87, c[0x0][0xbf0] ;  /* 0x0002fc00ff571b82 */ /* 0x000ee20000000800 */
[C---:B------:R-:W-:Y:S01]  /*d760*/  IMAD R3, R199.reuse, UR5, R24 ;  /* 0x00000005c7037c24 */ /* 0x040fe2000f8e0218 */
[----:B------:R-:W5:Y:S01]  /*d770*/  LD.E.128 R60, desc[UR40][R60.64] ;  /* 0x000000283c3c7980 */ /* 0x000f62000c101d00 */
[----:B------:R-:W-:Y:S01]  /*d780*/  IMAD.WIDE.U32 R20, R199, UR4, R20 ;  /* 0x00000004c7147c25 */ /* 0x000fe2000f8e0014 */
[----:B------:R-:W-:Y:S02]  /*d790*/  ULDC.64 UR4, c[0x0][0xaf0] ;  /* 0x0002bc0000047ab9 */ /* 0x000fe40000000a00 */
[----:B------:R-:W5:Y:S01]  /*d7a0*/  LD.E.128 R64, desc[UR40][R64.64] ;  /* 0x0000002840407980 */ /* 0x000f62000c101d00 */
[----:B------:R-:W-:Y:S02]  /*d7b0*/  IMAD R24, R210, 0x20, R211 ;  /* 0x00000020d2187824 */ /* 0x000fe400078e02d3 */
[----:B------:R-:W-:Y:S01]  /*d7c0*/  IMAD.IADD R21, R21, 0x1, R3 ;  /* 0x0000000115157824 */ /* 0x000fe200078e0203 */
[----:B------:R-:W5:Y:S01]  /*d7d0*/  LD.E.128 R68, desc[UR40][R68.64] ;  /* 0x0000002844447980 */ /* 0x000f62000c101d00 */
[----:B------:R-:W-:-:S02]  /*d7e0*/  IMAD R3, R212, UR4, RZ ;  /* 0x00000004d4037c24 */ /* 0x000fc4000f8e02ff */
[----:B------:R-:W-:Y:S01]  /*d7f0*/  IMAD R82, R209, 0x40, R24 ;  /* 0x00000040d1527824 */ /* 0x000fe200078e0218 */
[----:B-1----:R-:W-:Y:S01]  /*d800*/  ISETP.GE.AND P0, PT, R207, R88, PT ;  /* 0x00000058cf00720c */ /* 0x002fe20003f06270 */
[C---:B------:R-:W-:Y:S01]  /*d810*/  IMAD R3, R83.reuse, UR5, R3 ;  /* 0x0000000553037c24 */ /* 0x040fe2000f8e0203 */
[----:B------:R-:W5:Y:S01]  /*d820*/  LD.E.128 R72, desc[UR40][R72.64] ;  /* 0x0000002848487980 */ /* 0x000f62000c101d00 */
[----:B------:R-:W-:-:S03]  /*d830*/  IMAD.WIDE.U32 R20, R83, UR4, R20 ;  /* 0x0000000453147c25 */ /* 0x000fc6000f8e0014 */
[----:B------:R-:W5:Y:S01]  /*d840*/  LD.E.128 R76, desc[UR40][R76.64] ;  /* 0x000000284c4c7980 */ /* 0x000f62000c101d00 */
[----:B--2---:R-:W-:Y:S01]  /*d850*/  @P1 IMAD.HI.U32 R24, R82, R81, RZ ;  /* 0x0000005152181227 */ /* 0x004fe200078e00ff */
[----:B------:R-:W-:Y:S01]  /*d860*/  SEL R80, RZ, 0xffffffff, P0 ;  /* 0xffffffffff507807 */ /* 0x000fe20000000000 */
[----:B------:R-:W-:Y:S01]  /*d870*/  ULDC.64 UR4, c[0x0][0xae0] ;  /* 0x0002b80000047ab9 */ /* 0x000fe20000000a00 */
[-C--:B------:R-:W-:Y:S01]  /*d880*/  ISETP.GE.AND P0, PT, R206, R88.reuse, PT ;  /* 0x00000058ce00720c */ /* 0x080fe20003f06270 */
[----:B------:R-:W-:Y:S01]  /*d890*/  IMAD.IADD R21, R21, 0x1, R3 ;  /* 0x0000000115157824 */ /* 0x000fe200078e0203 */
[----:B------:R-:W-:Y:S01]  /*d8a0*/  @!PT LDS RZ, [RZ] ;  /* 0x00000000fffff984 */ /* 0x000fe20000000800 */
[----:B------:R-:W-:Y:S01]  /*d8b0*/  @!PT LDS RZ, [RZ] ;  /* 0x00000000fffff984 */ /* 0x000fe20000000800 */
[----:B------:R-:W-:Y:S01]  /*d8c0*/  @!PT LDS RZ, [RZ] ;  /* 0x00000000fffff984 */ /* 0x000fe20000000800 */
[----:B------:R-:W-:Y:S01]  /*d8d0*/  @!PT LDS RZ, [RZ] ;  /* 0x00000000fffff984 */ /* 0x000fe20000000800 */
[----:B------:R1:W-:Y:S06]  /*d8e0*/  MEMBAR.ALL.CTA ;  /* 0x0000000000007992 */ /* 0x0003ec0000008000 */
[----:B-1----:R-:W1:Y:S01]  /*d8f0*/  FENCE.VIEW.ASYNC.S ;  /* 0x00000000000073c6 */ /* 0x002e620000000000 */
[----:B------:R-:W-:Y:S01]  /*d900*/  IMAD.MOV.U32 R3, RZ, RZ, R82 ;  /* 0x000000ffff037224 */ /* 0x000fe200078e0052 */
[----:B---3--:R-:W-:Y:S01]  /*d910*/  @P1 SHF.R.U32.HI R3, RZ, R87, R24 ;  /* 0x00000057ff031219 */ /* 0x008fe20000011618 */
[----:B------:R-:W-:Y:S01]  /*d920*/  IMAD.SHL.U32 R83, R80, 0x2, RZ ;  /* 0x0000000250537824 */ /* 0x000fe200078e00ff */
[-C--:B------:R-:W-:Y:S01]  /*d930*/  ISETP.GE.AND P1, PT, R189, R88.reuse, PT ;  /* 0x00000058bd00720c */ /* 0x080fe20003f26270 */
[----:B------:R-:W-:Y:S01]  /*d940*/  IMAD R92, R0, R85, RZ ;  /* 0x00000055005c7224 */ /* 0x000fe200078e02ff */
[----:B------:R-:W-:Y:S01]  /*d950*/  SEL R80, RZ, 0xffffffff, P0 ;  /* 0xffffffffff507807 */ /* 0x000fe20000000000 */
[----:B------:R-:W-:Y:S01]  /*d960*/  IMAD.MOV R81, RZ, RZ, -R3 ;  /* 0x000000ffff517224 */ /* 0x000fe200078e0a03 */
[----:B------:R-:W-:Y:S01]  /*d970*/  SEL R24, RZ, 0x1, P1 ;  /* 0x00000001ff187807 */ /* 0x000fe20000800000 */
[----:B------:R-:W-:Y:S01]  /*d980*/  IMAD.WIDE.U32 R20, R3, UR4, R20 ;  /* 0x0000000403147c25 */ /* 0x000fe2000f8e0014 */
[-C--:B------:R-:W-:Y:S01]  /*d990*/  ISETP.GE.AND P0, PT, R205, R88.reuse, PT ;  /* 0x00000058cd00720c */ /* 0x080fe20003f06270 */
[----:B------:R-:W-:Y:S01]  /*d9a0*/  BSSY B1, `(.L_x_756) ;  /* 0x000004a000017945 */ /* 0x000fe20003800000 */
[----:B------:R-:W-:Y:S01]  /*d9b0*/  LOP3.LUT R24, R83, 0x2, R24, 0xe2, !PT ;  /* 0x0000000253187812 */ /* 0x000fe200078ee218 */
[----:B------:R-:W-:Y:S01]  /*d9c0*/  IMAD.SHL.U32 R83, R80, 0x4, RZ ;  /* 0x0000000450537824 */ /* 0x000fe200078e00ff */
[----:B------:R-:W-:Y:S01]  /*d9d0*/  SEL R80, RZ, 0xffffffff, P0 ;  /* 0xffffffffff507807 */ /* 0x000fe20000000000 */
[----:B------:R-:W-:Y:S01]  /*d9e0*/  IMAD R81, R85, R81, R82 ;  /* 0x0000005155517224 */ /* 0x000fe200078e0252 */
[-C--:B------:R-:W-:Y:S01]  /*d9f0*/  ISETP.GE.AND P0, PT, R204, R88.reuse, PT ;  /* 0x00000058cc00720c */ /* 0x080fe20003f06270 */
[----:B------:R-:W-:Y:S01]  /*da00*/  IMAD R91, R209, 0x40, R211 ;  /* 0x00000040d15b7824 */ /* 0x000fe200078e02d3 */
[----:B------:R-:W-:Y:S01]  /*da10*/  SHF.R.S32.HI R82, RZ, 0x1f, R3 ;  /* 0x0000001fff527819 */ /* 0x000fe20000011403 */
[----:B------:R-:W-:Y:S01]  /*da20*/  VIADD R0, R2, 0x28c20 ;  /* 0x00028c2002007836 */ /* 0x000fe20000000000 */
[----:B------:R-:W-:Y:S01]  /*da30*/  LOP3.LUT R24, R83, 0x4, R24, 0xe2, !PT ;  /* 0x0000000453187812 */ /* 0x000fe200078ee218 */
[----:B------:R-:W-:Y:S01]  /*da40*/  IMAD.SHL.U32 R83, R80, 0x8, RZ ;  /* 0x0000000850537824 */ /* 0x000fe200078e00ff */
[----:B------:R-:W-:Y:S01]  /*da50*/  SEL R80, RZ, 0xffffffff, P0 ;  /* 0xffffffffff507807 */ /* 0x000fe20000000000 */
[----:B------:R-:W-:Y:S01]  /*da60*/  IMAD R82, R82, UR4, RZ ;  /* 0x0000000452527c24 */ /* 0x000fe2000f8e02ff */
[----:B------:R-:W-:-:S02]  /*da70*/  ISETP.GE.AND P0, PT, R203, R88, PT ;  /* 0x00000058cb00720c */ /* 0x000fc40003f06270 */
[----:B------:R-:W-:Y:S01]  /*da80*/  LOP3.LUT R24, R83, 0x8, R24, 0xe2, !PT ;  /* 0x0000000853187812 */ /* 0x000fe200078ee218 */
[----:B------:R-:W-:Y:S01]  /*da90*/  IMAD.SHL.U32 R87, R80, 0x10, RZ ;  /* 0x0000001050577824 */ /* 0x000fe200078e00ff */
[----:B------:R-:W-:Y:S01]  /*daa0*/  SHF.R.S32.HI R80, RZ, 0x1f, R81 ;  /* 0x0000001fff507819 */ /* 0x000fe20000011451 */
[----:B------:R-:W-:Y:S01]  /*dab0*/  IMAD R83, R3, UR5, R82 ;  /* 0x0000000503537c24 */ /* 0x000fe2000f8e0252 */
[----:B------:R-:W-:Y:S01]  /*dac0*/  ULDC.64 UR4, c[0x0][0xad8] ;  /* 0x0002b60000047ab9 */ /* 0x000fe20000000a00 */
[----:B------:R-:W-:Y:S02]  /*dad0*/  SEL R3, RZ, 0xffffffff, P0 ;  /* 0xffffffffff037807 */ /* 0x000fe40000000000 */
[----:B------:R-:W-:Y:S01]  /*dae0*/  IMAD.IADD R21, R21, 0x1, R83 ;  /* 0x0000000115157824 */ /* 0x000fe200078e0253 */
[----:B------:R-:W-:Y:S01]  /*daf0*/  ISETP.GE.AND P1, PT, R91, R92, PT ;  /* 0x0000005c5b00720c */ /* 0x000fe20003f26270 */
[----:B------:R-:W-:Y:S01]  /*db00*/  IMAD R80, R80, UR4, RZ ;  /* 0x0000000450507c24 */ /* 0x000fe2000f8e02ff */
[----:B------:R-:W-:Y:S01]  /*db10*/  LOP3.LUT R24, R87, 0x10, R24, 0xe2, !PT ;  /* 0x0000001057187812 */ /* 0x000fe200078ee218 */
[----:B------:R-:W-:Y:S01]  /*db20*/  IMAD.WIDE.U32 R20, R81, UR4, R20 ;  /* 0x0000000451147c25 */ /* 0x000fe2000f8e0014 */
[----:B------:R-:W-:-:S02]  /*db30*/  ISETP.GE.AND P0, PT, R215, R88, PT ;  /* 0x00000058d700720c */ /* 0x000fc40003f06270 */
[----:B------:R-:W-:Y:S01]  /*db40*/  PRMT R0, RZ, 0x654, R0 ;  /* 0x00000654ff007816 */ /* 0x000fe20000000000 */
[----:B------:R-:W-:Y:S01]  /*db50*/  IMAD R83, R81, UR5, R80 ;  /* 0x0000000551537c24 */ /* 0x000fe2000f8e0250 */
[----:B------:R-:W-:Y:S01]  /*db60*/  ULDC.64 UR4, c[0x0][0xa80] ;  /* 0x0002a00000047ab9 */ /* 0x000fe20000000a00 */
[----:B------:R-:W-:Y:S01]  /*db70*/  IMAD.SHL.U32 R3, R3, 0x20, RZ ;  /* 0x0000002003037824 */ /* 0x000fe200078e00ff */
[----:B------:R-:W-:Y:S01]  /*db80*/  LEA R89, P2, R20, UR4, 0x1 ;  /* 0x0000000414597c11 */ /* 0x000fe2000f8408ff */
[----:B------:R-:W-:Y:S01]  /*db90*/  IMAD.IADD R21, R21, 0x1, R83 ;  /* 0x0000000115157824 */ /* 0x000fe200078e0253 */
[----:B-1----:R1:W-:Y:S02]  /*dba0*/  SYNCS.ARRIVE.TRANS64.RED.A1T0 RZ, [R0+URZ], RZ ;  /* 0x000000ff00ff79a7 */ /* 0x0023e4000810043f */
[----:B------:R-:W-:Y:S01]  /*dbb0*/  LOP3.LUT R24, R3, 0x20, R24, 0xe2, !PT ;  /* 0x0000002003187812 */ /* 0x000fe200078ee218 */
[----:B------:R1:W2:Y:S01]  /*dbc0*/  SHFL.IDX PT, R80, R89, RZ, 0x181f ;  /* 0x00181fff59507589 */ /* 0x0002a200000e0000 */
[----:B------:R-:W-:-:S02]  /*dbd0*/  SEL R3, RZ, 0x40, P0 ;  /* 0x00000040ff037807 */ /* 0x000fc40000000000 */
[----:B------:R-:W-:Y:S02]  /*dbe0*/  ISETP.GE.AND P0, PT, R214, R88, PT ;  /* 0x00000058d600720c */ /* 0x000fe40003f06270 */
[----:B------:R-:W-:Y:S02]  /*dbf0*/  LEA.HI.X R90, R20, UR5, R21, 0x1, P2 ;  /* 0x00000005145a7c11 */ /* 0x000fe400090f0c15 */
[----:B------:R-:W-:Y:S02]  /*dc00*/  LOP3.LUT R3, R24, R3, RZ, 0xfc, !PT ;  /* 0x0000000318037212 */ /* 0x000fe400078efcff */
[----:B------:R-:W-:Y:S01]  /*dc10*/  SEL R24, RZ, 0x80, P0 ;  /* 0x00000080ff187807 */ /* 0x000fe20000000000 */
[----:B------:R1:W3:Y:S03]  /*dc20*/  SHFL.IDX PT, R81, R90, RZ, 0x181f ;  /* 0x00181fff5a517589 */ /* 0x0002e600000e0000 */
[----:B------:R-:W-:Y:S01]  /*dc30*/  LOP3.LUT R24, R3, R24, RZ, 0xfc, !PT ;  /* 0x0000001803187212 */ /* 0x000fe200078efcff */
[----:B------:R-:W-:Y:S06]  /*dc40*/  @P1 BRA `(.L_x_757) ;  /* 0x00000000007c1947 */ /* 0x000fec0003800000 */
[-C--:B------:R-:W-:Y:S02]  /*dc50*/  ISETP.GE.AND P1, PT, R207, R88.reuse, PT ;  /* 0x00000058cf00720c */ /* 0x080fe40003f26270 */
[-C--:B------:R-:W-:Y:S02]  /*dc60*/  ISETP.GE.AND P0, PT, R189, R88.reuse, PT ;  /* 0x00000058bd00720c */ /* 0x080fe40003f06270 */
[-C--:B------:R-:W-:Y:S02]  /*dc70*/  ISETP.GE.AND P5, PT, R206, R88.reuse, PT ;  /* 0x00000058ce00720c */ /* 0x080fe40003fa6270 */
[----:B------:R-:W-:-:S07]  /*dc80*/  ISETP.GE.AND P3, PT, R205, R88, PT ;  /* 0x00000058cd00720c */ /* 0x000fce0003f66270 */
[----:B--2---:R-:W-:Y:S02]  /*dc90*/  @!P1 LEA R82, P2, R207, R80, 0x1 ;  /* 0x00000050cf529211 */ /* 0x004fe400078408ff */
[----:B---3--:R-:W-:Y:S02]  /*dca0*/  @!P0 IMAD.WIDE R20, R189, 0x2, R80 ;  /* 0x00000002bd148825 */ /* 0x008fe400078e0250 */
[----:B------:R-:W-:Y:S02]  /*dcb0*/  @!P1 LEA.HI.X R83, R207, R81, R233, 0x1, P2 ;  /* 0x00000051cf539211 */ /* 0x000fe400010f0ce9 */
[----:B------:R-:W-:Y:S01]  /*dcc0*/  ISETP.GE.AND P2, PT, R204, R88, PT ;  /* 0x00000058cc00720c */ /* 0x000fe20003f46270 */
[----:B-----5:R2:W-:Y:S01]  /*dcd0*/  @!P0 ST.E.128 desc[UR40][R20.64], R4 ;  /* 0x0000000414008985 */ /* 0x0205e2000c101d28 */
[----:B------:R-:W-:Y:S02]  /*dce0*/  @!P5 LEA R84, P4, R206, R80, 0x1 ;  /* 0x00000050ce54d211 */ /* 0x000fe400078808ff */
[----:B------:R-:W-:Y:S01]  /*dcf0*/  LOP3.LUT P0, RZ, R3, 0x40, RZ, 0xc0, !PT ;  /* 0x0000004003ff7812 */ /* 0x000fe2000780c0ff */
[----:B------:R3:W-:Y:S01]  /*dd00*/  @!P1 ST.E.128 desc[UR40][R82.64], R12 ;  /* 0x0000000c52009985 */ /* 0x0007e2000c101d28 */
[----:B------:R-:W-:-:S02]  /*dd10*/  ISETP.GE.AND P1, PT, R203, R88, PT ;  /* 0x00000058cb00720c */ /* 0x000fc40003f26270 */
[-C--:B------:R-:W-:Y:S02]  /*dd20*/  @!P5 LEA.HI.X R85, R206, R81.reuse, R232, 0x1, P4 ;  /* 0x00000051ce55d211 */ /* 0x080fe400020f0ce8 */
[----:B------:R-:W-:Y:S02]  /*dd30*/  LOP3.LUT P4, RZ, R24, 0x80, RZ, 0xc0, !PT ;  /* 0x0000008018ff7812 */ /* 0x000fe4000788c0ff */
[CC--:B------:R-:W-:Y:S01]  /*dd40*/  @!P3 LEA R86, P6, R205.reuse, R80.reuse, 0x1 ;  /* 0x00000050cd56b211 */ /* 0x0c0fe200078c08ff */
[----:B------:R4:W-:Y:S03]  /*dd50*/  @!P5 ST.E.128 desc[UR40][R84.64], R32 ;  /* 0x000000205400d985 */ /* 0x0009e6000c101d28 */
[----:B------:R-:W-:Y:S02]  /*dd60*/  @!P3 LEA.HI.X R87, R205, R81, R231, 0x1, P6 ;  /* 0x00000051cd57b211 */ /* 0x000fe400030f0ce7 */
[----:B--2---:R-:W-:-:S03]  /*dd70*/  @!P2 LEA R4, P5, R204, R80, 0x1 ;  /* 0x00000050cc04a211 */ /* 0x004fc600078a08ff */
[----:B------:R4:W-:Y:S01]  /*dd80*/  @!P3 ST.E.128 desc[UR40][R86.64], R40 ;  /* 0x000000285600b985 */ /* 0x0009e2000c101d28 */
[-C--:B------:R-:W-:Y:S02]  /*dd90*/  @!P1 LEA R6, P6, R203, R80.reuse, 0x1 ;  /* 0x00000050cb069211 */ /* 0x080fe400078c08ff */
[-C--:B---3--:R-:W-:Y:S02]  /*dda0*/  @P0 LEA R12, P3, R215, R80.reuse, 0x1 ;  /* 0x00000050d70c0211 */ /* 0x088fe400078608ff */
        /* <DEDUP_REMOVED lines=9> */
.L_x_757:
[----:B------:R-:W-:Y:S05]  /*de40*/  BSYNC B1 ;  /* 0x0000000000017941 */ /* 0x000fea0003800000 */
.L_x_756:
[----:B-1----:R-:W-:Y:S01]  /*de50*/  VIADD R0, R91, 0x20 ;  /* 0x000000205b007836 */ /* 0x002fe20000000000 */
[----:B----45:R1:W4:Y:S04]  /*de60*/  SHFL.IDX PT, R7, R90, 0x1, 0x181f ;  /* 0x00381f005a077f89 */ /* 0x03032800000e0000 */
[----:B------:R-:W-:Y:S01]  /*de70*/  ISETP.GE.AND P0, PT, R0, R92, PT ;  /* 0x0000005c0000720c */ /* 0x000fe20003f06270 */
[----:B------:R1:W0:-:S12]  /*de80*/  SHFL.IDX PT, R6, R89, 0x1, 0x181f ;  /* 0x00381f0059067f89 */ /* 0x00021800000e0000 */
[----:B-1----:R-:W-:Y:S05]  /*de90*/  @P0 BRA `(.L_x_758) ;  /* 0x0000000c00d80947 */ /* 0x002fea0003800000 */
[-C--:B------:R-:W-:Y:S02]  /*dea0*/  ISETP.GE.AND P5, PT, R207, R88.reuse, PT ;  /* 0x00000058cf00720c */ /* 0x080fe40003fa6270 */
[-C--:B------:R-:W-:Y:S02]  /*deb0*/  ISETP.GE.AND P6, PT, R189, R88.reuse, PT ;  /* 0x00000058bd00720c */ /* 0x080fe40003fc6270 */
[-C--:B------:R-:W-:Y:S02]  /*dec0*/  ISETP.GE.AND P3, PT, R206, R88.reuse, PT ;  /* 0x00000058ce00720c */ /* 0x080fe40003f66270 */
[-C--:B------:R-:W-:Y:S02]  /*ded0*/  ISETP.GE.AND P2, PT, R205, R88.reuse, PT ;  /* 0x00000058cd00720c */ /* 0x080fe40003f46270 */
[-C--:B------:R-:W-:Y:S02]  /*dee0*/  ISETP.GE.AND P1, PT, R204, R88.reuse, PT ;  /* 0x00000058cc00720c */ /* 0x080fe40003f26270 */
[----:B------:R-:W-:-:S03]  /*def0*/  ISETP.GE.AND P0, PT, R203, R88, PT ;  /* 0x00000058cb00720c */ /* 0x000fc60003f06270 */
[-C--:B0-----:R-:W-:Y:S02]  /*df00*/  @!P5 LEA R12, P4, R207, R6.reuse, 0x1 ;  /* 0x00000006cf0cd211 */ /* 0x081fe400078808ff */
[----:B----4-:R-:W-:Y:S02]  /*df10*/  @!P6 IMAD.WIDE R4, R189, 0x2, R6 ;  /* 0x00000002bd04e825 */ /* 0x010fe400078e0206 */
[----:B------:R-:W-:Y:S02]  /*df20*/  @!P5 LEA.HI.X R13, R207, R7, R233, 0x1, P4 ;  /* 0x00000007cf0dd211 */ /* 0x000fe400020f0ce9 */
[----:B------:R-:W-:Y:S01]  /*df30*/  LOP3.LUT P4, RZ, R3, 0x40, RZ, 0xc0, !PT ;  /* 0x0000004003ff7812 */ /* 0x000fe2000788c0ff */
[----:B------:R0:W-:Y:S01]  /*df40*/  @!P6 ST.E.128 desc[UR40][R4.64], R8 ;  /* 0x000000080400e985 */ /* 0x0001e2000c101d28 */
[----:B------:R-:W-:-:S03]  /*df50*/  @!P3 LEA R14, P6, R206, R6, 0x1 ;  /* 0x00000006ce0eb211 */ /* 0x000fc600078c08ff */
[----:B------:R1:W-:Y:S01]  /*df60*/  @!P5 ST.E.128 desc[UR40][R12.64], R28 ;  /* 0x0000001c0c00d985 */ /* 0x0003e2000c101d28 */
[-C--:B------:R-:W-:Y:S02]  /*df70*/  @!P3 LEA.HI.X R15, R206, R7.reuse, R232, 0x1, P6 ;  /* 0x00000007ce0fb211 */ /* 0x080fe400030f0ce8 */
[-C--:B------:R-:W-:Y:S02]  /*df80*/  @!P2 LEA R20, P5, R205, R6.reuse, 0x1 ;  /* 0x00000006cd14a211 */ /* 0x080fe400078a08ff */
[CC--:B------:R-:W-:Y:S01]  /*df90*/  @!P1 LEA R32, P6, R204.reuse, R6.reuse, 0x1 ;  /* 0x00000006cc209211 */ /* 0x0c0fe200078c08ff */
[----:B------:R1:W-:Y:S01]  /*dfa0*/  @!P3 ST.E.128 desc[UR40][R14.64], R36 ;  /* 0x000000240e00b985 */ /* 0x0003e2000c101d28 */
[----:B------:R-:W-:Y:S02]  /*dfb0*/  @!P0 LEA R34, P3, R203, R6, 0x1 ;  /* 0x00000006cb228211 */ /* 0x000fe400078608ff */
[-C--:B------:R-:W-:Y:S02]  /*dfc0*/  @!P2 LEA.HI.X R21, R205, R7.reuse, R231, 0x1, P5 ;  /* 0x00000007cd15a211 */ /* 0x080fe400028f0ce7 */
[----:B------:R-:W-:-:S02]  /*dfd0*/  @!P1 LEA.HI.X R33, R204, R7, R230, 0x1, P6 ;  /* 0x00000007cc219211 */ /* 0x000fc400030f0ce6 */
[----:B------:R-:W-:Y:S01]  /*dfe0*/  @!P0 LEA.HI.X R35, R203, R7, R229, 0x1, P3 ;  /* 0x00000007cb238211 */ /* 0x000fe200018f0ce5 */
[----:B------:R1:W-:Y:S01]  /*dff0*/  @!P2 ST.E.128 desc[UR40][R20.64], R44 ;  /* 0x0000002c1400a985 */ /* 0x0003e2000c101d28 */
[----:B0-----:R-:W-:-:S03]  /*e000*/  @P4 LEA R4, P5, R215, R6, 0x1 ;  /* 0x00000006d7044211 */ /* 0x001fc600078a08ff */
[----:B------:R1:W-:Y:S01]  /*e010*/  @!P1 ST.E.128 desc[UR40][R32.64], R52 ;  /* 0x0000003420009985 */ /* 0x0003e2000c101d28 */
[----:B------:R-:W-:-:S03]  /*e020*/  @P4 LEA.HI.X R5, R215, R7, R228, 0x1, P5 ;  /* 0x00000007d7054211 */ /* 0x000fc600028f0ce4 */
[----:B------:R1:W-:Y:S01]  /*e030*/  @!P0 ST.E.128 desc[UR40][R34.64], R60 ;  /* 0x0000003c22008985 */ /* 0x0003e2000c101d28 */
[----:B------:R-:W-:-:S03]  /*e040*/  LOP3.LUT P0, RZ, R24, 0x80, RZ, 0xc0, !PT ;  /* 0x0000008018ff7812 */ /* 0x000fc6000780c0ff */
[----:B------:R1:W-:Y:S10]  /*e050*/  @P4 ST.E.128 desc[UR40][R4.64], R68 ;  /* 0x0000004404004985 */ /* 0x0003f4000c101d28 */
[----:B------:R-:W-:Y:S05]  /*e060*/  @!P0 BRA `(.L_x_758) ;  /* 0x0000000c00648947 */ /* 0x000fea0003800000 */
[----:B-1----:R-:W-:-:S04]  /*e070*/  LEA R4, P0, R214, R6, 0x1 ;  /* 0x00000006d6047211 */ /* 0x002fc800078008ff */
[----:B------:R-:W-:-:S05]  /*e080*/  LEA.HI.X R5, R214, R7, R227, 0x1, P0 ;  /* 0x00000007d6057211 */ /* 0x000fca00000f0ce3 */
[----:B------:R0:W-:Y:S01]  /*e090*/  ST.E.128 desc[UR40][R4.64], R76 ;  /* 0x0000004c04007985 */ /* 0x0001e2000c101d28 */
[----:B------:R-:W-:Y:S05]  /*e0a0*/  BRA `(.L_x_758) ;  /* 0x0000000c00547947 */ /* 0x000fea0003800000 */
.L_x_753:
[----:B------:R-:W-:Y:S01]  /*e0b0*/  ULDC.64 UR4, c[0x0][0xc00] ;  /* 0x0003000000047ab9 */ /* 0x000fe20000000a00 */
[----:B------:R-:W-:Y:S01]  /*e0c0*/  IMAD.MOV.U32 R3, RZ, RZ, RZ ;  /* 0x000000ffff037224 */ /* 0x000fe200078e00ff */
[----:B------:R-:W-:Y:S01]  /*e0d0*/  ISETP.NE.U32.AND P0, PT, RZ, UR4, PT ;  /* 0x00000004ff007c0c */ /* 0x000fe2000bf05070 */
[----:B------:R-:W2:Y:S01]  /*e0e0*/  LDC R29, c[0x0][0xbe8] ;  /* 0x0002fa00ff1d7b82 */ /* 0x000ea20000000800 */
[----:B------:R-:W-:Y:S02]  /*e0f0*/  IADD3 R4, P1, R200, UR4, RZ ;  /* 0x00000004c8047c10 */ /* 0x000fe4000ff3e0ff */
[----:B------:R-:W-:Y:S02]  /*e100*/  ISETP.NE.AND.EX P0, PT, RZ, UR5, PT, P0 ;  /* 0x00000005ff007c0c */ /* 0x000fe4000bf05300 */
[----:B------:R-:W-:Y:S01]  /*e110*/  IADD3.X R5, R201, UR5, RZ, P1, !PT ;  /* 0x00000005c9057c10 */ /* 0x000fe20008ffe4ff */
[----:B------:R-:W-:Y:S02]  /*e120*/  ULDC.64 UR4, c[0x0][0xc08] ;  /* 0x0003020000047ab9 */ /* 0x000fe40000000a00 */
[----:B------:R-:W-:-:S04]  /*e130*/  ISETP.NE.U32.AND P1, PT, RZ, UR4, PT ;  /* 0x00000004ff007c0c */ /* 0x000fc8000bf25070 */
[----:B------:R-:W-:-:S04]  /*e140*/  ISETP.NE.AND.EX P1, PT, RZ, UR5, PT, P1 ;  /* 0x00000005ff007c0c */ /* 0x000fc8000bf25310 */
[----:B------:R3:W5:Y:S09]  /*e150*/  @P0 LDG.E R3, desc[UR40][R4.64] ;  /* 0x0000002804030981 */ /* 0x000772000c1e1900 */
[----:B------:R-:W-:Y:S01]  /*e160*/  @P1 IADD3 R200, P2, R200, UR4, RZ ;  /* 0x00000004c8c81c10 */ /* 0x000fe2000ff5e0ff */
[----:B------:R-:W-:-:S02]  /*e170*/  ULDC UR4, c[0x0][0xa88] ;  /* 0x0002a20000047ab9 */ /* 0x000fc40000000800 */
[----:B------:R-:W-:Y:S01]  /*e180*/  IMAD.U32 R0, RZ, RZ, UR4 ;  /* 0x00000004ff007e24 */ /* 0x000fe2000f8e00ff */
[----:B------:R-:W-:-:S05]  /*e190*/  @P1 IADD3.X R201, R201, UR5, RZ, P2, !PT ;  /* 0x00000005c9c91c10 */ /* 0x000fca00097fe4ff */
[----:B------:R3:W5:Y:S01]  /*e1a0*/  @P1 LDG.E R0, desc[UR40][R200.64] ;  /* 0x00000028c8001981 */ /* 0x000762000c1e1900 */
[----:B------:R-:W-:Y:S01]  /*e1b0*/  ISETP.GE.AND P2, PT, R234, 0x40, PT ;  /* 0x00000040ea00780c */ /* 0x000fe20003f46270 */
[----:B------:R-:W-:-:S12]  /*e1c0*/  @P1 BRA `(.L_x_759) ;  /* 0x0000000000101947 */ /* 0x000fd80003800000 */
[----:B------:R-:W-:Y:S05]  /*e1d0*/  @!P0 BRA `(.L_x_759) ;  /* 0x00000000000c8947 */ /* 0x000fea0003800000 */
[----:B------:R-:W4:Y:S04]  /*e1e0*/  LDG.E R7, desc[UR40][R4.64] ;  /* 0x0000002804077981 */ /* 0x000f28000c1e1900 */
[----:B-----5:R-:W4:Y:S02]  /*e1f0*/  LDG.E R0, desc[UR40][R4.64+0x4] ;  /* 0x0000042804007981 */ /* 0x020f24000c1e1900 */
[----:B----4-:R-:W-:-:S07]  /*e200*/  IMAD.IADD R0, R0, 0x1, -R7 ;  /* 0x0000000100007824 */ /* 0x010fce00078e0a07 */
.L_x_759:
[----:B------:R-:W-:Y:S01]  /*e210*/  BSSY B1, `(.L_x_760) ;  /* 0x000002e000017945 */ /* 0x000fe20003800000 */
[----:B------:R-:W-:Y:S02]  /*e220*/  SHF.R.S32.HI R13, RZ, 0x1f, R199 ;  /* 0x0000001fff0d7819 */ /* 0x000fe400000114c7 */
[----:B------:R-:W-:Y:S02]  /*e230*/  SEL R15, R202, RZ, !P0 ;  /* 0x000000ffca0f7207 */ /* 0x000fe40004000000 */
[----:B------:R-:W-:Y:S02]  /*e240*/  SEL R212, R212, RZ, !P0 ;  /* 0x000000ffd4d47207 */ /* 0x000fe40004000000 */
[----:B-----5:R-:W-:Y:S01]  /*e250*/  SHF.R.S32.HI R10, RZ, 0x1f, R3 ;  /* 0x0000001fff0a7819 */ /* 0x020fe20000011403 */
[----:B------:R-:W-:Y:S06]  /*e260*/  @P2 BRA `(.L_x_761) ;  /* 0x0000000000a02947 */ /* 0x000fec0003800000 */
[----:B---3--:R-:W3:Y:S01]  /*e270*/  S2R R4, SR_TID.X ;  /* 0x0000000000047919 */ /* 0x008ee20000002100 */
[----:B------:R-:W4:Y:S02]  /*e280*/  LDC R11, c[0x0][0xbe8] ;  /* 0x0002fa00ff0b7b82 */ /* 0x000f240000000800 */
[----:B----4-:R-:W-:Y:S02]  /*e290*/  IMAD R5, R0, R11, RZ ;  /* 0x0000000b00057224 */ /* 0x010fe400078e02ff */
[----:B---3--:R-:W-:-:S04]  /*e2a0*/  IMAD R4, R209, 0x40, R4 ;  /* 0x00000040d1047824 */ /* 0x008fc800078e0204 */
[----:B------:R-:W-:-:S05]  /*e2b0*/  VIADD R12, R4, 0xffffff80 ;  /* 0xffffff80040c7836 */ /* 0x000fca0000000000 */
[----:B------:R-:W-:-:S13]  /*e2c0*/  ISETP.GE.AND P0, PT, R12, R5, PT ;  /* 0x000000050c00720c */ /* 0x000fda0003f06270 */
[----:B------:R-:W-:Y:S05]  /*e2d0*/  @P0 BRA `(.L_x_761) ;  /* 0x0000000000840947 */ /* 0x000fea0003800000 */
[----:B------:R-:W-:Y:S01]  /*e2e0*/  ISETP.NE.AND P0, PT, R11, 0x1, PT ;  /* 0x000000010b00780c */ /* 0x000fe20003f05270 */
[----:B------:R-:W-:Y:S01]  /*e2f0*/  ULDC.64 UR4, c[0x0][0xb90] ;  /* 0x0002e40000047ab9 */ /* 0x000fe20000000a00 */
[----:B------:R-:W-:Y:S02]  /*e300*/  IMAD.MOV.U32 R4, RZ, RZ, R3 ;  /* 0x000000ffff047224 */ /* 0x000fe400078e0003 */
[----:B------:R-:W-:Y:S02]  /*e310*/  IMAD R8, R13, UR4, RZ ;  /* 0x000000040d087c24 */ /* 0x000fe4000f8e02ff */
[----:B------:R-:W-:Y:S02]  /*e320*/  IMAD.MOV.U32 R5, RZ, RZ, R10 ;  /* 0x000000ffff057224 */ /* 0x000fe400078e000a */
[----:B------:R-:W-:Y:S02]  /*e330*/  IMAD.MOV.U32 R7, RZ, RZ, R12 ;  /* 0x000000ffff077224 */ /* 0x000fe400078e000c */
[----:B------:R-:W-:-:S03]  /*e340*/  IMAD.WIDE.U32 R4, R199, UR4, R4 ;  /* 0x00000004c7047c25 */ /* 0x000fc6000f8e0004 */
[----:B------:R-:W3:Y:S08]  /*e350*/  @P0 LDC R9, c[0x0][0xbec] ;  /* 0x0002fb00ff090b82 */ /* 0x000ef00000000800 */
[----:B------:R-:W4:Y:S01]  /*e360*/  @P0 LDC R21, c[0x0][0xbf0] ;  /* 0x0002fc00ff150b82 */ /* 0x000f220000000800 */
[----:B---3--:R-:W-:-:S04]  /*e370*/  @P0 IMAD.HI.U32 R6, R12, R9, RZ ;  /* 0x000000090c060227 */ /* 0x008fc800078e00ff */
[----:B------:R-:W-:Y:S01]  /*e380*/  IMAD R9, R199, UR5, R8 ;  /* 0x00000005c7097c24 */ /* 0x000fe2000f8e0208 */
[----:B------:R-:W-:Y:S01]  /*e390*/  ULDC.64 UR4, c[0x0][0xb98] ;  /* 0x0002e60000047ab9 */ /* 0x000fe20000000a00 */
[----:B----4-:R-:W-:Y:S02]  /*e3a0*/  @P0 SHF.R.U32.HI R7, RZ, R21, R6 ;  /* 0x00000015ff070219 */ /* 0x010fe40000011606 */
[----:B------:R-:W-:Y:S02]  /*e3b0*/  IMAD.IADD R5, R5, 0x1, R9 ;  /* 0x0000000105057824 */ /* 0x000fe400078e0209 */
[----:B------:R-:W-:Y:S02]  /*e3c0*/  IMAD R6, R212, UR4, RZ ;  /* 0x00000004d4067c24 */ /* 0x000fe4000f8e02ff */
[----:B------:R-:W-:Y:S02]  /*e3d0*/  IMAD.MOV R9, RZ, RZ, -R7 ;  /* 0x000000ffff097224 */ /* 0x000fe400078e0a07 */
[----:B------:R-:W-:-:S04]  /*e3e0*/  IMAD.WIDE.U32 R4, R15, UR4, R4 ;  /* 0x000000040f047c25 */ /* 0x000fc8000f8e0004 */
[----:B------:R-:W-:Y:S01]  /*e3f0*/  IMAD R9, R11, R9, R12 ;  /* 0x000000090b097224 */ /* 0x000fe200078e020c */
[----:B------:R-:W-:Y:S01]  /*e400*/  SHF.R.S32.HI R11, RZ, 0x1f, R7 ;  /* 0x0000001fff0b7819 */ /* 0x000fe20000011407 */
[----:B------:R-:W-:Y:S01]  /*e410*/  IMAD R8, R15, UR5, R6 ;  /* 0x000000050f087c24 */ /* 0x000fe2000f8e0206 */
[----:B------:R-:W-:Y:S01]  /*e420*/  IADD3 R4, P0, R7, R4, RZ ;  /* 0x0000000407047210 */ /* 0x000fe20007f1e0ff */
[----:B------:R-:W-:Y:S01]  /*e430*/  ULDC.64 UR4, c[0x0][0xb88] ;  /* 0x0002e20000047ab9 */ /* 0x000fe20000000a00 */
[----:B------:R-:W-:Y:S02]  /*e440*/  SHF.R.S32.HI R6, RZ, 0x1f, R9 ;  /* 0x0000001fff067819 */ /* 0x000fe40000011409 */
[----:B------:R-:W-:-:S03]  /*e450*/  IADD3.X R5, R11, R5, R8, P0, !PT ;  /* 0x000000050b057210 */ /* 0x000fc600007fe408 */
[----:B------:R-:W-:Y:S02]  /*e460*/  IMAD R6, R6, UR4, RZ ;  /* 0x0000000406067c24 */ /* 0x000fe4000f8e02ff */
[----:B------:R-:W-:-:S04]  /*e470*/  IMAD.WIDE.U32 R4, R9, UR4, R4 ;  /* 0x0000000409047c25 */ /* 0x000fc8000f8e0004 */
[----:B------:R-:W-:Y:S01]  /*e480*/  IMAD R7, R9, UR5, R6 ;  /* 0x0000000509077c24 */ /* 0x000fe2000f8e0206 */
[----:B------:R-:W-:Y:S02]  /*e490*/  ULDC.64 UR4, c[0x0][0xb50] ;  /* 0x0002d40000047ab9 */ /* 0x000fe40000000a00 */
[----:B------:R-:W-:Y:S01]  /*e4a0*/  LEA R6, P0, R4, UR4, 0x2 ;  /* 0x0000000404067c11 */ /* 0x000fe2000f8010ff */
[----:B------:R-:W-:-:S05]  /*e4b0*/  IMAD.IADD R5, R5, 0x1, R7 ;  /* 0x0000000105057824 */ /* 0x000fca00078e0207 */
[----:B------:R-:W-:Y:S01]  /*e4c0*/  LEA.HI.X R7, R4, UR5, R5, 0x2, P0 ;  /* 0x0000000504077c11 */ /* 0x000fe200080f1405 */
[----:B------:R-:W-:-:S05]  /*e4d0*/  IMAD.MOV.U32 R5, RZ, RZ, -0x800000 ;  /* 0xff800000ff057424 */ /* 0x000fca00078e00ff */
[----:B------:R4:W-:Y:S02]  /*e4e0*/  STG.E desc[UR40][R6.64], R5 ;  /* 0x0000000506007986 */ /* 0x0009e4000c101928 */
.L_x_761:
[----:B------:R-:W-:Y:S05]  /*e4f0*/  BSYNC B1 ;  /* 0x0000000000017941 */ /* 0x000fea0003800000 */
.L_x_760:
[----:B--2---:R-:W-:Y:S01]  /*e500*/  ISETP.NE.AND P0, PT, R29, 0x1, PT ;  /* 0x000000011d00780c */ /* 0x004fe20003f05270 */
[----:B-1----:R-:W1:Y:S01]  /*e510*/  LDC R24, c[0x0][0xac8] ;  /* 0x0002b200ff187b82 */ /* 0x002e620000000800 */
[----:B------:R-:W-:Y:S01]  /*e520*/  ULDC.64 UR4, c[0x0][0xaa0] ;  /* 0x0002a80000047ab9 */ /* 0x000fe20000000a00 */
[----:B------:R-:W-:Y:S01]  /*e530*/  IMAD R31, R0, R29, RZ ;  /* 0x0000001d001f7224 */ /* 0x000fe200078e02ff */
[----:B------:R-:W-:Y:S01]  /*e540*/  BSSY B1, `(.L_x_762) ;  /* 0x0000067000017945 */ /* 0x000fe20003800000 */
[----:B----4-:R-:W-:Y:S02]  /*e550*/  IMAD R6, R10, UR4, RZ ;  /* 0x000000040a067c24 */ /* 0x010fe4000f8e02ff */
[----:B---3--:R-:W-:-:S04]  /*e560*/  IMAD.WIDE.U32 R4, R3, UR4, RZ ;  /* 0x0000000403047c25 */ /* 0x008fc8000f8e00ff */
[----:B------:R-:W-:Y:S01]  /*e570*/  IMAD R3, R3, UR5, R6 ;  /* 0x0000000503037c24 */ /* 0x000fe2000f8e0206 */
[----:B------:R-:W-:Y:S01]  /*e580*/  ULDC.64 UR4, c[0x0][0xae8] ;  /* 0x0002ba0000047ab9 */ /* 0x000fe20000000a00 */
[----:B------:R-:W2:Y:S01]  /*e590*/  @P0 LDC R7, c[0x0][0xbec] ;  /* 0x0002fb00ff070b82 */ /* 0x000ea20000000800 */
[----:B------:R-:W-:Y:S02]  /*e5a0*/  IMAD R6, R13, UR4, RZ ;  /* 0x000000040d067c24 */ /* 0x000fe4000f8e02ff */
[----:B------:R-:W-:Y:S02]  /*e5b0*/  IMAD.IADD R5, R5, 0x1, R3 ;  /* 0x0000000105057824 */ /* 0x000fe400078e0203 */
[C---:B------:R-:W-:Y:S02]  /*e5c0*/  IMAD R3, R199.reuse, UR5, R6 ;  /* 0x00000005c7037c24 */ /* 0x040fe4000f8e0206 */
[----:B------:R-:W-:Y:S01]  /*e5d0*/  IMAD.WIDE.U32 R4, R199, UR4, R4 ;  /* 0x00000004c7047c25 */ /* 0x000fe2000f8e0004 */
[----:B------:R-:W3:Y:S01]  /*e5e0*/  @P0 LDC R9, c[0x0][0xbf0] ;  /* 0x0002fc00ff090b82 */ /* 0x000ee20000000800 */
[----:B------:R-:W-:-:S02]  /*e5f0*/  ULDC.64 UR4, c[0x0][0xaf0] ;  /* 0x0002bc0000047ab9 */ /* 0x000fc40000000a00 */
[----:B------:R-:W-:Y:S01]  /*e600*/  IMAD R6, R210, 0x20, R211 ;  /* 0x00000020d2067824 */ /* 0x000fe200078e02d3 */
[-C--:B-1----:R-:W-:Y:S01]  /*e610*/  ISETP.GE.AND P1, PT, R207, R24.reuse, PT ;  /* 0x00000018cf00720c */ /* 0x082fe20003f26270 */
[----:B------:R-:W-:Y:S01]  /*e620*/  IMAD.IADD R5, R5, 0x1, R3 ;  /* 0x0000000105057824 */ /* 0x000fe200078e0203 */
[-C--:B------:R-:W-:Y:S01]  /*e630*/  ISETP.GE.AND P2, PT, R189, R24.reuse, PT ;  /* 0x00000018bd00720c */ /* 0x080fe20003f46270 */
[----:B------:R-:W-:Y:S01]  /*e640*/  IMAD R3, R212, UR4, RZ ;  /* 0x00000004d4037c24 */ /* 0x000fe2000f8e02ff */
[----:B------:R-:W-:Y:S01]  /*e650*/  SEL R10, RZ, 0xffffffff, P1 ;  /* 0xffffffffff0a7807 */ /* 0x000fe20000800000 */
[----:B------:R-:W-:Y:S01]  /*e660*/  IMAD R8, R209, 0x40, R6 ;  /* 0x00000040d1087824 */ /* 0x000fe200078e0206 */
[----:B------:R-:W-:Y:S01]  /*e670*/  ISETP.GE.AND P1, PT, R205, R24, PT ;  /* 0x00000018cd00720c */ /* 0x000fe20003f26270 */
[C---:B------:R-:W-:Y:S02]  /*e680*/  IMAD R3, R15.reuse, UR5, R3 ;  /* 0x000000050f037c24 */ /* 0x040fe4000f8e0203 */
[----:B------:R-:W-:Y:S01]  /*e690*/  IMAD.WIDE.U32 R4, R15, UR4, R4 ;  /* 0x000000040f047c25 */ /* 0x000fe2000f8e0004 */
[----:B------:R-:W-:Y:S01]  /*e6a0*/  SEL R11, RZ, 0xffffffff, P1 ;  /* 0xffffffffff0b7807 */ /* 0x000fe20000800000 */
[----:B------:R-:W-:-:S02]  /*e6b0*/  ULDC.64 UR4, c[0x0][0xae0] ;  /* 0x0002b80000047ab9 */ /* 0x000fc40000000a00 */
[----:B--2---:R-:W-:Y:S01]  /*e6c0*/  @P0 IMAD.HI.U32 R6, R8, R7, RZ ;  /* 0x0000000708060227 */ /* 0x004fe200078e00ff */
[----:B------:R-:W-:Y:S02]  /*e6d0*/  SEL R7, RZ, 0x1, P2 ;  /* 0x00000001ff077807 */ /* 0x000fe40001000000 */
[-C--:B------:R-:W-:Y:S01]  /*e6e0*/  ISETP.GE.AND P2, PT, R206, R24.reuse, PT ;  /* 0x00000018ce00720c */ /* 0x080fe20003f46270 */
[----:B------:R-:W-:Y:S02]  /*e6f0*/  IMAD.SHL.U32 R10, R10, 0x2, RZ ;  /* 0x000000020a0a7824 */ /* 0x000fe400078e00ff */
[----:B------:R-:W-:Y:S02]  /*e700*/  IMAD.IADD R5, R5, 0x1, R3 ;  /* 0x0000000105057824 */ /* 0x000fe400078e0203 */
[----:B------:R-:W-:Y:S01]  /*e710*/  IMAD.MOV.U32 R3, RZ, RZ, R8 ;  /* 0x000000ffff037224 */ /* 0x000fe200078e0008 */
[----:B---3--:R-:W-:Y:S01]  /*e720*/  @P0 SHF.R.U32.HI R3, RZ, R9, R6 ;  /* 0x00000009ff030219 */ /* 0x008fe20000011606 */
[----:B------:R-:W-:Y:S01]  /*e730*/  IMAD.SHL.U32 R11, R11, 0x8, RZ ;  /* 0x000000080b0b7824 */ /* 0x000fe200078e00ff */
[----:B------:R-:W-:Y:S01]  /*e740*/  LOP3.LUT R9, R10, 0x2, R7, 0xe2, !PT ;  /* 0x000000020a097812 */ /* 0x000fe200078ee207 */
[----:B------:R-:W-:Y:S01]  /*e750*/  IMAD R30, R209, 0x40, R211 ;  /* 0x00000040d11e7824 */ /* 0x000fe200078e02d3 */
[----:B------:R-:W-:Y:S01]  /*e760*/  SEL R10, RZ, 0xffffffff, P2 ;  /* 0xffffffffff0a7807 */ /* 0x000fe20001000000 */
[--C-:B------:R-:W-:Y:S01]  /*e770*/  IMAD.MOV R7, RZ, RZ, -R3.reuse ;  /* 0x000000ffff077224 */ /* 0x100fe200078e0a03 */
[----:B------:R-:W-:Y:S01]  /*e780*/  SHF.R.S32.HI R6, RZ, 0x1f, R3 ;  /* 0x0000001fff067819 */ /* 0x000fe20000011403 */
[----:B------:R-:W-:Y:S01]  /*e790*/  IMAD.WIDE.U32 R4, R3, UR4, R4 ;  /* 0x0000000403047c25 */ /* 0x000fe2000f8e0004 */
[----:B------:R-:W-:-:S02]  /*e7a0*/  ISETP.GE.AND P0, PT, R204, R24, PT ;  /* 0x00000018cc00720c */ /* 0x000fc40003f06270 */
[----:B------:R-:W-:Y:S01]  /*e7b0*/  ISETP.GE.AND P2, PT, R214, R24, PT ;  /* 0x00000018d600720c */ /* 0x000fe20003f46270 */
[----:B------:R-:W-:Y:S02]  /*e7c0*/  IMAD.SHL.U32 R10, R10, 0x4, RZ ;  /* 0x000000040a0a7824 */ /* 0x000fe400078e00ff */
[----:B------:R-:W-:Y:S02]  /*e7d0*/  IMAD R6, R6, UR4, RZ ;  /* 0x0000000406067c24 */ /* 0x000fe4000f8e02ff */
[----:B------:R-:W-:Y:S01]  /*e7e0*/  IMAD R7, R29, R7, R8 ;  /* 0x000000071d077224 */ /* 0x000fe200078e0208 */
[----:B------:R-:W-:Y:S01]  /*e7f0*/  LOP3.LUT R0, R10, 0x4, R9, 0xe2, !PT ;  /* 0x000000040a007812 */ /* 0x000fe200078ee209 */
[----:B------:R-:W-:Y:S01]  /*e800*/  IMAD R9, R3, UR5, R6 ;  /* 0x0000000503097c24 */ /* 0x000fe2000f8e0206 */
[----:B------:R-:W-:Y:S01]  /*e810*/  SEL R6, RZ, 0xffffffff, P0 ;  /* 0xffffffffff067807 */ /* 0x000fe20000000000 */
[----:B------:R-:W-:Y:S01]  /*e820*/  ULDC.64 UR4, c[0x0][0xad8] ;  /* 0x0002b60000047ab9 */ /* 0x000fe20000000a00 */
[----:B------:R-:W-:-:S02]  /*e830*/  LOP3.LUT R3, R11, 0x8, R0, 0xe2, !PT ;  /* 0x000000080b037812 */ /* 0x000fc400078ee200 */
[----:B------:R-:W-:Y:S01]  /*e840*/  SHF.R.S32.HI R0, RZ, 0x1f, R7 ;  /* 0x0000001fff007819 */ /* 0x000fe20000011407 */
[----:B------:R-:W-:Y:S01]  /*e850*/  IMAD.SHL.U32 R6, R6, 0x10, RZ ;  /* 0x0000001006067824 */ /* 0x000fe200078e00ff */
[-C--:B------:R-:W-:Y:S02]  /*e860*/  ISETP.GE.AND P0, PT, R203, R24.reuse, PT ;  /* 0x00000018cb00720c */ /* 0x080fe40003f06270 */
[----:B------:R-:W-:Y:S01]  /*e870*/  IADD3 R5, R5, R9, RZ ;  /* 0x0000000905057210 */ /* 0x000fe20007ffe0ff */
[----:B------:R-:W-:Y:S01]  /*e880*/  IMAD R0, R0, UR4, RZ ;  /* 0x0000000400007c24 */ /* 0x000fe2000f8e02ff */
[----:B------:R-:W-:Y:S02]  /*e890*/  SEL R8, RZ, 0xffffffff, P0 ;  /* 0xffffffffff087807 */ /* 0x000fe40000000000 */
[----:B------:R-:W-:Y:S01]  /*e8a0*/  ISETP.GE.AND P0, PT, R215, R24, PT ;  /* 0x00000018d700720c */ /* 0x000fe20003f06270 */
[----:B------:R-:W-:Y:S01]  /*e8b0*/  IMAD.WIDE.U32 R4, R7, UR4, R4 ;  /* 0x0000000407047c25 */ /* 0x000fe2000f8e0004 */
[----:B------:R-:W-:-:S03]  /*e8c0*/  LOP3.LUT R6, R6, 0x10, R3, 0xe2, !PT ;  /* 0x0000001006067812 */ /* 0x000fc600078ee203 */
[----:B------:R-:W-:Y:S01]  /*e8d0*/  IMAD R3, R7, UR5, R0 ;  /* 0x0000000507037c24 */ /* 0x000fe2000f8e0200 */
[----:B------:R-:W-:Y:S01]  /*e8e0*/  SEL R7, RZ, 0x40, P0 ;  /* 0x00000040ff077807 */ /* 0x000fe20000000000 */
[----:B------:R-:W-:Y:S01]  /*e8f0*/  IMAD.SHL.U32 R9, R8, 0x20, RZ ;  /* 0x0000002008097824 */ /* 0x000fe200078e00ff */
[----:B------:R-:W-:Y:S01]  /*e900*/  ISETP.GE.AND P0, PT, R30, R31, PT ;  /* 0x0000001f1e00720c */ /* 0x000fe20003f06270 */
[----:B------:R-:W-:Y:S01]  /*e910*/  ULDC.64 UR4, c[0x0][0xa80] ;  /* 0x0002a00000047ab9 */ /* 0x000fe20000000a00 */
[----:B------:R-:W-:Y:S01]  /*e920*/  IMAD.IADD R3, R5, 0x1, R3 ;  /* 0x0000000105037824 */ /* 0x000fe200078e0203 */
[C---:B------:R-:W-:Y:S02]  /*e930*/  LEA R20, P1, R4.reuse, UR4, 0x1 ;  /* 0x0000000404147c11 */ /* 0x040fe4000f8208ff */
[----:B------:R-:W-:Y:S02]  /*e940*/  LOP3.LUT R6, R9, 0x20, R6, 0xe2, !PT ;  /* 0x0000002009067812 */ /* 0x000fe400078ee206 */
[----:B------:R-:W-:-:S02]  /*e950*/  LEA.HI.X R3, R4, UR5, R3, 0x1, P1 ;  /* 0x0000000504037c11 */ /* 0x000fc400088f0c03 */
[----:B------:R-:W-:Y:S02]  /*e960*/  LOP3.LUT R21, R6, R7, RZ, 0xfc, !PT ;  /* 0x0000000706157212 */ /* 0x000fe400078efcff */
[----:B------:R-:W-:Y:S01]  /*e970*/  SEL R0, RZ, 0x80, P2 ;  /* 0x00000080ff007807 */ /* 0x000fe20001000000 */
[----:B------:R1:W2:Y:S03]  /*e980*/  SHFL.IDX PT, R6, R20, RZ, 0x181f ;  /* 0x00181fff14067589 */ /* 0x0002a600000e0000 */
[----:B------:R-:W-:Y:S01]  /*e990*/  LOP3.LUT R28, R21, R0, RZ, 0xfc, !PT ;  /* 0x00000000151c7212 */ /* 0x000fe200078efcff */
[----:B------:R1:W3:Y:S01]  /*e9a0*/  SHFL.IDX PT, R7, R3, RZ, 0x181f ;  /* 0x00181fff03077589 */ /* 0x0002e200000e0000 */
[----:B------:R-:W-:Y:S05]  /*e9b0*/  @P0 BRA `(.L_x_763) ;  /* 0x00000000007c0947 */ /* 0x000fea0003800000 */
[-C--:B------:R-:W-:Y:S02]  /*e9c0*/  ISETP.GE.AND P2, PT, R207, R24.reuse, PT ;  /* 0x00000018cf00720c */ /* 0x080fe40003f46270 */
[-C--:B------:R-:W-:Y:S02]  /*e9d0*/  ISETP.GE.AND P1, PT, R189, R24.reuse, PT ;  /* 0x00000018bd00720c */ /* 0x080fe40003f26270 */
[-C--:B------:R-:W-:Y:S02]  /*e9e0*/  ISETP.GE.AND P5, PT, R206, R24.reuse, PT ;  /* 0x00000018ce00720c */ /* 0x080fe40003fa6270 */
[----:B------:R-:W-:-:S07]  /*e9f0*/  ISETP.GE.AND P3, PT, R205, R24, PT ;  /* 0x00000018cd00720c */ /* 0x000fce0003f66270 */
[-C--:B--2---:R-:W-:Y:S02]  /*ea00*/  @!P2 LEA R8, P0, R207, R6.reuse, 0x1 ;  /* 0x00000006cf08a211 */ /* 0x084fe400078008ff */
[----:B---3--:R-:W-:Y:S02]  /*ea10*/  @!P1 IMAD.WIDE R4, R189, 0x2, R6 ;  /* 0x00000002bd049825 */ /* 0x008fe400078e0206 */
[----:B------:R-:W-:Y:S02]  /*ea20*/  @!P2 LEA.HI.X R9, R207, R7, R233, 0x1, P0 ;  /* 0x00000007cf09a211 */ /* 0x000fe400000f0ce9 */
[----:B------:R-:W-:Y:S01]  /*ea30*/  @!P5 LEA R10, P4, R206, R6, 0x1 ;  /* 0x00000006ce0ad211 */ /* 0x000fe200078808ff */
[----:B------:R-:W-:Y:S01]  /*ea40*/  @!P1 ST.E.128 desc[UR40][R4.64], RZ ;  /* 0x000000ff04009985 */ /* 0x000fe2000c101d28 */
[-C--:B------:R-:W-:Y:S02]  /*ea50*/  ISETP.GE.AND P1, PT, R203, R24.reuse, PT ;  /* 0x00000018cb00720c */ /* 0x080fe40003f26270 */
[----:B------:R-:W-:Y:S01]  /*ea60*/  LOP3.LUT P0, RZ, R21, 0x40, RZ, 0xc0, !PT ;  /* 0x0000004015ff7812 */ /* 0x000fe2000780c0ff */
[----:B------:R2:W-:Y:S01]  /*ea70*/  @!P2 ST.E.128 desc[UR40][R8.64], RZ ;  /* 0x000000ff0800a985 */ /* 0x0005e2000c101d28 */
[----:B------:R-:W-:-:S02]  /*ea80*/  ISETP.GE.AND P2, PT, R204, R24, PT ;  /* 0x00000018cc00720c */ /* 0x000fc40003f46270 */
[-C--:B------:R-:W-:Y:S02]  /*ea90*/  @!P5 LEA.HI.X R11, R206, R7.reuse, R232, 0x1, P4 ;  /* 0x00000007ce0bd211 */ /* 0x080fe400020f0ce8 */
[----:B------:R-:W-:Y:S02]  /*eaa0*/  LOP3.LUT P4, RZ, R28, 0x80, RZ, 0xc0, !PT ;  /* 0x000000801cff7812 */ /* 0x000fe4000788c0ff */
[CC--:B------:R-:W-:Y:S01]  /*eab0*/  @!P3 LEA R12, P6, R205.reuse, R6.reuse, 0x1 ;  /* 0x00000006cd0cb211 */ /* 0x0c0fe200078c08ff */
[----:B------:R4:W-:Y:S03]  /*eac0*/  @!P5 ST.E.128 desc[UR40][R10.64], RZ ;  /* 0x000000ff0a00d985 */ /* 0x0009e6000c101d28 */
[----:B------:R-:W-:Y:S02]  /*ead0*/  @!P3 LEA.HI.X R13, R205, R7, R231, 0x1, P6 ;  /* 0x00000007cd0db211 */ /* 0x000fe400030f0ce7 */
[----:B--2---:R-:W-:-:S02]  /*eae0*/  @!P1 LEA R8, P6, R203, R6, 0x1 ;  /* 0x00000006cb089211 */ /* 0x004fc400078c08ff */
[CC--:B------:R-:W-:Y:S01]  /*eaf0*/  @!P2 LEA R4, P5, R204.reuse, R6.reuse, 0x1 ;  /* 0x00000006cc04a211 */ /* 0x0c0fe200078a08ff */
        /* <DEDUP_REMOVED lines=11> */
.L_x_763:
[----:B------:R-:W-:Y:S05]  /*ebb0*/  BSYNC B1 ;  /* 0x0000000000017941 */ /* 0x000fea0003800000 */
.L_x_762:
[----:B------:R-:W-:Y:S01]  /*ebc0*/  VIADD R0, R30, 0x20 ;  /* 0x000000201e007836 */ /* 0x000fe20000000000 */
[----:B---34-:R3:W4:Y:S04]  /*ebd0*/  SHFL.IDX PT, R7, R3, 0x1, 0x181f ;  /* 0x00381f0003077f89 */ /* 0x01872800000e0000 */
[----:B------:R-:W-:Y:S01]  /*ebe0*/  ISETP.GE.AND P0, PT, R0, R31, PT ;  /* 0x0000001f0000720c */ /* 0x000fe20003f06270 */
[----:B--2---:R3:W2:-:S12]  /*ebf0*/  SHFL.IDX PT, R6, R20, 0x1, 0x181f ;  /* 0x00381f0014067f89 */ /* 0x00469800000e0000 */
[----:B---3--:R-:W-:Y:S05]  /*ec00*/  @P0 BRA `(.L_x_758) ;  /* 0x00000000007c0947 */ /* 0x008fea0003800000 */
[-C--:B------:R-:W-:Y:S02]  /*ec10*/  ISETP.GE.AND P6, PT, R189, R24.reuse, PT ;  /* 0x00000018bd00720c */ /* 0x080fe40003fc6270 */
[-C--:B------:R-:W-:Y:S02]  /*ec20*/  ISETP.GE.AND P5, PT, R207, R24.reuse, PT ;  /* 0x00000018cf00720c */ /* 0x080fe40003fa6270 */
[-C--:B------:R-:W-:Y:S02]  /*ec30*/  ISETP.GE.AND P4, PT, R206, R24.reuse, PT ;  /* 0x00000018ce00720c */ /* 0x080fe40003f86270 */
[-C--:B------:R-:W-:Y:S02]  /*ec40*/  ISETP.GE.AND P3, PT, R205, R24.reuse, PT ;  /* 0x00000018cd00720c */ /* 0x080fe40003f66270 */
[-C--:B------:R-:W-:Y:S02]  /*ec50*/  ISETP.GE.AND P2, PT, R204, R24.reuse, PT ;  /* 0x00000018cc00720c */ /* 0x080fe40003f46270 */
[----:B------:R-:W-:-:S03]  /*ec60*/  ISETP.GE.AND P1, PT, R203, R24, PT ;  /* 0x00000018cb00720c */ /* 0x000fc60003f26270 */
[----:B--2-4-:R-:W-:Y:S02]  /*ec70*/  @!P6 IMAD.WIDE R4, R189, 0x2, R6 ;  /* 0x00000002bd04e825 */ /* 0x014fe400078e0206 */
[----:B------:R-:W-:-:S03]  /*ec80*/  @!P5 LEA R8, P0, R207, R6, 0x1 ;  /* 0x00000006cf08d211 */ /* 0x000fc600078008ff */
[----:B------:R2:W-:Y:S01]  /*ec90*/  @!P6 ST.E.128 desc[UR40][R4.64], RZ ;  /* 0x000000ff0400e985 */ /* 0x0005e2000c101d28 */
[CC--:B------:R-:W-:Y:S02]  /*eca0*/  @!P4 LEA R10, P6, R206.reuse, R6.reuse, 0x1 ;  /* 0x00000006ce0ac211 */ /* 0x0c0fe400078c08ff */
[-C--:B------:R-:W-:Y:S02]  /*ecb0*/  @!P5 LEA.HI.X R9, R207, R7.reuse, R233, 0x1, P0 ;  /* 0x00000007cf09d211 */ /* 0x080fe400000f0ce9 */
[----:B------:R-:W-:Y:S02]  /*ecc0*/  LOP3.LUT P0, RZ, R21, 0x40, RZ, 0xc0, !PT ;  /* 0x0000004015ff7812 */ /* 0x000fe4000780c0ff */
[----:B------:R-:W-:Y:S01]  /*ecd0*/  @!P4 LEA.HI.X R11, R206, R7, R232, 0x1, P6 ;  /* 0x00000007ce0bc211 */ /* 0x000fe200030f0ce8 */
[----:B------:R3:W-:Y:S01]  /*ece0*/  @!P5 ST.E.128 desc[UR40][R8.64], RZ ;  /* 0x000000ff0800d985 */ /* 0x0007e2000c101d28 */
[----:B------:R-:W-:Y:S02]  /*ecf0*/  LOP3.LUT P6, RZ, R28, 0x80, RZ, 0xc0, !PT ;  /* 0x000000801cff7812 */ /* 0x000fe400078cc0ff */
[-C--:B------:R-:W-:Y:S01]  /*ed00*/  @!P3 LEA R12, P5, R205, R6.reuse, 0x1 ;  /* 0x00000006cd0cb211 */ /* 0x080fe200078a08ff */
[----:B------:R3:W-:Y:S01]  /*ed10*/  @!P4 ST.E.128 desc[UR40][R10.64], RZ ;  /* 0x000000ff0a00c985 */ /* 0x0007e2000c101d28 */
[----:B------:R-:W-:-:S02]  /*ed20*/  @!P2 LEA R14, P4, R204, R6, 0x1 ;  /* 0x00000006cc0ea211 */ /* 0x000fc400078808ff */
[-C--:B------:R-:W-:Y:S02]  /*ed30*/  @!P3 LEA.HI.X R13, R205, R7.reuse, R231, 0x1, P5 ;  /* 0x00000007cd0db211 */ /* 0x080fe400028f0ce7 */
[-C--:B--2---:R-:W-:Y:S02]  /*ed40*/  @!P1 LEA R4, P5, R203, R6.reuse, 0x1 ;  /* 0x00000006cb049211 */ /* 0x084fe400078a08ff */
[-C--:B------:R-:W-:Y:S01]  /*ed50*/  @!P2 LEA.HI.X R15, R204, R7.reuse, R230, 0x1, P4 ;  /* 0x00000007cc0fa211 */ /* 0x080fe200020f0ce6 */
[----:B------:R3:W-:Y:S01]  /*ed60*/  @!P3 ST.E.128 desc[UR40][R12.64], RZ ;  /* 0x000000ff0c00b985 */ /* 0x0007e2000c101d28 */
[-C--:B-1----:R-:W-:Y:S02]  /*ed70*/  @P0 LEA R20, P3, R215, R6.reuse, 0x1 ;  /* 0x00000006d7140211 */ /* 0x082fe400078608ff */
[----:B------:R-:W-:Y:S01]  /*ed80*/  @P6 LEA R6, P4, R214, R6, 0x1 ;  /* 0x00000006d6066211 */ /* 0x000fe200078808ff */
[----:B------:R3:W-:Y:S01]  /*ed90*/  @!P2 ST.E.128 desc[UR40][R14.64], RZ ;  /* 0x000000ff0e00a985 */ /* 0x0007e2000c101d28 */
[----:B------:R-:W-:-:S02]  /*eda0*/  @!P1 LEA.HI.X R5, R203, R7, R229, 0x1, P5 ;  /* 0x00000007cb059211 */ /* 0x000fc400028f0ce5 */
[-C--:B------:R-:W-:Y:S02]  /*edb0*/  @P0 LEA.HI.X R21, R215, R7.reuse, R228, 0x1, P3 ;  /* 0x00000007d7150211 */ /* 0x080fe400018f0ce4 */
[----:B------:R-:W-:Y:S01]  /*edc0*/  @P6 LEA.HI.X R7, R214, R7, R227, 0x1, P4 ;  /* 0x00000007d6076211 */ /* 0x000fe200020f0ce3 */
[----:B------:R3:W-:Y:S04]  /*edd0*/  @!P1 ST.E.128 desc[UR40][R4.64], RZ ;  /* 0x000000ff04009985 */ /* 0x0007e8000c101d28 */
[----:B------:R3:W-:Y:S04]  /*ede0*/  @P0 ST.E.128 desc[UR40][R20.64], RZ ;  /* 0x000000ff14000985 */ /* 0x0007e8000c101d28 */
[----:B------:R3:W-:Y:S02]  /*edf0*/  @P6 ST.E.128 desc[UR40][R6.64], RZ ;  /* 0x000000ff06006985 */ /* 0x0007e4000c101d28 */
.L_x_758:
[----:B------:R-:W-:Y:S05]  /*ee00*/  BSYNC B0 ;  /* 0x0000000000007941 */ /* 0x000fea0003800000 */
.L_x_752:
[----:B------:R-:W-:Y:S02]  /*ee10*/  ULDC UR4, c[0x0][0xc3c] ;  /* 0x00030f0000047ab9 */ /* 0x000fe40000000800 */
[----:B------:R-:W-:-:S13]  /*ee20*/  ISETP.GE.AND P0, PT, R27, UR4, PT ;  /* 0x000000041b007c0c */ /* 0x000fda000bf06270 */
[----:B------:R-:W-:Y:S05]  /*ee30*/  @!P0 BRA `(.L_x_764) ;  /* 0xffffff2000fc8947 */ /* 0x000fea000383ffff */
[----:B------:R-:W-:Y:S05]  /*ee40*/  BRA `(.L_x_645) ;  /* 0x00000088007c7947 */ /* 0x000fea0003800000 */
.L_x_643:
[----:B------:R-:W-:-:S08]  /*ee50*/  NOP ;  /* 0x0000000000007918 */ /* 0x000fd00000000000 */
[----:B------:R-:W0:-:S00]  /*ee60*/  USETMAXREG.DEALLOC.CTAPOOL 0x18 ;  /* 0x00000018000079c8 */ /* 0x000e0000080e0500 */
[----:B0-----:R-:W2:Y:S01]  /*ee70*/  LDL.LU R2, [R1+0x1c] ;  /* 0x00001c0001027983 */ /* 0x001ea20000300800 */
[----:B------:R-:W-:-:S06]  /*ee80*/  LOP3.LUT R0, R0, 0x3, RZ, 0xc0, !PT ;  /* 0x0000000300007812 */ /* 0x000fcc00078ec0ff */
[----:B------:R-:W0:Y:S02]  /*ee90*/  SHFL.IDX PT, R0, R0, RZ, 0x1f ;  /* 0x00001fff00007589 */ /* 0x000e2400000e0000 */
[----:B0-----:R-:W-:Y:S01]  /*eea0*/  ISETP.NE.AND P0, PT, R0, RZ, PT ;  /* 0x000000ff0000720c */ /* 0x001fe20003f05270 */
[----:B------:R-:W-:Y:S01]  /*eeb0*/  IMAD.MOV.U32 R0, RZ, RZ, RZ ;  /* 0x000000ffff007224 */ /* 0x000fe200078e00ff */
[----:B--2---:R-:W-:-:S11]  /*eec0*/  LOP3.LUT R2, R2, 0xfffffffd, RZ, 0xc0, !PT ;  /* 0xfffffffd02027812 */ /* 0x004fd600078ec0ff */
[----:B------:R-:W-:-:S05]  /*eed0*/  @P0 LOP3.LUT R2, R2, 0x2, RZ, 0xfc, !PT ;  /* 0x0000000202020812 */ /* 0x000fca00078efcff */
[----:B------:R0:W-:Y:S01]  /*eee0*/  STL [R1+0x1c], R2 ;  /* 0x00001c0201007387 */ /* 0x0001e20000100800 */
        /* <DEDUP_REMOVED lines=8> */
.L_x_765:
        /* <DEDUP_REMOVED lines=42> */
.L_x_771:
        /* <DEDUP_REMOVED lines=12> */
.L_x_770:
[----:B------:R-:W-:Y:S05]  /*f2d0*/  BSYNC B0 ;  /* 0x0000000000007941 */ /* 0x000fea0003800000 */
.L_x_769:
        /* <DEDUP_REMOVED lines=22> */
.L_x_767:
        /* <DEDUP_REMOVED lines=16> */
.L_x_772:
[----:B-1----:R-:W-:Y:S01]  /*f540*/  IMAD R16, R16, UR5, R7 ;  /* 0x0000000510107c24 */ /* 0x002fe2000f8e0207 */
[----:B------:R-:W-:Y:S01]  /*f550*/  IABS R6, R0 ;  /* 0x0000000000067213 */ /* 0x000fe20000000000 */
[----:B------:R-:W-:Y:S02]  /*f560*/  IMAD R7, R11, R4, RZ ;  /* 0x000000040b077224 */ /* 0x000fe400078e02ff */
[----:B0-----:R-:W-:Y:S01]  /*f570*/  IMAD.MOV.U32 R2, RZ, RZ, RZ ;  /* 0x000000ffff027224 */ /* 0x001fe200078e00ff */
[----:B------:R-:W-:Y:S01]  /*f580*/  IADD3 R17, -R16, UR6, RZ ;  /* 0x0000000610117c10 */ /* 0x000fe2000fffe1ff */
[----:B------:R-:W-:Y:S02]  /*f590*/  IMAD.MOV R6, RZ, RZ, -R6 ;  /* 0x000000ffff067224 */ /* 0x000fe400078e0a06 */
[----:B------:R-:W-:Y:S01]  /*f5a0*/  IMAD.HI.U32 R2, R3, R7, R2 ;  /* 0x0000000703027227 */ /* 0x000fe200078e0002 */
[----:B------:R-:W-:-:S03]  /*f5b0*/  IABS R3, R17 ;  /* 0x0000001100037213 */ /* 0x000fc60000000000 */
[----:B------:R-:W-:Y:S02]  /*f5c0*/  VIADD R19, R19, UR4 ;  /* 0x0000000413137c36 */ /* 0x000fe40008000000 */
        /* <DEDUP_REMOVED lines=16> */
.L_x_768:
[----:B------:R-:W-:Y:S02]  /*f6d0*/  IMAD.MOV.U32 R17, RZ, RZ, RZ ;  /* 0x000000ffff117224 */ /* 0x000fe400078e00ff */
[----:B------:R-:W-:Y:S02]  /*f6e0*/  IMAD.U32 R16, RZ, RZ, UR6 ;  /* 0x00000006ff107e24 */ /* 0x000fe4000f8e00ff */
[----:B------:R-:W-:-:S07]  /*f6f0*/  IMAD.MOV.U32 R18, RZ, RZ, RZ ;  /* 0x000000ffff127224 */ /* 0x000fce00078e00ff */
.L_x_773:
[----:B------:R-:W-:-:S13]  /*f700*/  ISETP.NE.AND P0, PT, R5, RZ, PT ;  /* 0x000000ff0500720c */ /* 0x000fda0003f05270 */
[----:B------:R-:W0:Y:S01]  /*f710*/  @!P0 S2R R3, SR_CgaCtaId ;  /* 0x0000000000038919 */ /* 0x000e220000008800 */
[----:B------:R-:W-:-:S04]  /*f720*/  @!P0 MOV R0, 0x400 ;  /* 0x0000040000008802 */ /* 0x000fc80000000f00 */
[----:B0-----:R-:W-:-:S05]  /*f730*/  @!P0 LEA R0, R3, R0, 0x18 ;  /* 0x0000000003008211 */ /* 0x001fca00078ec0ff */
[----:B------:R2:W-:Y:S01]  /*f740*/  @!P0 STS.128 [R0+0x28cd0], R16 ;  /* 0x028cd01000008388 */ /* 0x0005e20000000c00 */
[----:B------:R-:W-:Y:S06]  /*f750*/  BAR.ARV 0x5, 0x180 ;  /* 0x0146000000007b1d */ /* 0x000fec0000002000 */
.L_x_766:
[----:B--2---:R-:W-:Y:S01]  /*f760*/  IMAD.MOV.U32 R0, RZ, RZ, 0x1 ;  /* 0x00000001ff007424 */ /* 0x004fe200078e00ff */
[----:B------:R2:W-:Y:S01]  /*f770*/  STL [R1+0x38], RZ ;  /* 0x000038ff01007387 */ /* 0x0005e20000100800 */
[----:B------:R-:W-:Y:S02]  /*f780*/  ULDC UR4, c[0x0][0xc3c] ;  /* 0x00030f0000047ab9 */ /* 0x000fe40000000800 */
[----:B-1----:R-:W-:Y:S01]  /*f790*/  ISETP.GE.AND P0, PT, R19, UR4, PT ;  /* 0x0000000413007c0c */ /* 0x002fe2000bf06270 */
[----:B------:R2:W-:Y:S04]  /*f7a0*/  STL [R1+0x14], R0 ;  /* 0x0000140001007387 */ /* 0x0005e80000100800 */
[----:B------:R2:W-:Y:S08]  /*f7b0*/  STL [R1+0x8], RZ ;  /* 0x000008ff01007387 */ /* 0x0005f00000100800 */
[----:B--2---:R-:W-:Y:S05]  /*f7c0*/  @P0 BRA `(.L_x_774) ;  /* 0x0000007c00340947 */ /* 0x004fea0003800000 */
[----:B------:R-:W1:Y:S01]  /*f7d0*/  S2R R5, SR_TID.X ;  /* 0x0000000000057919 */ /* 0x000e620000002100 */
[----:B------:R-:W2:Y:S01]  /*f7e0*/  S2UR UR5, SR_CgaCtaId ;  /* 0x00000000000579c3 */ /* 0x000ea20000008800 */
[----:B------:R-:W-:Y:S01]  /*f7f0*/  UMOV UR4, 0x400 ;  /* 0x0000040000047882 */ /* 0x000fe20000000000 */
[----:B------:R-:W-:Y:S01]  /*f800*/  BSSY B8, `(.L_x_774) ;  /* 0x00007c9000087945 */ /* 0x000fe20003800000 */
[----:B------:R-:W-:Y:S01]  /*f810*/  ULDC.64 UR38, c[0x0][0x198] ;  /* 0x0000660000267ab9 */ /* 0x000fe20000000a00 */
[----:B------:R-:W-:Y:S01]  /*f820*/  ULDC UR36, c[0x0][0xc] ;  /* 0x0000030000247ab9 */ /* 0x000fe20000000800 */
[----:B--2---:R-:W-:Y:S01]  /*f830*/  ULEA UR4, UR5, UR4, 0x18 ;  /* 0x0000000405047291 */ /* 0x004fe2000f8ec03f */
[C---:B-1----:R-:W-:Y:S01]  /*f840*/  IMAD.SHL.U32 R0, R5.reuse, 0x8, RZ ;  /* 0x0000000805007824 */ /* 0x042fe200078e00ff */
[----:B------:R-:W-:-:S04]  /*f850*/  LOP3.LUT R4, R5, 0x7f, RZ, 0xc0, !PT ;  /* 0x0000007f05047812 */ /* 0x000fc800078ec0ff */
[----:B0-----:R-:W-:-:S04]  /*f860*/  LOP3.LUT R2, R0, 0x1f8, RZ, 0xc0, !PT ;  /* 0x000001f800027812 */ /* 0x001fc800078ec0ff */
        /* <DEDUP_REMOVED lines=13> */
[----:B------:R0:W-:Y:S04]  /*f940*/  STL [R1+0xc], RZ ;  /* 0x00000cff01007387 */ /* 0x0001e80000100800 */
[----:B------:R0:W-:Y:S04]  /*f950*/  STL [R1+0x18], R0 ;  /* 0x0000180001007387 */ /* 0x0001e80000100800 */
[----:B------:R0:W-:Y:S02]  /*f960*/  STL [R1+0x38], RZ ;  /* 0x000038ff01007387 */ /* 0x0001e40000100800 */
.L_x_938:
[----:B01----:R-:W0:Y:S02]  /*f970*/  LDC.64 R2, c[0x0][0xc88] ;  /* 0x00032200ff027b82 */ /* 0x003e240000000a00 */
[----:B0-----:R-:W-:-:S05]  /*f980*/  IMAD.WIDE R2, R19, 0x4, R2 ;  /* 0x0000000413027825 */ /* 0x001fca00078e0202 */
[----:B--2---:R-:W2:Y:S01]  /*f990*/  LDG.E R13, desc[UR40][R2.64] ;  /* 0x00000028020d7981 */ /* 0x004ea2000c1e1900 */
[----:B------:R-:W-:Y:S05]  /*f9a0*/  YIELD ;  /* 0x0000000000007946 */ /* 0x000fea0003800000 */
[----:B------:R-:W-:Y:S01]  /*f9b0*/  ULDC.64 UR4, c[0x0][0xa28] ;  /* 0x00028a0000047ab9 */ /* 0x000fe20000000a00 */
[----:B------:R-:W-:Y:S01]  /*f9c0*/  IMAD.MOV.U32 R0, RZ, RZ, RZ ;  /* 0x000000ffff007224 */ /* 0x000fe200078e00ff */
[----:B------:R-:W-:Y:S01]  /*f9d0*/  ISETP.NE.U32.AND P0, PT, RZ, UR4, PT ;  /* 0x00000004ff007c0c */ /* 0x000fe2000bf05070 */
[----:B------:R-:W-:Y:S01]  /*f9e0*/  ULDC.64 UR10, c[0x0][0xa18] ;  /* 0x00028600000a7ab9 */ /* 0x000fe20000000a00 */
        /* <DEDUP_REMOVED lines=9> */
[----:B------:R0:W-:Y:S01]  /*fa80*/  STL [R1+0x48], R4 ;  /* 0x0000480401007387 */ /* 0x0001e20000100800 */
[----:B------:R-:W-:Y:S02]  /*fa90*/  ISETP.NE.U32.AND P2, PT, RZ, UR4, PT ;  /* 0x00000004ff007c0c */ /* 0x000fe4000bf45070 */
[----:B------:R-:W-:Y:S01]  /*faa0*/  SHF.L.U64.HI R14, R13, 0x2, R4 ;  /* 0x000000020d0e7819 */ /* 0x000fe20000010204 */
[----:B-----5:R1:W5:Y:S01]  /*fab0*/  @P0 LDG.E R0, desc[UR40][R2.64] ;  /* 0x0000002802000981 */ /* 0x020362000c1e1900 */
[----:B------:R-:W-:Y:S01]  /*fac0*/  ISETP.NE.AND.EX P2, PT, RZ, UR5, PT, P2 ;  /* 0x00000005ff007c0c */ /* 0x000fe2000bf45320 */
[----:B------:R-:W-:Y:S01]  /*fad0*/  IMAD.MOV.U32 R12, RZ, RZ, RZ ;  /* 0x000000ffff0c7224 */ /* 0x000fe200078e00ff */
[----:B------:R-:W-:Y:S01]  /*fae0*/  ISETP.NE.U32.AND P3, PT, RZ, UR10, PT ;  /* 0x0000000aff007c0c */ /* 0x000fe2000bf65070 */
[----:B------:R-:W-:Y:S01]  /*faf0*/  STL [R1], R15 ;  /* 0x0000000f01007387 */ /* 0x000fe20000100800 */
[----:B------:R-:W-:-:S02]  /*fb00*/  ISETP.NE.U32.AND P0, PT, RZ, UR6, PT ;  /* 0x00000006ff007c0c */ /* 0x000fc4000bf05070 */
[C---:B0-----:R-:W-:Y:S01]  /*fb10*/  IADD3 R4, P4, R15.reuse, UR4, RZ ;  /* 0x000000040f047c10 */ /* 0x041fe2000ff9e0ff */
[----:B------:R-:W-:Y:S01]  /*fb20*/  STL [R1+0x20], R14 ;  /* 0x0000200e01007387 */ /* 0x000fe20000100800 */
[----:B------:R-:W-:Y:S02]  /*fb30*/  ISETP.NE.AND.EX P3, PT, RZ, UR11, PT, P3 ;  /* 0x0000000bff007c0c */ /* 0x000fe4000bf65330 */
[----:B-1----:R-:W-:Y:S02]  /*fb40*/  CS2R R2, SRZ ;  /* 0x0000000000027805 */ /* 0x002fe4000001ff00 */
[C---:B------:R-:W-:Y:S02]  /*fb50*/  IADD3.X R5, R14.reuse, UR5, RZ, P4, !PT ;  /* 0x000000050e057c10 */ /* 0x040fe4000a7fe4ff */
[----:B------:R-:W-:Y:S02]  /*fb60*/  IADD3 R6, P4, R15, UR8, RZ ;  /* 0x000000080f067c10 */ /* 0x000fe4000ff9e0ff */
[----:B------:R-:W-:Y:S01]  /*fb70*/  ISETP.NE.U32.AND P1, PT, RZ, UR8, PT ;  /* 0x00000008ff007c0c */ /* 0x000fe2000bf25070 */
[----:B------:R-:W2:Y:S01]  /*fb80*/  @P2 LDG.E R2, desc[UR40][R4.64] ;  /* 0x0000002804022981 */ /* 0x000ea2000c1e1900 */
[----:B------:R-:W-:Y:S01]  /*fb90*/  IADD3.X R7, R14, UR9, RZ, P4, !PT ;  /* 0x000000090e077c10 */ /* 0x000fe2000a7fe4ff */
[----:B------:R-:W-:Y:S01]  /*fba0*/  ULDC UR4, c[0x0][0x288] ;  /* 0x0000a20000047ab9 */ /* 0x000fe20000000800 */
[----:B------:R-:W-:-:S02]  /*fbb0*/  ISETP.NE.AND.EX P0, PT, RZ, UR7, PT, P0 ;  /* 0x00000007ff007c0c */ /* 0x000fc4000bf05300 */
[----:B------:R-:W-:Y:S02]  /*fbc0*/  ISETP.NE.AND.EX P1, PT, RZ, UR9, PT, P1 ;  /* 0x00000009ff007c0c */ /* 0x000fe4000bf25310 */
[C---:B------:R-:W-:Y:S02]  /*fbd0*/  @P3 IADD3 R10, P4, R15.reuse, UR10, RZ ;  /* 0x0000000a0f0a3c10 */ /* 0x040fe4000ff9e0ff */
[----:B------:R-:W-:Y:S02]  /*fbe0*/  IADD3 R8, P5, R15, UR6, RZ ;  /* 0x000000060f087c10 */ /* 0x000fe4000ffbe0ff */
[C---:B------:R-:W-:Y:S02]  /*fbf0*/  @P3 IADD3.X R11, R14.reuse, UR11, RZ, P4, !PT ;  /* 0x0000000b0e0b3c10 */ /* 0x040fe4000a7fe4ff */
[----:B------:R-:W-:-:S05]  /*fc00*/  IADD3.X R9, R14, UR7, RZ, P5, !PT ;  /* 0x000000070e097c10 */ /* 0x000fca000affe4ff */
[----:B------:R-:W5:Y:S04]  /*fc10*/  @P0 LDG.E R12, desc[UR40][R8.64] ;  /* 0x00000028080c0981 */ /* 0x000f68000c1e1900 */
[----:B------:R-:W5:Y:S04]  /*fc20*/  @P1 LDG.E R3, desc[UR40][R6.64] ;  /* 0x0000002806031981 */ /* 0x000f68000c1e1900 */
[----:B--2---:R0:W-:Y:S02]  /*fc30*/  STL [R1+0x34], R2 ;  /* 0x0000340201007387 */ /* 0x0041e40000100800 */
[----:B0-----:R-:W-:Y:S01]  /*fc40*/  IMAD.U32 R2, RZ, RZ, UR4 ;  /* 0x00000004ff027e24 */ /* 0x001fe2000f8e00ff */
[----:B------:R-:W-:-:S05]  /*fc50*/  ULDC.64 UR4, c[0x0][0x418] ;  /* 0x0001060000047ab9 */ /* 0x000fca0000000a00 */
[----:B------:R0:W2:Y:S01]  /*fc60*/  @P3 LDG.E R2, desc[UR40][R10.64] ;  /* 0x000000280a023981 */ /* 0x0000a2000c1e1900 */
[----:B------:R-:W-:-:S03]  /*fc70*/  UISETP.NE.U32.AND UP0, UPT, UR4, URZ, UPT ;  /* 0x0000003f0400728c */ /* 0x000fc6000bf05070 */
[----:B------:R-:W-:Y:S01]  /*fc80*/  ULDC UR4, c[0x0][0x424] ;  /* 0x0001090000047ab9 */ /* 0x000fe20000000800 */
[----:B------:R-:W-:-:S03]  /*fc90*/  UISETP.NE.AND.EX UP0, UPT, UR5, URZ, UPT, UP0 ;  /* 0x0000003f0500728c */ /* 0x000fc6000bf05300 */
[----:B------:R-:W-:Y:S01]  /*fca0*/  ULDC UR5, c[0x0][0x2f0] ;  /* 0x0000bc0000057ab9 */ /* 0x000fe20000000800 */
[----:B------:R-:W-:-:S04]  /*fcb0*/  USEL UR4, UR4, 0x1, UP0 ;  /* 0x0000000104047887 */ /* 0x000fc80008000000 */
[----:B------:R-:W-:-:S03]  /*fcc0*/  UIMAD UR4, UR4, UR5, URZ ;  /* 0x00000005040472a4 */ /* 0x000fc6000f8e023f */
[----:B------:R-:W-:-:S03]  /*fcd0*/  ULDC UR5, c[0x0][0x348] ;  /* 0x0000d20000057ab9 */ /* 0x000fc60000000800 */
[----:B0-----:R-:W-:Y:S01]  /*fce0*/  IMAD.U32 R10, RZ, RZ, UR4 ;  /* 0x00000004ff0a7e24 */ /* 0x001fe2000f8e00ff */
[----:B--2---:R0:W-:Y:S02]  /*fcf0*/  STL [R1+0x50], R2 ;  /* 0x0000500201007387 */ /* 0x0041e40000100800 */
[----:B0-----:R-:W-:Y:S01]  /*fd00*/  IMAD.U32 R2, RZ, RZ, UR5 ;  /* 0x00000005ff027e24 */ /* 0x001fe2000f8e00ff */
[----:B------:R-:W-:Y:S06]  /*fd10*/  @P3 BRA `(.L_x_775) ;  /* 0x0000000000143947 */ /* 0x000fec0003800000 */
[----:B------:R-:W-:Y:S05]  /*fd20*/  @!P2 BRA `(.L_x_775) ;  /* 0x000000000010a947 */ /* 0x000fea0003800000 */
[----:B------:R-:W2:Y:S04]  /*fd30*/  LDG.E R11, desc[UR40][R4.64] ;  /* 0x00000028040b7981 */ /* 0x000ea8000c1e1900 */
[----:B------:R-:W2:Y:S02]  /*fd40*/  LDG.E R4, desc[UR40][R4.64+0x4] ;  /* 0x0000042804047981 */ /* 0x000ea4000c1e1900 */
[----:B--2---:R-:W-:-:S05]  /*fd50*/  IMAD.IADD R4, R4, 0x1, -R11 ;  /* 0x0000000104047824 */ /* 0x004fca00078e0a0b */
[----:B------:R0:W-:Y:S02]  /*fd60*/  STL [R1+0x50], R4 ;  /* 0x0000500401007387 */ /* 0x0001e40000100800 */
.L_x_775:
[----:B0----5:R-:W-:Y:S01]  /*fd70*/  IMAD.IADD R4, R12, 0x1, R0 ;  /* 0x000000010c047824 */ /* 0x021fe200078e0200 */
[----:B------:R-:W-:Y:S01]  /*fd80*/  ULDC.64 UR4, c[0x0][0xa20] ;  /* 0x0002880000047ab9 */ /* 0x000fe20000000a00 */
[----:B------:R0:W-:Y:S01]  /*fd90*/  STL [R1+0x10], R13 ;  /* 0x0000100d01007387 */ /* 0x0001e20000100800 */
[----:B------:R-:W-:-:S03]  /*fda0*/  ISETP.NE.U32.AND P2, PT, RZ, UR4, PT ;  /* 0x00000004ff007c0c */ /* 0x000fc6000bf45070 */
[----:B------:R0:W-:Y:S01]  /*fdb0*/  STL [R1+0x24], R4 ;  /* 0x0000240401007387 */ /* 0x0001e20000100800 */
[----:B------:R-:W-:-:S13]  /*fdc0*/  ISETP.NE.AND.EX P2, PT, RZ, UR5, PT, P2 ;  /* 0x00000005ff007c0c */ /* 0x000fda000bf45320 */
[----:B0-----:R-:W-:Y:S05]  /*fdd0*/  @!P2 BRA `(.L_x_776) ;  /* 0x000000000010a947 */ /* 0x001fea0003800000 */
[----:B------:R-:W-:-:S04]  /*fde0*/  IADD3 R10, P0, R15, UR4, RZ ;  /* 0x000000040f0a7c10 */ /* 0x000fc8000ff1e0ff */
[----:B------:R-:W-:-:S05]  /*fdf0*/  IADD3.X R11, R14, UR5, RZ, P0, !PT ;  /* 0x000000050e0b7c10 */ /* 0x000fca00087fe4ff */
[----:B------:R0:W5:Y:S01]  /*fe00*/  LDG.E R10, desc[UR40][R10.64] ;  /* 0x000000280a0a7981 */ /* 0x000162000c1e1900 */
[----:B------:R-:W-:Y:S05]  /*fe10*/  BRA `(.L_x_777) ;  /* 0x0000000000107947 */ /* 0x000fea0003800000 */
.L_x_776:
[----:B------:R-:W-:Y:S05]  /*fe20*/  @!P0 BRA `(.L_x_777) ;  /* 0x00000000000c8947 */ /* 0x000fea0003800000 */
[----:B------:R-:W2:Y:S04]  /*fe30*/  LDG.E R10, desc[UR40][R8.64] ;  /* 0x00000028080a7981 */ /* 0x000ea8000c1e1900 */
[----:B------:R-:W2:Y:S02]  /*fe40*/  LDG.E R8, desc[UR40][R8.64+0x4] ;  /* 0x0000042808087981 */ /* 0x000ea4000c1e1900 */
[----:B--2---:R-:W-:-:S07]  /*fe50*/  IMAD.IADD R10, R8, 0x1, -R10 ;  /* 0x00000001080a7824 */ /* 0x004fce00078e0a0a */
.L_x_777:
[----:B-----5:R-:W-:Y:S02]  /*fe60*/  IMAD.IADD R10, R10, 0x1, -R0 ;  /* 0x000000010a0a7824 */ /* 0x020fe400078e0a00 */
[----:B------:R-:W2:Y:S04]  /*fe70*/  @P1 LDG.E R0, desc[UR40][R6.64] ;  /* 0x0000002806001981 */ /* 0x000ea8000c1e1900 */
[----:B------:R-:W2:Y:S01]  /*fe80*/  @P1 LDG.E R6, desc[UR40][R6.64+0x4] ;  /* 0x0000042806061981 */ /* 0x000ea2000c1e1900 */
[----:B------:R-:W-:Y:S01]  /*fe90*/  IMAD.MOV R5, RZ, RZ, -R10 ;  /* 0x000000ffff057224 */ /* 0x000fe200078e0a0a */
[----:B------:R-:W-:Y:S04]  /*fea0*/  BSSY B0, `(.L_x_778) ;  /* 0x00001c6000007945 */ /* 0x000fe80003800000 */
[----:B------:R-:W-:Y:S01]  /*feb0*/  VIMNMX R5, RZ, R5, !PT ;  /* 0x00000005ff057248 */ /* 0x000fe20007fe0100 */
[----:B--2---:R-:W-:-:S04]  /*fec0*/  @P1 IMAD.IADD R2, R6, 0x1, -R0 ;  /* 0x0000000106021824 */ /* 0x004fc800078e0a00 */
[----:B------:R-:W-:-:S04]  /*fed0*/  IMAD.IADD R4, R10, 0x1, R2 ;  /* 0x000000010a047824 */ /* 0x000fc800078e0202 */
[----:B------:R-:W-:Y:S01]  /*fee0*/  VIADD R0, R4, 0x3f ;  /* 0x0000003f04007836 */ /* 0x000fe20000000000 */
[----:B------:R1:W-:Y:S04]  /*fef0*/  STL [R1+0x4c], R4 ;  /* 0x00004c0401007387 */ /* 0x0003e80000100800 */
[----:B-1----:R-:W-:-:S04]  /*ff00*/  SHF.R.S32.HI R4, RZ, 0x1f, R0 ;  /* 0x0000001fff047819 */ /* 0x002fc80000011400 */
[----:B------:R-:W-:-:S04]  /*ff10*/  LEA.HI R0, R4, R0, RZ, 0x6 ;  /* 0x0000000004007211 */ /* 0x000fc800078f30ff */
[----:B------:R-:W-:Y:S02]  /*ff20*/  LOP3.LUT R4, R0, 0xffffffc0, RZ, 0xc0, !PT ;  /* 0xffffffc000047812 */ /* 0x000fe400078ec0ff */
[----:B------:R-:W-:Y:S02]  /*ff30*/  SHF.R.S32.HI R0, RZ, 0x6, R0 ;  /* 0x00000006ff007819 */ /* 0x000fe40000011400 */
[----:B------:R-:W-:-:S03]  /*ff40*/  VIADDMNMX R2, R4, -R10, R2, PT ;  /* 0x8000000a04027246 */ /* 0x000fc60003800102 */
[----:B------:R1:W-:Y:S01]  /*ff50*/  STL [R1+0x30], R0 ;  /* 0x0000300001007387 */ /* 0x0003e20000100800 */
[----:B------:R-:W-:-:S13]  /*ff60*/  ISETP.GT.AND P0, PT, R2, R5, PT ;  /* 0x000000050200720c */ /* 0x000fda0003f04270 */
[----:B------:R-:W-:Y:S01]  /*ff70*/  @P0 VIADD R4, R2, 0x3f ;  /* 0x0000003f02040836 */ /* 0x000fe20000000000 */
[----:B------:R-:W-:-:S04]  /*ff80*/  SHF.R.U32.HI R2, RZ, 0x6, R5 ;  /* 0x00000006ff027819 */ /* 0x000fc80000011605 */
[----:B------:R-:W-:Y:S01]  /*ff90*/  @P0 SHF.R.S32.HI R5, RZ, 0x1f, R4 ;  /* 0x0000001fff050819 */ /* 0x000fe20000011404 */
[----:B------:R-:W-:-:S03]  /*ffa0*/  IMAD.MOV.U32 R8, RZ, RZ, R2 ;  /* 0x000000ffff087224 */ /* 0x000fc600078e0002 */
[----:B------:R-:W-:-:S04]  /*ffb0*/  @P0 LEA.HI R4, R5, R4, RZ, 0x6 ;  /* 0x0000000405040211 */ /* 0x000fc800078f30ff */
[----:B------:R-:W-:Y:S02]  /*ffc0*/  @P0 SHF.R.S32.HI R8, RZ, 0x6, R4 ;  /* 0x00000006ff080819 */ /* 0x000fe40000011404 */
[----:B------:R-:W-:Y:S02]  /*ffd0*/  PLOP3.LUT P0, PT, PT, PT, PT, 0x80, 0x0 ;  /* 0x000000000000781c */ /* 0x000fe40003f0f070 */
[----:B------:R-:W-:-:S13]  /*ffe0*/  ISETP.GT.AND P2, PT, R8, R2, PT ;  /* 0x000000020800720c */ /* 0x000fda0003f44270 */
[----:B-1----:R-:W-:Y:S05]  /*fff0*/  @!P2 BRA `(.L_x_779) ;  /* 0x0000001800c0a947 */ /* 0x002fea0003800000 */
[----:B------:R-:W-:Y:S01]  /*10000*/  UMOV UR4, 0xffffffff ;  /* 0xffffffff00047882 */ /* 0x000fe20000000000 */
[----:B------:R-:W-:Y:S02]  /*10010*/  SEL R0, R13, RZ, !P1 ;  /* 0x000000ff0d007207 */ /* 0x000fe40004800000 */
[----:B------:R-:W-:Y:S05]  /*10020*/  BRA.DIV UR4, `(.L_x_780) ;  /* 0x0000007e04e47947 */ /* 0x000fea000b800000 */
[----:B------:R-:W1:Y:S02]  /*10030*/  S2R R4, SR_TID.X ;  /* 0x0000000000047919 */ /* 0x000e640000002100 */
[----:B-1----:R-:W-:-:S04]  /*10040*/  SHF.R.U32.HI R4, RZ, 0x5, R4 ;  /* 0x00000005ff047819 */ /* 0x002fc80000011604 */
[----:B------:R-:W-:-:S05]  /*10050*/  LOP3.LUT R4, R4, 0x3, RZ, 0xc0, !PT ;  /* 0x0000000304047812 */ /* 0x000fca00078ec0ff */
[----:B------:R1:W2:Y:S02]  /*10060*/  SHFL.IDX PT, R14, R4, RZ, 0x1f ;  /* 0x00001fff040e7589 */ /* 0x0002a400000e0000 */
.L_x_970:
[----:B--2---:R-:W-:Y:S02]  /*10070*/  ISETP.NE.AND P0, PT, R14, RZ, PT ;  /* 0x000000ff0e00720c */ /* 0x004fe40003f05270 */
[----:B------:R-:W-:-:S11]  /*10080*/  PLOP3.LUT P6, PT, PT, PT, PT, 0x8, 0x0 ;  /* 0x000000000000781c */ /* 0x000fd60003fce170 */
[----:B------:R-:W-:Y:S05]  /*10090*/  @P0 BRA `(.L_x_781) ;  /* 0x00000000000c0947 */ /* 0x000fea0003800000 */
[----:B------:R-:W-:-:S03]  /*100a0*/  UMOV UR4, 0xffffffff ;  /* 0xffffffff00047882 */ /* 0x000fc60000000000 */
[----:B------:R-:W-:Y:S05]  /*100b0*/  BRA.DIV UR4, `(.L_x_782) ;  /* 0x0000007e04f47947 */ /* 0x000fea000b800000 */
[----:B------:R-:W-:-:S13]  /*100c0*/  ELECT P6, URZ, PT ;  /* 0x00000000003f782f */ /* 0x000fda00038c0000 */
.L_x_781:
[----:B-1----:R-:W2:Y:S04]  /*100d0*/  LDL R4, [R1+0x38] ;  /* 0x0000380001047983 */ /* 0x002ea80000100800 */
[----:B------:R-:W3:Y:S01]  /*100e0*/  LDL R6, [R1+0x4] ;  /* 0x0000040001067983 */ /* 0x000ee20000100800 */
[----:B------:R-:W-:Y:S01]  /*100f0*/  BSSY B1, `(.L_x_783) ;  /* 0x0000008000017945 */ /* 0x000fe20003800000 */
[----:B--2---:R-:W-:-:S05]  /*10100*/  VIADD R4, R4, 0x1 ;  /* 0x0000000104047836 */ /* 0x004fca0000000000 */
[----:B------:R-:W-:-:S04]  /*10110*/  LEA.HI R5, R4, R4, RZ, 0x1 ;  /* 0x0000000404057211 */ /* 0x000fc800078f08ff */
[----:B------:R-:W-:-:S05]  /*10120*/  LOP3.LUT R5, R5, 0xfffffffe, RZ, 0xc0, !PT ;  /* 0xfffffffe05057812 */ /* 0x000fca00078ec0ff */
[----:B------:R-:W-:-:S05]  /*10130*/  IMAD.IADD R4, R4, 0x1, -R5 ;  /* 0x0000000104047824 */ /* 0x000fca00078e0a05 */
[----:B------:R-:W-:-:S04]  /*10140*/  SHF.L.U32 R4, R4, 0x1f, RZ ;  /* 0x0000001f04047819 */ /* 0x000fc800000006ff */
[----:B---3--:R-:W1:Y:S02]  /*10150*/  SYNCS.PHASECHK.TRANS64.TRYWAIT P0, [R6+URZ+0x28c20], R4 ;  /* 0x028c2004060075a7 */ /* 0x008e64000800017f */
[----:B-1----:R-:W-:Y:S05]  /*10160*/  @!P0 BRA `(.L_x_784) ;  /* 0x0000007c00e88947 */ /* 0x002fea0003800000 */
.L_x_973:
[----:B------:R-:W-:Y:S05]  /*10170*/  BSYNC B1 ;  /* 0x0000000000017941 */ /* 0x000fea0003800000 */
.L_x_783:
[----:B------:R-:W-:Y:S04]  /*10180*/  BSSY B1, `(.L_x_785) ;  /* 0x00000bf000017945 */ /* 0x000fe80003800000 */
[----:B------:R-:W-:Y:S05]  /*10190*/  @!P6 BRA `(.L_x_786) ;  /* 0x0000000800f4e947 */ /* 0x000fea0003800000 */
[----:B-1----:R-:W2:Y:S04]  /*101a0*/  LDL R5, [R1+0x4] ;  /* 0x0000040001057983 */ /* 0x002ea80000100800 */
[----:B------:R-:W3:Y:S01]  /*101b0*/  LDL R7, [R1+0x18] ;  /* 0x0000180001077983 */ /* 0x000ee20000100800 */
[----:B------:R-:W1:Y:S01]  /*101c0*/  S2R R6, SR_TID.X ;  /* 0x0000000000067919 */ /* 0x000e620000002100 */
[----:B--2---:R-:W-:Y:S02]  /*101d0*/  IMAD.MOV.U32 R9, RZ, RZ, R5 ;  /* 0x000000ffff097224 */ /* 0x004fe400078e0005 */
[----:B------:R-:W2:Y:S01]  /*101e0*/  LDL R5, [R1+0xc] ;  /* 0x00000c0001057983 */ /* 0x000ea20000100800 */
[----:B-1----:R-:W-:Y:S01]  /*101f0*/  LOP3.LUT R6, R6, 0x7f, RZ, 0xc0, !PT ;  /* 0x0000007f06067812 */ /* 0x002fe200078ec0ff */
[----:B------:R-:W-:Y:S03]  /*10200*/  BSSY B2, `(.L_x_787) ;  /* 0x0000006000027945 */ /* 0x000fe60003800000 */
[----:B------:R-:W-:-:S02]  /*10210*/  ISETP.NE.AND P1, PT, R6, RZ, PT ;  /* 0x000000ff0600720c */ /* 0x000fc40003f25270 */
[----:B--2---:R-:W-:Y:S02]  /*10220*/  LEA R5, R5, R9, 0x3 ;  /* 0x0000000905057211 */ /* 0x004fe400078e18ff */
[----:B---3--:R-:W-:-:S04]  /*10230*/  SHF.L.U32 R9, R7, 0x1f, RZ ;  /* 0x0000001f07097819 */ /* 0x008fc800000006ff */
[----:B------:R-:W1:Y:S02]  /*10240*/  SYNCS.PHASECHK.TRANS64.TRYWAIT P0, [R5+URZ+0x28ca0], R9 ;  /* 0x028ca009050075a7 */ /* 0x000e64000800017f */
[----:B-1----:R-:W-:Y:S05]  /*10250*/  @!P0 BRA `(.L_x_788) ;  /* 0x0000007c00c48947 */ /* 0x002fea0003800000 */
.L_x_974:
[----:B------:R-:W-:Y:S05]  /*10260*/  BSYNC B2 ;  /* 0x0000000000027941 */ /* 0x000fea0003800000 */
.L_x_787:
        /* <DEDUP_REMOVED lines=9> */
.L_x_790:
[----:B------:R-:W-:Y:S05]  /*10300*/  BSYNC B2 ;  /* 0x0000000000027941 */ /* 0x000fea0003800000 */
.L_x_789:
[----:B------:R-:W2:Y:S04]  /*10310*/  LDL R7, [R1+0x4] ;  /* 0x0000040001077983 */ /* 0x000ea80000100800 */
[----:B------:R-:W2:Y:S01]  /*10320*/  LDL R6, [R1+0xc] ;  /* 0x00000c0001067983 */ /* 0x000ea20000100800 */
[----:B------:R-:W-:Y:S01]  /*10330*/  IMAD.MOV.U32 R12, RZ, RZ, RZ ;  /* 0x000000ffff0c7224 */ /* 0x000fe200078e00ff */
[----:B------:R-:W-:Y:S01]  /*10340*/  UIADD3 UR4, UP0, UR38, 0x570, URZ ;  /* 0x0000057026047890 */ /* 0x000fe2000ff1e03f */
[----:B------:R-:W-:Y:S01]  /*10350*/  IMAD R4, R8, 0x40, R3 ;  /* 0x0000004008047824 */ /* 0x000fe200078e0203 */
[----:B------:R-:W-:Y:S01]  /*10360*/  PLOP3.LUT P0, PT, PT, PT, PT, 0x80, 0x0 ;  /* 0x000000000000781c */ /* 0x000fe20003f0f070 */
[----:B------:R-:W-:Y:S01]  /*10370*/  UMOV UR6, 0x0 ;  /* 0x0000000000067882 */ /* 0x000fe20000000000 */
[----:B------:R-:W-:Y:S01]  /*10380*/  R2UR UR10, R12 ;  /* 0x000000000c0a72ca */ /* 0x000fe200000e0000 */
[----:B------:R-:W-:Y:S01]  /*10390*/  VIADD R4, R4, 0xffffffc0 ;  /* 0xffffffc004047836 */ /* 0x000fe20000000000 */
[----:B------:R-:W-:Y:S01]  /*103a0*/  UIADD3.X UR5, URZ, UR39, URZ, UP0, !UPT ;  /* 0x000000273f057290 */ /* 0x000fe200087fe43f */
[----:B------:R-:W-:Y:S01]  /*103b0*/  UMOV UR7, 0x12f00000 ;  /* 0x12f0000000077882 */ /* 0x000fe20000000000 */
[----:B--2---:R-:W-:-:S02]  /*103c0*/  IMAD R6, R6, 0x2000, R7 ;  /* 0x0000200006067824 */ /* 0x004fc400078e0207 */
[----:B------:R-:W-:Y:S02]  /*103d0*/  VIADD R7, R5, 0x28c90 ;  /* 0x00028c9005077836 */ /* 0x000fe40000000000 */
[----:B------:R-:W-:-:S07]  /*103e0*/  VIADD R6, R6, 0x22400 ;  /* 0x0002240006067836 */ /* 0x000fce0000000000 */
.L_x_791:
        /* <DEDUP_REMOVED lines=10> */
[----:B------:R-:W2:Y:S01]  /*10490*/  SYNCS.PHASECHK.TRANS64.TRYWAIT P0, [R5+URZ+0x28cc0], R9 ;  /* 0x028cc009050075a7 */ /* 0x000ea2000800017f */
[----:B------:R-:W-:Y:S04]  /*104a0*/  BSSY B2, `(.L_x_792) ;  /* 0x0000002000027945 */ /* 0x000fe80003800000 */
[----:B--2---:R-:W-:Y:S05]  /*104b0*/  @!P0 BRA `(.L_x_793) ;  /* 0x0000007c00408947 */ /* 0x004fea0003800000 */
.L_x_975:
[----:B------:R-:W-:Y:S05]  /*104c0*/  BSYNC B2 ;  /* 0x0000000000027941 */ /* 0x000fea0003800000 */
.L_x_792:
[----:B------:R-:W-:Y:S01]  /*104d0*/  BSSY B2, `(.L_x_794) ;  /* 0x000000b000027945 */ /* 0x000fe20003800000 */
[----:B------:R-:W-:Y:S02]  /*104e0*/  IMAD.MOV.U32 R10, RZ, RZ, 0x0 ;  /* 0x00000000ff0a7424 */ /* 0x000fe400078e00ff */
[----:B0-----:R-:W-:Y:S01]  /*104f0*/  IMAD.MOV.U32 R11, RZ, RZ, 0x12f00000 ;  /* 0x12f00000ff0b7424 */ /* 0x001fe200078e00ff */
        /* <DEDUP_REMOVED lines=8> */
.L_x_795:
[----:B------:R-:W-:Y:S05]  /*10580*/  BSYNC B2 ;  /* 0x0000000000027941 */ /* 0x000fea0003800000 */
.L_x_794:
[----:B------:R-:W3:Y:S04]  /*10590*/  LDL R7, [R1+0x4] ;  /* 0x0000040001077983 */ /* 0x000ee80000100800 */
[----:B------:R-:W3:Y:S01]  /*105a0*/  LDL R6, [R1+0xc] ;  /* 0x00000c0001067983 */ /* 0x000ee20000100800 */
[----:B------:R-:W-:Y:S01]  /*105b0*/  R2UR UR10, R12 ;  /* 0x000000000c0a72ca */ /* 0x000fe200000e0000 */
[----:B------:R-:W-:Y:S01]  /*105c0*/  UIADD3 UR4, UP0, UR38, 0x670, URZ ;  /* 0x0000067026047890 */ /* 0x000fe2000ff1e03f */
[----:B------:R-:W-:Y:S01]  /*105d0*/  R2UR UR6, R10 ;  /* 0x000000000a0672ca */ /* 0x000fe200000e0000 */
[----:B-12---:R-:W-:Y:S01]  /*105e0*/  VIADD R5, R5, 0x28cb0 ;  /* 0x00028cb005057836 */ /* 0x006fe20000000000 */
[----:B------:R-:W-:Y:S01]  /*105f0*/  R2UR UR7, R11 ;  /* 0x000000000b0772ca */ /* 0x000fe200000e0000 */
[----:B------:R-:W-:Y:S01]  /*10600*/  UIADD3.X UR5, URZ, UR39, URZ, UP0, !UPT ;  /* 0x000000273f057290 */ /* 0x000fe200087fe43f */
[----:B------:R-:W-:Y:S01]  /*10610*/  PLOP3.LUT P0, PT, PT, PT, PT, 0x80, 0x0 ;  /* 0x000000000000781c */ /* 0x000fe20003f0f070 */
[----:B---3--:R-:W-:-:S04]  /*10620*/  IMAD R6, R6, 0x10000, R7 ;  /* 0x0001000006067824 */ /* 0x008fc800078e0207 */
[----:B------:R-:W-:-:S08]  /*10630*/  VIADD R7, R6, 0x400 ;  /* 0x0000040006077836 */ /* 0x000fd00000000000 */
.L_x_796:
        /* <DEDUP_REMOVED lines=15> */
.L_x_797:
        /* <DEDUP_REMOVED lines=15> */
.L_x_798:
        /* <DEDUP_REMOVED lines=15> */
.L_x_799:
        /* <DEDUP_REMOVED lines=15> */
.L_x_800:
        /* <DEDUP_REMOVED lines=15> */
.L_x_801:
        /* <DEDUP_REMOVED lines=15> */
.L_x_802:
        /* <DEDUP_REMOVED lines=15> */
.L_x_803:
        /* <DEDUP_REMOVED lines=10> */
.L_x_786:
[----:B------:R-:W-:Y:S05]  /*10d70*/  BSYNC B1 ;  /* 0x0000000000017941 */ /* 0x000fea0003800000 */
.L_x_785:
[----:B------:R-:W2:Y:S04]  /*10d80*/  LDL.LU R9, [R1+0xc] ;  /* 0x00000c0001097983 */ /* 0x000ea80000300800 */
[----:B------:R-:W3:Y:S01]  /*10d90*/  LDL.LU R7, [R1+0x18] ;  /* 0x0000180001077983 */ /* 0x000ee20000300800 */
[----:B-1----:R-:W-:Y:S01]  /*10da0*/  VIADD R4, R8, 0xfffffffe ;  /* 0xfffffffe08047836 */ /* 0x002fe20000000000 */
[----:B------:R-:W-:-:S04]  /*10db0*/  PLOP3.LUT P0, PT, PT, PT, PT, 0x8, 0x0 ;  /* 0x000000000000781c */ /* 0x000fc80003f0e170 */
[----:B------:R-:W-:Y:S01]  /*10dc0*/  ISETP.GE.AND P2, PT, R4, R2, PT ;  /* 0x000000020400720c */ /* 0x000fe20003f46270 */
[----:B--2---:R-:W-:-:S05]  /*10dd0*/  VIADD R5, R9, 0x1 ;  /* 0x0000000109057836 */ /* 0x004fca0000000000 */
[----:B------:R-:W-:-:S04]  /*10de0*/  ISETP.NE.AND P1, PT, R5, 0x2, PT ;  /* 0x000000020500780c */ /* 0x000fc80003f25270 */
[----:B------:R-:W-:Y:S02]  /*10df0*/  SEL R6, RZ, 0x1, P1 ;  /* 0x00000001ff067807 */ /* 0x000fe40000800000 */
[----:B------:R-:W-:Y:S02]  /*10e00*/  SEL R5, R5, RZ, P1 ;  /* 0x000000ff05057207 */ /* 0x000fe40000800000 */
[----:B---3--:R-:W-:-:S03]  /*10e10*/  LOP3.LUT R7, R7, R6, RZ, 0x3c, !PT ;  /* 0x0000000607077212 */ /* 0x008fc600078e3cff */
[----:B------:R1:W-:Y:S04]  /*10e20*/  STL [R1+0xc], R5 ;  /* 0x00000c0501007387 */ /* 0x0003e80000100800 */
[----:B------:R1:W-:Y:S01]  /*10e30*/  STL [R1+0x18], R7 ;  /* 0x0000180701007387 */ /* 0x0003e20000100800 */
[----:B------:R-:W-:Y:S05]  /*10e40*/  @!P2 BRA `(.L_x_779) ;  /* 0x0000000c002ca947 */ /* 0x000fea0003800000 */
.L_x_823:
[----:B------:R-:W-:Y:S05]  /*10e50*/  YIELD ;  /* 0x0000000000007946 */ /* 0x000fea0003800000 */
[----:B------:R-:W-:Y:S04]  /*10e60*/  BSSY B1, `(.L_x_804) ;  /* 0x00000bd000017945 */ /* 0x000fe80003800000 */
[----:B--2---:R-:W-:Y:S05]  /*10e70*/  @!P6 BRA `(.L_x_805) ;  /* 0x0000000800ece947 */ /* 0x004fea0003800000 */
[----:B------:R-:W2:Y:S04]  /*10e80*/  LDL R8, [R1+0x4] ;  /* 0x0000040001087983 */ /* 0x000ea80000100800 */
[----:B-1----:R-:W2:Y:S04]  /*10e90*/  LDL R5, [R1+0xc] ;  /* 0x00000c0001057983 */ /* 0x002ea80000100800 */
[----:B------:R-:W3:Y:S01]  /*10ea0*/  LDL R6, [R1+0x18] ;  /* 0x0000180001067983 */ /* 0x000ee20000100800 */
[----:B------:R-:W1:Y:S01]  /*10eb0*/  S2R R7, SR_TID.X ;  /* 0x0000000000077919 */ /* 0x000e620000002100 */
[----:B------:R-:W-:Y:S01]  /*10ec0*/  BSSY B2, `(.L_x_806) ;  /* 0x0000007000027945 */ /* 0x000fe20003800000 */
[----:B-1----:R-:W-:-:S04]  /*10ed0*/  LOP3.LUT R7, R7, 0x7f, RZ, 0xc0, !PT ;  /* 0x0000007f07077812 */ /* 0x002fc800078ec0ff */
[----:B------:R-:W-:Y:S01]  /*10ee0*/  ISETP.NE.AND P2, PT, R7, RZ, PT ;  /* 0x000000ff0700720c */ /* 0x000fe20003f45270 */
[----:B--2---:R-:W-:Y:S01]  /*10ef0*/  IMAD R5, R5, 0x8, R8 ;  /* 0x0000000805057824 */ /* 0x004fe200078e0208 */
[----:B---3--:R-:W-:-:S04]  /*10f00*/  SHF.L.U32 R6, R6, 0x1f, RZ ;  /* 0x0000001f06067819 */ /* 0x008fc800000006ff */
[----:B------:R-:W1:Y:S02]  /*10f10*/  SYNCS.PHASECHK.TRANS64.TRYWAIT P1, [R5+URZ+0x28ca0], R6 ;  /* 0x028ca006050075a7 */ /* 0x000e64000802017f */
[----:B-1----:R-:W-:Y:S05]  /*10f20*/  @!P1 BRA `(.L_x_807) ;  /* 0x0000007000b89947 */ /* 0x002fea0003800000 */
.L_x_976:
[----:B------:R-:W-:Y:S05]  /*10f30*/  BSYNC B2 ;  /* 0x0000000000027941 */ /* 0x000fea0003800000 */
.L_x_806:
        /* <DEDUP_REMOVED lines=9> */
.L_x_809:
[----:B------:R-:W-:Y:S05]  /*10fd0*/  BSYNC B2 ;  /* 0x0000000000027941 */ /* 0x000fea0003800000 */
.L_x_808:
[----:B------:R-:W2:Y:S04]  /*10fe0*/  LDL R8, [R1+0x4] ;  /* 0x0000040001087983 */ /* 0x000ea80000100800 */
[----:B------:R-:W2:Y:S01]  /*10ff0*/  LDL R7, [R1+0xc] ;  /* 0x00000c0001077983 */ /* 0x000ea20000100800 */
[----:B------:R-:W-:Y:S01]  /*11000*/  IMAD.MOV.U32 R12, RZ, RZ, RZ ;  /* 0x000000ffff0c7224 */ /* 0x000fe200078e00ff */
[----:B------:R-:W-:Y:S01]  /*11010*/  UIADD3 UR4, UP0, UR38, 0x570, URZ ;  /* 0x0000057026047890 */ /* 0x000fe2000ff1e03f */
[----:B------:R-:W-:Y:S01]  /*11020*/  PLOP3.LUT P1, PT, PT, PT, PT, 0x80, 0x0 ;  /* 0x000000000000781c */ /* 0x000fe20003f2f070 */
[----:B------:R-:W-:Y:S01]  /*11030*/  VIADD R9, R5, 0x28c90 ;  /* 0x00028c9005097836 */ /* 0x000fe20000000000 */
[----:B------:R-:W-:Y:S01]  /*11040*/  UMOV UR6, 0x0 ;  /* 0x0000000000067882 */ /* 0x000fe20000000000 */
[----:B------:R-:W-:Y:S01]  /*11050*/  R2UR UR10, R12 ;  /* 0x000000000c0a72ca */ /* 0x000fe200000e0000 */
[----:B------:R-:W-:Y:S01]  /*11060*/  UIADD3.X UR5, URZ, UR39, URZ, UP0, !UPT ;  /* 0x000000273f057290 */ /* 0x000fe200087fe43f */
[----:B------:R-:W-:Y:S01]  /*11070*/  UMOV UR7, 0x12f00000 ;  /* 0x12f0000000077882 */ /* 0x000fe20000000000 */
[----:B--2---:R-:W-:-:S02]  /*11080*/  IMAD R7, R7, 0x2000, R8 ;  /* 0x0000200007077824 */ /* 0x004fc400078e0208 */
[----:B------:R-:W-:Y:S02]  /*11090*/  IMAD R8, R4, 0x40, R3 ;  /* 0x0000004004087824 */ /* 0x000fe400078e0203 */
[----:B------:R-:W-:-:S08]  /*110a0*/  VIADD R7, R7, 0x22400 ;  /* 0x0002240007077836 */ /* 0x000fd00000000000 */
.L_x_810:
        /* <DEDUP_REMOVED lines=13> */
.L_x_977:
[----:B------:R-:W-:Y:S05]  /*11180*/  BSYNC B2 ;  /* 0x0000000000027941 */ /* 0x000fea0003800000 */
.L_x_811:
[----:B------:R-:W-:Y:S01]  /*11190*/  BSSY B2, `(.L_x_813) ;  /* 0x000000b000027945 */ /* 0x000fe20003800000 */
[----:B------:R-:W-:Y:S02]  /*111a0*/  IMAD.MOV.U32 R10, RZ, RZ, 0x0 ;  /* 0x00000000ff0a7424 */ /* 0x000fe400078e00ff */
[----:B0-----:R-:W-:Y:S01]  /*111b0*/  IMAD.MOV.U32 R11, RZ, RZ, 0x12f00000 ;  /* 0x12f00000ff0b7424 */ /* 0x001fe200078e00ff */
[----:B------:R-:W-:Y:S06]  /*111c0*/  @P2 BRA `(.L_x_814) ;  /* 0x00000000001c2947 */ /* 0x000fec0003800000 */
[----:B------:R-:W0:Y:S01]  /*111d0*/  S2R R7, SR_TID.X ;  /* 0x0000000000077919 */ /* 0x000e220000002100 */
[----:B-12---:R-:W-:-:S04]  /*111e0*/  IMAD.MOV.U32 R6, RZ, RZ, 0x10000 ;  /* 0x00010000ff067424 */ /* 0x006fc800078e00ff */
[----:B------:R3:W-:Y:S01]  /*111f0*/  SYNCS.ARRIVE.TRANS64 RZ, [R5+URZ+0x28cb0], R6 ;  /* 0x028cb00605ff79a7 */ /* 0x0007e2000800003f */
[----:B0-----:R-:W-:-:S04]  /*11200*/  LOP3.LUT R7, R7, 0x1f, RZ, 0xc0, !PT ;  /* 0x0000001f07077812 */ /* 0x001fc800078ec0ff */
[----:B------:R-:W-:-:S13]  /*11210*/  ISETP.NE.AND P1, PT, R7, RZ, PT ;  /* 0x000000ff0700720c */ /* 0x000fda0003f25270 */
[----:B---3--:R-:W-:Y:S05]  /*11220*/  @!P1 BRA `(.L_x_814) ;  /* 0x0000000000049947 */ /* 0x008fea0003800000 */
[----:B------:R-:W-:Y:S01]  /*11230*/  BPT.TRAP 0x1 ;  /* 0x000000040000795c */ /* 0x000fe20000300000 */
.L_x_814:
[----:B------:R-:W-:Y:S05]  /*11240*/  BSYNC B2 ;  /* 0x0000000000027941 */ /* 0x000fea0003800000 */
.L_x_813:
[----:B------:R-:W3:Y:S04]  /*11250*/  LDL R7, [R1+0x4] ;  /* 0x0000040001077983 */ /* 0x000ee80000100800 */
[----:B-12---:R-:W3:Y:S01]  /*11260*/  LDL R6, [R1+0xc] ;  /* 0x00000c0001067983 */ /* 0x006ee20000100800 */
[----:B------:R-:W-:Y:S01]  /*11270*/  R2UR UR10, R12 ;  /* 0x000000000c0a72ca */ /* 0x000fe200000e0000 */
[----:B------:R-:W-:Y:S01]  /*11280*/  UIADD3 UR4, UP0, UR38, 0x670, URZ ;  /* 0x0000067026047890 */ /* 0x000fe2000ff1e03f */
[----:B------:R-:W-:Y:S01]  /*11290*/  R2UR UR6, R10 ;  /* 0x000000000a0672ca */ /* 0x000fe200000e0000 */
[----:B------:R-:W-:Y:S01]  /*112a0*/  VIADD R5, R5, 0x28cb0 ;  /* 0x00028cb005057836 */ /* 0x000fe20000000000 */
[----:B------:R-:W-:Y:S01]  /*112b0*/  R2UR UR7, R11 ;  /* 0x000000000b0772ca */ /* 0x000fe200000e0000 */
[----:B------:R-:W-:Y:S01]  /*112c0*/  UIADD3.X UR5, URZ, UR39, URZ, UP0, !UPT ;  /* 0x000000273f057290 */ /* 0x000fe200087fe43f */
[----:B------:R-:W-:Y:S01]  /*112d0*/  PLOP3.LUT P1, PT, PT, PT, PT, 0x80, 0x0 ;  /* 0x000000000000781c */ /* 0x000fe20003f2f070 */
[----:B---3--:R-:W-:-:S04]  /*112e0*/  IMAD R6, R6, 0x10000, R7 ;  /* 0x0001000006067824 */ /* 0x008fc800078e0207 */
[----:B------:R-:W-:-:S08]  /*112f0*/  VIADD R7, R6, 0x400 ;  /* 0x0000040006077836 */ /* 0x000fd00000000000 */
.L_x_815:
        /* <DEDUP_REMOVED lines=15> */
.L_x_816:
        /* <DEDUP_REMOVED lines=15> */
.L_x_817:
        /* <DEDUP_REMOVED lines=15> */
.L_x_818:
        /* <DEDUP_REMOVED lines=15> */
.L_x_819:
        /* <DEDUP_REMOVED lines=15> */
.L_x_820:
        /* <DEDUP_REMOVED lines=15> */
.L_x_821:
        /* <DEDUP_REMOVED lines=15> */
.L_x_822:
        /* <DEDUP_REMOVED lines=10> */
.L_x_805:
[----:B------:R-:W-:Y:S05]  /*11a30*/  BSYNC B1 ;  /* 0x0000000000017941 */ /* 0x000fea0003800000 */
.L_x_804:
[----:B------:R-:W2:Y:S04]  /*11a40*/  LDL.LU R9, [R1+0xc] ;  /* 0x00000c0001097983 */ /* 0x000ea80000300800 */
[----:B-1----:R-:W3:Y:S01]  /*11a50*/  LDL.LU R7, [R1+0x18] ;  /* 0x0000180001077983 */ /* 0x002ee20000300800 */
[C---:B------:R-:W-:Y:S01]  /*11a60*/  ISETP.GT.AND P2, PT, R4.reuse, R2, PT ;  /* 0x000000020400720c */ /* 0x040fe20003f44270 */
[----:B------:R-:W-:Y:S02]  /*11a70*/  VIADD R4, R4, 0xffffffff ;  /* 0xffffffff04047836 */ /* 0x000fe40000000000 */
[----:B--2---:R-:W-:-:S05]  /*11a80*/  VIADD R5, R9, 0x1 ;  /* 0x0000000109057836 */ /* 0x004fca0000000000 */
[----:B------:R-:W-:-:S04]  /*11a90*/  ISETP.NE.AND P1, PT, R5, 0x2, PT ;  /* 0x000000020500780c */ /* 0x000fc80003f25270 */
[----:B------:R-:W-:Y:S02]  /*11aa0*/  SEL R6, RZ, 0x1, P1 ;  /* 0x00000001ff067807 */ /* 0x000fe40000800000 */
[----:B------:R-:W-:Y:S02]  /*11ab0*/  SEL R5, R5, RZ, P1 ;  /* 0x000000ff05057207 */ /* 0x000fe40000800000 */
[----:B---3--:R-:W-:-:S05]  /*11ac0*/  LOP3.LUT R7, R7, R6, RZ, 0x3c, !PT ;  /* 0x0000000607077212 */ /* 0x008fca00078e3cff */
[----:B------:R2:W-:Y:S04]  /*11ad0*/  STL [R1+0x18], R7 ;  /* 0x0000180701007387 */ /* 0x0005e80000100800 */
[----:B------:R2:W-:Y:S01]  /*11ae0*/  STL [R1+0xc], R5 ;  /* 0x00000c0501007387 */ /* 0x0005e20000100800 */
[----:B------:R-:W-:Y:S05]  /*11af0*/  @P2 BRA `(.L_x_823) ;  /* 0xfffffff000d42947 */ /* 0x000fea000383ffff */
.L_x_779:
[----:B------:R-:W-:Y:S05]  /*11b00*/  BSYNC B0 ;  /* 0x0000000000007941 */ /* 0x000fea0003800000 */
.L_x_778:
[----:B-12---:R-:W2:Y:S01]  /*11b10*/  LDL R5, [R1+0x4c] ;  /* 0x00004c0001057983 */ /* 0x006ea20000100800 */
[----:B------:R-:W-:Y:S05]  /*11b20*/  @!P0 WARPSYNC.ALL ;  /* 0x0000000000008948 */ /* 0x000fea0003800000 */
[----:B------:R-:W-:Y:S06]  /*11b30*/  @!P0 BAR.SYNC.DEFER_BLOCKING 0xc, 0x180 ;  /* 0x0306000000008b1d */ /* 0x000fec0000010000 */
[----:B------:R-:W-:Y:S01]  /*11b40*/  BSSY B7, `(.L_x_824) ;  /* 0x00004f2000077945 */ /* 0x000fe20003800000 */
[----:B--2---:R-:W-:-:S13]  /*11b50*/  ISETP.GT.AND P0, PT, R5, RZ, PT ;  /* 0x000000ff0500720c */ /* 0x004fda0003f04270 */
[----:B------:R-:W-:Y:S05]  /*11b60*/  @P0 BRA `(.L_x_825) ;  /* 0x0000000000440947 */ /* 0x000fea0003800000 */
[----:B------:R-:W1:Y:S02]  /*11b70*/  S2R R5, SR_TID.X ;  /* 0x0000000000057919 */ /* 0x000e640000002100 */
[----:B-1----:R-:W-:-:S04]  /*11b80*/  LOP3.LUT R5, R5, 0x7f, RZ, 0xc0, !PT ;  /* 0x0000007f05057812 */ /* 0x002fc800078ec0ff */
[----:B------:R-:W-:-:S13]  /*11b90*/  ISETP.NE.AND P0, PT, R5, RZ, PT ;  /* 0x000000ff0500720c */ /* 0x000fda0003f05270 */
[----:B------:R-:W-:Y:S05]  /*11ba0*/  @P0 BRA `(.L_x_826) ;  /* 0x0000004c00ac0947 */ /* 0x000fea0003800000 */
[----:B------:R-:W1:Y:S01]  /*11bb0*/  S2R R3, SR_LANEID ;  /* 0x0000000000037919 */ /* 0x000e620000000000 */
[----:B------:R-:W-:Y:S02]  /*11bc0*/  VOTEU.ANY UR4, UPT, PT ;  /* 0x0000000000047886 */ /* 0x000fe400038e0100 */
[----:B------:R-:W1:Y:S08]  /*11bd0*/  FLO.U32 R0, UR4 ;  /* 0x0000000400007d00 */ /* 0x000e7000080e0000 */
[----:B------:R-:W2:Y:S01]  /*11be0*/  POPC R5, UR4 ;  /* 0x0000000400057d09 */ /* 0x000ea20008000000 */
[----:B-1----:R-:W-:-:S02]  /*11bf0*/  ISETP.EQ.U32.AND P0, PT, R0, R3, PT ;  /* 0x000000030000720c */ /* 0x002fc40003f02070 */
[----:B------:R-:W2:Y:S11]  /*11c00*/  LDC.64 R2, c[0x0][0xc60] ;  /* 0x00031800ff027b82 */ /* 0x000eb60000000a00 */
[----:B--2---:R-:W2:Y:S01]  /*11c10*/  @P0 ATOMG.E.ADD.STRONG.GPU PT, R3, desc[UR40][R2.64], R5 ;  /* 0x00000005020309a8 */ /* 0x004ea200081ee1e8 */
[----:B------:R-:W1:Y:S02]  /*11c20*/  S2R R4, SR_LTMASK ;  /* 0x0000000000047919 */ /* 0x000e640000003900 */
[----:B-1----:R-:W-:-:S04]  /*11c30*/  LOP3.LUT R4, R4, UR4, RZ, 0xc0, !PT ;  /* 0x0000000404047c12 */ /* 0x002fc8000f8ec0ff */
[----:B------:R-:W1:Y:S01]  /*11c40*/  POPC R7, R4 ;  /* 0x0000000400077309 */ /* 0x000e620000000000 */
[----:B--2---:R-:W1:Y:S02]  /*11c50*/  SHFL.IDX PT, R0, R3, R0, 0x1f ;  /* 0x00001f0003007589 */ /* 0x004e6400000e0000 */
[----:B-1----:R-:W-:Y:S01]  /*11c60*/  IADD3 R16, R0, UR36, R7 ;  /* 0x0000002400107c10 */ /* 0x002fe2000fffe007 */
[----:B------:R-:W-:Y:S06]  /*11c70*/  BRA `(.L_x_826) ;  /* 0x0000004c00787947 */ /* 0x000fec0003800000 */
.L_x_825:
        /* <DEDUP_REMOVED lines=15> */
[----:B0-----:R-:W-:Y:S02]  /*11d70*/  IMAD.U32 R11, RZ, RZ, UR5 ;  /* 0x00000005ff0b7e24 */ /* 0x001fe4000f8e00ff */
[----:B------:R-:W-:Y:S02]  /*11d80*/  IMAD.MOV.U32 R8, RZ, RZ, 0x70 ;  /* 0x00000070ff087424 */ /* 0x000fe400078e00ff */
[----:B------:R-:W-:Y:S02]  /*11d90*/  IMAD.MOV.U32 R12, RZ, RZ, 0x1 ;  /* 0x00000001ff0c7424 */ /* 0x000fe400078e00ff */
[----:B------:R-:W-:-:S07]  /*11da0*/  IMAD.MOV.U32 R13, RZ, RZ, RZ ;  /* 0x000000ffff0d7224 */ /* 0x000fce00078e00ff */
[----:B------:R-:W-:-:S07]  /*11db0*/  LEPC R20, `(.L_x_828) ;  /* 0x000000001014794e */ /* 0x000fce0000000000 */
[----:B-1----:R-:W-:Y:S05]  /*11dc0*/  CALL.ABS.NOINC R2 ;  /* 0x0000000002007343 */ /* 0x002fea0003c00000 */
.L_x_828:
[----:B------:R-:W-:Y:S05]  /*11dd0*/  BSYNC B6 ;  /* 0x0000000000067941 */ /* 0x000fea0003800000 */
.L_x_827:
        /* <DEDUP_REMOVED lines=15> */
[----:B0-----:R-:W-:Y:S02]  /*11ed0*/  IMAD.U32 R11, RZ, RZ, UR5 ;  /* 0x00000005ff0b7e24 */ /* 0x001fe4000f8e00ff */
[----:B------:R-:W-:Y:S02]  /*11ee0*/  IMAD.MOV.U32 R8, RZ, RZ, 0x70 ;  /* 0x00000070ff087424 */ /* 0x000fe400078e00ff */
[----:B------:R-:W-:Y:S02]  /*11ef0*/  IMAD.MOV.U32 R12, RZ, RZ, 0x1 ;  /* 0x00000001ff0c7424 */ /* 0x000fe400078e00ff */
[----:B-1----:R-:W-:-:S07]  /*11f00*/  IMAD.MOV.U32 R13, RZ, RZ, RZ ;  /* 0x000000ffff0d7224 */ /* 0x002fce00078e00ff */
[----:B------:R-:W-:-:S07]  /*11f10*/  LEPC R20, `(.L_x_831) ;  /* 0x000000001014794e */ /* 0x000fce0000000000 */
[----:B--2---:R-:W-:Y:S05]  /*11f20*/  CALL.ABS.NOINC R2 ;  /* 0x0000000002007343 */ /* 0x004fea0003c00000 */
.L_x_831:
[----:B------:R-:W-:Y:S01]  /*11f30*/  MOV R2, 0x0 ;  /* 0x0000000000027802 */ /* 0x000fe20000000f00 */
[----:B------:R-:W-:Y:S01]  /*11f40*/  ULDC.64 UR4, c[0x4][0x90] ;  /* 0x0100240000047ab9 */ /* 0x000fe20000000a00 */
[----:B------:R-:W-:Y:S01]  /*11f50*/  ULDC.64 UR6, c[0x4][0x98] ;  /* 0x0100260000067ab9 */ /* 0x000fe20000000a00 */
[----:B------:R-:W-:Y:S01]  /*11f60*/  ULDC.64 UR8, c[0x4][0x18] ;  /* 0x0100060000087ab9 */ /* 0x000fe20000000a00 */
[----:B------:R-:W-:Y:S01]  /*11f70*/  IMAD.U32 R4, RZ, RZ, UR4 ;  /* 0x00000004ff047e24 */ /* 0x000fe2000f8e00ff */
[----:B------:R-:W-:Y:S01]  /*11f80*/  MOV R7, UR7 ;  /* 0x0000000700077c02 */ /* 0x000fe20008000f00 */
[----:B------:R-:W0:Y:S01]  /*11f90*/  LDC.64 R2, c[0x4][R2] ;  /* 0x0100000002027b82 */ /* 0x000e220000000a00 */
[----:B------:R-:W-:Y:S02]  /*11fa0*/  IMAD.U32 R5, RZ, RZ, UR5 ;  /* 0x00000005ff057e24 */ /* 0x000fe4000f8e00ff */
[----:B------:R-:W-:Y:S02]  /*11fb0*/  IMAD.U32 R6, RZ, RZ, UR6 ;  /* 0x00000006ff067e24 */ /* 0x000fe4000f8e00ff */
[----:B------:R-:W-:-:S02]  /*11fc0*/  IMAD.U32 R10, RZ, RZ, UR8 ;  /* 0x00000008ff0a7e24 */ /* 0x000fc4000f8e00ff */
[----:B------:R-:W-:Y:S02]  /*11fd0*/  IMAD.U32 R11, RZ, RZ, UR9 ;  /* 0x00000009ff0b7e24 */ /* 0x000fe4000f8e00ff */
[----:B------:R-:W-:Y:S02]  /*11fe0*/  IMAD.MOV.U32 R8, RZ, RZ, 0x70 ;  /* 0x00000070ff087424 */ /* 0x000fe400078e00ff */
[----:B------:R-:W-:Y:S02]  /*11ff0*/  IMAD.MOV.U32 R12, RZ, RZ, 0x1 ;  /* 0x00000001ff0c7424 */ /* 0x000fe400078e00ff */
[----:B------:R-:W-:-:S07]  /*12000*/  IMAD.MOV.U32 R13, RZ, RZ, RZ ;  /* 0x000000ffff0d7224 */ /* 0x000fce00078e00ff */
[----:B------:R-:W-:-:S07]  /*12010*/  LEPC R20, `(.L_x_830) ;  /* 0x000000001014794e */ /* 0x000fce0000000000 */
[----:B0-----:R-:W-:Y:S05]  /*12020*/  CALL.ABS.NOINC R2 ;  /* 0x0000000002007343 */ /* 0x001fea0003c00000 */
.L_x_830:
[----:B------:R-:W-:Y:S05]  /*12030*/  BSYNC B6 ;  /* 0x0000000000067941 */ /* 0x000fea0003800000 */
.L_x_829:
[----:B------:R-:W2:Y:S01]  /*12040*/  LDL.LU R2, [R1] ;  /* 0x0000000001027983 */ /* 0x000ea20000300800 */
[----:B------:R-:W-:-:S03]  /*12050*/  ULDC.64 UR4, c[0x0][0x9f8] ;  /* 0x00027e0000047ab9 */ /* 0x000fc60000000a00 */
[----:B------:R-:W3:Y:S04]  /*12060*/  LDL.LU R4, [R1+0x20] ;  /* 0x0000200001047983 */ /* 0x000ee80000300800 */
[----:B------:R-:W4:Y:S01]  /*12070*/  LDL R7, [R1+0x10] ;  /* 0x0000100001077983 */ /* 0x000f220000100800 */
        /* <DEDUP_REMOVED lines=22> */
.L_x_980:
[----:B-1----:R-:W3:Y:S01]  /*121e0*/  LDL.LU R4, [R1+0x1c] ;  /* 0x00001c0001047983 */ /* 0x002ee20000300800 */
[----:B------:R-:W-:Y:S02]  /*121f0*/  PLOP3.LUT P1, PT, PT, PT, PT, 0x8, 0x0 ;  /* 0x000000000000781c */ /* 0x000fe40003f2e170 */
[----:B--2---:R-:W-:Y:S01]  /*12200*/  ISETP.NE.AND P0, PT, R14, RZ, PT ;  /* 0x000000ff0e00720c */ /* 0x004fe20003f05270 */
[----:B------:R1:W-:Y:S01]  /*12210*/  STL [R1], R0 ;  /* 0x0000000001007387 */ /* 0x0003e20000100800 */
[----:B---3--:R-:W-:-:S09]  /*12220*/  LOP3.LUT R4, R4, 0xfffffffe, RZ, 0xc0, !PT ;  /* 0xfffffffe04047812 */ /* 0x008fd200078ec0ff */
[----:B------:R-:W-:-:S05]  /*12230*/  @P1 LOP3.LUT R4, R4, 0x1, RZ, 0xfc, !PT ;  /* 0x0000000104041812 */ /* 0x000fca00078efcff */
[----:B------:R1:W-:Y:S01]  /*12240*/  STL [R1+0x1c], R4 ;  /* 0x00001c0401007387 */ /* 0x0003e20000100800 */
[----:B------:R-:W-:Y:S05]  /*12250*/  @P0 BRA `(.L_x_833) ;  /* 0x0000000400240947 */ /* 0x000fea0003800000 */
[----:B------:R-:W-:-:S03]  /*12260*/  UMOV UR4, 0xffffffff ;  /* 0xffffffff00047882 */ /* 0x000fc60000000000 */
[----:B------:R-:W-:Y:S05]  /*12270*/  BRA.DIV UR4, `(.L_x_834) ;  /* 0x0000006204407947 */ /* 0x000fea000b800000 */
[----:B------:R-:W-:-:S13]  /*12280*/  ELECT P6, URZ, PT ;  /* 0x00000000003f782f */ /* 0x000fda00038c0000 */
.L_x_983:
[----:B------:R-:W-:Y:S05]  /*12290*/  @!P6 BRA `(.L_x_833) ;  /* 0x000000040014e947 */ /* 0x000fea0003800000 */
[----:B------:R2:W-:Y:S01]  /*122a0*/  STL [R1+0x58], R9 ;  /* 0x0000580901007387 */ /* 0x0005e20000100800 */
[----:B------:R-:W-:-:S04]  /*122b0*/  ISETP.NE.U32.AND P0, PT, R2, RZ, PT ;  /* 0x000000ff0200720c */ /* 0x000fc80003f05070 */
[----:B------:R-:W-:-:S13]  /*122c0*/  ISETP.NE.AND.EX P0, PT, R3, RZ, PT, P0 ;  /* 0x000000ff0300720c */ /* 0x000fda0003f05300 */
[----:B--2---:R-:W-:Y:S05]  /*122d0*/  @!P0 BRA `(.L_x_835) ;  /* 0x0000000000508947 */ /* 0x004fea0003800000 */
[----:B------:R-:W2:Y:S01]  /*122e0*/  LDC R6, c[0x0][0x43c] ;  /* 0x00010f00ff067b82 */ /* 0x000ea20000000800 */
[----:B-1----:R-:W-:Y:S01]  /*122f0*/  IMAD.MOV.U32 R0, RZ, RZ, R9 ;  /* 0x000000ffff007224 */ /* 0x002fe200078e0009 */
[----:B------:R-:W-:Y:S01]  /*12300*/  ULDC.64 UR4, c[0x0][0x428] ;  /* 0x00010a0000047ab9 */ /* 0x000fe20000000a00 */
[----:B--2---:R-:W-:-:S13]  /*12310*/  ISETP.NE.AND P0, PT, R6, 0x1, PT ;  /* 0x000000010600780c */ /* 0x004fda0003f05270 */
[----:B------:R-:W1:Y:S02]  /*12320*/  @P0 LDC.64 R4, c[0x0][0x440] ;  /* 0x00011000ff040b82 */ /* 0x000e640000000a00 */
        /* <DEDUP_REMOVED lines=15> */
.L_x_835:
[----:B------:R-:W3:Y:S04]  /*12420*/  LDL R7, [R1+0x4] ;  /* 0x0000040001077983 */ /* 0x000ee80000100800 */
[----:B-12---:R-:W3:Y:S04]  /*12430*/  LDL R0, [R1+0x8] ;  /* 0x0000080001007983 */ /* 0x006ee80000100800 */
[----:B------:R-:W2:Y:S01]  /*12440*/  LDL R2, [R1+0x14] ;  /* 0x0000140001027983 */ /* 0x000ea20000100800 */
[----:B---3--:R-:W-:Y:S01]  /*12450*/  IMAD R0, R0, 0x8, R7 ;  /* 0x0000000800007824 */ /* 0x008fe200078e0207 */
[----:B--2---:R-:W-:-:S04]  /*12460*/  SHF.L.U32 R2, R2, 0x1f, RZ ;  /* 0x0000001f02027819 */ /* 0x004fc800000006ff */
[----:B------:R-:W1:Y:S02]  /*12470*/  SYNCS.PHASECHK.TRANS64.TRYWAIT P0, [R0+URZ+0x28c40], R2 ;  /* 0x028c4002000075a7 */ /* 0x000e64000800017f */
[----:B-1----:R-:W-:Y:S05]  /*12480*/  @!P0 BRA `(.L_x_836) ;  /* 0x0000005c00dc8947 */ /* 0x002fea0003800000 */
.L_x_984:
[----:B------:R-:W2:Y:S02]  /*12490*/  S2R R3, SR_TID.X ;  /* 0x0000000000037919 */ /* 0x000ea40000002100 */
[----:B--2---:R-:W-:-:S04]  /*124a0*/  LOP3.LUT R3, R3, 0x7f, RZ, 0xc0, !PT ;  /* 0x0000007f03037812 */ /* 0x004fc800078ec0ff */
[----:B------:R-:W-:-:S13]  /*124b0*/  ISETP.NE.AND P0, PT, R3, RZ, PT ;  /* 0x000000ff0300720c */ /* 0x000fda0003f05270 */
[----:B------:R-:W-:Y:S05]  /*124c0*/  @P0 BRA `(.L_x_837) ;  /* 0x00000000001c0947 */ /* 0x000fea0003800000 */
[----:B------:R-:W2:Y:S01]  /*124d0*/  S2R R3, SR_TID.X ;  /* 0x0000000000037919 */ /* 0x000ea20000002100 */
[----:B-1----:R-:W-:-:S04]  /*124e0*/  IMAD.MOV.U32 R2, RZ, RZ, 0x2000 ;  /* 0x00002000ff027424 */ /* 0x002fc800078e00ff */
[----:B------:R3:W-:Y:S01]  /*124f0*/  SYNCS.ARRIVE.TRANS64 RZ, [R0+URZ+0x28c30], R2 ;  /* 0x028c300200ff79a7 */ /* 0x0007e2000800003f */
[----:B--2---:R-:W-:-:S04]  /*12500*/  LOP3.LUT R3, R3, 0x1f, RZ, 0xc0, !PT ;  /* 0x0000001f03037812 */ /* 0x004fc800078ec0ff */
[----:B------:R-:W-:-:S13]  /*12510*/  ISETP.NE.AND P0, PT, R3, RZ, PT ;  /* 0x000000ff0300720c */ /* 0x000fda0003f05270 */
[----:B---3--:R-:W-:Y:S05]  /*12520*/  @!P0 BRA `(.L_x_837) ;  /* 0x0000000000048947 */ /* 0x008fea0003800000 */
[----:B------:R-:W-:Y:S01]  /*12530*/  BPT.TRAP 0x1 ;  /* 0x000000040000795c */ /* 0x000fe20000300000 */
.L_x_837:
[----:B------:R-:W2:Y:S04]  /*12540*/  LDL R6, [R1+0x4] ;  /* 0x0000040001067983 */ /* 0x000ea80000100800 */
[----:B------:R-:W2:Y:S04]  /*12550*/  LDL R5, [R1+0x8] ;  /* 0x0000080001057983 */ /* 0x000ea80000100800 */
[----:B------:R-:W3:Y:S04]  /*12560*/  LDL R7, [R1+0x58] ;  /* 0x0000580001077983 */ /* 0x000ee80000100800 */
[----:B------:R-:W4:Y:S04]  /*12570*/  LDL R4, [R1+0x24] ;  /* 0x0000240001047983 */ /* 0x000f280000100800 */
[----:B------:R-:W5:Y:S04]  /*12580*/  LDL R3, [R1] ;  /* 0x0000000001037983 */ /* 0x000f680000100800 */
[----:B-1----:R-:W5:Y:S01]  /*12590*/  LDL.LU R2, [R1+0x1c] ;  /* 0x00001c0001027983 */ /* 0x002f620000300800 */
[----:B------:R-:W-:-:S02]  /*125a0*/  R2UR UR9, R0 ;  /* 0x00000000000972ca */ /* 0x000fc400000e0000 */
[----:B------:R-:W-:Y:S01]  /*125b0*/  PLOP3.LUT P0, PT, PT, PT, PT, 0x80, 0x0 ;  /* 0x000000000000781c */ /* 0x000fe20003f0f070 */
[----:B------:R-:W-:Y:S01]  /*125c0*/  UIADD3 UR6, UP0, UR38, 0x370, URZ ;  /* 0x0000037026067890 */ /* 0x000fe2000ff1e03f */
[----:B------:R-:W-:-:S03]  /*125d0*/  R2UR UR12, R18 ;  /* 0x00000000120c72ca */ /* 0x000fc600000e0000 */
[----:B------:R-:W-:-:S06]  /*125e0*/  UIADD3.X UR7, URZ, UR39, URZ, UP0, !UPT ;  /* 0x000000273f077290 */ /* 0x000fcc00087fe43f */
[----:B------:R-:W-:Y:S01]  /*125f0*/  UIADD3 UR9, UR9, 0x28c30, URZ ;  /* 0x00028c3009097890 */ /* 0x000fe2000fffe03f */
[----:B------:R-:W-:Y:S01]  /*12600*/  UMOV UR5, 0x14f00000 ;  /* 0x14f0000000057882 */ /* 0x000fe20000000000 */
[----:B------:R-:W-:Y:S01]  /*12610*/  UMOV UR10, URZ ;  /* 0x0000003f000a7c82 */ /* 0x000fe20008000000 */
[----:B--2---:R-:W-:Y:S01]  /*12620*/  IMAD R0, R5, 0x2000, R6 ;  /* 0x0000200005007824 */ /* 0x004fe200078e0206 */
[----:B---3--:R-:W-:-:S04]  /*12630*/  R2UR UR11, R7 ;  /* 0x00000000070b72ca */ /* 0x008fc800000e0000 */
[----:B------:R-:W-:Y:S02]  /*12640*/  R2UR UR8, R0 ;  /* 0x00000000000872ca */ /* 0x000fe400000e0000 */
[----:B----4-:R-:W-:Y:S02]  /*12650*/  R2UR UR4, R4 ;  /* 0x00000000040472ca */ /* 0x010fe400000e0000 */
[----:B-----5:R-:W-:Y:S02]  /*12660*/  R2UR UR13, R3 ;  /* 0x00000000030d72ca */ /* 0x020fe400000e0000 */
[----:B------:R-:W-:-:S07]  /*12670*/  LOP3.LUT R2, R2, 0xfffffffe, RZ, 0xc0, !PT ;  /* 0xfffffffe02027812 */ /* 0x000fce00078ec0ff */
[----:B------:R-:W-:Y:S02]  /*12680*/  UIADD3 UR8, UR8, 0x22400, URZ ;  /* 0x0002240008087890 */ /* 0x000fe4000fffe03f */
[----:B------:R-:W-:Y:S01]  /*12690*/  ULEA UR11, UR11, UR4, 0x6 ;  /* 0x000000040b0b7291 */ /* 0x000fe2000f8e303f */
[----:B------:R-:W-:Y:S02]  /*126a0*/  @P0 LOP3.LUT R2, R2, 0x1, RZ, 0xfc, !PT ;  /* 0x0000000102020812 */ /* 0x000fe400078efcff */
[----:B------:R-:W-:-:S03]  /*126b0*/  UMOV UR4, 0x0 ;  /* 0x0000000000047882 */ /* 0x000fc60000000000 */
[----:B------:R2:W-:Y:S03]  /*126c0*/  STL [R1+0x1c], R2 ;  /* 0x00001c0201007387 */ /* 0x0005e60000100800 */
[----:B------:R2:W-:Y:S01]  /*126d0*/  UTMALDG.4D [UR8], [UR6], desc[UR4] ;  /* 0x00000408060075b4 */ /* 0x0005e20008019000 */
[----:B------:R-:W-:Y:S02]  /*126e0*/  NOP ;  /* 0x0000000000007918 */ /* 0x000fe40000000000 */
.L_x_833:
[----:B--2---:R-:W2:Y:S04]  /*126f0*/  LDL R2, [R1+0x4] ;  /* 0x0000040001027983 */ /* 0x004ea80000100800 */
[----:B------:R-:W3:Y:S04]  /*12700*/  LDL.LU R3, [R1+0x34] ;  /* 0x0000340001037983 */ /* 0x000ee80000300800 */
[----:B------:R-:W4:Y:S04]  /*12710*/  LDL.LU R5, [R1+0x28] ;  /* 0x0000280001057983 */ /* 0x000f280000300800 */
[----:B-1----:R-:W5:Y:S01]  /*12720*/  LDL.LU R4, [R1+0x48] ;  /* 0x0000480001047983 */ /* 0x002f620000300800 */
[----:B------:R-:W-:Y:S05]  /*12730*/  WARPSYNC.ALL ;  /* 0x0000000000007948 */ /* 0x000fea0003800000 */
[----:B------:R-:W-:Y:S01]  /*12740*/  ULDC.64 UR4, c[0x0][0x298] ;  /* 0x0000a60000047ab9 */ /* 0x000fe20000000a00 */
[----:B------:R-:W-:Y:S01]  /*12750*/  ULDC.64 UR6, c[0x0][0xa00] ;  /* 0x0002800000067ab9 */ /* 0x000fe20000000a00 */
[----:B------:R-:W-:Y:S01]  /*12760*/  BSSY B6, `(.L_x_838) ;  /* 0x0000024000067945 */ /* 0x000fe20003800000 */
[----:B------:R-:W-:Y:S01]  /*12770*/  BAR.SYNC.DEFER_BLOCKING 0x8, 0x100 ;  /* 0x0204000000007b1d */ /* 0x000fe20000010000 */
[----:B------:R-:W-:-:S04]  /*12780*/  ISETP.NE.U32.AND P0, PT, RZ, UR6, PT ;  /* 0x00000006ff007c0c */ /* 0x000fc8000bf05070 */
[----:B------:R-:W-:Y:S01]  /*12790*/  ISETP.NE.AND.EX P0, PT, RZ, UR7, PT, P0 ;  /* 0x00000007ff007c0c */ /* 0x000fe2000bf05300 */
[----:B--2---:R-:W-:Y:S01]  /*127a0*/  VIADD R2, R2, 0x20400 ;  /* 0x0002040002027836 */ /* 0x004fe20000000000 */
[----:B---3--:R-:W-:-:S04]  /*127b0*/  SHF.R.S32.HI R0, RZ, 0x1f, R3 ;  /* 0x0000001fff007819 */ /* 0x008fc80000011403 */
[----:B------:R-:W-:Y:S02]  /*127c0*/  LOP3.LUT P1, RZ, R2, 0x3ff, RZ, 0xc0, !PT ;  /* 0x000003ff02ff7812 */ /* 0x000fe4000782c0ff */
[----:B----4-:R-:W-:Y:S01]  /*127d0*/  SEL R5, R5, RZ, !P0 ;  /* 0x000000ff05057207 */ /* 0x010fe20004000000 */
[----:B------:R-:W-:Y:S01]  /*127e0*/  IMAD R0, R0, UR4, RZ ;  /* 0x0000000400007c24 */ /* 0x000fe2000f8e02ff */
[----:B-----5:R-:W-:-:S03]  /*127f0*/  SEL R4, R4, RZ, !P0 ;  /* 0x000000ff04047207 */ /* 0x020fc60004000000 */
        /* <DEDUP_REMOVED lines=26> */
.L_x_839:
[----:B------:R-:W-:Y:S05]  /*129a0*/  BSYNC B6 ;  /* 0x0000000000067941 */ /* 0x000fea0003800000 */
.L_x_838:
        /* <DEDUP_REMOVED lines=91> */
.L_x_993:
        /* <DEDUP_REMOVED lines=11> */
.L_x_841:
        /* <DEDUP_REMOVED lines=19> */
.L_x_994:
[----:B------:R-:W-:Y:S05]  /*13140*/  BSYNC B0 ;  /* 0x0000000000007941 */ /* 0x000fea0003800000 */
.L_x_842:
[----:B0-----:R-:W2:Y:S01]  /*13150*/  LDL R2, [R1+0x1c] ;  /* 0x00001c0001027983 */ /* 0x001ea20000100800 */
[----:B------:R-:W-:Y:S01]  /*13160*/  BSSY B0, `(.L_x_844) ;  /* 0x00000a3000007945 */ /* 0x000fe20003800000 */
[----:B--2---:R-:W-:-:S13]  /*13170*/  LOP3.LUT P0, RZ, R2, 0x1, RZ, 0xc0, !PT ;  /* 0x0000000102ff7812 */ /* 0x004fda000780c0ff */
        /* <DEDUP_REMOVED lines=13> */
.L_x_995:
[----:B------:R-:W-:Y:S05]  /*13250*/  BSYNC B1 ;  /* 0x0000000000017941 */ /* 0x000fea0003800000 */
.L_x_846:
        /* <DEDUP_REMOVED lines=9> */
.L_x_849:
[----:B------:R-:W-:Y:S05]  /*132f0*/  BSYNC B1 ;  /* 0x0000000000017941 */ /* 0x000fea0003800000 */
.L_x_848:
        /* <DEDUP_REMOVED lines=14> */
.L_x_850:
        /* <DEDUP_REMOVED lines=16> */
.L_x_851:
        /* <DEDUP_REMOVED lines=16> */
.L_x_852:
        /* <DEDUP_REMOVED lines=16> */
.L_x_853:
        /* <DEDUP_REMOVED lines=16> */
.L_x_854:
        /* <DEDUP_REMOVED lines=16> */
.L_x_855:
        /* <DEDUP_REMOVED lines=16> */
.L_x_856:
        /* <DEDUP_REMOVED lines=16> */
.L_x_857:
        /* <DEDUP_REMOVED lines=11> */
.L_x_845:
[----:B------:R-:W-:Y:S05]  /*13b90*/  BSYNC B0 ;  /* 0x0000000000007941 */ /* 0x000fea0003800000 */
.L_x_844:
        /* <DEDUP_REMOVED lines=18> */
[----:B--2---:R-:W-:Y:S01]  /*13cc0*/  LOP3.LUT P2, RZ, R5, 0x1, RZ, 0xc0, !PT ;  /* 0x0000000105ff7812 */ /* 0x004fe2000784c0ff */
        /* <DEDUP_REMOVED lines=32> */
.L_x_864:
        /* <DEDUP_REMOVED lines=9> */
.L_x_996:
[----:B------:R-:W-:Y:S05]  /*13f60*/  BSYNC B3 ;  /* 0x0000000000037941 */ /* 0x000fea0003800000 */
.L_x_865:
[----:B------:R-:W-:Y:S04]  /*13f70*/  BSSY B3, `(.L_x_867) ;  /* 0x0000009000037945 */ /* 0x000fe80003800000 */
[----:B------:R-:W-:Y:S05]  /*13f80*/  @P1 BRA `(.L_x_868) ;  /* 0x00000000001c1947 */ /* 0x000fea0003800000 */
[----:B------:R-:W2:Y:S02]  /*13f90*/  S2R R4, SR_TID.X ;  /* 0x0000000000047919 */ /* 0x000ea40000002100 */
[----:B--2---:R-:W-:Y:S02]  /*13fa0*/  LOP3.LUT R5, R4, 0x1f, RZ, 0xc0, !PT ;  /* 0x0000001f04057812 */ /* 0x004fe400078ec0ff */
[----:B------:R-:W-:Y:S02]  /*13fb0*/  MOV R4, 0x2000 ;  /* 0x0000200000047802 */ /* 0x000fe40000000f00 */
[----:B------:R-:W-:Y:S02]  /*13fc0*/  ISETP.NE.AND P0, PT, R5, RZ, PT ;  /* 0x000000ff0500720c */ /* 0x000fe40003f05270 */
[----:B------:R2:W-:Y:S11]  /*13fd0*/  SYNCS.ARRIVE.TRANS64 RZ, [R3+URZ+0x28c30], R4 ;  /* 0x028c300403ff79a7 */ /* 0x0005f6000800003f */
[----:B--2---:R-:W-:Y:S05]  /*13fe0*/  @!P0 BRA `(.L_x_868) ;  /* 0x0000000000048947 */ /* 0x004fea0003800000 */
[----:B------:R-:W-:Y:S01]  /*13ff0*/  BPT.TRAP 0x1 ;  /* 0x000000040000795c */ /* 0x000fe20000300000 */
.L_x_868:
[----:B------:R-:W-:Y:S05]  /*14000*/  BSYNC B3 ;  /* 0x0000000000037941 */ /* 0x000fea0003800000 */
.L_x_867:
        /* <DEDUP_REMOVED lines=14> */
.L_x_869:
        /* <DEDUP_REMOVED lines=14> */
.L_x_997:
[----:B------:R-:W-:Y:S05]  /*141d0*/  BSYNC B3 ;  /* 0x0000000000037941 */ /* 0x000fea0003800000 */
.L_x_870:
        /* <DEDUP_REMOVED lines=11> */
.L_x_873:
[----:B------:R-:W-:Y:S05]  /*14290*/  BSYNC B3 ;  /* 0x0000000000037941 */ /* 0x000fea0003800000 */
.L_x_872:
        /* <DEDUP_REMOVED lines=11> */
.L_x_874:
        /* <DEDUP_REMOVED lines=16> */
.L_x_875:
        /* <DEDUP_REMOVED lines=16> */
.L_x_876:
        /* <DEDUP_REMOVED lines=16> */
.L_x_877:
        /* <DEDUP_REMOVED lines=16> */
.L_x_878:
        /* <DEDUP_REMOVED lines=16> */
.L_x_879:
        /* <DEDUP_REMOVED lines=16> */
.L_x_880:
        /* <DEDUP_REMOVED lines=16> */
.L_x_881:
        /* <DEDUP_REMOVED lines=11> */
.L_x_863:
[----:B------:R-:W-:Y:S05]  /*14b00*/  BSYNC B1 ;  /* 0x0000000000017941 */ /* 0x000fea0003800000 */
.L_x_862:
[----:B------:R-:W2:Y:S02]  /*14b10*/  LDL.LU R4, [R1+0x30] ;  /* 0x0000300001047983 */ /* 0x000ea40000300800 */
[----:B--2---:R-:W-:-:S07]  /*14b20*/  VIADD R0, R4, 0xfffffffd ;  /* 0xfffffffd04007836 */ /* 0x004fce0000000000 */
.L_x_861:
[----:B------:R-:W-:Y:S05]  /*14b30*/  BSYNC B2 ;  /* 0x0000000000027941 */ /* 0x000fea0003800000 */
.L_x_860:
[----:B------:R-:W2:Y:S01]  /*14b40*/  LDL.LU R2, [R1+0x2c] ;  /* 0x00002c0001027983 */ /* 0x000ea20000300800 */
[----:B------:R-:W-:-:S05]  /*14b50*/  IMAD.MOV R6, RZ, RZ, -R6 ;  /* 0x000000ffff067224 */ /* 0x000fca00078e0a06 */
[----:B--2---:R-:W-:-:S13]  /*14b60*/  ISETP.NE.AND P0, PT, R2, R6, PT ;  /* 0x000000060200720c */ /* 0x004fda0003f05270 */
[----:B------:R-:W-:Y:S05]  /*14b70*/  @!P0 BRA `(.L_x_859) ;  /* 0x0000001c00488947 */ /* 0x000fea0003800000 */
.L_x_922:
[----:B------:R-:W2:Y:S04]  /*14b80*/  LDL R4, [R1+0x1c] ;  /* 0x00001c0001047983 */ /* 0x000ea80000100800 */
[----:B0-----:R-:W0:Y:S04]  /*14b90*/  LDL.LU R3, [R1+0x8] ;  /* 0x0000080001037983 */ /* 0x001e280000300800 */
[----:B------:R-:W3:Y:S01]  /*14ba0*/  LDL.LU R2, [R1+0x14] ;  /* 0x0000140001027983 */ /* 0x000ee20000300800 */
[----:B------:R-:W-:Y:S05]  /*14bb0*/  YIELD ;  /* 0x0000000000007946 */ /* 0x000fea0003800000 */
[----:B------:R-:W-:Y:S01]  /*14bc0*/  BSSY B1, `(.L_x_882) ;  /* 0x00000e2000017945 */ /* 0x000fe20003800000 */
[----:B--2---:R-:W-:Y:S01]  /*14bd0*/  LOP3.LUT P1, RZ, R4, 0x1, RZ, 0xc0, !PT ;  /* 0x0000000104ff7812 */ /* 0x004fe2000782c0ff */
[----:B0-----:R-:W-:-:S05]  /*14be0*/  VIADD R7, R3, 0x1 ;  /* 0x0000000103077836 */ /* 0x001fca0000000000 */
[----:B------:R-:W-:-:S04]  /*14bf0*/  ISETP.NE.AND P0, PT, R7, 0x2, PT ;  /* 0x000000020700780c */ /* 0x000fc80003f05270 */
[----:B------:R-:W-:Y:S02]  /*14c00*/  SEL R6, RZ, 0x1, P0 ;  /* 0x00000001ff067807 */ /* 0x000fe40000000000 */
[----:B------:R-:W-:Y:S02]  /*14c10*/  SEL R7, R7, RZ, P0 ;  /* 0x000000ff07077207 */ /* 0x000fe40000000000 */
[----:B---3--:R-:W-:Y:S01]  /*14c20*/  LOP3.LUT R6, R2, R6, RZ, 0x3c, !PT ;  /* 0x0000000602067212 */ /* 0x008fe200078e3cff */
        /* <DEDUP_REMOVED lines=26> */
.L_x_884:
        /* <DEDUP_REMOVED lines=9> */
.L_x_998:
[----:B------:R-:W-:Y:S05]  /*14e60*/  BSYNC B2 ;  /* 0x0000000000027941 */ /* 0x000fea0003800000 */
.L_x_885:
        /* <DEDUP_REMOVED lines=9> */
.L_x_888:
[----:B------:R-:W-:Y:S05]  /*14f00*/  BSYNC B2 ;  /* 0x0000000000027941 */ /* 0x000fea0003800000 */
.L_x_887:
        /* <DEDUP_REMOVED lines=13> */
.L_x_889:
        /* <DEDUP_REMOVED lines=14> */
.L_x_999:
[----:B------:R-:W-:Y:S05]  /*150c0*/  BSYNC B2 ;  /* 0x0000000000027941 */ /* 0x000fea0003800000 */
.L_x_890:
        /* <DEDUP_REMOVED lines=11> */
.L_x_893:
[----:B------:R-:W-:Y:S05]  /*15180*/  BSYNC B2 ;  /* 0x0000000000027941 */ /* 0x000fea0003800000 */
.L_x_892:
        /* <DEDUP_REMOVED lines=10> */
.L_x_894:
        /* <DEDUP_REMOVED lines=16> */
.L_x_895:
        /* <DEDUP_REMOVED lines=16> */
.L_x_896:
        /* <DEDUP_REMOVED lines=16> */
.L_x_897:
        /* <DEDUP_REMOVED lines=16> */
.L_x_898:
        /* <DEDUP_REMOVED lines=16> */
.L_x_899:
        /* <DEDUP_REMOVED lines=16> */
.L_x_900:
        /* <DEDUP_REMOVED lines=16> */
.L_x_901:
        /* <DEDUP_REMOVED lines=11> */
.L_x_883:
[----:B------:R-:W-:Y:S05]  /*159e0*/  BSYNC B1 ;  /* 0x0000000000017941 */ /* 0x000fea0003800000 */
.L_x_882:
[----:B------:R-:W2:Y:S01]  /*159f0*/  LDL R2, [R1+0x1c] ;  /* 0x00001c0001027983 */ /* 0x000ea20000100800 */
[----:B------:R-:W-:Y:S01]  /*15a00*/  VIADD R7, R7, 0x1 ;  /* 0x0000000107077836 */ /* 0x000fe20000000000 */
[----:B------:R-:W-:Y:S04]  /*15a10*/  BSSY B1, `(.L_x_902) ;  /* 0x00000e5000017945 */ /* 0x000fe80003800000 */
[----:B------:R-:W-:-:S04]  /*15a20*/  ISETP.NE.AND P0, PT, R7, 0x2, PT ;  /* 0x000000020700780c */ /* 0x000fc80003f05270 */
[----:B------:R-:W-:Y:S02]  /*15a30*/  SEL R9, R7, RZ, P0 ;  /* 0x000000ff07097207 */ /* 0x000fe40000000000 */
[----:B--2---:R-:W-:Y:S02]  /*15a40*/  LOP3.LUT P2, RZ, R2, 0x1, RZ, 0xc0, !PT ;  /* 0x0000000102ff7812 */ /* 0x004fe4000784c0ff */
[----:B------:R-:W-:-:S04]  /*15a50*/  SEL R2, RZ, 0x1, P0 ;  /* 0x00000001ff027807 */ /* 0x000fc80000000000 */
[----:B-----5:R-:W-:-:S05]  /*15a60*/  LOP3.LUT R8, R6, R2, RZ, 0x3c, !PT ;  /* 0x0000000206087212 */ /* 0x020fca00078e3cff */
        /* <DEDUP_REMOVED lines=28> */
.L_x_904:
        /* <DEDUP_REMOVED lines=9> */
.L_x_1000:
[----:B------:R-:W-:Y:S05]  /*15cc0*/  BSYNC B2 ;  /* 0x0000000000027941 */ /* 0x000fea0003800000 */
.L_x_905:
        /* <DEDUP_REMOVED lines=9> */
.L_x_908:
[----:B------:R-:W-:Y:S05]  /*15d60*/  BSYNC B2 ;  /* 0x0000000000027941 */ /* 0x000fea0003800000 */
.L_x_907:
        /* <DEDUP_REMOVED lines=14> */
.L_x_909:
        /* <DEDUP_REMOVED lines=14> */
.L_x_1001:
[----:B------:R-:W-:Y:S05]  /*15f30*/  BSYNC B2 ;  /* 0x0000000000027941 */ /* 0x000fea0003800000 */
.L_x_910:
        /* <DEDUP_REMOVED lines=11> */
.L_x_913:
[----:B------:R-:W-:Y:S05]  /*15ff0*/  BSYNC B2 ;  /* 0x0000000000027941 */ /* 0x000fea0003800000 */
.L_x_912:
        /* <DEDUP_REMOVED lines=11> */
.L_x_914:
        /* <DEDUP_REMOVED lines=16> */
.L_x_915:
        /* <DEDUP_REMOVED lines=16> */
.L_x_916:
        /* <DEDUP_REMOVED lines=16> */
.L_x_917:
        /* <DEDUP_REMOVED lines=16> */
.L_x_918:
        /* <DEDUP_REMOVED lines=12> */
[----:B------:R-:W-:Y:S01]  /*16570*/  UMOV UR10, 0x140 ;  /* 0x00000140000a7882 */ /* 0x000fe20000000000 */
[----:B------:R-:W-:Y:S02]  /*16580*/  R2UR UR7, R3 ;  /* 0x00000000030772ca */ /* 0x000fe400000e0000 */
[----:B------:R-:W-:Y:S02]  /*16590*/  PLOP3.LUT P0, PT, PT, PT, PT, 0x80, 0x0 ;  /* 0x000000000000781c */ /* 0x000fe40003f0f070 */
[----:B------:R-:W-:-:S11]  /*165a0*/  IADD3 R7, R5, 0xa400, RZ ;  /* 0x0000a40005077810 */ /* 0x000fd60007ffe0ff */
.L_x_919:
        /* <DEDUP_REMOVED lines=16> */
.L_x_920:
        /* <DEDUP_REMOVED lines=16> */
.L_x_921:
        /* <DEDUP_REMOVED lines=11> */
.L_x_903:
[----:B------:R-:W-:Y:S05]  /*16860*/  BSYNC B1 ;  /* 0x0000000000017941 */ /* 0x000fea0003800000 */
.L_x_902:
[C---:B------:R-:W-:Y:S01]  /*16870*/  ISETP.GT.AND P0, PT, R0.reuse, 0x1, PT ;  /* 0x000000010000780c */ /* 0x040fe20003f04270 */
[----:B------:R-:W-:-:S12]  /*16880*/  VIADD R0, R0, 0xfffffffe ;  /* 0xfffffffe00007836 */ /* 0x000fd80000000000 */
[----:B------:R-:W-:Y:S05]  /*16890*/  @P0 BRA `(.L_x_922) ;  /* 0xffffffe000b80947 */ /* 0x000fea000383ffff */
.L_x_859:
[----:B------:R-:W-:Y:S05]  /*168a0*/  BSYNC B0 ;  /* 0x0000000000007941 */ /* 0x000fea0003800000 */
.L_x_858:
        /* <DEDUP_REMOVED lines=12> */
[----:B-1----:R-:W1:Y:S01]  /*16970*/  S2R R3, SR_LANEID ;  /* 0x0000000000037919 */ /* 0x002e620000000000 */
        /* <DEDUP_REMOVED lines=8> */
[----:B0-----:R-:W0:Y:S01]  /*16a00*/  POPC R7, R6 ;  /* 0x0000000600077309 */ /* 0x001e220000000000 */
[----:B--2---:R-:W0:Y:S02]  /*16a10*/  SHFL.IDX PT, R4, R3, R4, 0x1f ;  /* 0x00001f0403047589 */ /* 0x004e2400000e0000 */
[----:B0-----:R-:W-:-:S07]  /*16a20*/  IADD3 R16, R4, UR36, R7 ;  /* 0x0000002404107c10 */ /* 0x001fce000fffe007 */
.L_x_924:
[----:B------:R-:W-:Y:S05]  /*16a30*/  BSYNC B0 ;  /* 0x0000000000007941 */ /* 0x000fea0003800000 */
.L_x_923:
[----:B------:R-:W-:-:S05]  /*16a40*/  SEL R0, R0, RZ, P0 ;  /* 0x000000ff00007207 */ /* 0x000fca0000000000 */
[----:B------:R2:W-:Y:S02]  /*16a50*/  STL [R1+0x8], R0 ;  /* 0x0000080001007387 */ /* 0x0005e40000100800 */
.L_x_826:
[----:B------:R-:W-:Y:S05]  /*16a60*/  BSYNC B7 ;  /* 0x0000000000077941 */ /* 0x000fea0003800000 */
.L_x_824:
[----:B--2---:R-:W2:Y:S02]  /*16a70*/  LDL R0, [R1+0x1c] ;  /* 0x00001c0001007983 */ /* 0x004ea40000100800 */
[----:B--2---:R-:W-:-:S13]  /*16a80*/  LOP3.LUT P0, RZ, R0, 0x2, RZ, 0xc0, !PT ;  /* 0x0000000200ff7812 */ /* 0x004fda000780c0ff */
[----:B------:R-:W-:Y:S05]  /*16a90*/  @!P0 BRA `(.L_x_925) ;  /* 0x0000000000288947 */ /* 0x000fea0003800000 */
[----:B------:R-:W-:Y:S05]  /*16aa0*/  WARPSYNC.ALL ;  /* 0x0000000000007948 */ /* 0x000fea0003800000 */
[----:B------:R-:W2:Y:S08]  /*16ab0*/  S2UR UR5, SR_CgaCtaId ;  /* 0x00000000000579c3 */ /* 0x000eb00000008800 */
[----:B------:R-:W-:Y:S06]  /*16ac0*/  BAR.SYNC.DEFER_BLOCKING 0x5, 0x180 ;  /* 0x0146000000007b1d */ /* 0x000fec0000010000 */
[----:B------:R-:W-:-:S02]  /*16ad0*/  UMOV UR4, 0x400 ;  /* 0x0000040000047882 */ /* 0x000fc40000000000 */
[----:B--2---:R-:W-:-:S06]  /*16ae0*/  ULEA UR4, UR5, UR4, 0x18 ;  /* 0x0000000405047291 */ /* 0x004fcc000f8ec03f */
[----:B------:R-:W-:-:S05]  /*16af0*/  IMAD.U32 R0, RZ, RZ, UR4 ;  /* 0x00000004ff007e24 */ /* 0x000fca000f8e00ff */
[----:B------:R2:W3:Y:S04]  /*16b00*/  LDS.128 R16, [R0+0x28cd0] ;  /* 0x028cd00000107984 */ /* 0x0004e80000000c00 */
[----:B------:R2:W-:Y:S01]  /*16b10*/  STL [R1+0x4], R0 ;  /* 0x0000040001007387 */ /* 0x0005e20000100800 */
[----:B------:R-:W-:Y:S06]  /*16b20*/  BAR.ARV 0x4, 0x180 ;  /* 0x0106000000007b1d */ /* 0x000fec0000002000 */
[----:B------:R-:W-:Y:S05]  /*16b30*/  BRA `(.L_x_926) ;  /* 0x0000000800487947 */ /* 0x000fea0003800000 */
.L_x_925:
[----:B------:R-:W0:Y:S01]  /*16b40*/  S2R R0, SR_TID.X ;  /* 0x0000000000007919 */ /* 0x000e220000002100 */
[----:B------:R-:W-:Y:S01]  /*16b50*/  UMOV UR4, 0xffffffff ;  /* 0xffffffff00047882 */ /* 0x000fe20000000000 */
[----:B0-----:R-:W-:-:S04]  /*16b60*/  LOP3.LUT R7, R0, 0x1f, RZ, 0xc0, !PT ;  /* 0x0000001f00077812 */ /* 0x001fc800078ec0ff */
[----:B------:R-:W-:Y:S01]  /*16b70*/  ISETP.NE.AND P0, PT, R7, 0x1f, PT ;  /* 0x0000001f0700780c */ /* 0x000fe20003f05270 */
[----:B------:R-:W-:-:S12]  /*16b80*/  BRA.DIV UR4, `(.L_x_927) ;  /* 0x00000022041c7947 */ /* 0x000fd8000b800000 */
[----:B------:R-:W-:Y:S01]  /*16b90*/  IMAD.IADD R5, R19, 0x1, R7 ;  /* 0x0000000113057824 */ /* 0x000fe200078e0207 */
[----:B------:R-:W-:-:S04]  /*16ba0*/  ULDC UR4, c[0x0][0xc3c] ;  /* 0x00030f0000047ab9 */ /* 0x000fc80000000800 */
[----:B------:R-:W-:-:S13]  /*16bb0*/  ISETP.GE.OR P1, PT, R5, UR4, !P0 ;  /* 0x0000000405007c0c */ /* 0x000fda000c726670 */
[----:B-1----:R-:W0:Y:S02]  /*16bc0*/  @!P1 LDC.64 R2, c[0x0][0xc80] ;  /* 0x00032000ff029b82 */ /* 0x002e240000000a00 */
[----:B0-----:R-:W-:-:S06]  /*16bd0*/  @!P1 IMAD.WIDE R2, R5, 0x4, R2 ;  /* 0x0000000405029825 */ /* 0x001fcc00078e0202 */
[----:B------:R0:W2:Y:S01]  /*16be0*/  @!P1 LDG.E R3, desc[UR40][R2.64] ;  /* 0x0000002802039981 */ /* 0x0000a2000c1e1900 */
[C---:B------:R-:W-:Y:S02]  /*16bf0*/  ISETP.GE.U32.AND P2, PT, R7.reuse, 0x2, PT ;  /* 0x000000020700780c */ /* 0x040fe40003f46070 */
[C---:B------:R-:W-:Y:S01]  /*16c00*/  ISETP.GE.U32.AND P3, PT, R7.reuse, 0x4, PT ;  /* 0x000000040700780c */ /* 0x040fe20003f66070 */
[----:B------:R-:W-:Y:S01]  /*16c10*/  SHFL.IDX PT, R4, R16, 0x1, 0x1f ;  /* 0x00201f0010047f89 */ /* 0x000fe200000e0000 */
[C---:B------:R-:W-:Y:S02]  /*16c20*/  ISETP.GE.U32.AND P4, PT, R7.reuse, 0x8, PT ;  /* 0x000000080700780c */ /* 0x040fe40003f86070 */
[C---:B------:R-:W-:Y:S01]  /*16c30*/  ISETP.GE.U32.AND P5, PT, R7.reuse, 0x10, PT ;  /* 0x000000100700780c */ /* 0x040fe20003fa6070 */
[----:B0-----:R-:W-:Y:S02]  /*16c40*/  IMAD.MOV.U32 R2, RZ, RZ, RZ ;  /* 0x000000ffff027224 */ /* 0x001fe400078e00ff */
[----:B--2---:R-:W-:Y:S01]  /*16c50*/  @!P1 IMAD.MOV.U32 R2, RZ, RZ, R3 ;  /* 0x000000ffff029224 */ /* 0x004fe200078e0003 */
[----:B------:R-:W-:-:S04]  /*16c60*/  ISETP.NE.AND P1, PT, R7, RZ, PT ;  /* 0x000000ff0700720c */ /* 0x000fc80003f25270 */
        /* <DEDUP_REMOVED lines=14> */
[----:B------:R-:W-:Y:S02]  /*16d50*/  IMAD.IADD R3, R3, 0x1, R0 ;  /* 0x0000000103037824 */ /* 0x000fe400078e0200 */
[----:B------:R0:W1:Y:S04]  /*16d60*/  SHFL.IDX PT, R0, R16, RZ, 0x1f ;  /* 0x00001fff10007589 */ /* 0x00006800000e0000 */
[----:B------:R0:W2:Y:S02]  /*16d70*/  SHFL.IDX PT, R6, R3, 0x1f, 0x1f ;  /* 0x03e01f0003067f89 */ /* 0x0000a400000e0000 */
.L_x_1011:
[----:B------:R-:W-:Y:S02]  /*16d80*/  ULDC UR4, c[0x0][0xc38] ;  /* 0x00030e0000047ab9 */ /* 0x000fe40000000800 */
[----:B0-----:R-:W-:-:S04]  /*16d90*/  IMAD.U32 R16, RZ, RZ, UR4 ;  /* 0x00000004ff107e24 */ /* 0x001fc8000f8e00ff */
[----:B--2---:R-:W-:-:S04]  /*16da0*/  IMAD R6, R6, R16, RZ ;  /* 0x0000001006067224 */ /* 0x004fc800078e02ff */
[----:B------:R-:W-:-:S05]  /*16db0*/  IMAD.IADD R4, R4, 0x1, R6 ;  /* 0x0000000104047824 */ /* 0x000fca00078e0206 */
[----:B-1----:R-:W-:-:S13]  /*16dc0*/  ISETP.GT.AND P6, PT, R4, R0, PT ;  /* 0x000000000400720c */ /* 0x002fda0003fc4270 */
[----:B------:R-:W-:Y:S05]  /*16dd0*/  @P6 BRA `(.L_x_928) ;  /* 0x00000000009c6947 */ /* 0x000fea0003800000 */
.L_x_933:
[----:B0-----:R-:W0:Y:S01]  /*16de0*/  LDC R2, c[0x0][0xc3c] ;  /* 0x00030f00ff027b82 */ /* 0x001e220000000800 */
[----:B------:R-:W-:-:S05]  /*16df0*/  VIADD R19, R19, 0x1f ;  /* 0x0000001f13137836 */ /* 0x000fca0000000000 */
[----:B0-----:R-:W-:-:S13]  /*16e00*/  ISETP.GE.AND P6, PT, R19, R2, PT ;  /* 0x000000021300720c */ /* 0x001fda0003fc6270 */
[----:B------:R-:W-:Y:S05]  /*16e10*/  @P6 BRA `(.L_x_929) ;  /* 0x0000000400446947 */ /* 0x000fea0003800000 */
[----:B------:R-:W0:Y:S01]  /*16e20*/  S2R R3, SR_TID.X ;  /* 0x0000000000037919 */ /* 0x000e220000002100 */
[----:B------:R-:W-:Y:S01]  /*16e30*/  BSSY B0, `(.L_x_930) ;  /* 0x0000009000007945 */ /* 0x000fe20003800000 */
[----:B0-----:R-:W-:-:S05]  /*16e40*/  LOP3.LUT R3, R3, 0x1f, RZ, 0xc0, !PT ;  /* 0x0000001f03037812 */ /* 0x001fca00078ec0ff */
[----:B------:R-:W-:-:S05]  /*16e50*/  IMAD.IADD R5, R19, 0x1, R3 ;  /* 0x0000000113057824 */ /* 0x000fca00078e0203 */
[----:B------:R-:W-:Y:S01]  /*16e60*/  ISETP.GE.OR P6, PT, R5, R2, !P0 ;  /* 0x000000020500720c */ /* 0x000fe200047c6670 */
[----:B------:R-:W-:-:S12]  /*16e70*/  IMAD.MOV.U32 R2, RZ, RZ, RZ ;  /* 0x000000ffff027224 */ /* 0x000fd800078e00ff */
[----:B------:R-:W-:Y:S05]  /*16e80*/  @P6 BRA `(.L_x_931) ;  /* 0x00000000000c6947 */ /* 0x000fea0003800000 */
[----:B------:R-:W0:Y:S02]  /*16e90*/  LDC.64 R2, c[0x0][0xc80] ;  /* 0x00032000ff027b82 */ /* 0x000e240000000a00 */
[----:B0-----:R-:W-:-:S06]  /*16ea0*/  IMAD.WIDE R2, R5, 0x4, R2 ;  /* 0x0000000405027825 */ /* 0x001fcc00078e0202 */
[----:B------:R0:W5:Y:S02]  /*16eb0*/  LDG.E R2, desc[UR40][R2.64] ;  /* 0x0000002802027981 */ /* 0x000164000c1e1900 */
.L_x_931:
[----:B------:R-:W-:Y:S05]  /*16ec0*/  BSYNC B0 ;  /* 0x0000000000007941 */ /* 0x000fea0003800000 */
.L_x_930:
[----:B------:R-:W-:-:S03]  /*16ed0*/  UMOV UR4, 0xffffffff ;  /* 0xffffffff00047882 */ /* 0x000fc60000000000 */
[----:B------:R-:W-:Y:S05]  /*16ee0*/  BRA.DIV UR4, `(.L_x_932) ;  /* 0x0000002204807947 */ /* 0x000fea000b800000 */
[----:B-----5:R-:W0:Y:S02]  /*16ef0*/  SHFL.UP PT, R14, R2, 0x1, RZ ;  /* 0x04200000020e7989 */ /* 0x020e2400000e00ff */
        /* <DEDUP_REMOVED lines=14> */
[----:B------:R0:W1:Y:S02]  /*16fe0*/  SHFL.IDX PT, R6, R3, 0x1f, 0x1f ;  /* 0x03e01f0003067f89 */ /* 0x00006400000e0000 */
.L_x_1019:
[----:B------:R-:W-:Y:S02]  /*16ff0*/  ULDC UR4, c[0x0][0xc38] ;  /* 0x00030e0000047ab9 */ /* 0x000fe40000000800 */
[----:B------:R-:W-:-:S04]  /*17000*/  IMAD.U32 R16, RZ, RZ, UR4 ;  /* 0x00000004ff107e24 */ /* 0x000fc8000f8e00ff */
[----:B-1----:R-:W-:-:S04]  /*17010*/  IMAD R6, R6, R16, RZ ;  /* 0x0000001006067224 */ /* 0x002fc800078e02ff */
[----:B------:R-:W-:-:S05]  /*17020*/  IMAD.IADD R4, R6, 0x1, R4 ;  /* 0x0000000106047824 */ /* 0x000fca00078e0204 */
[----:B------:R-:W-:-:S13]  /*17030*/  ISETP.GT.AND P6, PT, R4, R0, PT ;  /* 0x000000000400720c */ /* 0x000fda0003fc4270 */
[----:B------:R-:W-:Y:S05]  /*17040*/  @!P6 BRA `(.L_x_933) ;  /* 0xfffffffc0064e947 */ /* 0x000fea000383ffff */
.L_x_928:
[----:B------:R-:W-:Y:S01]  /*17050*/  IMAD.IADD R6, R4, 0x1, -R6 ;  /* 0x0000000104067824 */ /* 0x000fe200078e0a06 */
[----:B------:R-:W-:-:S03]  /*17060*/  UMOV UR4, 0xffffffff ;  /* 0xffffffff00047882 */ /* 0x000fc60000000000 */
[----:B------:R-:W-:-:S05]  /*17070*/  IMAD R4, R3, R16, R6 ;  /* 0x0000001003047224 */ /* 0x000fca00078e0206 */
[----:B------:R-:W-:Y:S01]  /*17080*/  ISETP.GT.AND P6, PT, R4, R0, PT ;  /* 0x000000000400720c */ /* 0x000fe20003fc4270 */
[----:B------:R-:W-:-:S12]  /*17090*/  BRA.DIV UR4, `(.L_x_934) ;  /* 0x0000002204e87947 */ /* 0x000fd8000b800000 */
[----:B------:R-:W-:-:S04]  /*170a0*/  VOTE.ANY R5, PT, !P6 ;  /* 0x0000000000057806 */ /* 0x000fc800070e0100 */
[----:B------:R-:W1:Y:S02]  /*170b0*/  POPC R4, R5 ;  /* 0x0000000500047309 */ /* 0x000e640000000000 */
[----:B-1----:R1:W2:Y:S02]  /*170c0*/  SHFL.IDX PT, R17, R2, R4, 0x1f ;  /* 0x00001f0402117589 */ /* 0x0022a400000e0000 */
.L_x_1023:
[----:B------:R-:W-:Y:S01]  /*170d0*/  ISETP.NE.AND P0, PT, R5, RZ, PT ;  /* 0x000000ff0500720c */ /* 0x000fe20003f05270 */
[----:B-1----:R-:W-:-:S12]  /*170e0*/  IMAD.MOV.U32 R2, RZ, RZ, RZ ;  /* 0x000000ffff027224 */ /* 0x002fd800078e00ff */
[----:B------:R-:W-:Y:S05]  /*170f0*/  @!P0 BRA `(.L_x_935) ;  /* 0x0000000000108947 */ /* 0x000fea0003800000 */
[----:B------:R-:W-:Y:S01]  /*17100*/  UMOV UR4, 0xffffffff ;  /* 0xffffffff00047882 */ /* 0x000fe20000000000 */
[----:B------:R-:W-:Y:S02]  /*17110*/  VIADD R12, R4, 0xffffffff ;  /* 0xffffffff040c7836 */ /* 0x000fe40000000000 */
[----:B------:R-:W-:Y:S05]  /*17120*/  BRA.DIV UR4, `(.L_x_936) ;  /* 0x00000026040c7947 */ /* 0x000fea000b800000 */
[----:B------:R1:W3:Y:S02]  /*17130*/  SHFL.IDX PT, R2, R3, R12, 0x1f ;  /* 0x00001f0c03027589 */ /* 0x0002e400000e0000 */
.L_x_935:
[----:B--2---:R-:W-:Y:S01]  /*17140*/  IABS R5, R17 ;  /* 0x0000001100057213 */ /* 0x004fe20000000000 */
[----:B---3--:R-:W-:Y:S02]  /*17150*/  IMAD R16, R2, R16, R6 ;  /* 0x0000001002107224 */ /* 0x008fe400078e0206 */
[----:B------:R-:W-:Y:S01]  /*17160*/  IMAD.IADD R19, R4, 0x1, R19 ;  /* 0x0000000104137824 */ /* 0x000fe200078e0213 */
[----:B------:R-:W2:Y:S01]  /*17170*/  I2F.RP R2, R5 ;  /* 0x0000000500027306 */ /* 0x000ea20000209400 */
[----:B------:R-:W-:-:S07]  /*17180*/  IMAD.IADD R0, R0, 0x1, -R16 ;  /* 0x0000000100007824 */ /* 0x000fce00078e0a10 */
[----:B--2---:R-:W2:Y:S02]  /*17190*/  MUFU.RCP R2, R2 ;  /* 0x0000000200027308 */ /* 0x004ea40000001000 */
[----:B--2---:R-:W-:-:S06]  /*171a0*/  VIADD R2, R2, 0xffffffe ;  /* 0x0ffffffe02027836 */ /* 0x004fcc0000000000 */
[----:B01----:R-:W0:Y:S02]  /*171b0*/  F2I.FTZ.U32.TRUNC.NTZ R3, R2 ;  /* 0x0000000200037305 */ /* 0x003e24000021f000 */
[----:B0-----:R-:W-:-:S04]  /*171c0*/  IMAD.MOV R2, RZ, RZ, -R3 ;  /* 0x000000ffff027224 */ /* 0x001fc800078e0a03 */
[----:B------:R-:W-:Y:S02]  /*171d0*/  IMAD R6, R2, R5, RZ ;  /* 0x0000000502067224 */ /* 0x000fe400078e02ff */
[----:B------:R-:W-:-:S04]  /*171e0*/  IMAD.MOV.U32 R2, RZ, RZ, RZ ;  /* 0x000000ffff027224 */ /* 0x000fc800078e00ff */
[----:B------:R-:W-:Y:S01]  /*171f0*/  IMAD.HI.U32 R2, R3, R6, R2 ;  /* 0x0000000603027227 */ /* 0x000fe200078e0002 */
[----:B------:R-:W-:Y:S02]  /*17200*/  IABS R6, R17 ;  /* 0x0000001100067213 */ /* 0x000fe40000000000 */
[----:B------:R-:W-:-:S03]  /*17210*/  IABS R3, R0 ;  /* 0x0000000000037213 */ /* 0x000fc60000000000 */
[----:B------:R-:W-:Y:S02]  /*17220*/  IMAD.MOV R6, RZ, RZ, -R6 ;  /* 0x000000ffff067224 */ /* 0x000fe400078e0a06 */
        /* <DEDUP_REMOVED lines=16> */
.L_x_929:
[----:B------:R-:W-:Y:S01]  /*17330*/  UMOV UR4, URZ ;  /* 0x0000003f00047c82 */ /* 0x000fe20008000000 */
[----:B------:R-:W-:Y:S01]  /*17340*/  UMOV UR5, URZ ;  /* 0x0000003f00057c82 */ /* 0x000fe20008000000 */
[----:B------:R-:W-:Y:S01]  /*17350*/  ULDC UR6, c[0x0][0xc3c] ;  /* 0x00030f0000067ab9 */ /* 0x000fe20000000800 */
[----:B------:R-:W-:Y:S02]  /*17360*/  IMAD.MOV.U32 R16, RZ, RZ, R0 ;  /* 0x000000ffff107224 */ /* 0x000fe400078e0000 */
[----:B------:R-:W-:Y:S02]  /*17370*/  IMAD.U32 R17, RZ, RZ, UR4 ;  /* 0x00000004ff117e24 */ /* 0x000fe4000f8e00ff */
[----:B------:R-:W-:Y:S02]  /*17380*/  IMAD.U32 R18, RZ, RZ, UR5 ;  /* 0x00000005ff127e24 */ /* 0x000fe4000f8e00ff */
[----:B------:R-:W-:-:S07]  /*17390*/  IMAD.U32 R19, RZ, RZ, UR6 ;  /* 0x00000006ff137e24 */ /* 0x000fce000f8e00ff */
.L_x_937:
[----:B------:R0:W2:Y:S01]  /*173a0*/  LDL R3, [R1+0x4] ;  /* 0x0000040001037983 */ /* 0x0000a20000100800 */
[----:B------:R-:W1:Y:S01]  /*173b0*/  S2R R0, SR_TID.X ;  /* 0x0000000000007919 */ /* 0x000e620000002100 */
[----:B------:R-:W-:Y:S05]  /*173c0*/  WARPSYNC.ALL ;  /* 0x0000000000007948 */ /* 0x000fea0003800000 */
[----:B-1----:R-:W-:Y:S01]  /*173d0*/  LOP3.LUT R0, R0, 0x1f, RZ, 0xc0, !PT ;  /* 0x0000001f00007812 */ /* 0x002fe200078ec0ff */
[----:B------:R-:W-:Y:S03]  /*173e0*/  BAR.SYNC.DEFER_BLOCKING 0x4, 0x180 ;  /* 0x0106000000007b1d */ /* 0x000fe60000010000 */
[----:B------:R-:W-:-:S13]  /*173f0*/  ISETP.NE.AND P0, PT, R0, RZ, PT ;  /* 0x000000ff0000720c */ /* 0x000fda0003f05270 */
[----:B------:R-:W2:Y:S01]  /*17400*/  @!P0 S2R R0, SR_CgaCtaId ;  /* 0x0000000000008919 */ /* 0x000ea20000008800 */
[----:B------:R-:W-:-:S04]  /*17410*/  @!P0 MOV R2, 0x400 ;  /* 0x0000040000028802 */ /* 0x000fc80000000f00 */
[----:B--2---:R-:W-:-:S05]  /*17420*/  @!P0 LEA R3, R0, R2, 0x18 ;  /* 0x0000000200038211 */ /* 0x004fca00078ec0ff */
[----:B------:R0:W-:Y:S04]  /*17430*/  @!P0 STS.128 [R3+0x28cd0], R16 ;  /* 0x028cd01003008388 */ /* 0x0001e80000000c00 */
[----:B------:R0:W-:Y:S01]  /*17440*/  @!P0 STL [R1+0x4], R3 ;  /* 0x0000040301008387 */ /* 0x0001e20000100800 */
[----:B------:R-:W-:Y:S06]  /*17450*/  BAR.ARV 0x5, 0x180 ;  /* 0x0146000000007b1d */ /* 0x000fec0000002000 */
.L_x_926:
[----:B------:R-:W-:Y:S02]  /*17460*/  ULDC UR4, c[0x0][0xc3c] ;  /* 0x00030f0000047ab9 */ /* 0x000fe40000000800 */
[----:B---3--:R-:W-:-:S13]  /*17470*/  ISETP.GE.AND P0, PT, R19, UR4, PT ;  /* 0x0000000413007c0c */ /* 0x008fda000bf06270 */
[----:B------:R-:W-:Y:S05]  /*17480*/  @!P0 BRA `(.L_x_938) ;  /* 0xffffff8400388947 */ /* 0x000fea000383ffff */
[----:B------:R-:W-:Y:S05]  /*17490*/  BSYNC B8 ;  /* 0x0000000000087941 */ /* 0x000fea0003800000 */
.L_x_774:
[----:B--2---:R-:W2:Y:S01]  /*174a0*/  LDL.LU R0, [R1+0x38] ;  /* 0x0000380001007983 */ /* 0x004ea20000300800 */
[----:B------:R-:W-:Y:S01]  /*174b0*/  BSSY B0, `(.L_x_939) ;  /* 0x000000b000007945 */ /* 0x000fe20003800000 */
[----:B------:R-:W3:Y:S01]  /*174c0*/  S2R R5, SR_CgaCtaId ;  /* 0x0000000000057919 */ /* 0x000ee20000008800 */
[----:B--2---:R-:W-:-:S05]  /*174d0*/  VIADD R0, R0, 0x1 ;  /* 0x0000000100007836 */ /* 0x004fca0000000000 */
[----:B0-----:R-:W-:-:S04]  /*174e0*/  LEA.HI R2, R0, R0, RZ, 0x1 ;  /* 0x0000000000027211 */ /* 0x001fc800078f08ff */
[----:B-1----:R-:W-:-:S05]  /*174f0*/  LOP3.LUT R3, R2, 0xfffffffe, RZ, 0xc0, !PT ;  /* 0xfffffffe02037812 */ /* 0x002fca00078ec0ff */
[----:B------:R-:W-:Y:S01]  /*17500*/  IMAD.IADD R3, R0, 0x1, -R3 ;  /* 0x0000000100037824 */ /* 0x000fe200078e0a03 */
[----:B------:R-:W-:-:S04]  /*17510*/  MOV R0, 0x400 ;  /* 0x0000040000007802 */ /* 0x000fc80000000f00 */
[----:B---3--:R-:W-:Y:S02]  /*17520*/  LEA R0, R5, R0, 0x18 ;  /* 0x0000000005007211 */ /* 0x008fe400078ec0ff */
[----:B------:R-:W-:-:S04]  /*17530*/  SHF.L.U32 R3, R3, 0x1f, RZ ;  /* 0x0000001f03037819 */ /* 0x000fc800000006ff */
[----:B------:R-:W0:Y:S02]  /*17540*/  SYNCS.PHASECHK.TRANS64.TRYWAIT P0, [R0+URZ+0x28c20], R3 ;  /* 0x028c2003000075a7 */ /* 0x000e24000800017f */
[----:B0-----:R-:W-:Y:S05]  /*17550*/  @!P0 BRA `(.L_x_940) ;  /* 0x0000002000288947 */ /* 0x001fea0003800000 */
.L_x_1026:
[----:B------:R-:W-:Y:S05]  /*17560*/  BSYNC B0 ;  /* 0x0000000000007941 */ /* 0x000fea0003800000 */
.L_x_939:
[----:B------:R-:W-:-:S03]  /*17570*/  UMOV UR4, 0xffffffff ;  /* 0xffffffff00047882 */ /* 0x000fc60000000000 */
[----:B------:R-:W-:Y:S05]  /*17580*/  BRA.DIV UR4, `(.L_x_941) ;  /* 0x0000002204307947 */ /* 0x000fea000b800000 */
[----:B------:R-:W1:Y:S02]  /*17590*/  S2R R2, SR_TID.X ;  /* 0x0000000000027919 */ /* 0x000e640000002100 */
[----:B-1----:R-:W-:-:S04]  /*175a0*/  SHF.R.U32.HI R2, RZ, 0x5, R2 ;  /* 0x00000005ff027819 */ /* 0x002fc80000011602 */
[----:B------:R-:W-:-:S05]  /*175b0*/  LOP3.LUT R2, R2, 0x3, RZ, 0xc0, !PT ;  /* 0x0000000302027812 */ /* 0x000fca00078ec0ff */
[----:B------:R1:W2:Y:S02]  /*175c0*/  SHFL.IDX PT, R14, R2, RZ, 0x1f ;  /* 0x00001fff020e7589 */ /* 0x0002a400000e0000 */
.L_x_1029:
[----:B--2---:R-:W-:-:S13]  /*175d0*/  ISETP.NE.AND P0, PT, R14, RZ, PT ;  /* 0x000000ff0e00720c */ /* 0x004fda0003f05270 */
[----:B------:R-:W-:Y:S05]  /*175e0*/  @P0 BRA `(.L_x_645) ;  /* 0x0000000000940947 */ /* 0x000fea0003800000 */
[----:B------:R-:W-:-:S03]  /*175f0*/  UMOV UR4, 0xffffffff ;  /* 0xffffffff00047882 */ /* 0x000fc60000000000 */
[----:B------:R-:W-:Y:S05]  /*17600*/  BRA.DIV UR4, `(.L_x_942) ;  /* 0x0000002204447947 */ /* 0x000fea000b800000 */
[----:B------:R-:W-:-:S13]  /*17610*/  ELECT P6, URZ, PT ;  /* 0x00000000003f782f */ /* 0x000fda00038c0000 */
.L_x_1032:
[----:B------:R-:W-:Y:S05]  /*17620*/  @!P6 BRA `(.L_x_645) ;  /* 0x000000000084e947 */ /* 0x000fea0003800000 */
[----:B-1----:R-:W2:Y:S02]  /*17630*/  LDL.LU R2, [R1+0x60] ;  /* 0x0000600001027983 */ /* 0x002ea40000300800 */
[----:B--2---:R-:W-:-:S04]  /*17640*/  LOP3.LUT R2, R2, 0x2, RZ, 0xfc, !PT ;  /* 0x0000000202027812 */ /* 0x004fc800078efcff */
[----:B------:R-:W-:-:S13]  /*17650*/  ISETP.NE.AND P2, PT, R2, 0x3, PT ;  /* 0x000000030200780c */ /* 0x000fda0003f45270 */
[----:B------:R-:W-:Y:S05]  /*17660*/  @!P2 BRA `(.L_x_943) ;  /* 0x000000000004a947 */ /* 0x000fea0003800000 */
[----:B------:R-:W-:Y:S01]  /*17670*/  BPT.TRAP 0x1 ;  /* 0x000000040000795c */ /* 0x000fe20000300000 */
.L_x_943:
[----:B0-----:R-:W2:Y:S04]  /*17680*/  LDL R3, [R1+0x8] ;  /* 0x0000080001037983 */ /* 0x001ea80000100800 */
[----:B------:R-:W3:Y:S01]  /*17690*/  LDL.LU R7, [R1+0x14] ;  /* 0x0000140001077983 */ /* 0x000ee20000300800 */
        /* <DEDUP_REMOVED lines=12> */
.L_x_1033:
[----:B------:R-:W1:Y:S02]  /*17760*/  SYNCS.PHASECHK.TRANS64.TRYWAIT P0, [R7+URZ], R2 ;  /* 0x00000002070075a7 */ /* 0x000e64000800017f */
[----:B-1----:R-:W-:Y:S05]  /*17770*/  @!P0 BRA `(.L_x_945) ;  /* 0x00000020001c8947 */ /* 0x002fea0003800000 */
.L_x_1034:
[----:B------:R-:W-:Y:S05]  /*17780*/  @!P2 BRA `(.L_x_946) ;  /* 0x000000000004a947 */ /* 0x000fea0003800000 */
[----:B------:R-:W-:Y:S01]  /*17790*/  BPT.TRAP 0x1 ;  /* 0x000000040000795c */ /* 0x000fe20000300000 */
.L_x_946:
[----:B------:R-:W2:Y:S01]  /*177a0*/  LDL.LU R4, [R1+0x8] ;  /* 0x0000080001047983 */ /* 0x000ea20000300800 */
[----:B------:R-:W-:-:S04]  /*177b0*/  VIADD R0, R0, 0x28c60 ;  /* 0x00028c6000007836 */ /* 0x000fc80000000000 */
[----:B--2---:R-:W-:-:S04]  /*177c0*/  IMAD R4, R4, 0x8, R0 ;  /* 0x0000000804047824 */ /* 0x004fc800078e0200 */
[----:B------:R-:W2:Y:S02]  /*177d0*/  SYNCS.PHASECHK.TRANS64.TRYWAIT P0, [R4+URZ], R5 ;  /* 0x00000005040075a7 */ /* 0x000ea4000800017f */
[----:B--2---:R-:W-:Y:S05]  /*177e0*/  @!P0 BRA `(.L_x_947) ;  /* 0x0000002000148947 */ /* 0x004fea0003800000 */
.L_x_1035:
[----:B------:R-:W-:-:S07]  /*177f0*/  IMAD R3, R3, 0x8, R0 ;  /* 0x0000000803037824 */ /* 0x000fce00078e0200 */
.L_x_948:
[----:B---3--:R3:W4:Y:S02]  /*17800*/  SYNCS.PHASECHK.TRANS64.TRYWAIT P0, [R3+URZ], R2 ;  /* 0x00000002030075a7 */ /* 0x008724000800017f */
[----:B----4-:R-:W-:Y:S05]  /*17810*/  @!P0 NANOSLEEP.SYNCS 0x989680 ;  /* 0x009896800000895d */ /* 0x010fea0003900000 */
[----:B------:R-:W4:Y:S02]  /*17820*/  @!P0 SYNCS.PHASECHK.TRANS64 P0, [R3+URZ], R2 ;  /* 0x00000002030085a7 */ /* 0x000f24000800007f */
[----:B----4-:R-:W-:Y:S05]  /*17830*/  @!P0 BRA `(.L_x_948) ;  /* 0xfffffffc00f08947 */ /* 0x010fea000383ffff */
.L_x_645:
[----:B------:R-:W-:Y:S05]  /*17840*/  BSYNC B9 ;  /* 0x0000000000097941 */ /* 0x000fea0003800000 */
.L_x_642:
[----:B------:R-:W-:Y:S05]  /*17850*/  EXIT ;  /* 0x000000000000794d */ /* 0x000fea0003800000 */
.L_x_661:
[----:B0-----:R0:W1:Y:S02]  /*17860*/  SYNCS.PHASECHK.TRANS64.TRYWAIT P5, [R66+URZ+0x28c90], R75 ;  /* 0x028c904b420075a7 */ /* 0x00106400080a017f */
[----:B-1----:R-:W-:Y:S05]  /*17870*/  @!P5 NANOSLEEP.SYNCS 0x989680 ;  /* 0x009896800000d95d */ /* 0x002fea0003900000 */
[----:B------:R-:W1:Y:S02]  /*17880*/  @!P5 SYNCS.PHASECHK.TRANS64 P5, [R66+URZ+0x28c90], R75 ;  /* 0x028c904b4200d5a7 */ /* 0x000e6400080a007f */
[----:B-1----:R-:W-:Y:S05]  /*17890*/  @!P5 BRA `(.L_x_661) ;  /* 0xfffffffc00f0d947 */ /* 0x002fea000383ffff */
[----:B------:R-:W-:Y:S05]  /*178a0*/  BRA `(.L_x_949) ;  /* 0xfffffeac00807947 */ /* 0x000fea000383ffff */
.L_x_671:
[----:B0-----:R0:W1:Y:S02]  /*178b0*/  SYNCS.PHASECHK.TRANS64.TRYWAIT P5, [R66+URZ+0x28c90], R75 ;  /* 0x028c904b420075a7 */ /* 0x00106400080a017f */
[----:B-1----:R-:W-:Y:S05]  /*178c0*/  @!P5 NANOSLEEP.SYNCS 0x989680 ;  /* 0x009896800000d95d */ /* 0x002fea0003900000 */
[----:B------:R-:W1:Y:S02]  /*178d0*/  @!P5 SYNCS.PHASECHK.TRANS64 P5, [R66+URZ+0x28c90], R75 ;  /* 0x028c904b4200d5a7 */ /* 0x000e6400080a007f */
[----:B-1----:R-:W-:Y:S05]  /*178e0*/  @!P5 BRA `(.L_x_671) ;  /* 0xfffffffc00f0d947 */ /* 0x002fea000383ffff */
[----:B------:R-:W-:Y:S05]  /*178f0*/  BRA `(.L_x_950) ;  /* 0xfffffeb400cc7947 */ /* 0x000fea000383ffff */
.L_x_676:
[----:B0-----:R0:W1:Y:S02]  /*17900*/  SYNCS.PHASECHK.TRANS64.TRYWAIT P5, [R66+URZ+0x28c90], R75 ;  /* 0x028c904b420075a7 */ /* 0x00106400080a017f */
[----:B-1----:R-:W-:Y:S05]  /*17910*/  @!P5 NANOSLEEP.SYNCS 0x989680 ;  /* 0x009896800000d95d */ /* 0x002fea0003900000 */
[----:B------:R-:W1:Y:S02]  /*17920*/  @!P5 SYNCS.PHASECHK.TRANS64 P5, [R66+URZ+0x28c90], R75 ;  /* 0x028c904b4200d5a7 */ /* 0x000e6400080a007f */
[----:B-1----:R-:W-:Y:S05]  /*17930*/  @!P5 BRA `(.L_x_676) ;  /* 0xfffffffc00f0d947 */ /* 0x002fea000383ffff */
[----:B------:R-:W-:Y:S05]  /*17940*/  BRA `(.L_x_951) ;  /* 0xfffffebc00e07947 */ /* 0x000fea000383ffff */
.L_x_680:
[----:B------:R0:W0:Y:S02]  /*17950*/  SYNCS.PHASECHK.TRANS64.TRYWAIT P5, [R66+URZ+0x28cb0], R75 ;  /* 0x028cb04b420075a7 */ /* 0x00002400080a017f */
[----:B0-----:R-:W-:Y:S05]  /*17960*/  @!P5 NANOSLEEP.SYNCS 0x989680 ;  /* 0x009896800000d95d */ /* 0x001fea0003900000 */
[----:B------:R-:W0:Y:S02]  /*17970*/  @!P5 SYNCS.PHASECHK.TRANS64 P5, [R66+URZ+0x28cb0], R75 ;  /* 0x028cb04b4200d5a7 */ /* 0x000e2400080a007f */
[----:B0-----:R-:W-:Y:S05]  /*17980*/  @!P5 BRA `(.L_x_680) ;  /* 0xfffffffc00f0d947 */ /* 0x001fea000383ffff */
[----:B------:R-:W-:Y:S05]  /*17990*/  BRA `(.L_x_952) ;  /* 0xfffffec0005c7947 */ /* 0x000fea000383ffff */
.L_x_691:
[----:B0-----:R0:W1:Y:S02]  /*179a0*/  SYNCS.PHASECHK.TRANS64.TRYWAIT P0, [R13+URZ+0x28c50], R4 ;  /* 0x028c50040d0075a7 */ /* 0x001064000800017f */
[----:B-1----:R-:W-:Y:S05]  /*179b0*/  @!P0 NANOSLEEP.SYNCS 0x989680 ;  /* 0x009896800000895d */ /* 0x002fea0003900000 */
[----:B------:R-:W1:Y:S02]  /*179c0*/  @!P0 SYNCS.PHASECHK.TRANS64 P0, [R13+URZ+0x28c50], R4 ;  /* 0x028c50040d0085a7 */ /* 0x000e64000800007f */
[----:B-1----:R-:W-:Y:S05]  /*179d0*/  @!P0 BRA `(.L_x_691) ;  /* 0xfffffffc00f08947 */ /* 0x002fea000383ffff */
[----:B------:R-:W-:Y:S05]  /*179e0*/  BRA `(.L_x_953) ;  /* 0xfffffecc008c7947 */ /* 0x000fea000383ffff */
.L_x_698:
[----:B-1----:R1:W2:Y:S02]  /*179f0*/  SYNCS.PHASECHK.TRANS64.TRYWAIT P0, [R0+URZ+0x28c50], R11 ;  /* 0x028c500b000075a7 */ /* 0x0022a4000800017f */
[----:B--2---:R-:W-:Y:S05]  /*17a00*/  @!P0 NANOSLEEP.SYNCS 0x989680 ;  /* 0x009896800000895d */ /* 0x004fea0003900000 */
[----:B------:R-:W2:Y:S02]  /*17a10*/  @!P0 SYNCS.PHASECHK.TRANS64 P0, [R0+URZ+0x28c50], R11 ;  /* 0x028c500b000085a7 */ /* 0x000ea4000800007f */
[----:B--2---:R-:W-:Y:S05]  /*17a20*/  @!P0 BRA `(.L_x_698) ;  /* 0xfffffffc00f08947 */ /* 0x004fea000383ffff */
[----:B------:R-:W-:Y:S05]  /*17a30*/  BRA `(.L_x_697) ;  /* 0xfffffed800b87947 */ /* 0x000fea000383ffff */
.L_x_711:
        /* <DEDUP_REMOVED lines=8> */
.L_x_955:
[----:B------:R-:W-:Y:S05]  /*17ac0*/  BSYNC B1 ;  /* 0x0000000000017941 */ /* 0x000fea0003800000 */
.L_x_954:
[----:B------:R-:W-:Y:S02]  /*17ad0*/  IMAD.MOV.U32 R13, RZ, RZ, R26 ;  /* 0x000000ffff0d7224 */ /* 0x000fe400078e001a */
[----:B------:R-:W-:Y:S02]  /*17ae0*/  IMAD.MOV.U32 R12, RZ, RZ, RZ ;  /* 0x000000ffff0c7224 */ /* 0x000fe400078e00ff */
[----:B------:R-:W-:Y:S02]  /*17af0*/  IMAD.MOV.U32 R11, RZ, RZ, 0x1c1f ;  /* 0x00001c1fff0b7424 */ /* 0x000fe400078e00ff */
[----:B------:R-:W-:Y:S02]  /*17b00*/  IMAD.MOV.U32 R15, RZ, RZ, -0x1 ;  /* 0xffffffffff0f7424 */ /* 0x000fe400078e00ff */
[----:B------:R-:W-:-:S07]  /*17b10*/  IMAD.MOV.U32 R0, RZ, RZ, R14 ;  /* 0x000000ffff007224 */ /* 0x000fce00078e000e */
[----:B------:R-:W-:Y:S05]  /*17b20*/  WARPSYNC.COLLECTIVE R15, `(.L_x_956) ;  /* 0x000000000f087348 */ /* 0x000fea0003c00000 */
[----:B------:R0:W1:Y:S02]  /*17b30*/  SHFL.IDX P6, R14, R13, R12, R11 ;  /* 0x0000000c0d0e7389 */ /* 0x00006400000c000b */
[----:B01----:R-:W-:Y:S01]  /*17b40*/  ENDCOLLECTIVE ;  /* 0x000000000000791b */ /* 0x003fe20003800000 */
.L_x_956:
[----:B------:R-:W-:Y:S02]  /*17b50*/  IMAD.MOV.U32 R13, RZ, RZ, R29 ;  /* 0x000000ffff0d7224 */ /* 0x000fe400078e001d */
[----:B------:R-:W-:-:S07]  /*17b60*/  IMAD.MOV.U32 R3, RZ, RZ, R14 ;  /* 0x000000ffff037224 */ /* 0x000fce00078e000e */
[----:B------:R-:W-:Y:S05]  /*17b70*/  WARPSYNC.COLLECTIVE R15, `(.L_x_957) ;  /* 0x000000000f087348 */ /* 0x000fea0003c00000 */
[----:B------:R0:W1:Y:S02]  /*17b80*/  SHFL.IDX P6, R14, R13, R12, R11 ;  /* 0x0000000c0d0e7389 */ /* 0x00006400000c000b */
[----:B01----:R-:W-:Y:S01]  /*17b90*/  ENDCOLLECTIVE ;  /* 0x000000000000791b */ /* 0x003fe20003800000 */
.L_x_957:
[----:B------:R-:W-:Y:S02]  /*17ba0*/  IMAD.MOV.U32 R13, RZ, RZ, R28 ;  /* 0x000000ffff0d7224 */ /* 0x000fe400078e001c */
[----:B------:R-:W-:-:S07]  /*17bb0*/  IMAD.MOV.U32 R4, RZ, RZ, R14 ;  /* 0x000000ffff047224 */ /* 0x000fce00078e000e */
[----:B------:R-:W-:Y:S05]  /*17bc0*/  WARPSYNC.COLLECTIVE R15, `(.L_x_958) ;  /* 0x000000000f087348 */ /* 0x000fea0003c00000 */
[----:B------:R0:W1:Y:S02]  /*17bd0*/  SHFL.IDX P6, R14, R13, R12, R11 ;  /* 0x0000000c0d0e7389 */ /* 0x00006400000c000b */
[----:B01----:R-:W-:Y:S01]  /*17be0*/  ENDCOLLECTIVE ;  /* 0x000000000000791b */ /* 0x003fe20003800000 */
.L_x_958:
[----:B------:R-:W-:Y:S05]  /*17bf0*/  BRA `(.L_x_959) ;  /* 0xfffffee800e47947 */ /* 0x000fea000383ffff */
.L_x_715:
[----:B0-----:R0:W1:Y:S02]  /*17c00*/  SYNCS.PHASECHK.TRANS64.TRYWAIT P0, [R2+URZ+0x28c00], R15 ;  /* 0x028c000f020075a7 */ /* 0x001064000800017f */
[----:B-1----:R-:W-:Y:S05]  /*17c10*/  @!P0 NANOSLEEP.SYNCS 0x989680 ;  /* 0x009896800000895d */ /* 0x002fea0003900000 */
[----:B------:R-:W1:Y:S02]  /*17c20*/  @!P0 SYNCS.PHASECHK.TRANS64 P0, [R2+URZ+0x28c00], R15 ;  /* 0x028c000f020085a7 */ /* 0x000e64000800007f */
[----:B-1----:R-:W-:Y:S05]  /*17c30*/  @!P0 BRA `(.L_x_715) ;  /* 0xfffffffc00f08947 */ /* 0x002fea000383ffff */
[----:B------:R-:W-:Y:S05]  /*17c40*/  BRA `(.L_x_960) ;  /* 0xfffffeec00f87947 */ /* 0x000fea000383ffff */
.L_x_723:
[----:B------:R-:W-:Y:S01]  /*17c50*/  BSSY B1, `(.L_x_961) ;  /* 0x0000008000017945 */ /* 0x000fe20003800000 */
[----:B------:R-:W-:Y:S01]  /*17c60*/  MOV R13, R27 ;  /* 0x0000001b000d7202 */ /* 0x000fe20000000f00 */
[----:B------:R-:W-:Y:S02]  /*17c70*/  IMAD.MOV.U32 R12, RZ, RZ, RZ ;  /* 0x000000ffff0c7224 */ /* 0x000fe400078e00ff */
[----:B------:R-:W-:Y:S02]  /*17c80*/  IMAD.MOV.U32 R11, RZ, RZ, 0x1c1f ;  /* 0x00001c1fff0b7424 */ /* 0x000fe400078e00ff */
[----:B------:R-:W-:-:S07]  /*17c90*/  IMAD.MOV.U32 R15, RZ, RZ, -0x1 ;  /* 0xffffffffff0f7424 */ /* 0x000fce00078e00ff */
[----:B------:R-:W-:Y:S05]  /*17ca0*/  WARPSYNC.COLLECTIVE R15, `(.L_x_962) ;  /* 0x000000000f087348 */ /* 0x000fea0003c00000 */
[----:B------:R0:W1:Y:S02]  /*17cb0*/  SHFL.IDX P6, R14, R13, R12, R11 ;  /* 0x0000000c0d0e7389 */ /* 0x00006400000c000b */
[----:B01----:R-:W-:Y:S01]  /*17cc0*/  ENDCOLLECTIVE ;  /* 0x000000000000791b */ /* 0x003fe20003800000 */
.L_x_962:
[----:B------:R-:W-:Y:S05]  /*17cd0*/  BSYNC B1 ;  /* 0x0000000000017941 */ /* 0x000fea0003800000 */
.L_x_961:
        /* <DEDUP_REMOVED lines=8> */
.L_x_963:
[----:B------:R-:W-:Y:S02]  /*17d60*/  IMAD.MOV.U32 R13, RZ, RZ, R29 ;  /* 0x000000ffff0d7224 */ /* 0x000fe400078e001d */
[----:B------:R-:W-:-:S07]  /*17d70*/  IMAD.MOV.U32 R0, RZ, RZ, R14 ;  /* 0x000000ffff007224 */ /* 0x000fce00078e000e */
[----:B------:R-:W-:Y:S05]  /*17d80*/  WARPSYNC.COLLECTIVE R15, `(.L_x_964) ;  /* 0x000000000f087348 */ /* 0x000fea0003c00000 */
[----:B------:R0:W1:Y:S02]  /*17d90*/  SHFL.IDX P6, R14, R13, R12, R11 ;  /* 0x0000000c0d0e7389 */ /* 0x00006400000c000b */
[----:B01----:R-:W-:Y:S01]  /*17da0*/  ENDCOLLECTIVE ;  /* 0x000000000000791b */ /* 0x003fe20003800000 */
.L_x_964:
[----:B------:R-:W-:Y:S02]  /*17db0*/  IMAD.MOV.U32 R13, RZ, RZ, R28 ;  /* 0x000000ffff0d7224 */ /* 0x000fe400078e001c */
[----:B------:R-:W-:-:S07]  /*17dc0*/  IMAD.MOV.U32 R5, RZ, RZ, R14 ;  /* 0x000000ffff057224 */ /* 0x000fce00078e000e */
[----:B------:R-:W-:Y:S05]  /*17dd0*/  WARPSYNC.COLLECTIVE R15, `(.L_x_965) ;  /* 0x000000000f087348 */ /* 0x000fea0003c00000 */
[----:B------:R0:W1:Y:S02]  /*17de0*/  SHFL.IDX P6, R14, R13, R12, R11 ;  /* 0x0000000c0d0e7389 */ /* 0x00006400000c000b */
[----:B01----:R-:W-:Y:S01]  /*17df0*/  ENDCOLLECTIVE ;  /* 0x000000000000791b */ /* 0x003fe20003800000 */
.L_x_965:
[----:B------:R-:W-:Y:S02]  /*17e00*/  IMAD.MOV.U32 R12, RZ, RZ, R0 ;  /* 0x000000ffff0c7224 */ /* 0x000fe400078e0000 */
[----:B------:R-:W-:Y:S01]  /*17e10*/  IMAD.MOV.U32 R13, RZ, RZ, R3 ;  /* 0x000000ffff0d7224 */ /* 0x000fe200078e0003 */
[----:B------:R-:W-:Y:S06]  /*17e20*/  BRA `(.L_x_966) ;  /* 0xfffffef800587947 */ /* 0x000fec000383ffff */
.L_x_727:
[----:B0-----:R0:W1:Y:S02]  /*17e30*/  SYNCS.PHASECHK.TRANS64.TRYWAIT P1, [R2+URZ+0x28c00], R3 ;  /* 0x028c0003020075a7 */ /* 0x001064000802017f */
[----:B-1----:R-:W-:Y:S05]  /*17e40*/  @!P1 NANOSLEEP.SYNCS 0x989680 ;  /* 0x009896800000995d */ /* 0x002fea0003900000 */
[----:B------:R-:W1:Y:S02]  /*17e50*/  @!P1 SYNCS.PHASECHK.TRANS64 P1, [R2+URZ+0x28c00], R3 ;  /* 0x028c0003020095a7 */ /* 0x000e64000802007f */
[----:B-1----:R-:W-:Y:S05]  /*17e60*/  @!P1 BRA `(.L_x_727) ;  /* 0xfffffffc00f09947 */ /* 0x002fea000383ffff */
[----:B------:R-:W-:Y:S05]  /*17e70*/  BRA `(.L_x_967) ;  /* 0xfffffefc00287947 */ /* 0x000fea000383ffff */
.L_x_733:
[----:B0-----:R0:W1:Y:S02]  /*17e80*/  SYNCS.PHASECHK.TRANS64.TRYWAIT P1, [R15+URZ+0x28c30], R58 ;  /* 0x028c303a0f0075a7 */ /* 0x001064000802017f */
[----:B-1----:R-:W-:Y:S05]  /*17e90*/  @!P1 NANOSLEEP.SYNCS 0x989680 ;  /* 0x009896800000995d */ /* 0x002fea0003900000 */
[----:B------:R-:W1:Y:S02]  /*17ea0*/  @!P1 SYNCS.PHASECHK.TRANS64 P1, [R15+URZ+0x28c30], R58 ;  /* 0x028c303a0f0095a7 */ /* 0x000e64000802007f */
[----:B-1----:R-:W-:Y:S05]  /*17eb0*/  @!P1 BRA `(.L_x_733) ;  /* 0xfffffffc00f09947 */ /* 0x002fea000383ffff */
[----:B------:R-:W-:Y:S05]  /*17ec0*/  BRA `(.L_x_732) ;  /* 0xffffff08002c7947 */ /* 0x000fea000383ffff */
.L_x_738:
[----:B--2---:R2:W3:Y:S02]  /*17ed0*/  SYNCS.PHASECHK.TRANS64.TRYWAIT P2, [R15+URZ+0x28c50], R58 ;  /* 0x028c503a0f0075a7 */ /* 0x0044e4000804017f */
[----:B---3--:R-:W-:Y:S05]  /*17ee0*/  @!P2 NANOSLEEP.SYNCS 0x989680 ;  /* 0x009896800000a95d */ /* 0x008fea0003900000 */
[----:B------:R-:W3:Y:S02]  /*17ef0*/  @!P2 SYNCS.PHASECHK.TRANS64 P2, [R15+URZ+0x28c50], R58 ;  /* 0x028c503a0f00a5a7 */ /* 0x000ee4000804007f */
[----:B---3--:R-:W-:Y:S05]  /*17f00*/  @!P2 BRA `(.L_x_738) ;  /* 0xfffffffc00f0a947 */ /* 0x008fea000383ffff */
[----:B------:R-:W-:Y:S05]  /*17f10*/  BRA `(.L_x_737) ;  /* 0xffffff1800647947 */ /* 0x000fea000383ffff */
.L_x_745:
[----:B-1----:R1:W2:Y:S02]  /*17f20*/  SYNCS.PHASECHK.TRANS64.TRYWAIT P3, [R216+URZ+0x28c30], R20 ;  /* 0x028c3014d80075a7 */ /* 0x0022a4000806017f */
[----:B--2---:R-:W-:Y:S05]  /*17f30*/  @!P3 NANOSLEEP.SYNCS 0x989680 ;  /* 0x009896800000b95d */ /* 0x004fea0003900000 */
[----:B------:R-:W2:Y:S02]  /*17f40*/  @!P3 SYNCS.PHASECHK.TRANS64 P3, [R216+URZ+0x28c30], R20 ;  /* 0x028c3014d800b5a7 */ /* 0x000ea4000806007f */
[----:B--2---:R-:W-:Y:S05]  /*17f50*/  @!P3 BRA `(.L_x_745) ;  /* 0xfffffffc00f0b947 */ /* 0x004fea000383ffff */
[----:B------:R-:W-:Y:S05]  /*17f60*/  BRA `(.L_x_744) ;  /* 0xffffff1c006c7947 */ /* 0x000fea000383ffff */
.L_x_750:
[----:B----4-:R4:W0:Y:S02]  /*17f70*/  SYNCS.PHASECHK.TRANS64.TRYWAIT P3, [R216+URZ+0x28c50], R20 ;  /* 0x028c5014d80075a7 */ /* 0x010824000806017f */
[----:B0-----:R-:W-:Y:S05]  /*17f80*/  @!P3 NANOSLEEP.SYNCS 0x989680 ;  /* 0x009896800000b95d */ /* 0x001fea0003900000 */
[----:B------:R-:W0:Y:S02]  /*17f90*/  @!P3 SYNCS.PHASECHK.TRANS64 P3, [R216+URZ+0x28c50], R20 ;  /* 0x028c5014d800b5a7 */ /* 0x000e24000806007f */
[----:B0-----:R-:W-:Y:S05]  /*17fa0*/  @!P3 BRA `(.L_x_750) ;  /* 0xfffffffc00f0b947 */ /* 0x001fea000383ffff */
[----:B------:R-:W-:Y:S05]  /*17fb0*/  BRA `(.L_x_749) ;  /* 0xffffff3000c47947 */ /* 0x000fea000383ffff */
.L_x_780:
[----:B------:R-:W1:Y:S01]  /*17fc0*/  S2R R9, SR_TID.X ;  /* 0x0000000000097919 */ /* 0x000e620000002100 */
[----:B------:R-:W-:Y:S01]  /*17fd0*/  BSSY B1, `(.L_x_968) ;  /* 0x000000a000017945 */ /* 0x000fe20003800000 */
[----:B------:R-:W-:Y:S02]  /*17fe0*/  IMAD.MOV.U32 R12, RZ, RZ, RZ ;  /* 0x000000ffff0c7224 */ /* 0x000fe400078e00ff */
[----:B0-----:R-:W-:Y:S02]  /*17ff0*/  IMAD.MOV.U32 R11, RZ, RZ, 0x1f ;  /* 0x0000001fff0b7424 */ /* 0x001fe400078e00ff */
[----:B------:R-:W-:Y:S01]  /*18000*/  IMAD.MOV.U32 R15, RZ, RZ, -0x1 ;  /* 0xffffffffff0f7424 */ /* 0x000fe200078e00ff */
[----:B-1----:R-:W-:-:S04]  /*18010*/  SHF.R.U32.HI R9, RZ, 0x5, R9 ;  /* 0x00000005ff097819 */ /* 0x002fc80000011609 */
[----:B------:R-:W-:-:S05]  /*18020*/  LOP3.LUT R9, R9, 0x3, RZ, 0xc0, !PT ;  /* 0x0000000309097812 */ /* 0x000fca00078ec0ff */
[----:B------:R-:W-:-:S07]  /*18030*/  IMAD.MOV.U32 R13, RZ, RZ, R9 ;  /* 0x000000ffff0d7224 */ /* 0x000fce00078e0009 */
[----:B------:R-:W-:Y:S05]  /*18040*/  WARPSYNC.COLLECTIVE R15, `(.L_x_969) ;  /* 0x000000000f087348 */ /* 0x000fea0003c00000 */
[----:B------:R0:W1:Y:S02]  /*18050*/  SHFL.IDX P6, R14, R13, R12, R11 ;  /* 0x0000000c0d0e7389 */ /* 0x00006400000c000b */
[----:B01----:R-:W-:Y:S01]  /*18060*/  ENDCOLLECTIVE ;  /* 0x000000000000791b */ /* 0x003fe20003800000 */
.L_x_969:
[----:B------:R-:W-:Y:S05]  /*18070*/  BSYNC B1 ;  /* 0x0000000000017941 */ /* 0x000fea0003800000 */
.L_x_968:
[----:B------:R-:W-:Y:S05]  /*18080*/  BRA `(.L_x_970) ;  /* 0xffffff7c00f87947 */ /* 0x000fea000383ffff */
.L_x_782:
[----:B------:R-:W-:Y:S01]  /*18090*/  BSSY B1, `(.L_x_971) ;  /* 0x0000006000017945 */ /* 0x000fe20003800000 */
[----:B------:R-:W-:-:S07]  /*180a0*/  IMAD.MOV.U32 R15, RZ, RZ, -0x1 ;  /* 0xffffffffff0f7424 */ /* 0x000fce00078e00ff */
[----:B01----:R-:W-:Y:S05]  /*180b0*/  WARPSYNC.COLLECTIVE R15, `(.L_x_972) ;  /* 0x000000000f0c7348 */ /* 0x003fea0003c00000 */
[----:B------:R-:W-:Y:S02]  /*180c0*/  ELECT P6, UR62, PT ;  /* 0x00000000003e782f */ /* 0x000fe400038c0000 */
[----:B------:R-:W-:Y:S01]  /*180d0*/  MOV R14, UR62 ;  /* 0x0000003e000e7c02 */ /* 0x000fe20008000f00 */
[----:B01----:R-:W-:Y:S10]  /*180e0*/  ENDCOLLECTIVE ;  /* 0x000000000000791b */ /* 0x003ff40003800000 */
.L_x_972:
[----:B------:R-:W-:Y:S05]  /*180f0*/  BSYNC B1 ;  /* 0x0000000000017941 */ /* 0x000fea0003800000 */
.L_x_971:
[----:B------:R-:W-:Y:S05]  /*18100*/  BRA `(.L_x_781) ;  /* 0xffffff7c00f07947 */ /* 0x000fea000383ffff */
.L_x_784:
[----:B-1----:R-:W2:Y:S02]  /*18110*/  LDL R5, [R1+0x4] ;  /* 0x0000040001057983 */ /* 0x002ea40000100800 */
[----:B--2---:R1:W2:Y:S02]  /*18120*/  SYNCS.PHASECHK.TRANS64.TRYWAIT P0, [R5+URZ+0x28c20], R4 ;  /* 0x028c2004050075a7 */ /* 0x0042a4000800017f */
[----:B--2---:R-:W-:Y:S05]  /*18130*/  @!P0 NANOSLEEP.SYNCS 0x989680 ;  /* 0x009896800000895d */ /* 0x004fea0003900000 */
[----:B------:R-:W2:Y:S02]  /*18140*/  @!P0 SYNCS.PHASECHK.TRANS64 P0, [R5+URZ+0x28c20], R4 ;  /* 0x028c2004050085a7 */ /* 0x000ea4000800007f */
[----:B--2---:R-:W-:Y:S05]  /*18150*/  @!P0 BRA `(.L_x_784) ;  /* 0xfffffffc00ec8947 */ /* 0x004fea000383ffff */
[----:B------:R-:W-:Y:S05]  /*18160*/  BRA `(.L_x_973) ;  /* 0xffffff8000007947 */ /* 0x000fea000383ffff */
.L_x_788:
[----:B-1----:R1:W2:Y:S02]  /*18170*/  SYNCS.PHASECHK.TRANS64.TRYWAIT P0, [R5+URZ+0x28ca0], R9 ;  /* 0x028ca009050075a7 */ /* 0x0022a4000800017f */
[----:B--2---:R-:W-:Y:S05]  /*18180*/  @!P0 NANOSLEEP.SYNCS 0x989680 ;  /* 0x009896800000895d */ /* 0x004fea0003900000 */
[----:B------:R-:W2:Y:S02]  /*18190*/  @!P0 SYNCS.PHASECHK.TRANS64 P0, [R5+URZ+0x28ca0], R9 ;  /* 0x028ca009050085a7 */ /* 0x000ea4000800007f */
[----:B--2---:R-:W-:Y:S05]  /*181a0*/  @!P0 BRA `(.L_x_788) ;  /* 0xfffffffc00f08947 */ /* 0x004fea000383ffff */
[----:B------:R-:W-:Y:S05]  /*181b0*/  BRA `(.L_x_974) ;  /* 0xffffff8000287947 */ /* 0x000fea000383ffff */
.L_x_793:
[----:B--2---:R2:W3:Y:S02]  /*181c0*/  SYNCS.PHASECHK.TRANS64.TRYWAIT P0, [R5+URZ+0x28cc0], R9 ;  /* 0x028cc009050075a7 */ /* 0x0044e4000800017f */
[----:B---3--:R-:W-:Y:S05]  /*181d0*/  @!P0 NANOSLEEP.SYNCS 0x989680 ;  /* 0x009896800000895d */ /* 0x008fea0003900000 */
[----:B------:R-:W3:Y:S02]  /*181e0*/  @!P0 SYNCS.PHASECHK.TRANS64 P0, [R5+URZ+0x28cc0], R9 ;  /* 0x028cc009050085a7 */ /* 0x000ee4000800007f */
[----:B---3--:R-:W-:Y:S05]  /*181f0*/  @!P0 BRA `(.L_x_793) ;  /* 0xfffffffc00f08947 */ /* 0x008fea000383ffff */
[----:B------:R-:W-:Y:S05]  /*18200*/  BRA `(.L_x_975) ;  /* 0xffffff8000ac7947 */ /* 0x000fea000383ffff */
.L_x_807:
[----:B-1----:R1:W2:Y:S02]  /*18210*/  SYNCS.PHASECHK.TRANS64.TRYWAIT P1, [R5+URZ+0x28ca0], R6 ;  /* 0x028ca006050075a7 */ /* 0x0022a4000802017f */
[----:B--2---:R-:W-:Y:S05]  /*18220*/  @!P1 NANOSLEEP.SYNCS 0x989680 ;  /* 0x009896800000995d */ /* 0x004fea0003900000 */
[----:B------:R-:W2:Y:S02]  /*18230*/  @!P1 SYNCS.PHASECHK.TRANS64 P1, [R5+URZ+0x28ca0], R6 ;  /* 0x028ca006050095a7 */ /* 0x000ea4000802007f */
[----:B--2---:R-:W-:Y:S05]  /*18240*/  @!P1 BRA `(.L_x_807) ;  /* 0xfffffffc00f09947 */ /* 0x004fea000383ffff */
[----:B------:R-:W-:Y:S05]  /*18250*/  BRA `(.L_x_976) ;  /* 0xffffff8c00347947 */ /* 0x000fea000383ffff */
.L_x_812:
[----:B--2---:R2:W3:Y:S02]  /*18260*/  SYNCS.PHASECHK.TRANS64.TRYWAIT P1, [R5+URZ+0x28cc0], R6 ;  /* 0x028cc006050075a7 */ /* 0x0044e4000802017f */
[----:B---3--:R-:W-:Y:S05]  /*18270*/  @!P1 NANOSLEEP.SYNCS 0x989680 ;  /* 0x009896800000995d */ /* 0x008fea0003900000 */
[----:B------:R-:W3:Y:S02]  /*18280*/  @!P1 SYNCS.PHASECHK.TRANS64 P1, [R5+URZ+0x28cc0], R6 ;  /* 0x028cc006050095a7 */ /* 0x000ee4000802007f */
[----:B---3--:R-:W-:Y:S05]  /*18290*/  @!P1 BRA `(.L_x_812) ;  /* 0xfffffffc00f09947 */ /* 0x008fea000383ffff */
[----:B------:R-:W-:Y:S05]  /*182a0*/  BRA `(.L_x_977) ;  /* 0xffffff8c00b47947 */ /* 0x000fea000383ffff */
.L_x_832:
        /* <DEDUP_REMOVED lines=11> */
.L_x_979:
[----:B------:R-:W-:Y:S05]  /*18360*/  BSYNC B0 ;  /* 0x0000000000007941 */ /* 0x000fea0003800000 */
.L_x_978:
[----:B------:R-:W-:Y:S05]  /*18370*/  BRA `(.L_x_980) ;  /* 0xffffff9c00987947 */ /* 0x000fea000383ffff */
.L_x_834:
[----:B------:R-:W-:Y:S01]  /*18380*/  BSSY B0, `(.L_x_981) ;  /* 0x0000006000007945 */ /* 0x000fe20003800000 */
[----:B------:R-:W-:-:S07]  /*18390*/  IMAD.MOV.U32 R15, RZ, RZ, -0x1 ;  /* 0xffffffffff0f7424 */ /* 0x000fce00078e00ff */
[----:B01----:R-:W-:Y:S05]  /*183a0*/  WARPSYNC.COLLECTIVE R15, `(.L_x_982) ;  /* 0x000000000f0c7348 */ /* 0x003fea0003c00000 */
[----:B------:R-:W-:Y:S02]  /*183b0*/  ELECT P6, UR62, PT ;  /* 0x00000000003e782f */ /* 0x000fe400038c0000 */
[----:B------:R-:W-:Y:S01]  /*183c0*/  MOV R14, UR62 ;  /* 0x0000003e000e7c02 */ /* 0x000fe20008000f00 */
[----:B01----:R-:W-:Y:S10]  /*183d0*/  ENDCOLLECTIVE ;  /* 0x000000000000791b */ /* 0x003ff40003800000 */
.L_x_982:
[----:B------:R-:W-:Y:S05]  /*183e0*/  BSYNC B0 ;  /* 0x0000000000007941 */ /* 0x000fea0003800000 */
.L_x_981:
[----:B------:R-:W-:Y:S05]  /*183f0*/  BRA `(.L_x_983) ;  /* 0xffffff9c00a47947 */ /* 0x000fea000383ffff */
.L_x_836:
[----:B-1----:R1:W2:Y:S02]  /*18400*/  SYNCS.PHASECHK.TRANS64.TRYWAIT P0, [R0+URZ+0x28c40], R2 ;  /* 0x028c4002000075a7 */ /* 0x0022a4000800017f */
[----:B--2---:R-:W-:Y:S05]  /*18410*/  @!P0 NANOSLEEP.SYNCS 0x989680 ;  /* 0x009896800000895d */ /* 0x004fea0003900000 */
[----:B------:R-:W2:Y:S02]  /*18420*/  @!P0 SYNCS.PHASECHK.TRANS64 P0, [R0+URZ+0x28c40], R2 ;  /* 0x028c4002000085a7 */ /* 0x000ea4000800007f */
[----:B--2---:R-:W-:Y:S05]  /*18430*/  @!P0 BRA `(.L_x_836) ;  /* 0xfffffffc00f08947 */ /* 0x004fea000383ffff */
[----:B------:R-:W-:Y:S05]  /*18440*/  BRA `(.L_x_984) ;  /* 0xffffffa000107947 */ /* 0x000fea000383ffff */
.L_x_840:
        /* <DEDUP_REMOVED lines=12> */
.L_x_985:
[----:B------:R-:W-:Y:S02]  /*18510*/  IMAD.MOV.U32 R13, RZ, RZ, R3 ;  /* 0x000000ffff0d7224 */ /* 0x000fe400078e0003 */
[----:B------:R-:W-:-:S07]  /*18520*/  IMAD.MOV.U32 R4, RZ, RZ, R14 ;  /* 0x000000ffff047224 */ /* 0x000fce00078e000e */
[----:B------:R-:W-:Y:S05]  /*18530*/  WARPSYNC.COLLECTIVE R15, `(.L_x_986) ;  /* 0x000000000f087348 */ /* 0x000fea0003c00000 */
[----:B------:R0:W1:Y:S02]  /*18540*/  SHFL.IDX P6, R14, R13, R12, R11 ;  /* 0x0000000c0d0e7389 */ /* 0x00006400000c000b */
[----:B01----:R-:W-:Y:S01]  /*18550*/  ENDCOLLECTIVE ;  /* 0x000000000000791b */ /* 0x003fe20003800000 */
.L_x_986:
[----:B------:R-:W-:Y:S02]  /*18560*/  IMAD.MOV.U32 R13, RZ, RZ, R2 ;  /* 0x000000ffff0d7224 */ /* 0x000fe400078e0002 */
[----:B------:R-:W-:Y:S02]  /*18570*/  IMAD.MOV.U32 R12, RZ, RZ, 0x1 ;  /* 0x00000001ff0c7424 */ /* 0x000fe400078e00ff */
[----:B------:R-:W-:-:S07]  /*18580*/  IMAD.MOV.U32 R5, RZ, RZ, R14 ;  /* 0x000000ffff057224 */ /* 0x000fce00078e000e */
[----:B------:R-:W-:Y:S05]  /*18590*/  WARPSYNC.COLLECTIVE R15, `(.L_x_987) ;  /* 0x000000000f087348 */ /* 0x000fea0003c00000 */
[----:B------:R0:W1:Y:S02]  /*185a0*/  SHFL.IDX P6, R14, R13, R12, R11 ;  /* 0x0000000c0d0e7389 */ /* 0x00006400000c000b */
[----:B01----:R-:W-:Y:S01]  /*185b0*/  ENDCOLLECTIVE ;  /* 0x000000000000791b */ /* 0x003fe20003800000 */
.L_x_987:
        /* <DEDUP_REMOVED lines=10> */
.L_x_988:
        /* <DEDUP_REMOVED lines=11> */
.L_x_989:
        /* <DEDUP_REMOVED lines=10> */
.L_x_990:
        /* <DEDUP_REMOVED lines=12> */
.L_x_991:
        /* <DEDUP_REMOVED lines=14> */
.L_x_992:
[----:B------:R-:W-:Y:S01]  /*18950*/  IMAD.MOV.U32 R3, RZ, RZ, R14 ;  /* 0x000000ffff037224 */ /* 0x000fe200078e000e */
[----:B------:R-:W-:Y:S06]  /*18960*/  BRA `(.L_x_993) ;  /* 0xffffffa4007c7947 */ /* 0x000fec000383ffff */
.L_x_843:
[----:B0-----:R-:W2:Y:S02]  /*18970*/  LDL R2, [R1+0x4] ;  /* 0x0000040001027983 */ /* 0x001ea40000100800 */
[----:B--2---:R0:W1:Y:S02]  /*18980*/  SYNCS.PHASECHK.TRANS64.TRYWAIT P0, [R2+URZ+0x28c20], R0 ;  /* 0x028c2000020075a7 */ /* 0x004064000800017f */
[----:B-1----:R-:W-:Y:S05]  /*18990*/  @!P0 NANOSLEEP.SYNCS 0x989680 ;  /* 0x009896800000895d */ /* 0x002fea0003900000 */
[----:B------:R-:W1:Y:S02]  /*189a0*/  @!P0 SYNCS.PHASECHK.TRANS64 P0, [R2+URZ+0x28c20], R0 ;  /* 0x028c2000020085a7 */ /* 0x000e64000800007f */
[----:B-1----:R-:W-:Y:S05]  /*189b0*/  @!P0 BRA `(.L_x_843) ;  /* 0xfffffffc00ec8947 */ /* 0x002fea000383ffff */
[----:B------:R-:W-:Y:S05]  /*189c0*/  BRA `(.L_x_994) ;  /* 0xffffffa400dc7947 */ /* 0x000fea000383ffff */
.L_x_847:
[----:B0-----:R0:W1:Y:S02]  /*189d0*/  SYNCS.PHASECHK.TRANS64.TRYWAIT P0, [R3+URZ+0x28c60], R0 ;  /* 0x028c6000030075a7 */ /* 0x001064000800017f */
[----:B-1----:R-:W-:Y:S05]  /*189e0*/  @!P0 NANOSLEEP.SYNCS 0x989680 ;  /* 0x009896800000895d */ /* 0x002fea0003900000 */
[----:B------:R-:W1:Y:S02]  /*189f0*/  @!P0 SYNCS.PHASECHK.TRANS64 P0, [R3+URZ+0x28c60], R0 ;  /* 0x028c6000030085a7 */ /* 0x000e64000800007f */
[----:B-1----:R-:W-:Y:S05]  /*18a00*/  @!P0 BRA `(.L_x_847) ;  /* 0xfffffffc00f08947 */ /* 0x002fea000383ffff */
[----:B------:R-:W-:Y:S05]  /*18a10*/  BRA `(.L_x_995) ;  /* 0xffffffa8000c7947 */ /* 0x000fea000383ffff */
.L_x_866:
[----:B-1----:R1:W2:Y:S02]  /*18a20*/  SYNCS.PHASECHK.TRANS64.TRYWAIT P0, [R3+URZ+0x28c40], R2 ;  /* 0x028c4002030075a7 */ /* 0x0022a4000800017f */
[----:B--2---:R-:W-:Y:S05]  /*18a30*/  @!P0 NANOSLEEP.SYNCS 0x989680 ;  /* 0x009896800000895d */ /* 0x004fea0003900000 */
[----:B------:R-:W2:Y:S02]  /*18a40*/  @!P0 SYNCS.PHASECHK.TRANS64 P0, [R3+URZ+0x28c40], R2 ;  /* 0x028c4002030085a7 */ /* 0x000ea4000800007f */
[----:B--2---:R-:W-:Y:S05]  /*18a50*/  @!P0 BRA `(.L_x_866) ;  /* 0xfffffffc00f08947 */ /* 0x004fea000383ffff */
[----:B------:R-:W-:Y:S05]  /*18a60*/  BRA `(.L_x_996) ;  /* 0xffffffb4003c7947 */ /* 0x000fea000383ffff */
.L_x_871:
[----:B0-----:R0:W2:Y:S02]  /*18a70*/  SYNCS.PHASECHK.TRANS64.TRYWAIT P0, [R3+URZ+0x28c60], R2 ;  /* 0x028c6002030075a7 */ /* 0x0010a4000800017f */
[----:B--2---:R-:W-:Y:S05]  /*18a80*/  @!P0 NANOSLEEP.SYNCS 0x989680 ;  /* 0x009896800000895d */ /* 0x004fea0003900000 */
[----:B------:R-:W2:Y:S02]  /*18a90*/  @!P0 SYNCS.PHASECHK.TRANS64 P0, [R3+URZ+0x28c60], R2 ;  /* 0x028c6002030085a7 */ /* 0x000ea4000800007f */
[----:B--2---:R-:W-:Y:S05]  /*18aa0*/  @!P0 BRA `(.L_x_871) ;  /* 0xfffffffc00f08947 */ /* 0x004fea000383ffff */
[----:B------:R-:W-:Y:S05]  /*18ab0*/  BRA `(.L_x_997) ;  /* 0xffffffb400c47947 */ /* 0x000fea000383ffff */
.L_x_886:
[----:B0-----:R0:W1:Y:S02]  /*18ac0*/  SYNCS.PHASECHK.TRANS64.TRYWAIT P0, [R4+URZ+0x28c40], R2 ;  /* 0x028c4002040075a7 */ /* 0x001064000800017f */
[----:B-1----:R-:W-:Y:S05]  /*18ad0*/  @!P0 NANOSLEEP.SYNCS 0x989680 ;  /* 0x009896800000895d */ /* 0x002fea0003900000 */
[----:B------:R-:W1:Y:S02]  /*18ae0*/  @!P0 SYNCS.PHASECHK.TRANS64 P0, [R4+URZ+0x28c40], R2 ;  /* 0x028c4002040085a7 */ /* 0x000e64000800007f */
[----:B-1----:R-:W-:Y:S05]  /*18af0*/  @!P0 BRA `(.L_x_886) ;  /* 0xfffffffc00f08947 */ /* 0x002fea000383ffff */
[----:B------:R-:W-:Y:S05]  /*18b00*/  BRA `(.L_x_998) ;  /* 0xffffffc000d47947 */ /* 0x000fea000383ffff */
.L_x_891:
[----:B-1----:R1:W2:Y:S02]  /*18b10*/  SYNCS.PHASECHK.TRANS64.TRYWAIT P0, [R4+URZ+0x28c60], R2 ;  /* 0x028c6002040075a7 */ /* 0x0022a4000800017f */
[----:B--2---:R-:W-:Y:S05]  /*18b20*/  @!P0 NANOSLEEP.SYNCS 0x989680 ;  /* 0x009896800000895d */ /* 0x004fea0003900000 */
[----:B------:R-:W2:Y:S02]  /*18b30*/  @!P0 SYNCS.PHASECHK.TRANS64 P0, [R4+URZ+0x28c60], R2 ;  /* 0x028c6002040085a7 */ /* 0x000ea4000800007f */
[----:B--2---:R-:W-:Y:S05]  /*18b40*/  @!P0 BRA `(.L_x_891) ;  /* 0xfffffffc00f08947 */ /* 0x004fea000383ffff */
[----:B------:R-:W-:Y:S05]  /*18b50*/  BRA `(.L_x_999) ;  /* 0xffffffc400587947 */ /* 0x000fea000383ffff */
.L_x_906:
[----:B-1----:R1:W2:Y:S02]  /*18b60*/  SYNCS.PHASECHK.TRANS64.TRYWAIT P0, [R4+URZ+0x28c40], R2 ;  /* 0x028c4002040075a7 */ /* 0x0022a4000800017f */
[----:B--2---:R-:W-:Y:S05]  /*18b70*/  @!P0 NANOSLEEP.SYNCS 0x989680 ;  /* 0x009896800000895d */ /* 0x004fea0003900000 */
[----:B------:R-:W2:Y:S02]  /*18b80*/  @!P0 SYNCS.PHASECHK.TRANS64 P0, [R4+URZ+0x28c40], R2 ;  /* 0x028c4002040085a7 */ /* 0x000ea4000800007f */
[----:B--2---:R-:W-:Y:S05]  /*18b90*/  @!P0 BRA `(.L_x_906) ;  /* 0xfffffffc00f08947 */ /* 0x004fea000383ffff */
[----:B------:R-:W-:Y:S05]  /*18ba0*/  BRA `(.L_x_1000) ;  /* 0xffffffd000447947 */ /* 0x000fea000383ffff */
.L_x_911:
[----:B0-----:R0:W2:Y:S02]  /*18bb0*/  SYNCS.PHASECHK.TRANS64.TRYWAIT P0, [R4+URZ+0x28c60], R2 ;  /* 0x028c6002040075a7 */ /* 0x0010a4000800017f */
[----:B--2---:R-:W-:Y:S05]  /*18bc0*/  @!P0 NANOSLEEP.SYNCS 0x989680 ;  /* 0x009896800000895d */ /* 0x004fea0003900000 */
[----:B------:R-:W2:Y:S02]  /*18bd0*/  @!P0 SYNCS.PHASECHK.TRANS64 P0, [R4+URZ+0x28c60], R2 ;  /* 0x028c6002040085a7 */ /* 0x000ea4000800007f */
[----:B--2---:R-:W-:Y:S05]  /*18be0*/  @!P0 BRA `(.L_x_911) ;  /* 0xfffffffc00f08947 */ /* 0x004fea000383ffff */
[----:B------:R-:W-:Y:S05]  /*18bf0*/  BRA `(.L_x_1001) ;  /* 0xffffffd000cc7947 */ /* 0x000fea000383ffff */
.L_x_927:
[----:B------:R-:W-:Y:S01]  /*18c00*/  BSSY B0, `(.L_x_1002) ;  /* 0x0000008000007945 */ /* 0x000fe20003800000 */
[----:B------:R-:W-:Y:S02]  /*18c10*/  IMAD.MOV.U32 R13, RZ, RZ, R16 ;  /* 0x000000ffff0d7224 */ /* 0x000fe400078e0010 */
[----:B------:R-:W-:Y:S02]  /*18c20*/  IMAD.MOV.U32 R12, RZ, RZ, RZ ;  /* 0x000000ffff0c7224 */ /* 0x000fe400078e00ff */
[----:B------:R-:W-:Y:S02]  /*18c30*/  IMAD.MOV.U32 R11, RZ, RZ, 0x1f ;  /* 0x0000001fff0b7424 */ /* 0x000fe400078e00ff */
[----:B------:R-:W-:-:S07]  /*18c40*/  IMAD.MOV.U32 R15, RZ, RZ, -0x1 ;  /* 0xffffffffff0f7424 */ /* 0x000fce00078e00ff */
[----:B-1---5:R-:W-:Y:S05]  /*18c50*/  WARPSYNC.COLLECTIVE R15, `(.L_x_1003) ;  /* 0x000000000f087348 */ /* 0x022fea0003c00000 */
[----:B------:R0:W2:Y:S02]  /*18c60*/  SHFL.IDX P6, R14, R13, R12, R11 ;  /* 0x0000000c0d0e7389 */ /* 0x0000a400000c000b */
[----:B012--5:R-:W-:Y:S01]  /*18c70*/  ENDCOLLECTIVE ;  /* 0x000000000000791b */ /* 0x027fe20003800000 */
.L_x_1003:
[----:B------:R-:W-:Y:S05]  /*18c80*/  BSYNC B0 ;  /* 0x0000000000007941 */ /* 0x000fea0003800000 */
.L_x_1002:
        /* <DEDUP_REMOVED lines=9> */
.L_x_1004:
[----:B------:R-:W-:Y:S02]  /*18d20*/  ULDC UR4, c[0x0][0xc3c] ;  /* 0x00030f0000047ab9 */ /* 0x000fe40000000800 */
[----:B------:R-:W-:-:S13]  /*18d30*/  ISETP.GE.OR P1, PT, R5, UR4, !P0 ;  /* 0x0000000405007c0c */ /* 0x000fda000c726670 */
[----:B------:R-:W0:Y:S01]  /*18d40*/  @!P1 LDC.64 R2, c[0x0][0xc80] ;  /* 0x00032000ff029b82 */ /* 0x000e220000000a00 */
[----:B------:R-:W-:Y:S01]  /*18d50*/  MOV R11, RZ ;  /* 0x000000ff000b7202 */ /* 0x000fe20000000f00 */
        /* <DEDUP_REMOVED lines=14> */
.L_x_1005:
[----:B------:R-:W-:Y:S02]  /*18e40*/  IMAD.MOV.U32 R12, RZ, RZ, 0x2 ;  /* 0x00000002ff0c7424 */ /* 0x000fe400078e00ff */
[----:B------:R-:W-:-:S05]  /*18e50*/  IMAD.MOV.U32 R3, RZ, RZ, R14 ;  /* 0x000000ffff037224 */ /* 0x000fca00078e000e */
[----:B------:R-:W-:-:S05]  /*18e60*/  SEL R5, R3, RZ, P1 ;  /* 0x000000ff03057207 */ /* 0x000fca0000800000 */
[----:B------:R-:W-:-:S04]  /*18e70*/  IMAD.IADD R3, R2, 0x1, R5 ;  /* 0x0000000102037824 */ /* 0x000fc800078e0205 */
[----:B------:R-:W-:-:S07]  /*18e80*/  IMAD.MOV.U32 R13, RZ, RZ, R3 ;  /* 0x000000ffff0d7224 */ /* 0x000fce00078e0003 */
[----:B------:R-:W-:Y:S05]  /*18e90*/  WARPSYNC.COLLECTIVE R15, `(.L_x_1006) ;  /* 0x000000000f087348 */ /* 0x000fea0003c00000 */
[----:B------:R0:W1:Y:S02]  /*18ea0*/  SHFL.UP P6, R14, R13, R12, R11 ;  /* 0x0400000c0d0e7389 */ /* 0x00006400000c000b */
[----:B01----:R-:W-:Y:S01]  /*18eb0*/  ENDCOLLECTIVE ;  /* 0x000000000000791b */ /* 0x003fe20003800000 */
.L_x_1006:
        /* <DEDUP_REMOVED lines=8> */
.L_x_1007:
        /* <DEDUP_REMOVED lines=8> */
.L_x_1008:
        /* <DEDUP_REMOVED lines=8> */
.L_x_1009:
[----:B------:R-:W-:Y:S02]  /*19040*/  IMAD.MOV.U32 R12, RZ, RZ, 0x1f ;  /* 0x0000001fff0c7424 */ /* 0x000fe400078e00ff */
[----:B------:R-:W-:Y:S02]  /*19050*/  IMAD.MOV.U32 R11, RZ, RZ, 0x1f ;  /* 0x0000001fff0b7424 */ /* 0x000fe400078e00ff */
[----:B------:R-:W-:-:S05]  /*19060*/  IMAD.MOV.U32 R5, RZ, RZ, R14 ;  /* 0x000000ffff057224 */ /* 0x000fca00078e000e */
[----:B------:R-:W-:-:S05]  /*19070*/  SEL R5, R5, RZ, P5 ;  /* 0x000000ff05057207 */ /* 0x000fca0002800000 */
[----:B------:R-:W-:-:S04]  /*19080*/  IMAD.IADD R3, R3, 0x1, R5 ;  /* 0x0000000103037824 */ /* 0x000fc800078e0205 */
[----:B------:R-:W-:-:S07]  /*19090*/  IMAD.MOV.U32 R13, RZ, RZ, R3 ;  /* 0x000000ffff0d7224 */ /* 0x000fce00078e0003 */
[----:B------:R-:W-:Y:S05]  /*190a0*/  WARPSYNC.COLLECTIVE R15, `(.L_x_1010) ;  /* 0x000000000f087348 */ /* 0x000fea0003c00000 */
[----:B------:R0:W1:Y:S02]  /*190b0*/  SHFL.IDX P6, R14, R13, R12, R11 ;  /* 0x0000000c0d0e7389 */ /* 0x00006400000c000b */
[----:B01----:R-:W-:Y:S01]  /*190c0*/  ENDCOLLECTIVE ;  /* 0x000000000000791b */ /* 0x003fe20003800000 */
.L_x_1010:
[----:B------:R-:W-:Y:S01]  /*190d0*/  IMAD.MOV.U32 R6, RZ, RZ, R14 ;  /* 0x000000ffff067224 */ /* 0x000fe200078e000e */
[----:B------:R-:W-:Y:S06]  /*190e0*/  BRA `(.L_x_1011) ;  /* 0xffffffdc00247947 */ /* 0x000fec000383ffff */
.L_x_932:
[----:B------:R-:W-:Y:S01]  /*190f0*/  BSSY B0, `(.L_x_1012) ;  /* 0x0000008000007945 */ /* 0x000fe20003800000 */
[----:B-----5:R-:W-:Y:S02]  /*19100*/  IMAD.MOV.U32 R13, RZ, RZ, R2 ;  /* 0x000000ffff0d7224 */ /* 0x020fe400078e0002 */
[----:B------:R-:W-:Y:S02]  /*19110*/  IMAD.MOV.U32 R12, RZ, RZ, 0x1 ;  /* 0x00000001ff0c7424 */ /* 0x000fe400078e00ff */
[----:B------:R-:W-:Y:S02]  /*19120*/  IMAD.MOV.U32 R11, RZ, RZ, RZ ;  /* 0x000000ffff0b7224 */ /* 0x000fe400078e00ff */
[----:B------:R-:W-:-:S07]  /*19130*/  IMAD.MOV.U32 R15, RZ, RZ, -0x1 ;  /* 0xffffffffff0f7424 */ /* 0x000fce00078e00ff */
[----:B0-----:R-:W-:Y:S05]  /*19140*/  WARPSYNC.COLLECTIVE R15, `(.L_x_1013) ;  /* 0x000000000f087348 */ /* 0x001fea0003c00000 */
[----:B------:R1:W2:Y:S02]  /*19150*/  SHFL.UP P6, R14, R13, R12, R11 ;  /* 0x0400000c0d0e7389 */ /* 0x0002a400000c000b */
[----:B012---:R-:W-:Y:S01]  /*19160*/  ENDCOLLECTIVE ;  /* 0x000000000000791b */ /* 0x007fe20003800000 */
.L_x_1013:
[----:B------:R-:W-:Y:S05]  /*19170*/  BSYNC B0 ;  /* 0x0000000000007941 */ /* 0x000fea0003800000 */
.L_x_1012:
        /* <DEDUP_REMOVED lines=9> */
.L_x_1014:
        /* <DEDUP_REMOVED lines=8> */
.L_x_1015:
        /* <DEDUP_REMOVED lines=8> */
.L_x_1016:
        /* <DEDUP_REMOVED lines=8> */
.L_x_1017:
        /* <DEDUP_REMOVED lines=9> */
.L_x_1018:
[----:B------:R-:W-:Y:S01]  /*19420*/  IMAD.MOV.U32 R6, RZ, RZ, R14 ;  /* 0x000000ffff067224 */ /* 0x000fe200078e000e */
[----:B------:R-:W-:Y:S06]  /*19430*/  BRA `(.L_x_1019) ;  /* 0xffffffd800ec7947 */ /* 0x000fec000383ffff */
.L_x_934:
[----:B------:R-:W-:Y:S01]  /*19440*/  BSSY B0, `(.L_x_1020) ;  /* 0x0000006000007945 */ /* 0x000fe20003800000 */
[----:B------:R-:W-:Y:S01]  /*19450*/  PLOP3.LUT P6, PT, P6, PT, PT, 0x8, 0x0 ;  /* 0x000000000000781c */ /* 0x000fe200037ce170 */
[----:B------:R-:W-:-:S12]  /*19460*/  IMAD.MOV.U32 R15, RZ, RZ, -0x1 ;  /* 0xffffffffff0f7424 */ /* 0x000fd800078e00ff */
[----:B0----5:R-:W-:Y:S05]  /*19470*/  WARPSYNC.COLLECTIVE R15, `(.L_x_1021) ;  /* 0x000000000f087348 */ /* 0x021fea0003c00000 */
[----:B------:R-:W-:Y:S01]  /*19480*/  VOTE.ANY R14, PT, P6 ;  /* 0x00000000000e7806 */ /* 0x000fe200030e0100 */
[----:B0----5:R-:W-:Y:S06]  /*19490*/  ENDCOLLECTIVE ;  /* 0x000000000000791b */ /* 0x021fec0003800000 */
.L_x_1021:
[----:B------:R-:W-:Y:S05]  /*194a0*/  BSYNC B0 ;  /* 0x0000000000007941 */ /* 0x000fea0003800000 */
.L_x_1020:
        /* <DEDUP_REMOVED lines=9> */
.L_x_1022:
[----:B------:R-:W-:Y:S01]  /*19540*/  IMAD.MOV.U32 R17, RZ, RZ, R14 ;  /* 0x000000ffff117224 */ /* 0x000fe200078e000e */
[----:B------:R-:W-:Y:S06]  /*19550*/  BRA `(.L_x_1023) ;  /* 0xffffffd800dc7947 */ /* 0x000fec000383ffff */
.L_x_936:
[----:B------:R-:W-:Y:S01]  /*19560*/  BSSY B0, `(.L_x_1024) ;  /* 0x0000007000007945 */ /* 0x000fe20003800000 */
[----:B------:R-:W-:Y:S02]  /*19570*/  IMAD.MOV.U32 R13, RZ, RZ, R3 ;  /* 0x000000ffff0d7224 */ /* 0x000fe400078e0003 */
[----:B------:R-:W-:Y:S02]  /*19580*/  IMAD.MOV.U32 R11, RZ, RZ, 0x1f ;  /* 0x0000001fff0b7424 */ /* 0x000fe400078e00ff */
[----:B------:R-:W-:-:S07]  /*19590*/  IMAD.MOV.U32 R15, RZ, RZ, -0x1 ;  /* 0xffffffffff0f7424 */ /* 0x000fce00078e00ff */
[----:B0-2--5:R-:W-:Y:S05]  /*195a0*/  WARPSYNC.COLLECTIVE R15, `(.L_x_1025) ;  /* 0x000000000f087348 */ /* 0x025fea0003c00000 */
[----:B------:R1:W3:Y:S02]  /*195b0*/  SHFL.IDX P6, R14, R13, R12, R11 ;  /* 0x0000000c0d0e7389 */ /* 0x0002e400000c000b */
[----:B0123-5:R-:W-:Y:S01]  /*195c0*/  ENDCOLLECTIVE ;  /* 0x000000000000791b */ /* 0x02ffe20003800000 */
.L_x_1025:
[----:B------:R-:W-:Y:S05]  /*195d0*/  BSYNC B0 ;  /* 0x0000000000007941 */ /* 0x000fea0003800000 */
.L_x_1024:
[----:B------:R-:W-:Y:S01]  /*195e0*/  IMAD.MOV.U32 R2, RZ, RZ, R14 ;  /* 0x000000ffff027224 */ /* 0x000fe200078e000e */
[----:B------:R-:W-:Y:S06]  /*195f0*/  BRA `(.L_x_935) ;  /* 0xffffffd800d07947 */ /* 0x000fec000383ffff */
.L_x_940:
[----:B0-----:R0:W1:Y:S02]  /*19600*/  SYNCS.PHASECHK.TRANS64.TRYWAIT P0, [R0+URZ+0x28c20], R3 ;  /* 0x028c2003000075a7 */ /* 0x001064000800017f */
[----:B-1----:R-:W-:Y:S05]  /*19610*/  @!P0 NANOSLEEP.SYNCS 0x989680 ;  /* 0x009896800000895d */ /* 0x002fea0003900000 */
[----:B------:R-:W1:Y:S02]  /*19620*/  @!P0 SYNCS.PHASECHK.TRANS64 P0, [R0+URZ+0x28c20], R3 ;  /* 0x028c2003000085a7 */ /* 0x000e64000800007f */
[----:B-1----:R-:W-:Y:S05]  /*19630*/  @!P0 BRA `(.L_x_940) ;  /* 0xfffffffc00f08947 */ /* 0x002fea000383ffff */
[----:B------:R-:W-:Y:S05]  /*19640*/  BRA `(.L_x_1026) ;  /* 0xffffffdc00c47947 */ /* 0x000fea000383ffff */
.L_x_941:
        /* <DEDUP_REMOVED lines=8> */
[----:B0----5:R-:W-:Y:S05]  /*196d0*/  WARPSYNC.COLLECTIVE R15, `(.L_x_1028) ;  /* 0x000000000f087348 */ /* 0x021fea0003c00000 */
[----:B------:R1:W2:Y:S02]  /*196e0*/  SHFL.IDX P6, R14, R13, R12, R11 ;  /* 0x0000000c0d0e7389 */ /* 0x0002a400000c000b */
[----:B012--5:R-:W-:Y:S01]  /*196f0*/  ENDCOLLECTIVE ;  /* 0x000000000000791b */ /* 0x027fe20003800000 */
.L_x_1028:
[----:B------:R-:W-:Y:S05]  /*19700*/  BSYNC B0 ;  /* 0x0000000000007941 */ /* 0x000fea0003800000 */
.L_x_1027:
[----:B------:R-:W-:Y:S05]  /*19710*/  BRA `(.L_x_1029) ;  /* 0xffffffdc00ac7947 */ /* 0x000fea000383ffff */
.L_x_942:
[----:B------:R-:W-:Y:S01]  /*19720*/  BSSY B0, `(.L_x_1030) ;  /* 0x0000006000007945 */ /* 0x000fe20003800000 */
[----:B------:R-:W-:-:S07]  /*19730*/  IMAD.MOV.U32 R15, RZ, RZ, -0x1 ;  /* 0xffffffffff0f7424 */ /* 0x000fce00078e00ff */
[----:B01---5:R-:W-:Y:S05]  /*19740*/  WARPSYNC.COLLECTIVE R15, `(.L_x_1031) ;  /* 0x000000000f0c7348 */ /* 0x023fea0003c00000 */
[----:B------:R-:W-:Y:S02]  /*19750*/  ELECT P6, UR62, PT ;  /* 0x00000000003e782f */ /* 0x000fe400038c0000 */
[----:B------:R-:W-:Y:S01]  /*19760*/  MOV R14, UR62 ;  /* 0x0000003e000e7c02 */ /* 0x000fe20008000f00 */
[----:B01---5:R-:W-:Y:S10]  /*19770*/  ENDCOLLECTIVE ;  /* 0x000000000000791b */ /* 0x023ff40003800000 */
.L_x_1031:
[----:B------:R-:W-:Y:S05]  /*19780*/  BSYNC B0 ;  /* 0x0000000000007941 */ /* 0x000fea0003800000 */
.L_x_1030:
[----:B------:R-:W-:Y:S05]  /*19790*/  BRA `(.L_x_1032) ;  /* 0xffffffdc00a07947 */ /* 0x000fea000383ffff */
.L_x_944:
[----:B0-----:R0:W1:Y:S02]  /*197a0*/  SYNCS.PHASECHK.TRANS64.TRYWAIT P0, [R6+URZ], R5 ;  /* 0x00000005060075a7 */ /* 0x001064000800017f */
[----:B-1----:R-:W-:Y:S05]  /*197b0*/  @!P0 NANOSLEEP.SYNCS 0x989680 ;  /* 0x009896800000895d */ /* 0x002fea0003900000 */
[----:B------:R-:W1:Y:S02]  /*197c0*/  @!P0 SYNCS.PHASECHK.TRANS64 P0, [R6+URZ], R5 ;  /* 0x00000005060085a7 */ /* 0x000e64000800007f */
[----:B-1----:R-:W-:Y:S05]  /*197d0*/  @!P0 BRA `(.L_x_944) ;  /* 0xfffffffc00f08947 */ /* 0x002fea000383ffff */
[----:B------:R-:W-:Y:S05]  /*197e0*/  BRA `(.L_x_1033) ;  /* 0xffffffdc00dc7947 */ /* 0x000fea000383ffff */
.L_x_945:
[----:B-1----:R1:W2:Y:S02]  /*197f0*/  SYNCS.PHASECHK.TRANS64.TRYWAIT P0, [R7+URZ], R2 ;  /* 0x00000002070075a7 */ /* 0x0022a4000800017f */
[----:B--2---:R-:W-:Y:S05]  /*19800*/  @!P0 NANOSLEEP.SYNCS 0x989680 ;  /* 0x009896800000895d */ /* 0x004fea0003900000 */
[----:B------:R-:W2:Y:S02]  /*19810*/  @!P0 SYNCS.PHASECHK.TRANS64 P0, [R7+URZ], R2 ;  /* 0x00000002070085a7 */ /* 0x000ea4000800007f */
[----:B--2---:R-:W-:Y:S05]  /*19820*/  @!P0 BRA `(.L_x_945) ;  /* 0xfffffffc00f08947 */ /* 0x004fea000383ffff */
[----:B------:R-:W-:Y:S05]  /*19830*/  BRA `(.L_x_1034) ;  /* 0xffffffdc00d07947 */ /* 0x000fea000383ffff */
.L_x_947:
[----:B--2---:R2:W3:Y:S02]  /*19840*/  SYNCS.PHASECHK.TRANS64.TRYWAIT P0, [R4+URZ], R5 ;  /* 0x00000005040075a7 */ /* 0x0044e4000800017f */
[----:B---3--:R-:W-:Y:S05]  /*19850*/  @!P0 NANOSLEEP.SYNCS 0x989680 ;  /* 0x009896800000895d */ /* 0x008fea0003900000 */
[----:B------:R-:W3:Y:S02]  /*19860*/  @!P0 SYNCS.PHASECHK.TRANS64 P0, [R4+URZ], R5 ;  /* 0x00000005040085a7 */ /* 0x000ee4000800007f */
[----:B---3--:R-:W-:Y:S05]  /*19870*/  @!P0 BRA `(.L_x_947) ;  /* 0xfffffffc00f08947 */ /* 0x008fea000383ffff */
[----:B------:R-:W-:Y:S05]  /*19880*/  BRA `(.L_x_1035) ;  /* 0xffffffdc00d87947 */ /* 0x000fea000383ffff */
.L_x_1036:
        /* <DEDUP_REMOVED lines=15> */
.L_x_5870:


//--------------------- .text._ZN7cutlass13device_kernelIN5flash11enable_sm90INS1_16FlashAttnFwdSm90INS1_25CollectiveMainloopFwdSm90ILi2EN4cute5tupleIJNS5_1CILi1EEES8_S8_EEENS6_IJNS7_ILi64EEESA_SA_EEELi512ENS_6half_tEfNS_4arch4Sm90ELb0ELb0ELb0ELb1ELb0ELb0ELb1ELb0ELb0ELb1ELb0ELb0EEENS1_21CollectiveEpilogueFwdINS6_IJSA_NS7_ILi512EEESA_EEES9_SC_SE_Li256ELb1ELb1ELb0ELb0EEENS1_36VarlenDynamicPersistentTileSchedulerILi64ELi64ELi256ELi128ELb0ELb1ELb1ELb0ELb1ELb1EEEEEEEEEvNT_6ParamsE --------------------------
	.section	.text._ZN7cutlass13device_kernelIN5flash11enable_sm90INS1_16FlashAttnFwdSm90INS1_25CollectiveMainloopFwdSm90ILi2EN4cute5tupleIJNS5_1CILi1EEES8_S8_EEENS6_IJNS7_ILi64EEESA_SA_EEELi512ENS_6half_tEfNS_4arch4Sm90ELb0ELb0ELb0ELb1ELb0ELb0ELb1ELb0ELb0ELb1ELb0ELb0EEENS1_21CollectiveEpilogueFwdINS6_IJSA_NS7_ILi512EEESA_EEES9_SC_SE_Li256ELb1ELb1ELb0ELb0EEENS1_36VarlenDynamicPersistentTileSchedulerILi64ELi64ELi256ELi128ELb0ELb1ELb1ELb0ELb1ELb1EEEEEEEEEvNT_6ParamsE,"ax",@progbits
	.align	128
.text._ZN7cutlass13device_kernelIN5flash11enable_sm90INS1_16FlashAttnFwdSm90INS1_25CollectiveMainloopFwdSm90ILi2EN4cute5tupleIJNS5_1CILi1EEES8_S8_EEENS6_IJNS7_ILi64EEESA_SA_EEELi512ENS_6half_tEfNS_4arch4Sm90ELb0ELb0ELb0ELb1ELb0ELb0ELb1ELb0ELb0ELb1ELb0ELb0EEENS1_21CollectiveEpilogueFwdINS6_IJSA_NS7_ILi512EEESA_EEES9_SC_SE_Li256ELb1ELb1ELb0ELb0EEENS1_36VarlenDynamicPersistentTileSchedulerILi64ELi64ELi256ELi128ELb0ELb1ELb1ELb0ELb1ELb1EEEEEEEEEvNT_6ParamsE:
        .type           _ZN7cutlass13device_kernelIN5flash11enable_sm90INS1_16FlashAttnFwdSm90INS1_25CollectiveMainloopFwdSm90ILi2EN4cute5tupleIJNS5_1CILi1EEES8_S8_EEENS6_IJNS7_ILi64EEESA_SA_EEELi512ENS_6half_tEfNS_4arch4Sm90ELb0ELb0ELb0ELb1ELb0ELb0ELb1ELb0ELb0ELb1ELb0ELb0EEENS1_21CollectiveEpilogueFwdINS6_IJSA_NS7_ILi512EEESA_EEES9_SC_SE_Li256ELb1ELb1ELb0ELb0EEENS1_36VarlenDynamicPersistentTileSchedulerILi64ELi64ELi256ELi128ELb0ELb1ELb1ELb0ELb1ELb1EEEEEEEEEvNT_6ParamsE,@function
        .size           _ZN7cutlass13device_kernelIN5flash11enable_sm90INS1_16FlashAttnFwdSm90INS1_25CollectiveMainloopFwdSm90ILi2EN4cute5tupleIJNS5_1CILi1EEES8_S8_EEENS6_IJNS7_ILi64EEESA_SA_EEELi512ENS_6half_tEfNS_4arch4Sm90ELb0ELb0ELb0ELb1ELb0ELb0ELb1ELb0ELb0ELb1ELb0ELb0EEENS1_21CollectiveEpilogueFwdINS6_IJSA_NS7_ILi512EEESA_EEES9_SC_SE_Li256ELb1ELb1ELb0ELb0EEENS1_36VarlenDynamicPersistentTileSchedulerILi64ELi64ELi256ELi128ELb0ELb1ELb1ELb0ELb1ELb1EEEEEEEEEvNT_6ParamsE,(.L_x_5871 - _ZN7cutlass13device_kernelIN5flash11enable_sm90INS1_16FlashAttnFwdSm90INS1_25CollectiveMainloopFwdSm90ILi2EN4cute5tupleIJNS5_1CILi1EEES8_S8_EEENS6_IJNS7_ILi64EEESA_SA_EEELi512ENS_6half_tEfNS_4arch4Sm90ELb0ELb0ELb0ELb1ELb0ELb0ELb1ELb0ELb0ELb1ELb0ELb0EEENS1_21CollectiveEpilogueFwdINS6_IJSA_NS7_ILi512EEESA_EEES9_SC_SE_Li256ELb1ELb1ELb0ELb0EEENS1_36VarlenDynamicPersistentTileSchedulerILi64ELi64ELi256ELi128ELb0ELb1ELb1ELb0ELb1ELb1EEEEEEEEEvNT_6ParamsE)
        .other          _ZN7cutlass13device_kernelIN5flash11enable_sm90INS1_16FlashAttnFwdSm90INS1_25CollectiveMainloopFwdSm90ILi2EN4cute5tupleIJNS5_1CILi1EEES8_S8_EEENS6_IJNS7_ILi64EEESA_SA_EEELi512ENS_6half_tEfNS_4arch4Sm90ELb0ELb0ELb0ELb1ELb0ELb0ELb1ELb0ELb0ELb1ELb0ELb0EEENS1_21CollectiveEpilogueFwdINS6_IJSA_NS7_ILi512EEESA_EEES9_SC_SE_Li256ELb1ELb1ELb0ELb0EEENS1_36VarlenDynamicPersistentTileSchedulerILi64ELi64ELi256ELi128ELb0ELb1ELb1ELb0ELb1ELb1EEEEEEEEEvNT_6ParamsE,@"STO_CUDA_ENTRY STV_DEFAULT"
_ZN7cutlass13device_kernelIN5flash11enable_sm90INS1_16FlashAttnFwdSm90INS1_25CollectiveMainloopFwdSm90ILi2EN4cute5tupleIJNS5_1CILi1EEES8_S8_EEENS6_IJNS7_ILi64EEESA_SA_EEELi512ENS_6half_tEfNS_4arch4Sm90ELb0ELb0ELb0ELb1ELb0ELb0ELb1ELb0ELb0ELb1ELb0ELb0EEENS1_21CollectiveEpilogueFwdINS6_IJSA_NS7_ILi512EEESA_EEES9_SC_SE_Li256ELb1ELb1ELb0ELb0EEENS1_36VarlenDynamicPersistentTileSchedulerILi64ELi64ELi256ELi128ELb0ELb1ELb1ELb0ELb1ELb1EEEEEEEEEvNT_6ParamsE:
        /* <DEDUP_REMOVED lines=17> */
.L_x_1038:
[----:B------:R-:W-:Y:S05]  /*0110*/  BSYNC B0 ;  /* 0x0000000000007941 */ /* 0x000fea0003800000 */
.L_x_1037:
        /* <DEDUP_REMOVED lines=39> */
.L_x_1039:
        /* <DEDUP_REMOVED lines=22> */
.L_x_1040:
        /* <DEDUP_REMOVED lines=18> */
.L_x_1041:
        /* <DEDUP_REMOVED lines=22> */
.L_x_1042:
        /* <DEDUP_REMOVED lines=22> */
.L_x_1043:
[----:B------:R-:W-:Y:S01]  /*08d0*/  ISETP.NE.AND P0, PT, R3, RZ, PT ;  /* 0x000000ff0300720c */ /* 0x000fe20003f05270 */
[----:B------:R-:W-:Y:S01]  /*08e0*/  NOP ;  /* 0x0000000000007918 */ /* 0x000fe20000000000 */
[----:B------:R-:W-:Y:S01]  /*08f0*/  ULDC.64 UR38, c[0x0][0x208] ;  /* 0x0000820000267ab9 */ /* 0x000fe20000000a00 */
[----:B01234-:R-:W-:Y:S10]  /*0900*/  BAR.SYNC.DEFER_BLOCKING 0x0 ;  /* 0x0000000000007b1d */ /* 0x01fff40000010000 */
[----:B------:R-:W-:Y:S05]  /*0910*/  @!P0 BRA `(.L_x_1044) ;  /* 0x000000b000808947 */ /* 0x000fea0003800000 */
.L_x_1045:
        /* <DEDUP_REMOVED lines=23> */
[----:B------:R-:W-:Y:S01]  /*0a90*/  IMAD.MOV.U32 R193, RZ, RZ, RZ ;  /* 0x000000ffffc17224 */ /* 0x000fe200078e00ff */
[----:B------:R-:W-:Y:S01]  /*0aa0*/  SHF.R.S32.HI R0, RZ, 0x1f, R199 ;  /* 0x0000001fff007819 */ /* 0x000fe200000114c7 */
[----:B------:R-:W-:-:S03]  /*0ab0*/  UMOV UR36, URZ ;  /* 0x0000003f00247c82 */ /* 0x000fc60008000000 */
[CC--:B------:R-:W-:Y:S02]  /*0ac0*/  LEA.HI R2, R0.reuse, R199.reuse, RZ, 0x4 ;  /* 0x000000c700027211 */ /* 0x0c0fe400078f20ff */
[CC--:B------:R-:W-:Y:S02]  /*0ad0*/  LEA.HI R5, R0.reuse, R199.reuse, RZ, 0x5 ;  /* 0x000000c700057211 */ /* 0x0c0fe400078f28ff */
[----:B------:R-:W-:Y:S02]  /*0ae0*/  SHF.R.S32.HI R3, RZ, 0x4, R2 ;  /* 0x00000004ff037819 */ /* 0x000fe40000011402 */
[----:B------:R-:W-:Y:S02]  /*0af0*/  LEA.HI R7, R0, R199, RZ, 0x2 ;  /* 0x000000c700077211 */ /* 0x000fe400078f10ff */
[----:B------:R-:W-:Y:S02]  /*0b00*/  LEA.HI R4, R2, R3, RZ, 0x1 ;  /* 0x0000000302047211 */ /* 0x000fe400078f08ff */
[----:B------:R-:W-:-:S02]  /*0b10*/  SHF.R.S32.HI R11, RZ, 0x5, R5 ;  /* 0x00000005ff0b7819 */ /* 0x000fc40000011405 */
[----:B------:R-:W-:Y:S02]  /*0b20*/  LOP3.LUT R4, R4, 0x1ffffffe, RZ, 0xc0, !PT ;  /* 0x1ffffffe04047812 */ /* 0x000fe400078ec0ff */
[----:B------:R-:W-:Y:S02]  /*0b30*/  SHF.R.S32.HI R6, RZ, 0x1f, R5 ;  /* 0x0000001fff067819 */ /* 0x000fe40000011405 */
        /* <DEDUP_REMOVED lines=36> */
[----:B------:R-:W-:Y:S01]  /*0d80*/  IMAD.MOV.U32 R11, RZ, RZ, R15 ;  /* 0x000000ffff0b7224 */ /* 0x000fe200078e000f */
[----:B------:R-:W-:Y:S01]  /*0d90*/  LEA.HI R4, R4, R5, RZ, 0x3 ;  /* 0x0000000504047211 */ /* 0x000fe200078f18ff */
[----:B------:R-:W-:Y:S01]  /*0da0*/  IMAD.SHL.U32 R18, R13, 0x2, RZ ;  /* 0x000000020d127824 */ /* 0x000fe200078e00ff */
[----:B------:R-:W-:-:S02]  /*0db0*/  LOP3.LUT R9, R2, 0x8, R9, 0xf8, !PT ;  /* 0x0000000802097812 */ /* 0x000fc400078ef809 */
[----:B------:R-:W-:Y:S02]  /*0dc0*/  SHF.R.U32.HI R2, RZ, 0x3, R2 ;  /* 0x00000003ff027819 */ /* 0x000fe40000011602 */
[----:B------:R-:W-:Y:S02]  /*0dd0*/  R2P PR, R7, 0x6 ;  /* 0x0000000607007804 */ /* 0x000fe40000000000 */
[----:B------:R-:W-:Y:S02]  /*0de0*/  LOP3.LUT R9, R9, R2, RZ, 0x3c, !PT ;  /* 0x0000000209097212 */ /* 0x000fe400078e3cff */
[----:B------:R-:W-:Y:S02]  /*0df0*/  LOP3.LUT R2, R0, 0xfffffff8, RZ, 0xc0, !PT ;  /* 0xfffffff800027812 */ /* 0x000fe400078ec0ff */
[----:B------:R-:W-:Y:S01]  /*0e00*/  LOP3.LUT R4, R4, 0xfffffff8, RZ, 0xc0, !PT ;  /* 0xfffffff804047812 */ /* 0x000fe200078ec0ff */
[----:B------:R-:W-:Y:S01]  /*0e10*/  IMAD.IADD R8, R8, 0x1, R9 ;  /* 0x0000000108087824 */ /* 0x000fe200078e0209 */
[----:B------:R-:W-:Y:S01]  /*0e20*/  LEA.HI R3, R3, R194, RZ, 0x1 ;  /* 0x000000c203037211 */ /* 0x000fe200078f08ff */
[----:B------:R-:W-:Y:S01]  /*0e30*/  IMAD.IADD R191, R199, 0x1, -R2 ;  /* 0x00000001c7bf7824 */ /* 0x000fe200078e0a02 */
[----:B------:R-:W-:Y:S01]  /*0e40*/  SHF.R.S32.HI R6, RZ, 0x5, R6 ;  /* 0x00000005ff067819 */ /* 0x000fe20000011406 */
[----:B------:R-:W-:Y:S01]  /*0e50*/  IMAD.IADD R17, R5, 0x1, -R4 ;  /* 0x0000000105117824 */ /* 0x000fe200078e0a04 */
[----:B------:R-:W-:Y:S01]  /*0e60*/  LEA R22, R8, UR37, 0x1 ;  /* 0x0000002508167c11 */ /* 0x000fe2000f8e08ff */
[----:B------:R-:W-:Y:S01]  /*0e70*/  IMAD.SHL.U32 R16, R191, 0x8, RZ ;  /* 0x00000008bf107824 */ /* 0x000fe200078e00ff */
[----:B------:R-:W-:Y:S01]  /*0e80*/  LOP3.LUT R3, R3, 0xfffffe, RZ, 0xc0, !PT ;  /* 0x00fffffe03037812 */ /* 0x000fe200078ec0ff */
[----:B------:R-:W-:Y:S01]  /*0e90*/  IMAD R17, R6, 0x10, R17 ;  /* 0x0000001006117824 */ /* 0x000fe200078e0211 */
[----:B------:R-:W-:Y:S01]  /*0ea0*/  SEL R184, R184, 0xffffffc0, !P2 ;  /* 0xffffffc0b8b87807 */ /* 0x000fe20005000000 */
[----:B------:R-:W-:Y:S01]  /*0eb0*/  VIADD R185, R22, 0x36400 ;  /* 0x0003640016b97836 */ /* 0x000fe20000000000 */
[----:B------:R-:W-:Y:S01]  /*0ec0*/  SHF.R.S32.HI R192, RZ, 0x3, R0 ;  /* 0x00000003ffc07819 */ /* 0x000fe20000011400 */
[----:B------:R-:W-:-:S02]  /*0ed0*/  VIADD R190, R16, 0x40 ;  /* 0x0000004010be7836 */ /* 0x000fc40000000000 */
[C---:B------:R-:W-:Y:S02]  /*0ee0*/  VIADD R189, R16.reuse, 0x80 ;  /* 0x0000008010bd7836 */ /* 0x040fe40000000000 */
        /* <DEDUP_REMOVED lines=12> */
[----:B------:R-:W-:Y:S01]  /*0fb0*/  IMAD.IADD R3, R194, 0x1, -R3 ;  /* 0x00000001c2037824 */ /* 0x000fe200078e0a03 */
[----:B------:R-:W-:Y:S01]  /*0fc0*/  SHF.R.S32.HI R200, RZ, 0x1f, R195 ;  /* 0x0000001fffc87819 */ /* 0x000fe200000114c3 */
[----:B------:R-:W-:-:S02]  /*0fd0*/  @P1 VIADD R23, R185, 0xffffffe0 ;  /* 0xffffffe0b9171836 */ /* 0x000fc40000000000 */
[----:B------:R-:W-:Y:S02]  /*0fe0*/  IMAD.IADD R185, R185, 0x1, R184 ;  /* 0x00000001b9b97824 */ /* 0x000fe400078e02b8 */
[----:B------:R-:W-:Y:S02]  /*0ff0*/  IMAD.MOV.U32 R2, RZ, RZ, RZ ;  /* 0x000000ffff027224 */ /* 0x000fe400078e00ff */
[----:B------:R-:W-:Y:S02]  /*1000*/  IMAD.SHL.U32 R19, R3, 0x100, RZ ;  /* 0x0000010003137824 */ /* 0x000fe400078e00ff */
[----:B------:R-:W-:Y:S02]  /*1010*/  IMAD R197, R10, 0x8, R17 ;  /* 0x000000080ac57824 */ /* 0x000fe400078e0211 */
[----:B------:R-:W-:-:S07]  /*1020*/  IMAD.IADD R184, R184, 0x1, R23 ;  /* 0x00000001b8b87824 */ /* 0x000fce00078e0217 */
.L_x_1084:
        /* <DEDUP_REMOVED lines=15> */
[----:B-1----:R-:W-:-:S04]  /*1120*/  IMAD.U32 R6, RZ, RZ, UR8 ;  /* 0x00000008ff067e24 */ /* 0x002fc8000f8e00ff */
[----:B---3--:R-:W-:Y:S01]  /*1130*/  IMAD.U32 R7, RZ, RZ, UR9 ;  /* 0x00000009ff077e24 */ /* 0x008fe2000f8e00ff */
        /* <DEDUP_REMOVED lines=17> */
[----:B------:R-:W-:Y:S05]  /*1250*/  @P0 BRA `(.L_x_1046) ;  /* 0x00000000002c0947 */ /* 0x000fea0003800000 */
        /* <DEDUP_REMOVED lines=11> */
.L_x_1046:
[----:B0-----:R-:W2:Y:S01]  /*1310*/  LDL R4, [R1] ;  /* 0x0000000001047983 */ /* 0x001ea20000100800 */
[----:B-----5:R-:W-:Y:S01]  /*1320*/  IMAD.IADD R152, R152, 0x1, -R3 ;  /* 0x0000000198987824 */ /* 0x020fe200078e0a03 */
[----:B------:R-:W-:Y:S02]  /*1330*/  CS2R R150, SRZ ;  /* 0x0000000000967805 */ /* 0x000fe4000001ff00 */
[----:B------:R-:W-:Y:S02]  /*1340*/  CS2R R148, SRZ ;  /* 0x0000000000947805 */ /* 0x000fe4000001ff00 */
[----:B------:R-:W-:Y:S01]  /*1350*/  CS2R R146, SRZ ;  /* 0x0000000000927805 */ /* 0x000fe2000001ff00 */
[----:B------:R-:W-:Y:S01]  /*1360*/  VIADD R0, R152, 0x3f ;  /* 0x0000003f98007836 */ /* 0x000fe20000000000 */
[----:B------:R-:W-:Y:S02]  /*1370*/  CS2R R144, SRZ ;  /* 0x0000000000907805 */ /* 0x000fe4000001ff00 */
[----:B------:R-:W-:-:S02]  /*1380*/  CS2R R142, SRZ ;  /* 0x00000000008e7805 */ /* 0x000fc4000001ff00 */
[----:B------:R-:W-:Y:S02]  /*1390*/  CS2R R140, SRZ ;  /* 0x00000000008c7805 */ /* 0x000fe4000001ff00 */
[----:B------:R-:W-:Y:S02]  /*13a0*/  CS2R R138, SRZ ;  /* 0x00000000008a7805 */ /* 0x000fe4000001ff00 */
[----:B------:R-:W-:Y:S02]  /*13b0*/  SHF.R.S32.HI R3, RZ, 0x1f, R0 ;  /* 0x0000001fff037819 */ /* 0x000fe40000011400 */
[----:B------:R-:W-:Y:S02]  /*13c0*/  CS2R R136, SRZ ;  /* 0x0000000000887805 */ /* 0x000fe4000001ff00 */
[----:B------:R-:W-:Y:S02]  /*13d0*/  CS2R R134, SRZ ;  /* 0x0000000000867805 */ /* 0x000fe4000001ff00 */
[----:B------:R-:W-:-:S02]  /*13e0*/  CS2R R132, SRZ ;  /* 0x0000000000847805 */ /* 0x000fc4000001ff00 */
[----:B------:R-:W-:Y:S01]  /*13f0*/  LEA.HI R3, R3, R0, RZ, 0x6 ;  /* 0x0000000003037211 */ /* 0x000fe200078f30ff */
[----:B------:R-:W-:Y:S01]  /*1400*/  IMAD.MOV.U32 R0, RZ, RZ, RZ ;  /* 0x000000ffff007224 */ /* 0x000fe200078e00ff */
        /* <DEDUP_REMOVED lines=56> */
[----:B------:R-:W-:-:S02]  /*1790*/  SHF.R.S32.HI R177, RZ, 0x6, R3 ;  /* 0x00000006ffb17819 */ /* 0x000fc40000011403 */
[----:B--2---:R-:W-:Y:S01]  /*17a0*/  ISETP.NE.AND P0, PT, R4, 0x1, PT ;  /* 0x000000010400780c */ /* 0x004fe20003f05270 */
[----:B------:R-:W-:-:S12]  /*17b0*/  IMAD.MOV.U32 R4, RZ, RZ, RZ ;  /* 0x000000ffff047224 */ /* 0x000fd800078e00ff */
[----:B------:R-:W-:Y:S05]  /*17c0*/  @!P0 BRA `(.L_x_1047) ;  /* 0x0000001400d48947 */ /* 0x000fea0003800000 */
[----:B------:R-:W-:Y:S02]  /*17d0*/  ISETP.GE.AND P1, PT, R152, 0x1, PT ;  /* 0x000000019800780c */ /* 0x000fe40003f26270 */
[----:B------:R-:W-:-:S11]  /*17e0*/  PLOP3.LUT P0, PT, PT, PT, PT, 0x80, 0x0 ;  /* 0x000000000000781c */ /* 0x000fd60003f0f070 */
[----:B------:R-:W-:Y:S05]  /*17f0*/  @!P1 BRA `(.L_x_1048) ;  /* 0x0000007000c89947 */ /* 0x000fea0003800000 */
        /* <DEDUP_REMOVED lines=56> */
[----:B------:R-:W-:-:S07]  /*1b80*/  VIADD R177, R177, 0xfffffffe ;  /* 0xfffffffeb1b17836 */ /* 0x000fce0000000000 */
.L_x_1050:
        /* <DEDUP_REMOVED lines=171> */
.L_x_1049:
[----:B------:R-:W-:Y:S01]  /*2640*/  BAR.SYNC.DEFER_BLOCKING 0xe, 0x100 ;  /* 0x0384000000007b1d */ /* 0x000fe20000010000 */
[----:B------:R-:W-:Y:S01]  /*2650*/  IMAD.U32 R6, RZ, RZ, UR36 ;  /* 0x00000024ff067e24 */ /* 0x000fe2000f8e00ff */
[----:B------:R-:W-:Y:S01]  /*2660*/  UIADD3 UR36, UR36, 0x1, URZ ;  /* 0x0000000124247890 */ /* 0x000fe2000fffe03f */
[----:B------:R-:W-:Y:S02]  /*2670*/  PLOP3.LUT P0, PT, PT, PT, PT, 0x8, 0x0 ;  /* 0x000000000000781c */ /* 0x000fe40003f0e170 */
        /* <DEDUP_REMOVED lines=138> */
.L_x_1047:
        /* <DEDUP_REMOVED lines=32> */
.L_x_1051:
        /* <DEDUP_REMOVED lines=8> */
.L_x_1229:
[----:B------:R-:W-:Y:S05]  /*31a0*/  @P0 BRA `(.L_x_1053) ;  /* 0x0000000000040947 */ /* 0x000fea0003800000 */
[----:B------:R-:W-:Y:S01]  /*31b0*/  BPT.TRAP 0x1 ;  /* 0x000000040000795c */ /* 0x000fe20000300000 */
.L_x_1053:
[----:B------:R-:W-:Y:S01]  /*31c0*/  IMAD.U32 R4, RZ, RZ, UR36 ;  /* 0x00000024ff047e24 */ /* 0x000fe2000f8e00ff */
[----:B------:R-:W-:-:S04]  /*31d0*/  SHF.L.U32 R5, R2, 0x1f, RZ ;  /* 0x0000001f02057819 */ /* 0x000fc800000006ff */
[----:B------:R-:W-:-:S04]  /*31e0*/  LEA R4, R4, UR37, 0x3 ;  /* 0x0000002504047c11 */ /* 0x000fc8000f8e18ff */
[----:B------:R1:W2:Y:S01]  /*31f0*/  SYNCS.PHASECHK.TRANS64.TRYWAIT P1, [R4+URZ+0x38830], R5 ;  /* 0x03883005040075a7 */ /* 0x0002a2000802017f */
[----:B------:R-:W-:Y:S05]  /*3200*/  @P0 BRA `(.L_x_1054) ;  /* 0x0000000000040947 */ /* 0x000fea0003800000 */
[----:B------:R-:W-:Y:S01]  /*3210*/  BPT.TRAP 0x1 ;  /* 0x000000040000795c */ /* 0x000fe20000300000 */
.L_x_1054:
[----:B--2---:R-:W-:Y:S05]  /*3220*/  @P1 BRA `(.L_x_1055) ;  /* 0x0000000000081947 */ /* 0x004fea0003800000 */
[----:B------:R-:W2:Y:S02]  /*3230*/  SYNCS.PHASECHK.TRANS64.TRYWAIT P1, [R4+URZ+0x38830], R5 ;  /* 0x03883005040075a7 */ /* 0x000ea4000802017f */
[----:B--2---:R-:W-:Y:S05]  /*3240*/  @!P1 BRA `(.L_x_1056) ;  /* 0x0000010400b89947 */ /* 0x004fea0003800000 */
.L_x_1055:
        /* <DEDUP_REMOVED lines=40> */
.L_x_1230:
[----:B------:R-:W-:Y:S05]  /*34d0*/  @P0 BRA `(.L_x_1058) ;  /* 0x0000000000040947 */ /* 0x000fea0003800000 */
[----:B------:R-:W-:Y:S01]  /*34e0*/  BPT.TRAP 0x1 ;  /* 0x000000040000795c */ /* 0x000fe20000300000 */
.L_x_1058:
[----:B------:R3:W4:Y:S01]  /*34f0*/  SYNCS.PHASECHK.TRANS64.TRYWAIT P1, [R4+URZ+0x38850], R5 ;  /* 0x03885005040075a7 */ /* 0x000722000802017f */
[----:B------:R-:W-:Y:S05]  /*3500*/  @P0 BRA `(.L_x_1059) ;  /* 0x0000000000040947 */ /* 0x000fea0003800000 */
[----:B------:R-:W-:Y:S01]  /*3510*/  BPT.TRAP 0x1 ;  /* 0x000000040000795c */ /* 0x000fe20000300000 */
.L_x_1059:
[----:B----4-:R-:W-:Y:S05]  /*3520*/  @P1 BRA `(.L_x_1060) ;  /* 0x0000000000081947 */ /* 0x010fea0003800000 */
[----:B------:R-:W4:Y:S02]  /*3530*/  SYNCS.PHASECHK.TRANS64.TRYWAIT P1, [R4+URZ+0x38850], R5 ;  /* 0x03885005040075a7 */ /* 0x000f24000802017f */
[----:B----4-:R-:W-:Y:S05]  /*3540*/  @!P1 BRA `(.L_x_1061) ;  /* 0x0000010400249947 */ /* 0x010fea0003800000 */
.L_x_1060:
[----:B------:R-:W-:Y:S01]  /*3550*/  UIADD3 UR4, UR37, 0x400, URZ ;  /* 0x0000040025047890 */ /* 0x000fe2000fffe03f */
[----:B------:R-:W-:Y:S01]  /*3560*/  WARPGROUP.ARRIVE ;  /* 0x00000000000079c5 */ /* 0x000fe20000000000 */
[----:B------:R-:W-:-:S05]  /*3570*/  UIADD3 UR5, UR37, 0x26400, URZ ;  /* 0x0002640025057890 */ /* 0x000fca000fffe03f */
[----:B0-----:R-:W0:Y:S01]  /*3580*/  S2R R3, SR_TID.X ;  /* 0x0000000000037919 */ /* 0x001e220000002100 */
[----:B------:R-:W-:Y:S02]  /*3590*/  USHF.R.U32.HI UR4, URZ, 0x4, UR4 ;  /* 0x000000043f047899 */ /* 0x000fe40008011604 */
[----:B------:R-:W-:Y:S01]  /*35a0*/  USHF.R.U32.HI UR5, URZ, 0x4, UR5 ;  /* 0x000000043f057899 */ /* 0x000fe20008011605 */
[----:B------:R-:W5:Y:S01]  /*35b0*/  S2R R57, SR_TID.X ;  /* 0x0000000000397919 */ /* 0x000f620000002100 */
[----:B------:R-:W-:Y:S02]  /*35c0*/  ULOP3.LUT UR4, UR4, 0x3fff, URZ, 0xc0, !UPT ;  /* 0x00003fff04047892 */ /* 0x000fe4000f8ec03f */
[----:B------:R-:W-:Y:S02]  /*35d0*/  ULOP3.LUT UR5, UR5, 0x3fff, URZ, 0xc0, !UPT ;  /* 0x00003fff05057892 */ /* 0x000fe4000f8ec03f */
[----:B------:R-:W-:Y:S02]  /*35e0*/  ULOP3.LUT UR4, UR4, 0x10000, URZ, 0xfc, !UPT ;  /* 0x0001000004047892 */ /* 0x000fe4000f8efc3f */
[----:B------:R-:W-:-:S02]  /*35f0*/  ULOP3.LUT UR6, UR5, 0x10000, URZ, 0xfc, !UPT ;  /* 0x0001000005067892 */ /* 0x000fc4000f8efc3f */
[----:B------:R-:W-:Y:S01]  /*3600*/  ULEA UR5, UR36, UR4, 0xc ;  /* 0x0000000424057291 */ /* 0x000fe2000f8e603f */
[----:B------:R-:W-:Y:S01]  /*3610*/  UMOV UR21, 0x40000040 ;  /* 0x4000004000157882 */ /* 0x000fe20000000000 */
[----:B------:R-:W-:Y:S01]  /*3620*/  UMOV UR23, 0x40000040 ;  /* 0x4000004000177882 */ /* 0x000fe20000000000 */
[----:B------:R-:W-:Y:S02]  /*3630*/  UIADD3 UR14, UR6, 0x800, URZ ;  /* 0x00000800060e7890 */ /* 0x000fe4000fffe03f */
[----:B------:R-:W-:Y:S02]  /*3640*/  UMOV UR20, UR6 ;  /* 0x0000000600147c82 */ /* 0x000fe40008000000 */
[----:B------:R-:W-:Y:S01]  /*3650*/  UMOV UR22, UR5 ;  /* 0x0000000500167c82 */ /* 0x000fe20008000000 */
[----:B------:R-:W-:Y:S01]  /*3660*/  UIADD3 UR15, UR5, 0x800, URZ ;  /* 0x00000800050f7890 */ /* 0x000fe2000fffe03f */
[----:B------:R-:W-:Y:S01]  /*3670*/  HGMMA.64x64x16.F32 R24, gdesc[UR20], R24, gsb0 ;  /* 0x00e00000141879f0 */ /* 0x000fe20008000818 */
[----:B------:R-:W-:-:S02]  /*3680*/  UIADD3 UR20, UR6, 0x2, URZ ;  /* 0x0000000206147890 */ /* 0x000fc4000fffe03f */
[----:B------:R-:W-:Y:S01]  /*3690*/  UIADD3 UR22, UR5, 0x2, URZ ;  /* 0x0000000205167890 */ /* 0x000fe2000fffe03f */
[----:B------:R-:W-:Y:S01]  /*36a0*/  UMOV UR21, 0x40000040 ;  /* 0x4000004000157882 */ /* 0x000fe20000000000 */
[----:B------:R-:W-:Y:S01]  /*36b0*/  UMOV UR23, 0x40000040 ;  /* 0x4000004000177882 */ /* 0x000fe20000000000 */
[----:B0-----:R-:W-:Y:S02]  /*36c0*/  SHF.R.U32.HI R3, RZ, 0x7, R3 ;  /* 0x00000007ff037819 */ /* 0x001fe40000011603 */
[----:B-----5:R-:W-:-:S04]  /*36d0*/  LOP3.LUT R57, R57, 0x7f, RZ, 0xc0, !PT ;  /* 0x0000007f39397812 */ /* 0x020fc800078ec0ff */
[----:B------:R-:W0:Y:S02]  /*36e0*/  SHFL.IDX PT, R3, R3, RZ, 0x1f ;  /* 0x00001fff03037589 */ /* 0x000e2400000e0000 */
[----:B0-----:R-:W-:Y:S01]  /*36f0*/  R2UR UR7, R3 ;  /* 0x00000000030772ca */ /* 0x001fe200000e0000 */
[----:B------:R-:W-:-:S05]  /*3700*/  IMAD R3, R177, -0x40, R152 ;  /* 0xffffffc0b1037824 */ /* 0x000fca00078e0298 */
[----:B------:R-:W-:-:S04]  /*3710*/  IADD3 R3, -R18, 0x40, R3 ;  /* 0x0000004012037810 */ /* 0x000fc80007ffe103 */
[C---:B------:R-:W-:Y:S02]  /*3720*/  ISETP.GT.AND P5, PT, R3.reuse, RZ, PT ;  /* 0x000000ff0300720c */ /* 0x040fe40003fa4270 */
[C---:B------:R-:W-:Y:S01]  /*3730*/  ISETP.GT.AND P4, PT, R3.reuse, 0x1, PT ;  /* 0x000000010300780c */ /* 0x040fe20003f84270 */
[----:B------:R-:W-:Y:S01]  /*3740*/  UISETP.GT.AND UP0, UPT, UR7, 0x7f, UPT ;  /* 0x0000007f0700788c */ /* 0x000fe2000bf04270 */
[C---:B------:R-:W-:Y:S02]  /*3750*/  ISETP.GT.AND P3, PT, R3.reuse, 0x8, PT ;  /* 0x000000080300780c */ /* 0x040fe40003f64270 */
[----:B------:R-:W-:Y:S01]  /*3760*/  UMOV UR7, 0x4 ;  /* 0x0000000400077882 */ /* 0x000fe20000000000 */
[----:B------:R-:W-:Y:S01]  /*3770*/  USEL UR11, URZ, 0x2, !UP0 ;  /* 0x000000023f0b7887 */ /* 0x000fe2000c000000 */
[C---:B------:R-:W-:Y:S01]  /*3780*/  ISETP.GT.AND P2, PT, R3.reuse, 0x9, PT ;  /* 0x000000090300780c */ /* 0x040fe20003f44270 */
[----:B------:R-:W-:Y:S01]  /*3790*/  USEL UR10, UR7, 0x2, UP0 ;  /* 0x00000002070a7887 */ /* 0x000fe20008000000 */
[C---:B------:R-:W-:Y:S01]  /*37a0*/  ISETP.GT.AND P1, PT, R3.reuse, 0x10, PT ;  /* 0x000000100300780c */ /* 0x040fe20003f24270 */
[----:B------:R-:W-:Y:S01]  /*37b0*/  USEL UR7, UR7, 0x6, !UP0 ;  /* 0x0000000607077887 */ /* 0x000fe2000c000000 */
[----:B------:R-:W-:Y:S01]  /*37c0*/  ISETP.GT.AND P6, PT, R3, 0x11, PT ;  /* 0x000000110300780c */ /* 0x000fe20003fc4270 */
[----:B------:R-:W-:-:S02]  /*37d0*/  WARPGROUP.DEPBAR.LE gsb0, 0x0 ;  /* 0x00008000000079c5 */ /* 0x000fc40000010000 */
        /* <DEDUP_REMOVED lines=212> */
[----:B------:R-:W-:Y:S01]  /*4520*/  ULDC UR11, c[0x0][0xa80] ;  /* 0x0002a000000b7ab9 */ /* 0x000fe20000000800 */
        /* <DEDUP_REMOVED lines=28> */
[----:B------:R-:W-:-:S04]  /*46f0*/  ULOP3.LUT UR7, UR44, 0x2000000, URZ, 0xfc, !UPT ;  /* 0x020000002c077892 */ /* 0x000fc8000f8efc3f */
[----:B------:R-:W-:-:S07]  /*4700*/  ULEA UR10, UR36, UR7, 0xc ;  /* 0x00000007240a7291 */ /* 0x000fce000f8e603f */
[----:B------:R-:W-:Y:S01]  /*4710*/  UMOV UR14, UR10 ;  /* 0x0000000a000e7c82 */ /* 0x000fe20008000000 */
[----:B------:R-:W-:Y:S02]  /*4720*/  WARPGROUP.DEPBAR.LE gsb0, 0x0 ;  /* 0x00008000000079c5 */ /* 0x000fe40000010000 */
[----:B------:R-:W-:-:S06]  /*4730*/  WARPGROUP.ARRIVE ;  /* 0x00000000000079c5 */ /* 0x000fcc0000000000 */
[----:B------:R-:W-:Y:S03]  /*4740*/  HGMMA.64x64x16.F32 R24, gdesc[UR20], R24, gsb0 ;  /* 0x00e00000141879f0 */ /* 0x000fe60008000818 */
[----:B------:R-:W-:Y:S02]  /*4750*/  WARPGROUP.DEPBAR.LE gsb0, 0x0 ;  /* 0x00008000000079c5 */ /* 0x000fe40000010000 */
[----:B------:R-:W-:Y:S02]  /*4760*/  FSEL R24, R24, -INF , P5 ;  /* 0xff80000018187808 */ /* 0x000fe40002800000 */
[----:B------:R-:W-:Y:S02]  /*4770*/  FSEL R25, R25, -INF , P4 ;  /* 0xff80000019197808 */ /* 0x000fe40002000000 */
[----:B------:R-:W-:Y:S02]  /*4780*/  FSEL R28, R28, -INF , P3 ;  /* 0xff8000001c1c7808 */ /* 0x000fe40001800000 */
[----:B-1234-:R-:W-:-:S02]  /*4790*/  FMNMX.FTZ R5, R24, R25, !PT ;  /* 0x0000001918057209 */ /* 0x01efc40007810000 */
        /* <DEDUP_REMOVED lines=48> */
[----:B------:R-:W-:Y:S02]  /*4aa0*/  FSEL R46, R46, -INF , P1 ;  /* 0xff8000002e2e7808 */ /* 0x000fe40000800000 */
[----:B------:R-:W-:Y:S01]  /*4ab0*/  FSEL R47, R47, -INF , P6 ;  /* 0xff8000002f2f7808 */ /* 0x000fe20003000000 */
[----:B------:R-:W0:Y:S01]  /*4ac0*/  SHFL.BFLY PT, R6, R7, 0x2, 0x1f ;  /* 0x0c401f0007067f89 */ /* 0x000e2200000e0000 */
[----:B------:R-:W-:Y:S02]  /*4ad0*/  FSEL R50, R50, -INF , P5 ;  /* 0xff80000032327808 */ /* 0x000fe40002800000 */
[----:B------:R-:W-:Y:S02]  /*4ae0*/  FSEL R51, R51, -INF , P4 ;  /* 0xff80000033337808 */ /* 0x000fe40002000000 */
[----:B------:R-:W-:Y:S02]  /*4af0*/  FSEL R54, R54, -INF , P3 ;  /* 0xff80000036367808 */ /* 0x000fe40001800000 */
[----:B------:R-:W-:-:S02]  /*4b00*/  FSEL R55, R55, -INF , P2 ;  /* 0xff80000037377808 */ /* 0x000fc40001000000 */
[----:B------:R-:W-:Y:S02]  /*4b10*/  ISETP.GE.AND P2, PT, R152, 0x41, PT ;  /* 0x000000419800780c */ /* 0x000fe40003f46270 */
[----:B0-----:R-:W-:Y:S02]  /*4b20*/  FMNMX.FTZ R8, R7, R6, !PT ;  /* 0x0000000607087209 */ /* 0x001fe40007810000 */
[----:B------:R-:W-:-:S03]  /*4b30*/  FMNMX.FTZ R6, R30, R3, !PT ;  /* 0x000000031e067209 */ /* 0x000fc60007810000 */
[----:B------:R-:W0:Y:S01]  /*4b40*/  SHFL.BFLY PT, R5, R8, 0x1, 0x1f ;  /* 0x0c201f0008057f89 */ /* 0x000e2200000e0000 */
        /* <DEDUP_REMOVED lines=33> */
[----:B------:R-:W0:Y:S01]  /*4d60*/  MUFU.EX2 R7, R7 ;  /* 0x0000000700077308 */ /* 0x000e220000000800 */
[----:B------:R-:W1:Y:S07]  /*4d70*/  SHFL.BFLY PT, R14, R5, 0x2, 0x1f ;  /* 0x0c401f00050e7f89 */ /* 0x000e6e00000e0000 */
[----:B------:R-:W-:Y:S08]  /*4d80*/  MUFU.EX2 R8, R28 ;  /* 0x0000001c00087308 */ /* 0x000ff00000000800 */
[----:B------:R-:W2:Y:S01]  /*4d90*/  MUFU.EX2 R9, R9 ;  /* 0x0000000900097308 */ /* 0x000ea20000000800 */
[----:B0-----:R-:W-:Y:S01]  /*4da0*/  F2FP.F16.F32.PACK_AB R156, R7, R6 ;  /* 0x00000006079c723e */ /* 0x001fe200000000ff */
[----:B------:R-:W-:-:S06]  /*4db0*/  FADD.FTZ R7, R6, R7 ;  /* 0x0000000706077221 */ /* 0x000fcc0000010000 */
[----:B------:R-:W-:Y:S01]  /*4dc0*/  MUFU.EX2 R10, R10 ;  /* 0x0000000a000a7308 */ /* 0x000fe20000000800 */
[----:B-1----:R-:W-:Y:S01]  /*4dd0*/  FMNMX.FTZ R24, R5, R14, !PT ;  /* 0x0000000e05187209 */ /* 0x002fe20007810000 */
[----:B------:R-:W-:-:S04]  /*4de0*/  FFMA.FTZ R14, R40, UR11, -R56 ;  /* 0x0000000b280e7c23 */ /* 0x000fc80008010838 */
[----:B------:R-:W0:Y:S02]  /*4df0*/  SHFL.BFLY PT, R5, R24, 0x1, 0x1f ;  /* 0x0c201f0018057f89 */ /* 0x000e2400000e0000 */
        /* <DEDUP_REMOVED lines=9> */
[----:B------:R-:W-:Y:S02]  /*4e90*/  FADD.FTZ R11, R11, R10 ;  /* 0x0000000a0b0b7221 */ /* 0x000fe40000010000 */
[----:B------:R-:W-:Y:S01]  /*4ea0*/  MUFU.EX2 R14, R14 ;  /* 0x0000000e000e7308 */ /* 0x000fe20000000800 */
[C---:B------:R-:W-:Y:S01]  /*4eb0*/  FSETP.NEU.FTZ.AND P1, PT, R5.reuse, -INF , PT ;  /* 0xff8000000500780b */ /* 0x040fe20003f3d000 */
[----:B------:R-:W-:-:S05]  /*4ec0*/  FMUL.FTZ R24, R5, UR11 ;  /* 0x0000000b05187c20 */ /* 0x000fca0008410000 */
[----:B------:R-:W-:Y:S01]  /*4ed0*/  FSEL R25, R24, RZ, P1 ;  /* 0x000000ff18197208 */ /* 0x000fe20000800000 */
[----:B------:R-:W0:Y:S01]  /*4ee0*/  MUFU.EX2 R15, R15 ;  /* 0x0000000f000f7308 */ /* 0x000e220000000800 */
[----:B------:R-:W-:Y:S02]  /*4ef0*/  ISETP.NE.AND P1, PT, R57, RZ, PT ;  /* 0x000000ff3900720c */ /* 0x000fe40003f25270 */
[----:B--2---:R-:W-:Y:S01]  /*4f00*/  F2FP.F16.F32.PACK_AB R162, R13, R12 ;  /* 0x0000000c0da2723e */ /* 0x004fe200000000ff */
[--C-:B------:R-:W-:Y:S01]  /*4f10*/  FFMA.FTZ R173, R26, UR11, -R25.reuse ;  /* 0x0000000b1aad7c23 */ /* 0x100fe20008010819 */
        /* <DEDUP_REMOVED lines=8> */
[----:B------:R-:W-:Y:S01]  /*4fa0*/  FFMA.FTZ R183, R43, UR11, -R25 ;  /* 0x0000000b2bb77c23 */ /* 0x000fe20008010819 */
[----:B------:R-:W-:-:S02]  /*4fb0*/  @!P1 VIADD R24, R4, 0x38840 ;  /* 0x0003884004189836 */ /* 0x000fc40000000000 */
[--C-:B------:R-:W-:Y:S01]  /*4fc0*/  FFMA.FTZ R207, R46, UR11, -R25.reuse ;  /* 0x0000000b2ecf7c23 */ /* 0x100fe20008010819 */
[--C-:B------:R-:W-:Y:S01]  /*4fd0*/  FFMA.FTZ R208, R47, UR11, -R25.reuse ;  /* 0x0000000b2fd07c23 */ /* 0x100fe20008010819 */
[--C-:B------:R-:W-:Y:S01]  /*4fe0*/  FFMA.FTZ R209, R50, UR11, -R25.reuse ;  /* 0x0000000b32d17c23 */ /* 0x100fe20008010819 */
[--C-:B------:R-:W-:Y:S01]  /*4ff0*/  FFMA.FTZ R210, R51, UR11, -R25.reuse ;  /* 0x0000000b33d27c23 */ /* 0x100fe20008010819 */
[----:B------:R-:W-:Y:S01]  /*5000*/  @!P1 PRMT R24, RZ, 0x654, R24 ;  /* 0x00000654ff189816 */ /* 0x000fe20000000018 */
[--C-:B------:R-:W-:Y:S01]  /*5010*/  FFMA.FTZ R211, R54, UR11, -R25.reuse ;  /* 0x0000000b36d37c23 */ /* 0x100fe20008010819 */
[----:B------:R-:W-:Y:S01]  /*5020*/  FFMA.FTZ R212, R55, UR11, -R25 ;  /* 0x0000000b37d47c23 */ /* 0x000fe20008010819 */
[----:B------:R-:W-:Y:S01]  /*5030*/  MUFU.EX2 R173, R173 ;  /* 0x000000ad00ad7308 */ /* 0x000fe20000000800 */
[----:B------:R1:W-:Y:S01]  /*5040*/  @!P1 SYNCS.ARRIVE.TRANS64.RED.A1T0 RZ, [R24+URZ], RZ ;  /* 0x000000ff18ff99a7 */ /* 0x0003e2000810043f */
[----:B0-----:R-:W-:Y:S01]  /*5050*/  F2FP.F16.F32.PACK_AB R164, R15, R14 ;  /* 0x0000000e0fa4723e */ /* 0x001fe200000000ff */
[----:B------:R-:W-:Y:S01]  /*5060*/  FADD.FTZ R12, R12, R11 ;  /* 0x0000000b0c0c7221 */ /* 0x000fe20000010000 */
[----:B------:R-:W-:-:S03]  /*5070*/  @!P1 VIADD R4, R4, 0x38860 ;  /* 0x0003886004049836 */ /* 0x000fc60000000000 */
[----:B------:R-:W-:Y:S01]  /*5080*/  FADD.FTZ R13, R13, R12 ;  /* 0x0000000c0d0d7221 */ /* 0x000fe20000010000 */
[----:B------:R-:W0:Y:S01]  /*5090*/  MUFU.EX2 R174, R174 ;  /* 0x000000ae00ae7308 */ /* 0x000e220000000800 */
[----:B------:R-:W-:Y:S02]  /*50a0*/  @!P1 PRMT R4, RZ, 0x654, R4 ;  /* 0x00000654ff049816 */ /* 0x000fe40000000004 */
        /* <DEDUP_REMOVED lines=49> */
[----:B------:R-:W-:Y:S08]  /*53c0*/  MUFU.EX2 R211, R211 ;  /* 0x000000d300d37308 */ /* 0x000ff00000000800 */
[----:B------:R-:W3:Y:S01]  /*53d0*/  MUFU.EX2 R212, R212 ;  /* 0x000000d400d47308 */ /* 0x000ee20000000800 */
[----:B--2---:R-:W-:Y:S01]  /*53e0*/  F2FP.F16.F32.PACK_AB R169, R210, R209 ;  /* 0x000000d1d2a9723e */ /* 0x004fe200000000ff */
[----:B------:R-:W-:-:S04]  /*53f0*/  FADD.FTZ R209, R209, R208 ;  /* 0x000000d0d1d17221 */ /* 0x000fc80000010000 */
[----:B------:R-:W-:Y:S01]  /*5400*/  FADD.FTZ R210, R210, R209 ;  /* 0x000000d1d2d27221 */ /* 0x000fe20000010000 */
[----:B---3--:R-:W-:-:S03]  /*5410*/  F2FP.F16.F32.PACK_AB R171, R212, R211 ;  /* 0x000000d3d4ab723e */ /* 0x008fc600000000ff */
[----:B------:R-:W-:Y:S02]  /*5420*/  FADD.FTZ R211, R211, R210 ;  /* 0x000000d2d3d37221 */ /* 0x000fe40000010000 */
[----:B------:R0:W-:Y:S01]  /*5430*/  STSM.16.M88.4 [R184], R168 ;  /* 0x000000a8b8007844 */ /* 0x0001e20000000200 */
[----:B-1----:R-:W-:Y:S01]  /*5440*/  WARPGROUP.ARRIVE ;  /* 0x00000000000079c5 */ /* 0x002fe20000000000 */
[----:B------:R-:W-:-:S05]  /*5450*/  FADD.FTZ R6, R212, R211 ;  /* 0x000000d3d4067221 */ /* 0x000fca0000010000 */
[----:B------:R-:W-:Y:S01]  /*5460*/  HGMMA.64x256x16.F32 R24, R156, gdesc[UR12].tnspB, RZ, !UPT, gsb0 ;  /* 0x43e0000c9c187df0 */ /* 0x000fe2000c0008ff */
        /* <DEDUP_REMOVED lines=12> */
[----:B------:R-:W-:Y:S01]  /*5530*/  HGMMA.64x256x16.F32 R24, R164, gdesc[UR12].tnspB, R24, gsb0 ;  /* 0x43e0000ca4187df0 */ /* 0x000fe20008000818 */
[----:B------:R-:W-:Y:S01]  /*5540*/  UMOV UR14, UR10 ;  /* 0x0000000a000e7c82 */ /* 0x000fe20008000000 */
        /* <DEDUP_REMOVED lines=21> */
.L_x_1071:
[----:B------:R-:W-:Y:S01]  /*56a0*/  UIADD3 UR36, UR24, 0x1, URZ ;  /* 0x0000000118247890 */ /* 0x000fe2000fffe03f */
[C---:B------:R-:W-:Y:S01]  /*56b0*/  ISETP.GT.AND P2, PT, R7.reuse, RZ, PT ;  /* 0x000000ff0700720c */ /* 0x040fe20003f44270 */
[----:B------:R-:W-:Y:S02]  /*56c0*/  VIADD R7, R7, 0xffffffff ;  /* 0xffffffff07077836 */ /* 0x000fe40000000000 */
[----:B------:R-:W-:-:S04]  /*56d0*/  UISETP.NE.AND UP0, UPT, UR36, 0x2, UPT ;  /* 0x000000022400788c */ /* 0x000fc8000bf05270 */
[----:B------:R-:W-:Y:S02]  /*56e0*/  USEL UR5, URZ, 0x1, UP0 ;  /* 0x000000013f057887 */ /* 0x000fe40008000000 */
[----:B------:R-:W-:-:S04]  /*56f0*/  USEL UR36, UR36, URZ, UP0 ;  /* 0x0000003f24247287 */ /* 0x000fc80008000000 */
[----:B------:R-:W-:Y:S01]  /*5700*/  LOP3.LUT R2, R2, UR5, RZ, 0x3c, !PT ;  /* 0x0000000502027c12 */ /* 0x000fe2000f8e3cff */
[----:B0-----:R-:W-:Y:S07]  /*5710*/  @P0 BRA `(.L_x_1063) ;  /* 0x0000000000040947 */ /* 0x001fee0003800000 */
[----:B------:R-:W-:Y:S01]  /*5720*/  BPT.TRAP 0x1 ;  /* 0x000000040000795c */ /* 0x000fe20000300000 */
.L_x_1063:
[----:B------:R-:W-:Y:S01]  /*5730*/  ULEA UR5, UR36, UR37, 0x3 ;  /* 0x0000002524057291 */ /* 0x000fe2000f8e183f */
[----:B------:R-:W-:-:S08]  /*5740*/  SHF.L.U32 R3, R2, 0x1f, RZ ;  /* 0x0000001f02037819 */ /* 0x000fd000000006ff */
[----:B------:R0:W1:Y:S01]  /*5750*/  SYNCS.PHASECHK.TRANS64.TRYWAIT P3, [UR5+0x38830], R3 ;  /* 0x03883003ff0075a7 */ /* 0x0000620008060145 */
[----:B------:R-:W-:Y:S05]  /*5760*/  @P0 BRA `(.L_x_1064) ;  /* 0x0000000000040947 */ /* 0x000fea0003800000 */
[----:B------:R-:W-:Y:S01]  /*5770*/  BPT.TRAP 0x1 ;  /* 0x000000040000795c */ /* 0x000fe20000300000 */
.L_x_1064:
[----:B-1----:R-:W-:Y:S05]  /*5780*/  @P3 BRA `(.L_x_1065) ;  /* 0x0000000000083947 */ /* 0x002fea0003800000 */
[----:B------:R-:W1:Y:S02]  /*5790*/  SYNCS.PHASECHK.TRANS64.TRYWAIT P3, [UR5+0x38830], R3 ;  /* 0x03883003ff0075a7 */ /* 0x000e640008060145 */
[----:B-1----:R-:W-:Y:S05]  /*57a0*/  @!P3 BRA `(.L_x_1066) ;  /* 0x000000e000a0b947 */ /* 0x002fea0003800000 */
.L_x_1065:
        /* <DEDUP_REMOVED lines=28> */
.L_x_1067:
[----:B------:R2:W3:Y:S01]  /*5970*/  SYNCS.PHASECHK.TRANS64.TRYWAIT P3, [UR5+0x38850], R3 ;  /* 0x03885003ff0075a7 */ /* 0x0004e20008060145 */
[----:B------:R-:W-:Y:S05]  /*5980*/  @P0 BRA `(.L_x_1068) ;  /* 0x0000000000040947 */ /* 0x000fea0003800000 */
[----:B------:R-:W-:Y:S01]  /*5990*/  BPT.TRAP 0x1 ;  /* 0x000000040000795c */ /* 0x000fe20000300000 */
.L_x_1068:
[----:B---3--:R-:W-:Y:S05]  /*59a0*/  @P3 BRA `(.L_x_1069) ;  /* 0x0000000000083947 */ /* 0x008fea0003800000 */
[----:B------:R-:W3:Y:S02]  /*59b0*/  SYNCS.PHASECHK.TRANS64.TRYWAIT P3, [UR5+0x38850], R3 ;  /* 0x03885003ff0075a7 */ /* 0x000ee40008060145 */
[----:B---3--:R-:W-:Y:S05]  /*59c0*/  @!P3 BRA `(.L_x_1070) ;  /* 0x000000e00030b947 */ /* 0x008fea0003800000 */
.L_x_1069:
[----:B------:R-:W-:Y:S01]  /*59d0*/  UIADD3 UR10, UR37, 0x26400, URZ ;  /* 0x00026400250a7890 */ /* 0x000fe2000fffe03f */
[----:B------:R-:W-:Y:S01]  /*59e0*/  WARPGROUP.ARRIVE ;  /* 0x00000000000079c5 */ /* 0x000fe20000000000 */
[----:B------:R-:W-:-:S05]  /*59f0*/  UIADD3 UR15, UR6, 0x4, URZ ;  /* 0x00000004060f7890 */ /* 0x000fca000fffe03f */
[----:B------:R-:W3:Y:S01]  /*5a00*/  S2R R5, SR_TID.X ;  /* 0x0000000000057919 */ /* 0x000ee20000002100 */
[----:B------:R-:W-:Y:S02]  /*5a10*/  USHF.R.U32.HI UR10, URZ, 0x4, UR10 ;  /* 0x000000043f0a7899 */ /* 0x000fe4000801160a */
[----:B------:R-:W-:Y:S02]  /*5a20*/  UIADD3 UR11, UR6, 0x200, URZ ;  /* 0x00000200060b7890 */ /* 0x000fe4000fffe03f */
[----:B------:R-:W-:Y:S02]  /*5a30*/  ULOP3.LUT UR18, UR10, 0x3fff, URZ, 0xc0, !UPT ;  /* 0x00003fff0a127892 */ /* 0x000fe4000f8ec03f */
[----:B------:R-:W-:Y:S02]  /*5a40*/  UIADD3 UR14, UR6, 0x6, URZ ;  /* 0x00000006060e7890 */ /* 0x000fe4000fffe03f */
        /* <DEDUP_REMOVED lines=263> */
[----:B------:R-:W-:-:S07]  /*6ac0*/  ULEA UR10, UR36, UR7, 0xc ;  /* 0x00000007240a7291 */ /* 0x000fce000f8e603f */
[----:B------:R-:W-:Y:S01]  /*6ad0*/  UMOV UR14, UR10 ;  /* 0x0000000a000e7c82 */ /* 0x000fe20008000000 */
        /* <DEDUP_REMOVED lines=29> */
[----:B0-----:R-:W-:-:S05]  /*6cb0*/  FMNMX.FTZ R3, R11, R12, !PT ;  /* 0x0000000c0b037209 */ /* 0x001fca0007810000 */
[C---:B------:R-:W-:Y:S01]  /*6cc0*/  FADD.FTZ R10, -R3.reuse, R8 ;  /* 0x00000008030a7221 */ /* 0x040fe20000010100 */
[----:B------:R-:W-:Y:S01]  /*6cd0*/  FMNMX.FTZ R8, R166, R5, !PT ;  /* 0x00000005a6087209 */ /* 0x000fe20007810000 */
[----:B------:R-:W-:Y:S02]  /*6ce0*/  FMUL.FTZ R208, R3, UR11 ;  /* 0x0000000b03d07c20 */ /* 0x000fe40008410000 */
[----:B------:R-:W-:Y:S01]  /*6cf0*/  FMUL.FTZ R9, R10, UR11 ;  /* 0x0000000b0a097c20 */ /* 0x000fe20008410000 */
[----:B------:R-:W-:Y:S01]  /*6d00*/  FMNMX.FTZ R5, R167, R8, !PT ;  /* 0x00000008a7057209 */ /* 0x000fe20007810000 */
[--C-:B------:R-:W-:Y:S01]  /*6d10*/  FFMA.FTZ R152, R152, UR11, -R208.reuse ;  /* 0x0000000b98987c23 */ /* 0x100fe200080108d0 */
[--C-:B------:R-:W-:Y:S01]  /*6d20*/  FFMA.FTZ R11, R153, UR11, -R208.reuse ;  /* 0x0000000b990b7c23 */ /* 0x100fe200080108d0 */
[--C-:B------:R-:W-:Y:S01]  /*6d30*/  FFMA.FTZ R153, R181, UR11, -R208.reuse ;  /* 0x0000000bb5997c23 */ /* 0x100fe200080108d0 */
        /* <DEDUP_REMOVED lines=11> */
[----:B------:R1:W-:Y:S01]  /*6df0*/  MUFU.EX2 R8, R152 ;  /* 0x0000009800087308 */ /* 0x0003e20000000800 */
        /* <DEDUP_REMOVED lines=9> */
[-C--:B0-----:R-:W-:Y:S01]  /*6e90*/  FMUL.FTZ R24, R24, R9.reuse ;  /* 0x0000000918187220 */ /* 0x081fe20000410000 */
[-C--:B------:R-:W-:Y:S01]  /*6ea0*/  FMUL.FTZ R25, R25, R9.reuse ;  /* 0x0000000919197220 */ /* 0x080fe20000410000 */
[----:B------:R-:W-:Y:S01]  /*6eb0*/  FMUL.FTZ R28, R28, R9 ;  /* 0x000000091c1c7220 */ /* 0x000fe20000410000 */
[----:B------:R-:W-:Y:S01]  /*6ec0*/  FMNMX.FTZ R12, R182, R5, !PT ;  /* 0x00000005b60c7209 */ /* 0x000fe20007810000 */
[-C--:B------:R-:W-:Y:S01]  /*6ed0*/  FMUL.FTZ R29, R29, R9.reuse ;  /* 0x000000091d1d7220 */ /* 0x080fe20000410000 */
[-C--:B------:R-:W-:Y:S01]  /*6ee0*/  FMUL.FTZ R32, R32, R9.reuse ;  /* 0x0000000920207220 */ /* 0x080fe20000410000 */
[----:B------:R-:W-:Y:S01]  /*6ef0*/  MUFU.EX2 R10, R156 ;  /* 0x0000009c000a7308 */ /* 0x000fe20000000800 */
[----:B------:R-:W-:Y:S01]  /*6f00*/  FMNMX.FTZ R5, R183, R12, !PT ;  /* 0x0000000cb7057209 */ /* 0x000fe20007810000 */
[----:B------:R-:W-:Y:S01]  /*6f10*/  FFMA.FTZ R12, R160, UR11, -R208 ;  /* 0x0000000ba00c7c23 */ /* 0x000fe200080108d0 */
[-C--:B------:R-:W-:Y:S01]  /*6f20*/  FMUL.FTZ R33, R33, R9.reuse ;  /* 0x0000000921217220 */ /* 0x080fe20000410000 */
[-C--:B------:R-:W-:Y:S01]  /*6f30*/  FMUL.FTZ R36, R36, R9.reuse ;  /* 0x0000000924247220 */ /* 0x080fe20000410000 */
[-C--:B------:R-:W-:Y:S01]  /*6f40*/  FMUL.FTZ R37, R37, R9.reuse ;  /* 0x0000000925257220 */ /* 0x080fe20000410000 */
[----:B-1----:R-:W0:Y:S01]  /*6f50*/  SHFL.BFLY PT, R152, R5, 0x2, 0x1f ;  /* 0x0c401f0005987f89 */ /* 0x002e2200000e0000 */
        /* <DEDUP_REMOVED lines=23> */
[----:B0-----:R-:W-:Y:S01]  /*70d0*/  FMNMX.FTZ R152, R5, R152, !PT ;  /* 0x0000009805987209 */ /* 0x001fe20007810000 */
[-C--:B------:R-:W-:Y:S01]  /*70e0*/  FMUL.FTZ R80, R80, R9.reuse ;  /* 0x0000000950507220 */ /* 0x080fe20000410000 */
        /* <DEDUP_REMOVED lines=8> */
[----:B------:R-:W2:Y:S01]  /*7170*/  MUFU.EX2 R21, R21 ;  /* 0x0000001500157308 */ /* 0x000ea20000000800 */
        /* <DEDUP_REMOVED lines=23> */
[----:B------:R-:W-:Y:S01]  /*72f0*/  FADD.FTZ R152, -R5, R207 ;  /* 0x000000cf05987221 */ /* 0x000fe20000010100 */
[----:B------:R-:W-:Y:S01]  /*7300*/  MUFU.EX2 R168, R168 ;  /* 0x000000a800a87308 */ /* 0x000fe20000000800 */
[-C--:B------:R-:W-:Y:S01]  /*7310*/  FMUL.FTZ R132, R132, R9.reuse ;  /* 0x0000000984847220 */ /* 0x080fe20000410000 */
[-C--:B------:R-:W-:Y:S01]  /*7320*/  FMUL.FTZ R133, R133, R9.reuse ;  /* 0x0000000985857220 */ /* 0x080fe20000410000 */
[----:B------:R-:W-:Y:S01]  /*7330*/  FMUL.FTZ R181, R152, UR11 ;  /* 0x0000000b98b57c20 */ /* 0x000fe20008410000 */
[----:B------:R-:W-:Y:S01]  /*7340*/  FMUL.FTZ R152, R5, UR11 ;  /* 0x0000000b05987c20 */ /* 0x000fe20008410000 */
[-C--:B------:R-:W-:Y:S01]  /*7350*/  FMUL.FTZ R136, R136, R9.reuse ;  /* 0x0000000988887220 */ /* 0x080fe20000410000 */
[-C--:B------:R-:W-:Y:S01]  /*7360*/  FMUL.FTZ R137, R137, R9.reuse ;  /* 0x0000000989897220 */ /* 0x080fe20000410000 */
[----:B------:R-:W-:Y:S01]  /*7370*/  FMUL.FTZ R140, R140, R9 ;  /* 0x000000098c8c7220 */ /* 0x000fe20000410000 */
[----:B------:R0:W-:Y:S01]  /*7380*/  MUFU.EX2 R207, R153 ;  /* 0x0000009900cf7308 */ /* 0x0001e20000000800 */
[--C-:B------:R-:W-:Y:S01]  /*7390*/  FFMA.FTZ R180, R154, UR11, -R152.reuse ;  /* 0x0000000b9ab47c23 */ /* 0x100fe20008010898 */
[----:B------:R-:W-:Y:S01]  /*73a0*/  FFMA.FTZ R217, R179, UR11, -R152 ;  /* 0x0000000bb3d97c23 */ /* 0x000fe20008010898 */
[----:B------:R-:W-:-:S02]  /*73b0*/  IMAD.U32 R179, RZ, RZ, UR5 ;  /* 0x00000005ffb37e24 */ /* 0x000fc4000f8e00ff */
[--C-:B------:R-:W-:Y:S01]  /*73c0*/  FFMA.FTZ R209, R155, UR11, -R152.reuse ;  /* 0x0000000b9bd17c23 */ /* 0x100fe20008010898 */
[----:B------:R-:W-:Y:S02]  /*73d0*/  IMAD.U32 R154, RZ, RZ, UR24 ;  /* 0x00000018ff9a7e24 */ /* 0x000fe4000f8e00ff */
[--C-:B------:R-:W-:Y:S01]  /*73e0*/  FFMA.FTZ R208, R158, UR11, -R152.reuse ;  /* 0x0000000b9ed07c23 */ /* 0x100fe20008010898 */
[--C-:B------:R-:W-:Y:S01]  /*73f0*/  FFMA.FTZ R211, R159, UR11, -R152.reuse ;  /* 0x0000000b9fd37c23 */ /* 0x100fe20008010898 */
[----:B------:R-:W1:Y:S01]  /*7400*/  MUFU.EX2 R181, R181 ;  /* 0x000000b500b57308 */ /* 0x000e620000000800 */
[----:B0-----:R-:W-:Y:S02]  /*7410*/  IMAD.MOV R153, RZ, RZ, -R19 ;  /* 0x000000ffff997224 */ /* 0x001fe400078e0a13 */
[--C-:B------:R-:W-:Y:S01]  /*7420*/  FFMA.FTZ R210, R162, UR11, -R152.reuse ;  /* 0x0000000ba2d27c23 */ /* 0x100fe20008010898 */
[--C-:B------:R-:W-:Y:S01]  /*7430*/  FFMA.FTZ R213, R163, UR11, -R152.reuse ;  /* 0x0000000ba3d57c23 */ /* 0x100fe20008010898 */
[--C-:B------:R-:W-:Y:S01]  /*7440*/  FFMA.FTZ R212, R166, UR11, -R152.reuse ;  /* 0x0000000ba6d47c23 */ /* 0x100fe20008010898 */
[----:B------:R-:W-:Y:S01]  /*7450*/  FFMA.FTZ R215, R167, UR11, -R152 ;  /* 0x0000000ba7d77c23 */ /* 0x000fe20008010898 */
[----:B------:R-:W-:Y:S01]  /*7460*/  ISETP.NE.AND P3, PT, R18, R153, PT ;  /* 0x000000991200720c */ /* 0x000fe20003f65270 */
[----:B------:R-:W-:-:S02]  /*7470*/  @!P1 VIADD R153, R179, 0x38840 ;  /* 0x00038840b3999836 */ /* 0x000fc40000000000 */
[--C-:B------:R-:W-:Y:S01]  /*7480*/  FFMA.FTZ R170, R170, UR11, -R152.reuse ;  /* 0x0000000baaaa7c23 */ /* 0x100fe20008010898 */
[--C-:B------:R-:W-:Y:S01]  /*7490*/  FFMA.FTZ R171, R171, UR11, -R152.reuse ;  /* 0x0000000babab7c23 */ /* 0x100fe20008010898 */
[--C-:B------:R-:W-:Y:S01]  /*74a0*/  FFMA.FTZ R174, R174, UR11, -R152.reuse ;  /* 0x0000000baeae7c23 */ /* 0x100fe20008010898 */
[--C-:B------:R-:W-:Y:S01]  /*74b0*/  FFMA.FTZ R175, R175, UR11, -R152.reuse ;  /* 0x0000000bafaf7c23 */ /* 0x100fe20008010898 */
[----:B------:R-:W-:Y:S01]  /*74c0*/  @!P1 PRMT R153, RZ, 0x654, R153 ;  /* 0x00000654ff999816 */ /* 0x000fe20000000099 */
[--C-:B------:R-:W-:Y:S01]  /*74d0*/  FFMA.FTZ R178, R178, UR11, -R152.reuse ;  /* 0x0000000bb2b27c23 */ /* 0x100fe20008010898 */
[--C-:B------:R-:W-:Y:S01]  /*74e0*/  FFMA.FTZ R182, R182, UR11, -R152.reuse ;  /* 0x0000000bb6b67c23 */ /* 0x100fe20008010898 */
[----:B------:R-:W-:Y:S01]  /*74f0*/  FFMA.FTZ R183, R183, UR11, -R152 ;  /* 0x0000000bb7b77c23 */ /* 0x000fe20008010898 */
[----:B------:R0:W-:Y:S01]  /*7500*/  @!P1 SYNCS.ARRIVE.TRANS64.RED.A1T0 RZ, [R153+URZ], RZ ;  /* 0x000000ff99ff99a7 */ /* 0x0001e2000810043f */
[----:B------:R-:W-:Y:S01]  /*7510*/  MUFU.EX2 R180, R180 ;  /* 0x000000b400b47308 */ /* 0x000fe20000000800 */
[----:B------:R-:W-:Y:S01]  /*7520*/  F2FP.F16.F32.PACK_AB R152, R11, R8 ;  /* 0x000000080b98723e */ /* 0x000fe200000000ff */
[----:B------:R-:W-:Y:S01]  /*7530*/  @!P3 IMAD R154, R154, 0x40, R17 ;  /* 0x000000409a9ab824 */ /* 0x000fe200078e0211 */
[----:B--2---:R-:W-:Y:S01]  /*7540*/  F2FP.F16.F32.PACK_AB R158, R21, R14 ;  /* 0x0000000e159e723e */ /* 0x004fe200000000ff */
[-C--:B-1----:R-:W-:Y:S01]  /*7550*/  FMUL.FTZ R26, R26, R181.reuse ;  /* 0x000000b51a1a7220 */ /* 0x082fe20000410000 */
[----:B------:R-:W-:Y:S01]  /*7560*/  F2FP.F16.F32.PACK_AB R160, R169, R20 ;  /* 0x00000014a9a0723e */ /* 0x000fe200000000ff */
[-C--:B------:R-:W-:Y:S01]  /*7570*/  FMUL.FTZ R27, R27, R181.reuse ;  /* 0x000000b51b1b7220 */ /* 0x080fe20000410000 */
[----:B------:R-:W-:Y:S01]  /*7580*/  @!P3 LEA R154, R154, UR37, 0x2 ;  /* 0x000000259a9abc11 */ /* 0x000fe2000f8e10ff */
[----:B------:R-:W0:Y:S01]  /*7590*/  MUFU.EX2 R209, R209 ;  /* 0x000000d100d17308 */ /* 0x000e220000000800 */
[-C--:B------:R-:W-:Y:S01]  /*75a0*/  FMUL.FTZ R30, R30, R181.reuse ;  /* 0x000000b51e1e7220 */ /* 0x080fe20000410000 */
[-C--:B------:R-:W-:Y:S01]  /*75b0*/  FMUL.FTZ R31, R31, R181.reuse ;  /* 0x000000b51f1f7220 */ /* 0x080fe20000410000 */
[-C--:B------:R-:W-:Y:S01]  /*75c0*/  FMUL.FTZ R34, R34, R181.reuse ;  /* 0x000000b522227220 */ /* 0x080fe20000410000 */
[----:B------:R-:W-:Y:S01]  /*75d0*/  @!P3 STS [R154+0x38400], R9 ;  /* 0x038400099a00b388 */ /* 0x000fe20000000800 */
[-C--:B------:R-:W-:Y:S01]  /*75e0*/  FMUL.FTZ R35, R35, R181.reuse ;  /* 0x000000b523237220 */ /* 0x080fe20000410000 */
[-C--:B------:R-:W-:Y:S01]  /*75f0*/  FMUL.FTZ R38, R38, R181.reuse ;  /* 0x000000b526267220 */ /* 0x080fe20000410000 */
[-C--:B------:R-:W-:Y:S01]  /*7600*/  FMUL.FTZ R39, R39, R181.reuse ;  /* 0x000000b527277220 */ /* 0x080fe20000410000 */
[----:B------:R1:W-:Y:S01]  /*7610*/  @!P3 STS [R154+0x38420], R181 ;  /* 0x038420b59a00b388 */ /* 0x0003e20000000800 */
        /* <DEDUP_REMOVED lines=8> */
[----:B------:R-:W2:Y:S01]  /*76a0*/  MUFU.EX2 R211, R211 ;  /* 0x000000d300d37308 */ /* 0x000ea20000000800 */
[----:B0-----:R-:W-:Y:S01]  /*76b0*/  F2FP.F16.F32.PACK_AB R153, R209, R180 ;  /* 0x000000b4d199723e */ /* 0x001fe200000000ff */
[-C--:B------:R-:W-:Y:S01]  /*76c0*/  FMUL.FTZ R55, R55, R181.reuse ;  /* 0x000000b537377220 */ /* 0x080fe20000410000 */
[----:B-1----:R-:W-:Y:S01]  /*76d0*/  F2FP.F16.F32.PACK_AB R154, R13, R10 ;  /* 0x0000000a0d9a723e */ /* 0x002fe200000000ff */
        /* <DEDUP_REMOVED lines=13> */
[----:B--2---:R-:W-:Y:S01]  /*77b0*/  F2FP.F16.F32.PACK_AB R155, R211, R208 ;  /* 0x000000d0d39b723e */ /* 0x004fe200000000ff */
[----:B------:R-:W-:Y:S01]  /*77c0*/  BAR.SYNC.DEFER_BLOCKING 0xf, 0x100 ;  /* 0x03c4000000007b1d */ /* 0x000fe20000010000 */
        /* <DEDUP_REMOVED lines=21> */
[----:B------:R-:W0:Y:S01]  /*7920*/  MUFU.EX2 R173, R173 ;  /* 0x000000ad00ad7308 */ /* 0x000e220000000800 */
        /* <DEDUP_REMOVED lines=8> */
[----:B-1----:R-:W-:Y:S01]  /*79b0*/  F2FP.F16.F32.PACK_AB R159, R215, R212 ;  /* 0x000000d4d79f723e */ /* 0x002fe200000000ff */
        /* <DEDUP_REMOVED lines=8> */
[----:B------:R-:W-:Y:S01]  /*7a40*/  FMUL.FTZ R141, R141, R9 ;  /* 0x000000098d8d7220 */ /* 0x000fe20000410000 */
[-C--:B------:R-:W-:Y:S01]  /*7a50*/  FMUL.FTZ R142, R142, R181.reuse ;  /* 0x000000b58e8e7220 */ /* 0x080fe20000410000 */
[----:B------:R-:W-:Y:S01]  /*7a60*/  FMUL.FTZ R143, R143, R181 ;  /* 0x000000b58f8f7220 */ /* 0x000fe20000410000 */
[-C--:B------:R-:W-:Y:S01]  /*7a70*/  FMUL.FTZ R144, R144, R9.reuse ;  /* 0x0000000990907220 */ /* 0x080fe20000410000 */
[----:B------:R-:W-:Y:S01]  /*7a80*/  FMUL.FTZ R145, R145, R9 ;  /* 0x0000000991917220 */ /* 0x000fe20000410000 */
[-C--:B------:R-:W-:Y:S01]  /*7a90*/  FMUL.FTZ R146, R146, R181.reuse ;  /* 0x000000b592927220 */ /* 0x080fe20000410000 */
[----:B------:R-:W-:Y:S01]  /*7aa0*/  MUFU.EX2 R174, R174 ;  /* 0x000000ae00ae7308 */ /* 0x000fe20000000800 */
[----:B------:R-:W-:Y:S01]  /*7ab0*/  FMUL.FTZ R147, R147, R181 ;  /* 0x000000b593937220 */ /* 0x000fe20000410000 */
[-C--:B------:R-:W-:Y:S01]  /*7ac0*/  FMUL.FTZ R148, R148, R9.reuse ;  /* 0x0000000994947220 */ /* 0x080fe20000410000 */
[----:B------:R-:W-:Y:S01]  /*7ad0*/  FMUL.FTZ R149, R149, R9 ;  /* 0x0000000995957220 */ /* 0x000fe20000410000 */
[-C--:B------:R-:W-:Y:S01]  /*7ae0*/  FMUL.FTZ R150, R150, R181.reuse ;  /* 0x000000b596967220 */ /* 0x080fe20000410000 */
[----:B------:R-:W-:Y:S01]  /*7af0*/  FMUL.FTZ R151, R151, R181 ;  /* 0x000000b597977220 */ /* 0x000fe20000410000 */
[----:B------:R0:W-:Y:S01]  /*7b00*/  STSM.16.M88.4 [R22+0x36400], R152 ;  /* 0x0364009816007844 */ /* 0x0001e20000000200 */
[----:B------:R-:W-:Y:S01]  /*7b10*/  FFMA.FTZ R4, R9, R4, R8 ;  /* 0x0000000409047223 */ /* 0x000fe20000010008 */
[----:B------:R-:W2:Y:S01]  /*7b20*/  MUFU.EX2 R175, R175 ;  /* 0x000000af00af7308 */ /* 0x000ea20000000800 */
[----:B-1----:R-:W-:Y:S01]  /*7b30*/  F2FP.F16.F32.PACK_AB R161, R171, R170 ;  /* 0x000000aaaba1723e */ /* 0x002fe200000000ff */
        /* <DEDUP_REMOVED lines=12> */
[----:B------:R-:W-:Y:S01]  /*7c00*/  FADD.FTZ R211, R211, R208 ;  /* 0x000000d0d3d37221 */ /* 0x000fe20000010000 */
[----:B------:R-:W1:Y:S01]  /*7c10*/  MUFU.EX2 R177, R177 ;  /* 0x000000b100b17308 */ /* 0x000e620000000800 */
[----:B--2---:R-:W-:Y:S01]  /*7c20*/  F2FP.F16.F32.PACK_AB R163, R175, R174 ;  /* 0x000000aeafa3723e */ /* 0x004fe200000000ff */
[----:B------:R-:W-:Y:S01]  /*7c30*/  FADD.FTZ R12, R12, R13 ;  /* 0x0000000d0c0c7221 */ /* 0x000fe20000010000 */
[----:B------:R-:W-:-:S03]  /*7c40*/  FADD.FTZ R210, R210, R211 ;  /* 0x000000d3d2d27221 */ /* 0x000fc60000010000 */
[----:B------:R0:W-:Y:S01]  /*7c50*/  STSM.16.M88.4 [R185], R160 ;  /* 0x000000a0b9007844 */ /* 0x0001e20000000200 */
[----:B------:R-:W-:Y:S01]  /*7c60*/  FADD.FTZ R15, R15, R12 ;  /* 0x0000000c0f0f7221 */ /* 0x000fe20000010000 */
[----:B------:R-:W2:Y:S01]  /*7c70*/  MUFU.EX2 R176, R176 ;  /* 0x000000b000b07308 */ /* 0x000ea20000000800 */
[----:B------:R-:W-:Y:S02]  /*7c80*/  FADD.FTZ R213, R213, R210 ;  /* 0x000000d2d5d57221 */ /* 0x000fe40000010000 */
[----:B------:R-:W-:Y:S02]  /*7c90*/  FADD.FTZ R14, R14, R15 ;  /* 0x0000000f0e0e7221 */ /* 0x000fe40000010000 */
[----:B------:R-:W-:Y:S02]  /*7ca0*/  FADD.FTZ R212, R212, R213 ;  /* 0x000000d5d4d47221 */ /* 0x000fe40000010000 */
[----:B------:R-:W-:Y:S01]  /*7cb0*/  FADD.FTZ R21, R21, R14 ;  /* 0x0000000e15157221 */ /* 0x000fe20000010000 */
[----:B------:R-:W-:Y:S01]  /*7cc0*/  MUFU.EX2 R178, R178 ;  /* 0x000000b200b27308 */ /* 0x000fe20000000800 */
[----:B-1----:R-:W-:Y:S01]  /*7cd0*/  F2FP.F16.F32.PACK_AB R164, R177, R172 ;  /* 0x000000acb1a4723e */ /* 0x002fe200000000ff */
[----:B------:R-:W-:Y:S01]  /*7ce0*/  FADD.FTZ R215, R215, R212 ;  /* 0x000000d4d7d77221 */ /* 0x000fe20000010000 */
[----:B------:R-:W-:-:S03]  /*7cf0*/  FADD.FTZ R20, R20, R21 ;  /* 0x0000001514147221 */ /* 0x000fc60000010000 */
[----:B------:R-:W-:Y:S01]  /*7d00*/  FADD.FTZ R170, R170, R215 ;  /* 0x000000d7aaaa7221 */ /* 0x000fe20000010000 */
[----:B------:R-:W-:Y:S01]  /*7d10*/  FADD.FTZ R169, R169, R20 ;  /* 0x00000014a9a97221 */ /* 0x000fe20000010000 */
[----:B------:R-:W1:Y:S01]  /*7d20*/  MUFU.EX2 R217, R217 ;  /* 0x000000d900d97308 */ /* 0x000e620000000800 */
[----:B--2---:R-:W-:Y:S01]  /*7d30*/  F2FP.F16.F32.PACK_AB R166, R207, R176 ;  /* 0x000000b0cfa6723e */ /* 0x004fe200000000ff */
[----:B------:R-:W-:Y:S01]  /*7d40*/  FADD.FTZ R171, R171, R170 ;  /* 0x000000aaabab7221 */ /* 0x000fe20000010000 */
[----:B------:R-:W-:-:S03]  /*7d50*/  FADD.FTZ R168, R168, R169 ;  /* 0x000000a9a8a87221 */ /* 0x000fc60000010000 */
[----:B------:R-:W-:Y:S01]  /*7d60*/  FADD.FTZ R174, R174, R171 ;  /* 0x000000abaeae7221 */ /* 0x000fe20000010000 */
[----:B------:R-:W-:Y:S01]  /*7d70*/  FADD.FTZ R173, R173, R168 ;  /* 0x000000a8adad7221 */ /* 0x000fe20000010000 */
[----:B------:R-:W2:Y:S02]  /*7d80*/  MUFU.EX2 R182, R182 ;  /* 0x000000b600b67308 */ /* 0x000ea40000000800 */
[----:B------:R-:W-:Y:S01]  /*7d90*/  FADD.FTZ R175, R175, R174 ;  /* 0x000000aeafaf7221 */ /* 0x000fe20000010000 */
[----:B------:R-:W-:-:S04]  /*7da0*/  FADD.FTZ R172, R172, R173 ;  /* 0x000000adacac7221 */ /* 0x000fc80000010000 */
[----:B------:R-:W-:Y:S01]  /*7db0*/  FADD.FTZ R177, R177, R172 ;  /* 0x000000acb1b17221 */ /* 0x000fe20000010000 */
[----:B------:R-:W3:Y:S01]  /*7dc0*/  MUFU.EX2 R183, R183 ;  /* 0x000000b700b77308 */ /* 0x000ee20000000800 */
[----:B-1----:R-:W-:Y:S01]  /*7dd0*/  F2FP.F16.F32.PACK_AB R165, R217, R178 ;  /* 0x000000b2d9a5723e */ /* 0x002fe200000000ff */
[----:B------:R-:W-:Y:S01]  /*7de0*/  FADD.FTZ R178, R178, R175 ;  /* 0x000000afb2b27221 */ /* 0x000fe20000010000 */
[----:B------:R-:W-:-:S03]  /*7df0*/  FADD.FTZ R4, R176, R177 ;  /* 0x000000b1b0047221 */ /* 0x000fc60000010000 */
[----:B------:R-:W-:Y:S01]  /*7e00*/  FADD.FTZ R217, R217, R178 ;  /* 0x000000b2d9d97221 */ /* 0x000fe20000010000 */
[----:B------:R-:W-:Y:S01]  /*7e10*/  FADD.FTZ R4, R207, R4 ;  /* 0x00000004cf047221 */ /* 0x000fe20000010000 */
[----:B------:R-:W-:Y:S02]  /*7e20*/  IMAD.MOV.U32 R207, RZ, RZ, R5 ;  /* 0x000000ffffcf7224 */ /* 0x000fe400078e0005 */
[----:B--2---:R-:W-:Y:S01]  /*7e30*/  FADD.FTZ R6, R182, R217 ;  /* 0x000000d9b6067221 */ /* 0x004fe20000010000 */
[----:B---3--:R-:W-:-:S03]  /*7e40*/  F2FP.F16.F32.PACK_AB R167, R183, R182 ;  /* 0x000000b6b7a7723e */ /* 0x008fc600000000ff */
[----:B------:R-:W-:Y:S02]  /*7e50*/  FADD.FTZ R6, R183, R6 ;  /* 0x00000006b7067221 */ /* 0x000fe40000010000 */
[----:B------:R0:W-:Y:S01]  /*7e60*/  STSM.16.M88.4 [R184], R164 ;  /* 0x000000a4b8007844 */ /* 0x0001e20000000200 */
[----:B------:R-:W-:-:S06]  /*7e70*/  WARPGROUP.ARRIVE ;  /* 0x00000000000079c5 */ /* 0x000fcc0000000000 */
        /* <DEDUP_REMOVED lines=30> */
[----:B------:R-:W-:Y:S05]  /*8060*/  @P2 BRA `(.L_x_1071) ;  /* 0xffffffd4008c2947 */ /* 0x000fea000383ffff */
.L_x_1062:
[----:B------:R-:W1:Y:S01]  /*8070*/  SHFL.BFLY PT, R7, R4, 0x2, 0x1f ;  /* 0x0c401f0004077f89 */ /* 0x000e6200000e0000 */
[----:B------:R-:W-:Y:S02]  /*8080*/  IMAD.MOV.U32 R8, RZ, RZ, RZ ;  /* 0x000000ffff087224 */ /* 0x000fe400078e00ff */
[----:B------:R-:W-:Y:S01]  /*8090*/  IMAD.U32 R13, RZ, RZ, UR11 ;  /* 0x0000000bff0d7e24 */ /* 0x000fe2000f8e00ff */
[----:B------:R-:W2:Y:S01]  /*80a0*/  SHFL.BFLY PT, R11, R6, 0x2, 0x1f ;  /* 0x0c401f00060b7f89 */ /* 0x000ea200000e0000 */
[----:B------:R-:W-:Y:S01]  /*80b0*/  VIADD R193, R193, 0x1 ;  /* 0x00000001c1c17836 */ /* 0x000fe20000000000 */
[----:B------:R-:W-:Y:S08]  /*80c0*/  BAR.ARV 0x8, 0x100 ;  /* 0x0204000000007b1d */ /* 0x000ff00000002000 */
[----:B------:R-:W-:Y:S01]  /*80d0*/  BAR.SYNC.DEFER_BLOCKING 0xf, 0x100 ;  /* 0x03c4000000007b1d */ /* 0x000fe20000010000 */
[----:B-1----:R-:W-:Y:S01]  /*80e0*/  FADD.FTZ R0, R7, R4 ;  /* 0x0000000407007221 */ /* 0x002fe20000010000 */
[----:B------:R-:W-:-:S02]  /*80f0*/  IMAD.MOV R7, RZ, RZ, -R19 ;  /* 0x000000ffff077224 */ /* 0x000fc400078e0a13 */
[----:B------:R-:W-:Y:S02]  /*8100*/  IMAD.MOV.U32 R4, RZ, RZ, -0x800000 ;  /* 0xff800000ff047424 */ /* 0x000fe400078e00ff */
[----:B--2---:R-:W-:Y:S01]  /*8110*/  FADD.FTZ R11, R11, R6 ;  /* 0x000000060b0b7221 */ /* 0x004fe20000010000 */
[----:B------:R-:W1:Y:S01]  /*8120*/  SHFL.BFLY PT, R9, R0, 0x1, 0x1f ;  /* 0x0c201f0000097f89 */ /* 0x000e6200000e0000 */
[----:B------:R-:W-:Y:S01]  /*8130*/  ISETP.NE.AND P0, PT, R18, R7, PT ;  /* 0x000000071200720c */ /* 0x000fe20003f05270 */
[----:B------:R-:W-:Y:S02]  /*8140*/  IMAD.MOV.U32 R6, RZ, RZ, RZ ;  /* 0x000000ffff067224 */ /* 0x000fe400078e00ff */
[----:B------:R-:W2:Y:S01]  /*8150*/  SHFL.BFLY PT, R10, R11, 0x1, 0x1f ;  /* 0x0c201f000b0a7f89 */ /* 0x000ea200000e0000 */
[----:B-1----:R-:W-:Y:S01]  /*8160*/  FADD.FTZ R9, R0, R9 ;  /* 0x0000000900097221 */ /* 0x002fe20000010000 */
[----:B------:R-:W-:Y:S01]  /*8170*/  IMAD.U32 R0, RZ, RZ, UR36 ;  /* 0x00000024ff007e24 */ /* 0x000fe2000f8e00ff */
[----:B------:R-:W-:Y:S01]  /*8180*/  UIADD3 UR36, UR36, 0x1, URZ ;  /* 0x0000000124247890 */ /* 0x000fe2000fffe03f */
[----:B--2---:R-:W-:-:S02]  /*8190*/  FADD.FTZ R7, R11, R10 ;  /* 0x0000000a0b077221 */ /* 0x004fc40000010000 */
[----:B------:R-:W-:-:S04]  /*81a0*/  FSETP.NE.FTZ.AND P1, PT, R9, RZ, PT ;  /* 0x000000ff0900720b */ /* 0x000fc80003f35000 */
[----:B------:R-:W-:Y:S01]  /*81b0*/  @!P0 IMAD R0, R0, 0x40, R17 ;  /* 0x0000004000008824 */ /* 0x000fe200078e0211 */
[----:B------:R-:W-:Y:S01]  /*81c0*/  UISETP.NE.AND UP0, UPT, UR36, 0x2, UPT ;  /* 0x000000022400788c */ /* 0x000fe2000bf05270 */
[----:B------:R-:W-:Y:S01]  /*81d0*/  IMAD.U32 R10, RZ, RZ, UR11 ;  /* 0x0000000bff0a7e24 */ /* 0x000fe2000f8e00ff */
[----:B------:R-:W-:Y:S02]  /*81e0*/  FSETP.NE.FTZ.AND P2, PT, R7, RZ, PT ;  /* 0x000000ff0700720b */ /* 0x000fe40003f55000 */
[----:B------:R-:W-:Y:S01]  /*81f0*/  @!P0 LEA R11, R0, UR37, 0x2 ;  /* 0x00000025000b8c11 */ /* 0x000fe2000f8e10ff */
[----:B------:R-:W-:Y:S01]  /*8200*/  USEL UR4, URZ, 0x1, UP0 ;  /* 0x000000013f047887 */ /* 0x000fe20008000000 */
[----:B------:R-:W-:Y:S01]  /*8210*/  IMAD.MOV.U32 R0, RZ, RZ, -0x800000 ;  /* 0xff800000ff007424 */ /* 0x000fe200078e00ff */
[----:B------:R-:W-:Y:S01]  /*8220*/  USEL UR36, UR36, URZ, UP0 ;  /* 0x0000003f24247287 */ /* 0x000fe20008000000 */
[----:B------:R-:W1:Y:S03]  /*8230*/  @P1 MUFU.RCP R8, R9 ;  /* 0x0000000900081308 */ /* 0x000e660000001000 */
[----:B------:R-:W-:-:S05]  /*8240*/  LOP3.LUT R2, R2, UR4, RZ, 0x3c, !PT ;  /* 0x0000000402027c12 */ /* 0x000fca000f8e3cff */
[----:B------:R-:W2:Y:S08]  /*8250*/  @P2 MUFU.RCP R6, R7 ;  /* 0x0000000700062308 */ /* 0x000eb00000001000 */
[----:B------:R-:W3:Y:S01]  /*8260*/  @P1 MUFU.LG2 R9, R9 ;  /* 0x0000000900091308 */ /* 0x000ee20000000c00 */
[----:B-1----:R1:W-:Y:S01]  /*8270*/  @!P0 STS [R11+0x38400], R8 ;  /* 0x038400080b008388 */ /* 0x0023e20000000800 */
[-C--:B------:R-:W-:Y:S01]  /*8280*/  FMUL.FTZ R176, R24, R8.reuse ;  /* 0x0000000818b07220 */ /* 0x080fe20000410000 */
[-C--:B------:R-:W-:Y:S01]  /*8290*/  FMUL.FTZ R175, R28, R8.reuse ;  /* 0x000000081caf7220 */ /* 0x080fe20000410000 */
[-C--:B------:R-:W-:Y:S01]  /*82a0*/  FMUL.FTZ R12, R25, R8.reuse ;  /* 0x00000008190c7220 */ /* 0x080fe20000410000 */
[-C--:B------:R-:W-:Y:S01]  /*82b0*/  FMUL.FTZ R14, R29, R8.reuse ;  /* 0x000000081d0e7220 */ /* 0x080fe20000410000 */
[-C--:B------:R-:W-:Y:S01]  /*82c0*/  FMUL.FTZ R174, R32, R8.reuse ;  /* 0x0000000820ae7220 */ /* 0x080fe20000410000 */
[-C--:B------:R-:W-:Y:S01]  /*82d0*/  FMUL.FTZ R24, R33, R8.reuse ;  /* 0x0000000821187220 */ /* 0x080fe20000410000 */
[----:B------:R-:W4:Y:S01]  /*82e0*/  @P2 MUFU.LG2 R7, R7 ;  /* 0x0000000700072308 */ /* 0x000f220000000c00 */
[----:B--2---:R2:W-:Y:S01]  /*82f0*/  @!P0 STS [R11+0x38420], R6 ;  /* 0x038420060b008388 */ /* 0x0045e20000000800 */
        /* <DEDUP_REMOVED lines=58> */
[----:B-1----:R-:W-:Y:S01]  /*86a0*/  @P1 FMUL.FTZ R8, R10, 0.69314718246459960938 ;  /* 0x3f3172180a081820 */ /* 0x002fe20000410000 */
[----:B--2---:R-:W-:Y:S01]  /*86b0*/  @P2 FMUL.FTZ R11, R13, 0.69314718246459960938 ;  /* 0x3f3172180d0b2820 */ /* 0x004fe20000410000 */
[----:B---3--:R-:W-:Y:S01]  /*86c0*/  @P1 FMUL.FTZ R9, R9, 0.69314718246459960938 ;  /* 0x3f31721809091820 */ /* 0x008fe20000410000 */
[----:B----4-:R-:W-:Y:S01]  /*86d0*/  @P2 FMUL.FTZ R10, R7, 0.69314718246459960938 ;  /* 0x3f317218070a2820 */ /* 0x010fe20000410000 */
        /* <DEDUP_REMOVED lines=68> */
.L_x_1048:
        /* <DEDUP_REMOVED lines=41> */
[C---:B------:R-:W-:Y:S01]  /*8db0*/  IADD3 R207, P3, R122.reuse, 0x2000, RZ ;  /* 0x000020007acf7810 */ /* 0x040fe20007f7e0ff */
[----:B------:R-:W-:Y:S01]  /*8dc0*/  UIADD3.X UR7, UR11, UR9, URZ, UP1, !UPT ;  /* 0x000000090b077290 */ /* 0x000fe20008ffe43f */
[C---:B------:R-:W-:Y:S01]  /*8dd0*/  IADD3 R181, P0, R122.reuse, 0x40, RZ ;  /* 0x000000407ab57810 */ /* 0x040fe20007f1e0ff */
[--C-:B------:R-:W-:Y:S01]  /*8de0*/  IMAD.X R9, RZ, RZ, R123.reuse, P1 ;  /* 0x000000ffff097224 */ /* 0x100fe200008e067b */
[----:B------:R-:W-:Y:S01]  /*8df0*/  IADD3 R209, P6, R122, 0x2020, RZ ;  /* 0x000020207ad17810 */ /* 0x000fe20007fde0ff */
[--C-:B------:R-:W-:Y:S01]  /*8e00*/  IMAD.X R37, RZ, RZ, R123.reuse, P3 ;  /* 0x000000ffff257224 */ /* 0x100fe200018e067b */
[----:B------:R-:W-:Y:S01]  /*8e10*/  LOP3.LUT R8, R177, 0x380, RZ, 0xc0, !PT ;  /* 0x00000380b1087812 */ /* 0x000fe200078ec0ff */
[--C-:B------:R-:W-:Y:S01]  /*8e20*/  IMAD.X R21, RZ, RZ, R123.reuse, P0 ;  /* 0x000000ffff157224 */ /* 0x100fe200000e067b */
[----:B------:R-:W-:Y:S01]  /*8e30*/  LOP3.LUT R36, R207, 0x380, RZ, 0xc0, !PT ;  /* 0x00000380cf247812 */ /* 0x000fe200078ec0ff */
[----:B------:R-:W-:Y:S01]  /*8e40*/  IMAD.X R41, RZ, RZ, R123, P6 ;  /* 0x000000ffff297224 */ /* 0x000fe200030e067b */
[----:B------:R-:W-:Y:S01]  /*8e50*/  SHF.R.U64 R8, R8, 0x3, RZ ;  /* 0x0000000308087819 */ /* 0x000fe200000012ff */
[----:B------:R-:W-:Y:S01]  /*8e60*/  ULDC.64 UR8, c[0x0][0xd08] ;  /* 0x0003420000087ab9 */ /* 0x000fe20000000a00 */
[----:B------:R-:W-:-:S02]  /*8e70*/  SHF.R.U64 R36, R36, 0x3, RZ ;  /* 0x0000000324247819 */ /* 0x000fc400000012ff */
        /* <DEDUP_REMOVED lines=10> */
[----:B------:R-:W-:Y:S01]  /*8f20*/  LOP3.LUT R8, R8, R177, RZ, 0x3c, !PT ;  /* 0x000000b108087212 */ /* 0x000fe200078e3cff */
[--C-:B------:R-:W-:Y:S01]  /*8f30*/  IMAD.X R45, RZ, RZ, R123.reuse, P5 ;  /* 0x000000ffff2d7224 */ /* 0x100fe200028e067b */
[----:B------:R-:W-:Y:S01]  /*8f40*/  LOP3.LUT R36, R36, R207, RZ, 0x3c, !PT ;  /* 0x000000cf24247212 */ /* 0x000fe200078e3cff */
[----:B------:R-:W-:Y:S01]  /*8f50*/  IMAD.X R95, RZ, RZ, R123, P1 ;  /* 0x000000ffff5f7224 */ /* 0x000fe200008e067b */
[----:B------:R-:W-:-:S02]  /*8f60*/  LOP3.LUT R177, R10, 0x380, RZ, 0xc0, !PT ;  /* 0x000003800ab17812 */ /* 0x000fc400078ec0ff */
[----:B------:R-:W-:Y:S02]  /*8f70*/  LOP3.LUT R207, R26, 0x380, RZ, 0xc0, !PT ;  /* 0x000003801acf7812 */ /* 0x000fe400078ec0ff */
[C---:B------:R-:W-:Y:S02]  /*8f80*/  LOP3.LUT R7, R122.reuse, 0x380, RZ, 0xc0, !PT ;  /* 0x000003807a077812 */ /* 0x040fe400078ec0ff */
[----:B------:R-:W-:Y:S02]  /*8f90*/  LOP3.LUT R32, R183, 0x380, RZ, 0xc0, !PT ;  /* 0x00000380b7207812 */ /* 0x000fe400078ec0ff */
[C---:B------:R-:W-:Y:S02]  /*8fa0*/  IADD3 R6, P2, R122.reuse, 0x6040, RZ ;  /* 0x000060407a067810 */ /* 0x040fe40007f5e0ff */
[----:B------:R-:W-:Y:S02]  /*8fb0*/  SHF.R.U64 R177, R177, 0x3, RZ ;  /* 0x00000003b1b17819 */ /* 0x000fe400000012ff */
[----:B------:R-:W-:Y:S01]  /*8fc0*/  SHF.R.U64 R207, R207, 0x3, RZ ;  /* 0x00000003cfcf7819 */ /* 0x000fe200000012ff */
[----:B------:R-:W-:Y:S01]  /*8fd0*/  IMAD.X R119, RZ, RZ, R123, P2 ;  /* 0x000000ffff777224 */ /* 0x000fe200010e067b */
[----:B------:R-:W-:-:S02]  /*8fe0*/  IADD3 R3, P5, R122, 0x6020, RZ ;  /* 0x000060207a037810 */ /* 0x000fc40007fbe0ff */
[----:B------:R-:W-:Y:S02]  /*8ff0*/  IADD3 R5, P1, R122, 0x6060, RZ ;  /* 0x000060607a057810 */ /* 0x000fe40007f3e0ff */
[----:B------:R-:W-:Y:S01]  /*9000*/  SHF.R.U64 R7, R7, 0x3, RZ ;  /* 0x0000000307077819 */ /* 0x000fe200000012ff */
[----:B------:R-:W-:Y:S01]  /*9010*/  IMAD.X R115, RZ, RZ, R123, P5 ;  /* 0x000000ffff737224 */ /* 0x000fe200028e067b */
[----:B------:R-:W-:Y:S02]  /*9020*/  LOP3.LUT R20, R181, 0x380, RZ, 0xc0, !PT ;  /* 0x00000380b5147812 */ /* 0x000fe400078ec0ff */
[----:B------:R-:W-:Y:S02]  /*9030*/  SHF.R.U64 R32, R32, 0x3, RZ ;  /* 0x0000000320207819 */ /* 0x000fe400000012ff */
[C---:B------:R-:W-:Y:S02]  /*9040*/  IADD3 R30, P3, R122.reuse, 0x4060, RZ ;  /* 0x000040607a1e7810 */ /* 0x040fe40007f7e0ff */
[----:B------:R-:W-:-:S02]  /*9050*/  IADD3 R102, P4, R122, 0x4040, RZ ;  /* 0x000040407a667810 */ /* 0x000fc40007f9e0ff */
[----:B------:R-:W-:Y:S01]  /*9060*/  LOP3.LUT R98, R177, R10, RZ, 0x3c, !PT ;  /* 0x0000000ab1627212 */ /* 0x000fe200078e3cff */
[--C-:B------:R-:W-:Y:S01]  /*9070*/  IMAD.X R107, RZ, RZ, R123.reuse, P3 ;  /* 0x000000ffff6b7224 */ /* 0x100fe200018e067b */
[----:B------:R-:W-:Y:S01]  /*9080*/  LOP3.LUT R110, R207, R26, RZ, 0x3c, !PT ;  /* 0x0000001acf6e7212 */ /* 0x000fe200078e3cff */
[--C-:B------:R-:W-:Y:S01]  /*9090*/  IMAD.X R103, RZ, RZ, R123.reuse, P4 ;  /* 0x000000ffff677224 */ /* 0x100fe200020e067b */
[----:B------:R-:W-:Y:S02]  /*90a0*/  LOP3.LUT R27, R6, 0x380, RZ, 0xc0, !PT ;  /* 0x00000380061b7812 */ /* 0x000fe400078ec0ff */
[----:B------:R-:W-:Y:S01]  /*90b0*/  LOP3.LUT R122, R7, R122, RZ, 0x3c, !PT ;  /* 0x0000007a077a7212 */ /* 0x000fe200078e3cff */
[----:B------:R-:W-:Y:S01]  /*90c0*/  IMAD.X R7, RZ, RZ, R123, P1 ;  /* 0x000000ffff077224 */ /* 0x000fe200008e067b */
[----:B------:R-:W-:Y:S02]  /*90d0*/  LOP3.LUT R10, R3, 0x380, RZ, 0xc0, !PT ;  /* 0x00000380030a7812 */ /* 0x000fe400078ec0ff */
[----:B------:R-:W-:-:S02]  /*90e0*/  LOP3.LUT R26, R5, 0x380, RZ, 0xc0, !PT ;  /* 0x00000380051a7812 */ /* 0x000fc400078ec0ff */
[----:B------:R-:W-:Y:S02]  /*90f0*/  SHF.R.U64 R20, R20, 0x3, RZ ;  /* 0x0000000314147819 */ /* 0x000fe400000012ff */
[----:B------:R-:W-:Y:S02]  /*9100*/  LOP3.LUT R32, R32, R183, RZ, 0x3c, !PT ;  /* 0x000000b720207212 */ /* 0x000fe400078e3cff */
[----:B------:R-:W-:Y:S02]  /*9110*/  LOP3.LUT R40, R209, 0x380, RZ, 0xc0, !PT ;  /* 0x00000380d1287812 */ /* 0x000fe400078ec0ff */
[----:B------:R-:W-:Y:S02]  /*9120*/  LOP3.LUT R44, R211, 0x380, RZ, 0xc0, !PT ;  /* 0x00000380d32c7812 */ /* 0x000fe400078ec0ff */
[----:B------:R-:W-:Y:S02]  /*9130*/  LOP3.LUT R183, R30, 0x380, RZ, 0xc0, !PT ;  /* 0x000003801eb77812 */ /* 0x000fe400078ec0ff */
[----:B------:R-:W-:-:S02]  /*9140*/  LOP3.LUT R90, R213, 0x380, RZ, 0xc0, !PT ;  /* 0x00000380d55a7812 */ /* 0x000fc400078ec0ff */
[----:B------:R-:W-:Y:S02]  /*9150*/  SHF.R.U64 R27, R27, 0x3, RZ ;  /* 0x000000031b1b7819 */ /* 0x000fe400000012ff */
[----:B------:R-:W-:Y:S02]  /*9160*/  LOP3.LUT R94, R215, 0x380, RZ, 0xc0, !PT ;  /* 0x00000380d75e7812 */ /* 0x000fe400078ec0ff */
[----:B------:R-:W-:Y:S02]  /*9170*/  MOV R122, R122 ;  /* 0x0000007a007a7202 */ /* 0x000fe40000000f00 */
[----:B------:R-:W-:Y:S02]  /*9180*/  SHF.R.U64 R10, R10, 0x3, RZ ;  /* 0x000000030a0a7819 */ /* 0x000fe400000012ff */
[----:B------:R-:W-:Y:S01]  /*9190*/  SHF.R.U64 R26, R26, 0x3, RZ ;  /* 0x000000031a1a7819 */ /* 0x000fe200000012ff */
[----:B------:R0:W-:Y:S01]  /*91a0*/  STSM.16.M88.4 [R122], R12 ;  /* 0x0000000c7a007844 */ /* 0x0001e20000000200 */
[----:B------:R-:W-:-:S02]  /*91b0*/  LOP3.LUT R20, R20, R181, RZ, 0x3c, !PT ;  /* 0x000000b514147212 */ /* 0x000fc400078e3cff */
[----:B------:R-:W-:Y:S02]  /*91c0*/  SHF.R.U64 R40, R40, 0x3, RZ ;  /* 0x0000000328287819 */ /* 0x000fe400000012ff */
[----:B------:R-:W-:Y:S02]  /*91d0*/  SHF.R.U64 R44, R44, 0x3, RZ ;  /* 0x000000032c2c7819 */ /* 0x000fe400000012ff */
[----:B------:R-:W-:Y:S02]  /*91e0*/  LOP3.LUT R181, R102, 0x380, RZ, 0xc0, !PT ;  /* 0x0000038066b57812 */ /* 0x000fe400078ec0ff */
[----:B------:R-:W-:Y:S02]  /*91f0*/  SHF.R.U64 R183, R183, 0x3, RZ ;  /* 0x00000003b7b77819 */ /* 0x000fe400000012ff */
[----:B------:R-:W-:Y:S02]  /*9200*/  SHF.R.U64 R90, R90, 0x3, RZ ;  /* 0x000000035a5a7819 */ /* 0x000fe400000012ff */
[----:B------:R-:W-:-:S02]  /*9210*/  LOP3.LUT R118, R27, R6, RZ, 0x3c, !PT ;  /* 0x000000061b767212 */ /* 0x000fc400078e3cff */
[----:B------:R-:W-:Y:S02]  /*9220*/  SHF.R.U64 R94, R94, 0x3, RZ ;  /* 0x000000035e5e7819 */ /* 0x000fe400000012ff */
[----:B------:R-:W-:Y:S02]  /*9230*/  LOP3.LUT R114, R10, R3, RZ, 0x3c, !PT ;  /* 0x000000030a727212 */ /* 0x000fe400078e3cff */
[----:B------:R-:W-:Y:S02]  /*9240*/  LOP3.LUT R6, R26, R5, RZ, 0x3c, !PT ;  /* 0x000000051a067212 */ /* 0x000fe400078e3cff */
[----:B------:R-:W-:Y:S02]  /*9250*/  LOP3.LUT R40, R40, R209, RZ, 0x3c, !PT ;  /* 0x000000d128287212 */ /* 0x000fe400078e3cff */
[----:B------:R-:W-:Y:S02]  /*9260*/  MOV R10, R8 ;  /* 0x00000008000a7202 */ /* 0x000fe40000000f00 */
[----:B------:R-:W-:-:S02]  /*9270*/  F2FP.F16.F32.PACK_AB R26, R164, R173 ;  /* 0x000000ada41a723e */ /* 0x000fc400000000ff */
[----:B------:R-:W-:Y:S02]  /*9280*/  F2FP.F16.F32.PACK_AB R27, R39, R38 ;  /* 0x00000026271b723e */ /* 0x000fe400000000ff */
[----:B------:R-:W-:Y:S02]  /*9290*/  LOP3.LUT R44, R44, R211, RZ, 0x3c, !PT ;  /* 0x000000d32c2c7212 */ /* 0x000fe400078e3cff */
[----:B------:R-:W-:Y:S01]  /*92a0*/  SHF.R.U64 R181, R181, 0x3, RZ ;  /* 0x00000003b5b57819 */ /* 0x000fe200000012ff */
[----:B------:R-:W-:Y:S01]  /*92b0*/  STSM.16.M88.4 [R10], R24 ;  /* 0x000000180a007844 */ /* 0x000fe20000000200 */
[----:B------:R-:W-:Y:S02]  /*92c0*/  LOP3.LUT R106, R183, R30, RZ, 0x3c, !PT ;  /* 0x0000001eb76a7212 */ /* 0x000fe400078e3cff */
[----:B------:R-:W-:Y:S02]  /*92d0*/  MOV R20, R20 ;  /* 0x0000001400147202 */ /* 0x000fe40000000f00 */
[----:B0-----:R-:W-:-:S02]  /*92e0*/  F2FP.F16.F32.PACK_AB R12, R160, R166 ;  /* 0x000000a6a00c723e */ /* 0x001fc400000000ff */
        /* <DEDUP_REMOVED lines=8> */
[----:B------:R-:W-:Y:S02]  /*9370*/  LOP3.LUT R94, R94, R215, RZ, 0x3c, !PT ;  /* 0x000000d75e5e7212 */ /* 0x000fe400078e3cff */
[----:B------:R-:W-:Y:S01]  /*9380*/  MOV R36, R36 ;  /* 0x0000002400247202 */ /* 0x000fe20000000f00 */
[----:B------:R-:W-:Y:S01]  /*9390*/  STSM.16.M88.4 [R32], R28 ;  /* 0x0000001c20007844 */ /* 0x000fe20000000200 */
[----:B------:R-:W-:Y:S02]  /*93a0*/  MOV R40, R40 ;  /* 0x0000002800287202 */ /* 0x000fe40000000f00 */
[----:B------:R-:W-:Y:S01]  /*93b0*/  F2FP.F16.F32.PACK_AB R73, R75, R74 ;  /* 0x0000004a4b49723e */ /* 0x000fe200000000ff */
[----:B------:R-:W-:Y:S01]  /*93c0*/  STSM.16.M88.4 [R36], R56 ;  /* 0x0000003824007844 */ /* 0x000fe20000000200 */
[----:B------:R-:W-:-:S02]  /*93d0*/  F2FP.F16.F32.PACK_AB R80, R81, R80 ;  /* 0x000000505150723e */ /* 0x000fc400000000ff */
[----:B------:R-:W-:Y:S01]  /*93e0*/  LOP3.LUT R102, R181, R102, RZ, 0x3c, !PT ;  /* 0x00000066b5667212 */ /* 0x000fe200078e3cff */
[----:B------:R-:W-:Y:S01]  /*93f0*/  STSM.16.M88.4 [R40], R64 ;  /* 0x0000004028007844 */ /* 0x000fe20000000200 */
[----:B------:R-:W-:Y:S02]  /*9400*/  MOV R44, R44 ;  /* 0x0000002c002c7202 */ /* 0x000fe40000000f00 */
[----:B------:R-:W-:Y:S02]  /*9410*/  F2FP.F16.F32.PACK_AB R74, R77, R76 ;  /* 0x0000004c4d4a723e */ /* 0x000fe400000000ff */
[----:B------:R-:W-:Y:S02]  /*9420*/  F2FP.F16.F32.PACK_AB R75, R79, R78 ;  /* 0x0000004e4f4b723e */ /* 0x000fe400000000ff */
[----:B------:R-:W-:Y:S02]  /*9430*/  F2FP.F16.F32.PACK_AB R81, R83, R82 ;  /* 0x000000525351723e */ /* 0x000fe400000000ff */
[----:B------:R-:W-:Y:S01]  /*9440*/  MOV R9, R90 ;  /* 0x0000005a00097202 */ /* 0x000fe20000000f00 */
[----:B------:R-:W-:Y:S01]  /*9450*/  STSM.16.M88.4 [R44], R72 ;  /* 0x000000482c007844 */ /* 0x000fe20000000200 */
[----:B------:R-:W-:-:S02]  /*9460*/  F2FP.F16.F32.PACK_AB R82, R85, R84 ;  /* 0x000000545552723e */ /* 0x000fc400000000ff */
[----:B------:R-:W-:Y:S02]  /*9470*/  F2FP.F16.F32.PACK_AB R83, R87, R86 ;  /* 0x000000565753723e */ /* 0x000fe400000000ff */
[----:B------:R-:W-:Y:S02]  /*9480*/  F2FP.F16.F32.PACK_AB R88, R89, R88 ;  /* 0x000000585958723e */ /* 0x000fe400000000ff */
[----:B------:R-:W-:Y:S01]  /*9490*/  MOV R94, R94 ;  /* 0x0000005e005e7202 */ /* 0x000fe20000000f00 */
[----:B------:R-:W-:Y:S01]  /*94a0*/  STSM.16.M88.4 [R9], R80 ;  /* 0x0000005009007844 */ /* 0x000fe20000000200 */
[----:B------:R-:W-:Y:S02]  /*94b0*/  MOV R5, R98 ;  /* 0x0000006200057202 */ /* 0x000fe40000000f00 */
[----:B------:R-:W-:Y:S02]  /*94c0*/  F2FP.F16.F32.PACK_AB R89, R48, R34 ;  /* 0x000000223059723e */ /* 0x000fe400000000ff */
[----:B------:R-:W-:-:S02]  /*94d0*/  F2FP.F16.F32.PACK_AB R90, R93, R92 ;  /* 0x0000005c5d5a723e */ /* 0x000fc400000000ff */
[----:B------:R-:W-:Y:S02]  /*94e0*/  F2FP.F16.F32.PACK_AB R91, R153, R50 ;  /* 0x00000032995b723e */ /* 0x000fe400000000ff */
[----:B------:R-:W-:Y:S02]  /*94f0*/  F2FP.F16.F32.PACK_AB R96, R97, R96 ;  /* 0x000000606160723e */ /* 0x000fe400000000ff */
[----:B------:R-:W-:Y:S01]  /*9500*/  F2FP.F16.F32.PACK_AB R97, R155, R154 ;  /* 0x0000009a9b61723e */ /* 0x000fe200000000ff */
[----:B------:R-:W-:Y:S01]  /*9510*/  STSM.16.M88.4 [R94], R88 ;  /* 0x000000585e007844 */ /* 0x000fe20000000200 */
        /* <DEDUP_REMOVED lines=10> */
[----:B------:R-:W-:Y:S01]  /*95c0*/  MOV R106, R106 ;  /* 0x0000006a006a7202 */ /* 0x000fe20000000f00 */
[----:B------:R-:W-:Y:S01]  /*95d0*/  STSM.16.M88.4 [R102], R160 ;  /* 0x000000a066007844 */ /* 0x000fe20000000200 */
[----:B------:R-:W-:Y:S02]  /*95e0*/  F2FP.F16.F32.PACK_AB R113, R168, R167 ;  /* 0x000000a7a871723e */ /* 0x000fe400000000ff */
[----:B------:R-:W-:Y:S02]  /*95f0*/  F2FP.F16.F32.PACK_AB R114, R117, R116 ;  /* 0x000000747572723e */ /* 0x000fe400000000ff */
[----:B------:R-:W-:Y:S02]  /*9600*/  F2FP.F16.F32.PACK_AB R115, R170, R169 ;  /* 0x000000a9aa73723e */ /* 0x000fe400000000ff */
[----:B------:R-:W-:Y:S02]  /*9610*/  F2FP.F16.F32.PACK_AB R120, R121, R120 ;  /* 0x000000787978723e */ /* 0x000fe400000000ff */
[----:B------:R-:W-:Y:S01]  /*9620*/  F2FP.F16.F32.PACK_AB R128, R129, R128 ;  /* 0x000000808180723e */ /* 0x000fe200000000ff */
[----:B------:R-:W-:Y:S01]  /*9630*/  STSM.16.M88.4 [R106], R112 ;  /* 0x000000706a007844 */ /* 0x000fe20000000200 */
[----:B------:R-:W-:-:S02]  /*9640*/  MOV R110, R110 ;  /* 0x0000006e006e7202 */ /* 0x000fc40000000f00 */
[----:B------:R-:W-:Y:S02]  /*9650*/  F2FP.F16.F32.PACK_AB R121, R172, R171 ;  /* 0x000000abac79723e */ /* 0x000fe400000000ff */
        /* <DEDUP_REMOVED lines=8> */
[----:B------:R-:W-:Y:S01]  /*96e0*/  F2FP.F16.F32.PACK_AB R144, R145, R144 ;  /* 0x000000909190723e */ /* 0x000fe200000000ff */
[----:B------:R1:W-:Y:S01]  /*96f0*/  STSM.16.M88.4 [R3], R128 ;  /* 0x0000008003007844 */ /* 0x0003e20000000200 */
[----:B------:R-:W-:Y:S02]  /*9700*/  MOV R118, R118 ;  /* 0x0000007600767202 */ /* 0x000fe40000000f00 */
[----:B------:R-:W-:Y:S02]  /*9710*/  F2FP.F16.F32.PACK_AB R138, R141, R140 ;  /* 0x0000008c8d8a723e */ /* 0x000fe400000000ff */
[----:B------:R-:W-:-:S02]  /*9720*/  F2FP.F16.F32.PACK_AB R139, R143, R142 ;  /* 0x0000008e8f8b723e */ /* 0x000fc400000000ff */
[----:B------:R-:W-:Y:S02]  /*9730*/  F2FP.F16.F32.PACK_AB R145, R147, R146 ;  /* 0x000000929391723e */ /* 0x000fe400000000ff */
[----:B------:R-:W-:Y:S01]  /*9740*/  MOV R8, R6 ;  /* 0x0000000600087202 */ /* 0x000fe20000000f00 */
[----:B------:R2:W-:Y:S01]  /*9750*/  STSM.16.M88.4 [R118], R136 ;  /* 0x0000008876007844 */ /* 0x0005e20000000200 */
[----:B------:R-:W-:Y:S01]  /*9760*/  F2FP.F16.F32.PACK_AB R146, R149, R148 ;  /* 0x000000949592723e */ /* 0x000fe200000000ff */
[----:B------:R-:W-:Y:S01]  /*9770*/  UISETP.NE.U32.AND UP1, UPT, UR8, URZ, UPT ;  /* 0x0000003f0800728c */ /* 0x000fe2000bf25070 */
[----:B------:R-:W-:Y:S01]  /*9780*/  F2FP.F16.F32.PACK_AB R147, R151, R150 ;  /* 0x000000969793723e */ /* 0x000fe200000000ff */
[----:B------:R-:W-:Y:S01]  /*9790*/  IMAD.U32 R6, RZ, RZ, UR4 ;  /* 0x00000004ff067e24 */ /* 0x000fe2000f8e00ff */
[----:B------:R-:W-:Y:S01]  /*97a0*/  PLOP3.LUT P0, PT, PT, PT, UP0, 0x80, 0x0 ;  /* 0x000000000000781c */ /* 0x000fe20003f0f008 */
[----:B------:R-:W-:Y:S02]  /*97b0*/  IMAD.U32 R7, RZ, RZ, UR7 ;  /* 0x00000007ff077e24 */ /* 0x000fe4000f8e00ff */
        /* <DEDUP_REMOVED lines=22> */
[----:B------:R-:W-:Y:S02]  /*9920*/  LOP3.LUT R24, R25, 0x380, RZ, 0xc0, !PT ;  /* 0x0000038019187812 */ /* 0x000fe400078ec0ff */
        /* <DEDUP_REMOVED lines=18> */
[----:B--2---:R-:W-:-:S14]  /*9a50*/  @P6 BRA `(.L_x_1074) ;  /* 0x0000000000106947 */ /* 0x004fdc0003800000 */
[----:B------:R-:W-:Y:S05]  /*9a60*/  @!P0 BRA `(.L_x_1074) ;  /* 0x00000000000c8947 */ /* 0x000fea0003800000 */
[----:B------:R-:W2:Y:S04]  /*9a70*/  LDG.E R8, desc[UR38][R6.64] ;  /* 0x0000002606087981 */ /* 0x000ea8000c1e1900 */
[----:B-----5:R-:W2:Y:S02]  /*9a80*/  LDG.E R3, desc[UR38][R6.64+0x4] ;  /* 0x0000042606037981 */ /* 0x020ea4000c1e1900 */
[----:B--2---:R-:W-:-:S07]  /*9a90*/  IMAD.IADD R3, R3, 0x1, -R8 ;  /* 0x0000000103037824 */ /* 0x004fce00078e0a08 */
.L_x_1074:
        /* <DEDUP_REMOVED lines=79> */
[----:B0-----:R-:W-:-:S13]  /*9f90*/  ISETP.NE.AND P0, PT, R10, 0x1, PT ;  /* 0x000000010a00780c */ /* 0x001fda0003f05270 */
        /* <DEDUP_REMOVED lines=8> */
[----:B------:R-:W-:Y:S02]  /*a020*/  IMAD.U32 R14, RZ, RZ, UR10 ;  /* 0x0000000aff0e7e24 */ /* 0x000fe4000f8e00ff */
[----:B-----5:R-:W-:Y:S01]  /*a030*/  IMAD R10, R3, R10, RZ ;  /* 0x0000000a030a7224 */ /* 0x020fe200078e02ff */
[----:B------:R-:W-:Y:S02]  /*a040*/  SHF.R.S32.HI R8, RZ, 0x1f, R5 ;  /* 0x0000001fff087819 */ /* 0x000fe40000011405 */
[----:B------:R-:W-:Y:S01]  /*a050*/  IADD3.X R7, R7, UR9, R14, P0, !PT ;  /* 0x0000000907077c10 */ /* 0x000fe200087fe40e */
[----:B------:R-:W-:Y:S02]  /*a060*/  ULDC.64 UR8, c[0x0][0xc88] ;  /* 0x0003220000087ab9 */ /* 0x000fe40000000a00 */
[----:B------:R-:W-:-:S02]  /*a070*/  IMAD R8, R8, UR8, RZ ;  /* 0x0000000808087c24 */ /* 0x000fc4000f8e02ff */
[----:B------:R-:W-:-:S04]  /*a080*/  IMAD.WIDE.U32 R6, R5, UR8, R6 ;  /* 0x0000000805067c25 */ /* 0x000fc8000f8e0006 */
[----:B------:R-:W-:Y:S01]  /*a090*/  IMAD R5, R5, UR9, R8 ;  /* 0x0000000905057c24 */ /* 0x000fe2000f8e0208 */
[----:B------:R-:W-:Y:S02]  /*a0a0*/  ULDC.64 UR8, c[0x0][0xc50] ;  /* 0x0003140000087ab9 */ /* 0x000fe40000000a00 */
[----:B------:R-:W-:Y:S01]  /*a0b0*/  LEA R14, P0, R6, UR8, 0x2 ;  /* 0x00000008060e7c11 */ /* 0x000fe2000f8010ff */
[----:B------:R-:W-:-:S04]  /*a0c0*/  IMAD.IADD R5, R7, 0x1, R5 ;  /* 0x0000000107057824 */ /* 0x000fc800078e0205 */
[----:B------:R-:W-:Y:S01]  /*a0d0*/  SHFL.IDX PT, R8, R14, 0x1, 0x1c1f ;  /* 0x003c1f000e087f89 */ /* 0x000fe200000e0000 */
[----:B------:R-:W-:Y:S01]  /*a0e0*/  LEA.HI.X R15, R6, UR9, R5, 0x2, P0 ;  /* 0x00000009060f7c11 */ /* 0x000fe200080f1405 */
[----:B------:R-:W-:Y:S02]  /*a0f0*/  IMAD.MOV R5, RZ, RZ, -R19 ;  /* 0x000000ffff057224 */ /* 0x000fe400078e0a13 */
[----:B------:R-:W-:Y:S03]  /*a100*/  SHFL.IDX PT, R6, R14, RZ, 0x1c1f ;  /* 0x001c1fff0e067589 */ /* 0x000fe600000e0000 */
[----:B------:R-:W-:Y:S01]  /*a110*/  ISETP.NE.AND P0, PT, R18, R5, PT ;  /* 0x000000051200720c */ /* 0x000fe20003f05270 */
[----:B------:R-:W0:Y:S01]  /*a120*/  SHFL.IDX PT, R7, R15, RZ, 0x1c1f ;  /* 0x001c1fff0f077589 */ /* 0x000e2200000e0000 */
[C---:B------:R-:W-:Y:S02]  /*a130*/  VIADD R5, R21.reuse, 0x8 ;  /* 0x0000000815057836 */ /* 0x040fe40000000000 */
[-C--:B------:R-:W-:Y:S01]  /*a140*/  ISETP.GE.OR P1, PT, R21, R10.reuse, P0 ;  /* 0x0000000a1500720c */ /* 0x080fe20000726670 */
[----:B------:R-:W1:Y:S02]  /*a150*/  SHFL.IDX PT, R9, R15, 0x1, 0x1c1f ;  /* 0x003c1f000f097f89 */ /* 0x000e6400000e0000 */
[----:B------:R-:W-:-:S10]  /*a160*/  ISETP.GE.OR P0, PT, R5, R10, P0 ;  /* 0x0000000a0500720c */ /* 0x000fd40000706670 */
[----:B0-----:R0:W-:Y:S04]  /*a170*/  @!P1 ST.E desc[UR38][R6.64], R0 ;  /* 0x0000000006009985 */ /* 0x0011e8000c101926 */
[----:B-1----:R0:W-:Y:S02]  /*a180*/  @!P0 ST.E desc[UR38][R8.64], R4 ;  /* 0x0000000408008985 */ /* 0x0021e4000c101926 */
.L_x_1075:
        /* <DEDUP_REMOVED lines=85> */
[----:B-----5:R-:W-:Y:S01]  /*a6e0*/  IMAD R89, R3, R82, RZ ;  /* 0x0000005203597224 */ /* 0x020fe200078e02ff */
[----:B------:R-:W-:Y:S01]  /*a6f0*/  ISETP.GE.AND P0, PT, R195, UR12, PT ;  /* 0x0000000cc3007c0c */ /* 0x000fe2000bf06270 */
[----:B------:R-:W-:Y:S01]  /*a700*/  IMAD.U32 R3, RZ, RZ, UR42 ;  /* 0x0000002aff037e24 */ /* 0x000fe2000f8e00ff */
[----:B------:R-:W-:Y:S01]  /*a710*/  LOP3.LUT R10, R10, R21, RZ, 0xfc, !PT ;  /* 0x000000150a0a7212 */ /* 0x000fe200078efcff */
[----:B------:R-:W-:Y:S01]  /*a720*/  IMAD.IADD R9, R9, 0x1, R83 ;  /* 0x0000000109097824 */ /* 0x000fe200078e0253 */
[----:B------:R-:W-:Y:S01]  /*a730*/  UIADD3 UR4, UR37, 0x38820, URZ ;  /* 0x0003882025047890 */ /* 0x000fe2000fffe03f */
[----:B------:R-:W-:Y:S01]  /*a740*/  IMAD R21, R81, UR9, R0 ;  /* 0x0000000951157c24 */ /* 0x000fe2000f8e0200 */
[----:B------:R-:W-:Y:S01]  /*a750*/  BSSY B1, `(.L_x_1076) ;  /* 0x000002e000017945 */ /* 0x000fe20003800000 */
[----:B------:R-:W-:Y:S01]  /*a760*/  IMAD R0, R3, 0x40, R192 ;  /* 0x0000004003007824 */ /* 0x000fe200078e02c0 */
[----:B------:R-:W-:Y:S01]  /*a770*/  SEL R3, RZ, 0x80, P0 ;  /* 0x00000080ff037807 */ /* 0x000fe20000000000 */
[----:B------:R-:W-:Y:S01]  /*a780*/  IMAD.WIDE.U32 R8, R81, UR8, R8 ;  /* 0x0000000851087c25 */ /* 0x000fe2000f8e0008 */
[----:B------:R-:W-:Y:S01]  /*a790*/  ULDC.64 UR8, c[0x0][0xb80] ;  /* 0x0002e00000087ab9 */ /* 0x000fe20000000a00 */
[----:B------:R-:W-:Y:S01]  /*a7a0*/  UPRMT UR4, URZ, 0x654, UR4 ;  /* 0x000006543f047896 */ /* 0x000fe20008000004 */
        /* <DEDUP_REMOVED lines=13> */
[-C--:B-1----:R-:W-:Y:S02]  /*a880*/  @!P1 LEA R80, P2, R190, R20.reuse, 0x1 ;  /* 0x00000014be509211 */ /* 0x082fe400078408ff */
        /* <DEDUP_REMOVED lines=26> */
.L_x_1077:
[----:B------:R-:W-:Y:S05]  /*aa30*/  BSYNC B1 ;  /* 0x0000000000017941 */ /* 0x000fea0003800000 */
.L_x_1076:
        /* <DEDUP_REMOVED lines=24> */
[-C--:B------:R-:W-:Y:S02]  /*abc0*/  @!P0 LEA R12, P3, R186, R6.reuse, 0x1 ;  /* 0x00000006ba0c8211 */ /* 0x080fe400078608ff */
        /* <DEDUP_REMOVED lines=13> */
.L_x_1073:
        /* <DEDUP_REMOVED lines=31> */
.L_x_1079:
        /* <DEDUP_REMOVED lines=46> */
.L_x_1081:
[----:B------:R-:W-:Y:S05]  /*b170*/  BSYNC B1 ;  /* 0x0000000000017941 */ /* 0x000fea0003800000 */
.L_x_1080:
        /* <DEDUP_REMOVED lines=60> */
[----:B------:R-:W-:Y:S01]  /*b540*/  LOP3.LUT R10, R15, 0x10, R10, 0xe2, !PT ;  /* 0x000000100f0a7812 */ /* 0x000fe200078ee20a */
[----:B------:R-:W-:-:S02]  /*b550*/  IMAD.IADD R5, R5, 0x1, R9 ;  /* 0x0000000105057824 */ /* 0x000fc400078e0209 */
[----:B------:R-:W-:Y:S02]  /*b560*/  IMAD R0, R3, UR8, RZ ;  /* 0x0000000803007c24 */ /* 0x000fe4000f8e02ff */
[----:B------:R-:W-:Y:S02]  /*b570*/  IMAD.U32 R9, RZ, RZ, UR42 ;  /* 0x0000002aff097e24 */ /* 0x000fe4000f8e00ff */
[----:B------:R-:W-:Y:S02]  /*b580*/  IMAD R3, R7, UR9, R0 ;  /* 0x0000000907037c24 */ /* 0x000fe4000f8e0200 */
[----:B------:R-:W-:Y:S02]  /*b590*/  IMAD R0, R9, 0x40, R192 ;  /* 0x0000004009007824 */ /* 0x000fe400078e02c0 */
[----:B------:R-:W-:Y:S02]  /*b5a0*/  IMAD.SHL.U32 R15, R8, 0x20, RZ ;  /* 0x00000020080f7824 */ /* 0x000fe400078e00ff */
[----:B------:R-:W-:Y:S01]  /*b5b0*/  IMAD.WIDE.U32 R4, R7, UR8, R4 ;  /* 0x0000000807047c25 */ /* 0x000fe2000f8e0004 */
[----:B------:R-:W-:Y:S01]  /*b5c0*/  SEL R7, RZ, 0x40, P0 ;  /* 0x00000040ff077807 */ /* 0x000fe20000000000 */
[----:B------:R-:W-:Y:S01]  /*b5d0*/  ULDC.64 UR8, c[0x0][0xb80] ;  /* 0x0002e00000087ab9 */ /* 0x000fe20000000a00 */
[----:B------:R-:W-:Y:S01]  /*b5e0*/  ISETP.GE.AND P0, PT, R0, R27, PT ;  /* 0x0000001b0000720c */ /* 0x000fe20003f06270 */
[----:B------:R-:W-:Y:S01]  /*b5f0*/  IMAD.IADD R3, R5, 0x1, R3 ;  /* 0x0000000105037824 */ /* 0x000fe200078e0203 */
[----:B------:R-:W-:-:S02]  /*b600*/  LOP3.LUT R6, R15, 0x20, R10, 0xe2, !PT ;  /* 0x000000200f067812 */ /* 0x000fc400078ee20a */
[----:B------:R-:W-:Y:S02]  /*b610*/  LEA R10, P1, R4, UR8, 0x1 ;  /* 0x00000008040a7c11 */ /* 0x000fe4000f8208ff */
[----:B------:R-:W-:Y:S02]  /*b620*/  LOP3.LUT R24, R6, R7, RZ, 0xfc, !PT ;  /* 0x0000000706187212 */ /* 0x000fe400078efcff */
[----:B------:R-:W-:Y:S01]  /*b630*/  LEA.HI.X R3, R4, UR9, R3, 0x1, P1 ;  /* 0x0000000904037c11 */ /* 0x000fe200088f0c03 */
[----:B------:R0:W1:Y:S01]  /*b640*/  SHFL.IDX PT, R6, R10, RZ, 0x181f ;  /* 0x00181fff0a067589 */ /* 0x00006200000e0000 */
[----:B------:R-:W-:-:S03]  /*b650*/  SEL R5, RZ, 0x80, P2 ;  /* 0x00000080ff057807 */ /* 0x000fc60001000000 */
[----:B------:R0:W2:Y:S01]  /*b660*/  SHFL.IDX PT, R7, R3, RZ, 0x181f ;  /* 0x00181fff03077589 */ /* 0x0000a200000e0000 */
[----:B------:R-:W-:Y:S01]  /*b670*/  LOP3.LUT R25, R24, R5, RZ, 0xfc, !PT ;  /* 0x0000000518197212 */ /* 0x000fe200078efcff */
[----:B------:R-:W-:Y:S06]  /*b680*/  @P0 BRA `(.L_x_1083) ;  /* 0x00000000007c0947 */ /* 0x000fec0003800000 */
[----:B------:R-:W-:Y:S02]  /*b690*/  ISETP.GE.AND P2, PT, R190, UR14, PT ;  /* 0x0000000ebe007c0c */ /* 0x000fe4000bf46270 */
[----:B------:R-:W-:Y:S02]  /*b6a0*/  ISETP.GE.AND P1, PT, R16, UR14, PT ;  /* 0x0000000e10007c0c */ /* 0x000fe4000bf26270 */
[----:B------:R-:W-:Y:S02]  /*b6b0*/  ISETP.GE.AND P5, PT, R189, UR14, PT ;  /* 0x0000000ebd007c0c */ /* 0x000fe4000bfa6270 */
[----:B------:R-:W-:-:S07]  /*b6c0*/  ISETP.GE.AND P3, PT, R188, UR14, PT ;  /* 0x0000000ebc007c0c */ /* 0x000fce000bf66270 */
[-C--:B-1----:R-:W-:Y:S02]  /*b6d0*/  @!P2 LEA R8, P0, R190, R6.reuse, 0x1 ;  /* 0x00000006be08a211 */ /* 0x082fe400078008ff */
        /* <DEDUP_REMOVED lines=26> */
.L_x_1083:
[----:B------:R-:W-:Y:S05]  /*b880*/  BSYNC B1 ;  /* 0x0000000000017941 */ /* 0x000fea0003800000 */
.L_x_1082:
        /* <DEDUP_REMOVED lines=10> */
[-C--:B-1----:R-:W-:Y:S02]  /*b930*/  @!P2 LEA R8, P0, R190, R6.reuse, 0x1 ;  /* 0x00000006be08a211 */ /* 0x082fe400078008ff */
        /* <DEDUP_REMOVED lines=25> */
.L_x_1078:
[----:B------:R-:W-:Y:S05]  /*bad0*/  BSYNC B0 ;  /* 0x0000000000007941 */ /* 0x000fea0003800000 */
.L_x_1072:
[----:B------:R-:W-:Y:S02]  /*bae0*/  ULDC UR4, c[0x0][0xd3c] ;  /* 0x00034f0000047ab9 */ /* 0x000fe40000000800 */
[----:B------:R-:W-:-:S13]  /*baf0*/  ISETP.GE.AND P0, PT, R11, UR4, PT ;  /* 0x000000040b007c0c */ /* 0x000fda000bf06270 */
[----:B------:R-:W-:Y:S05]  /*bb00*/  @!P0 BRA `(.L_x_1084) ;  /* 0xffffff5400488947 */ /* 0x000fea000383ffff */
[----:B------:R-:W-:Y:S05]  /*bb10*/  EXIT ;  /* 0x000000000000794d */ /* 0x000fea0003800000 */
.L_x_1044:
        /* <DEDUP_REMOVED lines=18> */
.L_x_1085:
        /* <DEDUP_REMOVED lines=42> */
.L_x_1091:
        /* <DEDUP_REMOVED lines=12> */
.L_x_1090:
[----:B------:R-:W-:Y:S05]  /*bfa0*/  BSYNC B0 ;  /* 0x0000000000007941 */ /* 0x000fea0003800000 */
.L_x_1089:
        /* <DEDUP_REMOVED lines=22> */
.L_x_1087:
        /* <DEDUP_REMOVED lines=16> */
.L_x_1092:
        /* <DEDUP_REMOVED lines=25> */
.L_x_1088:
[----:B------:R-:W-:Y:S02]  /*c3a0*/  IMAD.MOV.U32 R17, RZ, RZ, RZ ;  /* 0x000000ffff117224 */ /* 0x000fe400078e00ff */
[----:B------:R-:W-:Y:S02]  /*c3b0*/  IMAD.U32 R16, RZ, RZ, UR6 ;  /* 0x00000006ff107e24 */ /* 0x000fe4000f8e00ff */
[----:B------:R-:W-:-:S07]  /*c3c0*/  IMAD.MOV.U32 R18, RZ, RZ, RZ ;  /* 0x000000ffff127224 */ /* 0x000fce00078e00ff */
.L_x_1093:
[----:B------:R-:W-:-:S13]  /*c3d0*/  ISETP.NE.AND P0, PT, R5, RZ, PT ;  /* 0x000000ff0500720c */ /* 0x000fda0003f05270 */
[----:B------:R-:W0:Y:S01]  /*c3e0*/  @!P0 S2R R3, SR_CgaCtaId ;  /* 0x0000000000038919 */ /* 0x000e220000008800 */
[----:B------:R-:W-:-:S04]  /*c3f0*/  @!P0 MOV R0, 0x400 ;  /* 0x0000040000008802 */ /* 0x000fc80000000f00 */
[----:B0-----:R-:W-:-:S05]  /*c400*/  @!P0 LEA R0, R3, R0, 0x18 ;  /* 0x0000000003008211 */ /* 0x001fca00078ec0ff */
[----:B------:R0:W-:Y:S01]  /*c410*/  @!P0 STS.128 [R0+0x388d0], R16 ;  /* 0x0388d01000008388 */ /* 0x0001e20000000c00 */
[----:B------:R-:W-:Y:S06]  /*c420*/  BAR.ARV 0x5, 0x180 ;  /* 0x0146000000007b1d */ /* 0x000fec0000002000 */
.L_x_1086:
        /* <DEDUP_REMOVED lines=16> */
[C---:B------:R-:W-:Y:S02]  /*c530*/  LOP3.LUT R2, R0.reuse, 0x1f8, RZ, 0xc0, !PT ;  /* 0x000001f800027812 */ /* 0x040fe400078ec0ff */
[----:B------:R-:W-:Y:S02]  /*c540*/  LOP3.LUT R0, R0, 0x38, RZ, 0xc0, !PT ;  /* 0x0000003800007812 */ /* 0x000fe400078ec0ff */
        /* <DEDUP_REMOVED lines=11> */
[----:B------:R-:W-:Y:S01]  /*c600*/  STL [R1+0x5c], RZ ;  /* 0x00005cff01007387 */ /* 0x000fe20000100800 */
[----:B0-----:R-:W-:-:S03]  /*c610*/  LOP3.LUT R4, R0, 0x40, RZ, 0xfc, !PT ;  /* 0x0000004000047812 */ /* 0x001fc600078efcff */
[----:B------:R0:W-:Y:S01]  /*c620*/  STL [R1+0x18], R2 ;  /* 0x0000180201007387 */ /* 0x0001e20000100800 */
[C---:B------:R-:W-:Y:S02]  /*c630*/  LOP3.LUT R4, R0.reuse, 0x100, RZ, 0xfc, !PT ;  /* 0x0000010000047812 */ /* 0x040fe400078efcff */
[C---:B-1----:R-:W-:Y:S01]  /*c640*/  LOP3.LUT R3, R0.reuse, 0x80, RZ, 0xfc, !PT ;  /* 0x0000008000037812 */ /* 0x042fe200078efcff */
[----:B------:R1:W-:Y:S01]  /*c650*/  STL [R1+0xc], RZ ;  /* 0x00000cff01007387 */ /* 0x0003e20000100800 */
[C---:B------:R-:W-:Y:S02]  /*c660*/  LOP3.LUT R3, R0.reuse, 0x140, RZ, 0xfc, !PT ;  /* 0x0000014000037812 */ /* 0x040fe400078efcff */
[C---:B0-----:R-:W-:Y:S02]  /*c670*/  LOP3.LUT R2, R0.reuse, 0xc0, RZ, 0xfc, !PT ;  /* 0x000000c000027812 */ /* 0x041fe400078efcff */
[C---:B------:R-:W-:Y:S02]  /*c680*/  LOP3.LUT R2, R0.reuse, 0x180, RZ, 0xfc, !PT ;  /* 0x0000018000027812 */ /* 0x040fe400078efcff */
[----:B-1----:R-:W-:-:S07]  /*c690*/  LOP3.LUT R0, R0, 0x1c0, RZ, 0xfc, !PT ;  /* 0x000001c000007812 */ /* 0x002fce00078efcff */
.L_x_1218:
[----:B01----:R-:W0:Y:S02]  /*c6a0*/  LDC.64 R2, c[0x0][0xd88] ;  /* 0x00036200ff027b82 */ /* 0x003e240000000a00 */
[----:B0-----:R-:W-:-:S05]  /*c6b0*/  IMAD.WIDE R2, R19, 0x4, R2 ;  /* 0x0000000413027825 */ /* 0x001fca00078e0202 */
[----:B--2---:R-:W2:Y:S01]  /*c6c0*/  LDG.E R11, desc[UR38][R2.64] ;  /* 0x00000026020b7981 */ /* 0x004ea2000c1e1900 */
        /* <DEDUP_REMOVED lines=17> */
[----:B------:R1:W5:Y:S01]  /*c7e0*/  @P0 LDG.E R0, desc[UR38][R2.64] ;  /* 0x0000002602000981 */ /* 0x000362000c1e1900 */
        /* <DEDUP_REMOVED lines=35> */
.L_x_1095:
        /* <DEDUP_REMOVED lines=12> */
.L_x_1096:
[----:B------:R-:W-:Y:S05]  /*cae0*/  @!P0 BRA `(.L_x_1097) ;  /* 0x00000000000c8947 */ /* 0x000fea0003800000 */
[----:B------:R-:W2:Y:S04]  /*caf0*/  LDG.E R6, desc[UR38][R4.64] ;  /* 0x0000002604067981 */ /* 0x000ea8000c1e1900 */
[----:B------:R-:W2:Y:S02]  /*cb00*/  LDG.E R4, desc[UR38][R4.64+0x4] ;  /* 0x0000042604047981 */ /* 0x000ea4000c1e1900 */
[----:B--2---:R-:W-:-:S07]  /*cb10*/  IMAD.IADD R6, R4, 0x1, -R6 ;  /* 0x0000000104067824 */ /* 0x004fce00078e0a06 */
.L_x_1097:
        /* <DEDUP_REMOVED lines=20> */
[----:B---3--:R-:W2:Y:S04]  /*cc60*/  @P0 ATOMG.E.ADD.STRONG.GPU PT, R2, desc[UR38][R4.64], R2 ;  /* 0x00000002040209a8 */ /* 0x008ea800081ee1e6 */
[----:B--2---:R2:W3:Y:S02]  /*cc70*/  SHFL.IDX PT, R2, R2, R0, 0x1f ;  /* 0x00001f0002027589 */ /* 0x0044e400000e0000 */
[----:B--2---:R-:W2:Y:S02]  /*cc80*/  S2R R0, SR_LTMASK ;  /* 0x0000000000007919 */ /* 0x004ea40000003900 */
[----:B--2---:R-:W-:-:S06]  /*cc90*/  LOP3.LUT R0, R0, UR4, RZ, 0xc0, !PT ;  /* 0x0000000400007c12 */ /* 0x004fcc000f8ec0ff */
[----:B------:R-:W3:Y:S02]  /*cca0*/  POPC R0, R0 ;  /* 0x0000000000007309 */ /* 0x000ee40000000000 */
[----:B---3--:R-:W-:Y:S01]  /*ccb0*/  IADD3 R16, R2, UR36, R0 ;  /* 0x0000002402107c10 */ /* 0x008fe2000fffe000 */
[----:B------:R-:W-:Y:S06]  /*ccc0*/  BRA `(.L_x_1100) ;  /* 0x0000005c00987947 */ /* 0x000fec0003800000 */
.L_x_1099:
        /* <DEDUP_REMOVED lines=21> */
.L_x_1102:
[----:B------:R-:W-:Y:S05]  /*ce20*/  BSYNC B6 ;  /* 0x0000000000067941 */ /* 0x000fea0003800000 */
.L_x_1101:
        /* <DEDUP_REMOVED lines=21> */
.L_x_1105:
        /* <DEDUP_REMOVED lines=16> */
.L_x_1104:
[----:B------:R-:W-:Y:S05]  /*d080*/  BSYNC B6 ;  /* 0x0000000000067941 */ /* 0x000fea0003800000 */
.L_x_1103:
        /* <DEDUP_REMOVED lines=26> */
.L_x_1233:
        /* <DEDUP_REMOVED lines=11> */
.L_x_1236:
        /* <DEDUP_REMOVED lines=25> */
.L_x_1109:
[----:B------:R-:W3:Y:S04]  /*d470*/  LDL R7, [R1+0x4] ;  /* 0x0000040001077983 */ /* 0x000ee80000100800 */
[----:B-12---:R-:W3:Y:S04]  /*d480*/  LDL R0, [R1+0xc] ;  /* 0x00000c0001007983 */ /* 0x006ee80000100800 */
[----:B------:R-:W2:Y:S01]  /*d490*/  LDL R2, [R1+0x18] ;  /* 0x0000180001027983 */ /* 0x000ea20000100800 */
[----:B---3--:R-:W-:Y:S01]  /*d4a0*/  IMAD R0, R0, 0x8, R7 ;  /* 0x0000000800007824 */ /* 0x008fe200078e0207 */
[----:B--2---:R-:W-:-:S04]  /*d4b0*/  SHF.L.U32 R2, R2, 0x1f, RZ ;  /* 0x0000001f02027819 */ /* 0x004fc800000006ff */
[----:B------:R-:W1:Y:S02]  /*d4c0*/  SYNCS.PHASECHK.TRANS64.TRYWAIT P0, [R0+URZ+0x38840], R2 ;  /* 0x03884002000075a7 */ /* 0x000e64000800017f */
[----:B-1----:R-:W-:Y:S05]  /*d4d0*/  @!P0 BRA `(.L_x_1110) ;  /* 0x0000006400d88947 */ /* 0x002fea0003800000 */
.L_x_1237:
        /* <DEDUP_REMOVED lines=11> */
.L_x_1111:
        /* <DEDUP_REMOVED lines=27> */
.L_x_1107:
[----:B-1----:R-:W3:Y:S04]  /*d740*/  LDL R0, [R1+0x4] ;  /* 0x0000040001007983 */ /* 0x002ee80000100800 */
[----:B------:R-:W4:Y:S04]  /*d750*/  LDL.LU R4, [R1+0x24] ;  /* 0x0000240001047983 */ /* 0x000f280000300800 */
[----:B------:R-:W5:Y:S04]  /*d760*/  LDL.LU R3, [R1+0x40] ;  /* 0x0000400001037983 */ /* 0x000f680000300800 */
[----:B--2---:R-:W2:Y:S01]  /*d770*/  LDL R2, [R1+0x28] ;  /* 0x0000280001027983 */ /* 0x004ea20000100800 */
[----:B------:R-:W-:Y:S05]  /*d780*/  WARPSYNC.ALL ;  /* 0x0000000000007948 */ /* 0x000fea0003800000 */
[----:B------:R-:W-:Y:S01]  /*d790*/  ULDC.64 UR4, c[0x0][0xaf8] ;  /* 0x0002be0000047ab9 */ /* 0x000fe20000000a00 */
[----:B------:R-:W-:Y:S01]  /*d7a0*/  BSSY B6, `(.L_x_1112) ;  /* 0x000001f000067945 */ /* 0x000fe20003800000 */
[----:B------:R-:W-:Y:S01]  /*d7b0*/  BAR.SYNC.DEFER_BLOCKING 0x8, 0x100 ;  /* 0x0204000000007b1d */ /* 0x000fe20000010000 */
[----:B------:R-:W-:-:S04]  /*d7c0*/  ISETP.NE.U32.AND P0, PT, RZ, UR4, PT ;  /* 0x00000004ff007c0c */ /* 0x000fc8000bf05070 */
[----:B------:R-:W-:Y:S01]  /*d7d0*/  ISETP.NE.AND.EX P0, PT, RZ, UR5, PT, P0 ;  /* 0x00000005ff007c0c */ /* 0x000fe2000bf05300 */
[----:B---3--:R-:W-:-:S05]  /*d7e0*/  VIADD R0, R0, 0x20400 ;  /* 0x0002040000007836 */ /* 0x008fca0000000000 */
[----:B------:R-:W-:Y:S02]  /*d7f0*/  LOP3.LUT P1, RZ, R0, 0x3ff, RZ, 0xc0, !PT ;  /* 0x000003ff00ff7812 */ /* 0x000fe4000782c0ff */
[----:B----4-:R-:W-:Y:S02]  /*d800*/  SEL R0, R4, RZ, !P0 ;  /* 0x000000ff04007207 */ /* 0x010fe40004000000 */
[----:B-----5:R-:W-:-:S03]  /*d810*/  SEL R3, R3, RZ, !P0 ;  /* 0x000000ff03037207 */ /* 0x020fc60004000000 */
[----:B------:R1:W-:Y:S01]  /*d820*/  STL [R1+0x34], R0 ;  /* 0x0000340001007387 */ /* 0x0003e20000100800 */
[----:B--2---:R-:W-:-:S03]  /*d830*/  SHF.R.S32.HI R2, RZ, 0x1f, R2 ;  /* 0x0000001fff027819 */ /* 0x004fc60000011402 */
[----:B------:R2:W-:Y:S01]  /*d840*/  STL [R1+0x54], R3 ;  /* 0x0000540301007387 */ /* 0x0005e20000100800 */
[----:B-1----:R-:W-:-:S05]  /*d850*/  SHF.R.S32.HI R0, RZ, 0x1f, R18 ;  /* 0x0000001fff007819 */ /* 0x002fca0000011412 */
        /* <DEDUP_REMOVED lines=19> */
.L_x_1113:
[----:B------:R-:W-:Y:S05]  /*d990*/  BSYNC B6 ;  /* 0x0000000000067941 */ /* 0x000fea0003800000 */
.L_x_1112:
[----:B------:R-:W3:Y:S01]  /*d9a0*/  LDL R4, [R1+0x40] ;  /* 0x0000400001047983 */ /* 0x000ee20000100800 */
[----:B------:R-:W1:Y:S01]  /*d9b0*/  LDC R7, c[0x0][0x448] ;  /* 0x00011200ff077b82 */ /* 0x000e620000000800 */
[----:B------:R-:W-:Y:S01]  /*d9c0*/  ULDC.64 UR4, c[0x0][0x298] ;  /* 0x0000a60000047ab9 */ /* 0x000fe20000000a00 */
[----:B------:R-:W-:Y:S01]  /*d9d0*/  ULDC.64 UR6, c[0x0][0x280] ;  /* 0x0000a00000067ab9 */ /* 0x000fe20000000a00 */
[----:B------:R-:W4:Y:S04]  /*d9e0*/  LDL R10, [R1+0x28] ;  /* 0x00002800010a7983 */ /* 0x000f280000100800 */
[----:B------:R-:W4:Y:S01]  /*d9f0*/  LDL R9, [R1+0x50] ;  /* 0x0000500001097983 */ /* 0x000f220000100800 */
[----:B--2---:R-:W2:Y:S01]  /*da00*/  S2R R2, SR_TID.X ;  /* 0x0000000000027919 */ /* 0x004ea20000002100 */
[----:B------:R-:W0:Y:S02]  /*da10*/  S2R R0, SR_TID.X ;  /* 0x0000000000007919 */ /* 0x000e240000002100 */
[----:B------:R-:W4:Y:S04]  /*da20*/  LDL R8, [R1+0x54] ;  /* 0x0000540001087983 */ /* 0x000f280000100800 */
[----:B------:R-:W4:Y:S01]  /*da30*/  LDL R6, [R1+0x34] ;  /* 0x0000340001067983 */ /* 0x000f220000100800 */
[----:B-1----:R-:W-:-:S13]  /*da40*/  ISETP.NE.AND P0, PT, R7, 0x1, PT ;  /* 0x000000010700780c */ /* 0x002fda0003f05270 */
[----:B------:R-:W1:Y:S01]  /*da50*/  @P0 LDC R3, c[0x0][0x450] ;  /* 0x00011400ff030b82 */ /* 0x000e620000000800 */
[----:B--2---:R-:W-:-:S04]  /*da60*/  LOP3.LUT R2, R2, 0x7f, RZ, 0xc0, !PT ;  /* 0x0000007f02027812 */ /* 0x004fc800078ec0ff */
[----:B------:R-:W-:Y:S01]  /*da70*/  SHF.R.U32.HI R2, RZ, 0x3, R2 ;  /* 0x00000003ff027819 */ /* 0x000fe20000011602 */
[----:B0-----:R-:W-:-:S05]  /*da80*/  IMAD.SHL.U32 R0, R0, 0x10, RZ ;  /* 0x0000001000007824 */ /* 0x001fca00078e00ff */
[----:B------:R-:W-:Y:S02]  /*da90*/  LOP3.LUT R0, R2, 0x70, R0, 0xf8, !PT ;  /* 0x0000007002007812 */ /* 0x000fe400078ef800 */
[----:B------:R-:W0:Y:S03]  /*daa0*/  @P0 LDC R2, c[0x0][0x44c] ;  /* 0x00011300ff020b82 */ /* 0x000e260000000800 */
[----:B------:R-:W-:-:S04]  /*dab0*/  IMAD R5, R17, 0x40, R0 ;  /* 0x0000004011057824 */ /* 0x000fc800078e0200 */
[----:B------:R-:W-:Y:S01]  /*dac0*/  IMAD.MOV.U32 R0, RZ, RZ, R5 ;  /* 0x000000ffff007224 */ /* 0x000fe200078e0005 */
[----:B------:R2:W-:Y:S01]  /*dad0*/  STL [R1+0x24], R5 ;  /* 0x0000240501007387 */ /* 0x0005e20000100800 */
[----:B0-----:R-:W-:-:S05]  /*dae0*/  @P0 IMAD.HI.U32 R2, R5, R2, RZ ;  /* 0x0000000205020227 */ /* 0x001fca00078e00ff */
[----:B-1----:R-:W-:Y:S01]  /*daf0*/  @P0 SHF.R.U32.HI R0, RZ, R3, R2 ;  /* 0x00000003ff000219 */ /* 0x002fe20000011602 */
[----:B---3--:R-:W-:-:S04]  /*db00*/  IMAD R2, R4, UR4, RZ ;  /* 0x0000000404027c24 */ /* 0x008fc8000f8e02ff */
[C---:B----4-:R-:W-:Y:S02]  /*db10*/  IMAD R4, R10.reuse, UR5, R2 ;  /* 0x000000050a047c24 */ /* 0x050fe4000f8e0202 */
[----:B------:R-:W-:Y:S01]  /*db20*/  IMAD.WIDE.U32 R2, R10, UR4, RZ ;  /* 0x000000040a027c25 */ /* 0x000fe2000f8e00ff */
[----:B------:R-:W-:-:S03]  /*db30*/  ULDC.64 UR4, c[0x0][0x2d8] ;  /* 0x0000b60000047ab9 */ /* 0x000fc60000000a00 */
[----:B------:R-:W-:Y:S02]  /*db40*/  IMAD.IADD R3, R3, 0x1, R4 ;  /* 0x0000000103037824 */ /* 0x000fe400078e0204 */
[----:B------:R-:W-:Y:S02]  /*db50*/  IMAD R4, R9, UR4, RZ ;  /* 0x0000000409047c24 */ /* 0x000fe4000f8e02ff */
[----:B------:R0:W5:Y:S01]  /*db60*/  LDL R9, [R1+0x14] ;  /* 0x0000140001097983 */ /* 0x0001620000100800 */
[----:B------:R-:W-:-:S04]  /*db70*/  IMAD.WIDE.U32 R2, R18, UR4, R2 ;  /* 0x0000000412027c25 */ /* 0x000fc8000f8e0002 */
[----:B------:R-:W-:Y:S01]  /*db80*/  IMAD R4, R18, UR5, R4 ;  /* 0x0000000512047c24 */ /* 0x000fe2000f8e0204 */
[----:B------:R-:W-:-:S03]  /*db90*/  ULDC.64 UR4, c[0x0][0x2e0] ;  /* 0x0000b80000047ab9 */ /* 0x000fc60000000a00 */
[----:B------:R-:W-:Y:S02]  /*dba0*/  IMAD.IADD R3, R3, 0x1, R4 ;  /* 0x0000000103037824 */ /* 0x000fe400078e0204 */
[----:B------:R-:W-:Y:S02]  /*dbb0*/  IMAD R4, R8, UR4, RZ ;  /* 0x0000000408047c24 */ /* 0x000fe4000f8e02ff */
[----:B------:R-:W1:Y:S01]  /*dbc0*/  S2R R8, SR_TID.X ;  /* 0x0000000000087919 */ /* 0x000e620000002100 */
[----:B------:R-:W-:-:S04]  /*dbd0*/  IMAD.WIDE.U32 R2, R6, UR4, R2 ;  /* 0x0000000406027c25 */ /* 0x000fc8000f8e0002 */
[----:B------:R-:W-:Y:S01]  /*dbe0*/  IMAD R4, R6, UR5, R4 ;  /* 0x0000000506047c24 */ /* 0x000fe2000f8e0204 */
[----:B------:R-:W-:-:S03]  /*dbf0*/  ULDC.64 UR4, c[0x0][0x2d0] ;  /* 0x0000b40000047ab9 */ /* 0x000fc60000000a00 */
[----:B------:R-:W-:Y:S01]  /*dc00*/  IMAD.IADD R3, R3, 0x1, R4 ;  /* 0x0000000103037824 */ /* 0x000fe200078e0204 */
[----:B------:R-:W-:-:S05]  /*dc10*/  SHF.R.S32.HI R4, RZ, 0x1f, R0 ;  /* 0x0000001fff047819 */ /* 0x000fca0000011400 */
[----:B------:R-:W-:Y:S02]  /*dc20*/  IMAD R4, R4, UR4, RZ ;  /* 0x0000000404047c24 */ /* 0x000fe4000f8e02ff */
[----:B------:R-:W-:-:S04]  /*dc30*/  IMAD.WIDE.U32 R2, R0, UR4, R2 ;  /* 0x0000000400027c25 */ /* 0x000fc8000f8e0002 */
[----:B------:R-:W-:Y:S01]  /*dc40*/  IMAD R4, R0, UR5, R4 ;  /* 0x0000000500047c24 */ /* 0x000fe2000f8e0204 */
[----:B------:R-:W-:Y:S01]  /*dc50*/  ULDC.64 UR4, c[0x0][0x2c8] ;  /* 0x0000b20000047ab9 */ /* 0x000fe20000000a00 */
[----:B------:R-:W-:-:S04]  /*dc60*/  IMAD.MOV R0, RZ, RZ, -R0 ;  /* 0x000000ffff007224 */ /* 0x000fc800078e0a00 */
[----:B------:R-:W-:-:S05]  /*dc70*/  IMAD R0, R7, R0, R5 ;  /* 0x0000000007007224 */ /* 0x000fca00078e0205 */
[----:B------:R-:W-:Y:S01]  /*dc80*/  SHF.R.S32.HI R6, RZ, 0x1f, R0 ;  /* 0x0000001fff067819 */ /* 0x000fe20000011400 */
[----:B------:R-:W-:Y:S02]  /*dc90*/  IMAD.IADD R3, R3, 0x1, R4 ;  /* 0x0000000103037824 */ /* 0x000fe400078e0204 */
[----:B-1----:R-:W-:Y:S02]  /*dca0*/  IMAD.SHL.U32 R10, R8, 0x8, RZ ;  /* 0x00000008080a7824 */ /* 0x002fe400078e00ff */
[----:B------:R-:W-:Y:S02]  /*dcb0*/  IMAD R6, R6, UR4, RZ ;  /* 0x0000000406067c24 */ /* 0x000fe4000f8e02ff */
[----:B--2---:R-:W-:Y:S01]  /*dcc0*/  IMAD.WIDE.U32 R4, R0, UR4, R2 ;  /* 0x0000000400047c25 */ /* 0x004fe2000f8e0002 */
[----:B------:R-:W-:Y:S01]  /*dcd0*/  LOP3.LUT R10, R10, 0x38, RZ, 0xc0, !PT ;  /* 0x000000380a0a7812 */ /* 0x000fe200078ec0ff */
[----:B------:R-:W-:Y:S02]  /*dce0*/  ULDC UR4, c[0x0][0x2b8] ;  /* 0x0000ae0000047ab9 */ /* 0x000fe40000000800 */
[----:B------:R-:W-:Y:S01]  /*dcf0*/  IMAD R0, R0, UR5, R6 ;  /* 0x0000000500007c24 */ /* 0x000fe2000f8e0206 */
[----:B------:R-:W-:-:S03]  /*dd00*/  LEA R3, P1, R4, UR6, 0x1 ;  /* 0x0000000604037c11 */ /* 0x000fc6000f8208ff */
[----:B------:R-:W-:Y:S01]  /*dd10*/  IMAD.IADD R0, R5, 0x1, R0 ;  /* 0x0000000105007824 */ /* 0x000fe200078e0200 */
[----:B------:R-:W-:Y:S01]  /*dd20*/  ISETP.GE.AND P0, PT, R10, UR4, PT ;  /* 0x000000040a007c0c */ /* 0x000fe2000bf06270 */
[----:B------:R-:W-:Y:S01]  /*dd30*/  UMOV UR4, 0xffffffff ;  /* 0xffffffff00047882 */ /* 0x000fe20000000000 */
[----:B------:R-:W-:Y:S02]  /*dd40*/  LOP3.LUT R8, R8, 0x7f, RZ, 0xc0, !PT ;  /* 0x0000007f08087812 */ /* 0x000fe400078ec0ff */
[----:B------:R-:W-:Y:S02]  /*dd50*/  LEA.HI.X R2, R4, UR7, R0, 0x1, P1 ;  /* 0x0000000704027c11 */ /* 0x000fe400088f0c00 */
[----:B------:R-:W-:Y:S01]  /*dd60*/  SHF.R.U32.HI R8, RZ, 0x3, R8 ;  /* 0x00000003ff087819 */ /* 0x000fe20000011608 */
[----:B0-----:R-:W-:Y:S06]  /*dd70*/  BRA.DIV UR4, `(.L_x_1114) ;  /* 0x0000005e04c47947 */ /* 0x001fec000b800000 */
[----:B------:R-:W2:Y:S01]  /*dd80*/  LDL R6, [R1+0x38] ;  /* 0x0000380001067983 */ /* 0x000ea20000100800 */
[----:B------:R-:W-:-:S03]  /*dd90*/  IMAD R17, R17, 0x40, R8 ;  /* 0x0000004011117824 */ /* 0x000fc600078e0208 */
[----:B------:R-:W0:Y:S04]  /*dda0*/  SHFL.IDX PT, R5, R3, RZ, 0x181f ;  /* 0x00181fff03057589 */ /* 0x000e2800000e0000 */
[----:B------:R-:W1:Y:S01]  /*ddb0*/  SHFL.IDX PT, R4, R2, RZ, 0x181f ;  /* 0x00181fff02047589 */ /* 0x000e6200000e0000 */
[----:B--2---:R-:W-:-:S03]  /*ddc0*/  IMAD R0, R6, R7, RZ ;  /* 0x0000000706007224 */ /* 0x004fc600078e02ff */
[----:B------:R-:W-:Y:S01]  /*ddd0*/  SHFL.IDX PT, R6, R2, 0x1, 0x181f ;  /* 0x00381f0002067f89 */ /* 0x000fe200000e0000 */
[C---:B------:R-:W-:Y:S01]  /*dde0*/  VIADD R7, R17.reuse, 0x10 ;  /* 0x0000001011077836 */ /* 0x040fe20000000000 */
[----:B------:R-:W-:-:S04]  /*ddf0*/  ISETP.GE.AND P1, PT, R17, R0, PT ;  /* 0x000000001100720c */ /* 0x000fc80003f26270 */
[----:B------:R2:W-:Y:S09]  /*de00*/  STL [R1+0x4c], R7 ;  /* 0x00004c0701007387 */ /* 0x0005f20000100800 */
[----:B0-----:R-:W-:-:S05]  /*de10*/  @!P1 LEA R5, P2, R10, R5, 0x1 ;  /* 0x000000050a059211 */ /* 0x001fca00078408ff */
[----:B-1----:R-:W-:-:S05]  /*de20*/  @!P1 IMAD.X R4, RZ, RZ, R4, P2 ;  /* 0x000000ffff049224 */ /* 0x002fca00010e0604 */
        /* <DEDUP_REMOVED lines=25> */
.L_x_1246:
[----:B------:R1:W5:Y:S01]  /*dfc0*/  LDL R8, [R1+0x4] ;  /* 0x0000040001087983 */ /* 0x0003620000100800 */
[----:B0-----:R-:W-:-:S05]  /*dfd0*/  VIADD R2, R17, 0x30 ;  /* 0x0000003011027836 */ /* 0x001fca0000000000 */
        /* <DEDUP_REMOVED lines=10> */
.L_x_1115:
[----:B------:R-:W2:Y:S01]  /*e080*/  LDL R0, [R1+0x4] ;  /* 0x0000040001007983 */ /* 0x000ea20000100800 */
[----:B------:R-:W-:Y:S02]  /*e090*/  PLOP3.LUT P1, PT, P1, P0, PT, 0xa2, 0x0 ;  /* 0x000000000000781c */ /* 0x000fe40000f21472 */
[----:B--2---:R-:W-:-:S08]  /*e0a0*/  @P0 R2UR P1, UR4, R0 ;  /* 0x00000000000402ca */ /* 0x004fd00000020000 */
[----:B------:R-:W-:-:S05]  /*e0b0*/  @P0 PLOP3.LUT P0, PT, P1, PT, PT, 0x80, 0x0 ;  /* 0x000000000000081c */ /* 0x000fca0000f0f070 */
[----:B------:R-:W-:Y:S01]  /*e0c0*/  @!P1 SYNCS.ARRIVE.TRANS64.RED.A0T1 RZ, [UR4+0x38800], RZ ;  /* 0x038800ffffff99a7 */ /* 0x000fe20008200404 */
[----:B------:R-:W-:Y:S07]  /*e0d0*/  @!P1 ARRIVES.LDGSTSBAR.64.TRANSCNT [UR4+0x38800] ;  /* 0x03880000ff0099b0 */ /* 0x000fee0008000a84 */
[----:B------:R-:W-:Y:S05]  /*e0e0*/  @P0 BRA.U.ANY `(.L_x_1115) ;  /* 0xfffffffd00e40947 */ /* 0x000fea000393ffff */
[----:B------:R-:W-:Y:S01]  /*e0f0*/  NOP ;  /* 0x0000000000007918 */ /* 0x000fe20000000000 */
[----:B-1----:R-:W2:Y:S01]  /*e100*/  LDL.LU R2, [R1+0x40] ;  /* 0x0000400001027983 */ /* 0x002ea20000300800 */
[----:B------:R-:W-:Y:S01]  /*e110*/  ULDC.64 UR4, c[0x0][0x398] ;  /* 0x0000e60000047ab9 */ /* 0x000fe20000000a00 */
[----:B------:R0:W-:Y:S02]  /*e120*/  SYNCS.ARRIVE.TRANS64.A1T0 RZ, [R0+URZ+0x38800], RZ ;  /* 0x038800ff00ff79a7 */ /* 0x0001e4000810003f */
[----:B------:R-:W3:Y:S01]  /*e130*/  LDL.LU R3, [R1+0x28] ;  /* 0x0000280001037983 */ /* 0x000ee20000300800 */
[----:B------:R-:W-:Y:S01]  /*e140*/  BSSY B6, `(.L_x_1116) ;  /* 0x000001a000067945 */ /* 0x000fe20003800000 */
[----:B0-----:R-:W-:-:S05]  /*e150*/  VIADD R0, R0, 0x26400 ;  /* 0x0002640000007836 */ /* 0x001fca0000000000 */
[----:B------:R-:W-:Y:S01]  /*e160*/  LOP3.LUT P0, RZ, R0, 0x3ff, RZ, 0xc0, !PT ;  /* 0x000003ff00ff7812 */ /* 0x000fe2000780c0ff */
[----:B--2---:R-:W-:-:S04]  /*e170*/  IMAD R2, R2, UR4, RZ ;  /* 0x0000000402027c24 */ /* 0x004fc8000f8e02ff */
[C---:B---3--:R-:W-:Y:S02]  /*e180*/  IMAD R2, R3.reuse, UR5, R2 ;  /* 0x0000000503027c24 */ /* 0x048fe4000f8e0202 */
[----:B------:R-:W-:-:S04]  /*e190*/  IMAD.WIDE.U32 R4, R3, UR4, RZ ;  /* 0x0000000403047c25 */ /* 0x000fc8000f8e00ff */
[----:B------:R-:W-:Y:S01]  /*e1a0*/  IMAD.IADD R0, R5, 0x1, R2 ;  /* 0x0000000105007824 */ /* 0x000fe200078e0202 */
[----:B------:R0:W-:Y:S04]  /*e1b0*/  STL.64 [R1+0x40], R4 ;  /* 0x0000400401007387 */ /* 0x0001e80000100a00 */
        /* <DEDUP_REMOVED lines=13> */
[----:B-----5:R-:W-:Y:S02]  /*e290*/  IMAD.MOV.U32 R8, RZ, RZ, 0x70 ;  /* 0x00000070ff087424 */ /* 0x020fe400078e00ff */
[----:B------:R-:W-:Y:S02]  /*e2a0*/  IMAD.MOV.U32 R12, RZ, RZ, 0x1 ;  /* 0x00000001ff0c7424 */ /* 0x000fe400078e00ff */
[----:B------:R-:W-:-:S07]  /*e2b0*/  IMAD.MOV.U32 R13, RZ, RZ, RZ ;  /* 0x000000ffff0d7224 */ /* 0x000fce00078e00ff */
[----:B------:R-:W-:-:S07]  /*e2c0*/  LEPC R20, `(.L_x_1117) ;  /* 0x000000001014794e */ /* 0x000fce0000000000 */
[----:B0-----:R-:W-:Y:S05]  /*e2d0*/  CALL.ABS.NOINC R2 ;  /* 0x0000000002007343 */ /* 0x001fea0003c00000 */
.L_x_1117:
[----:B------:R-:W-:Y:S05]  /*e2e0*/  BSYNC B6 ;  /* 0x0000000000067941 */ /* 0x000fea0003800000 */
.L_x_1116:
[----:B------:R-:W2:Y:S01]  /*e2f0*/  LDL.LU R6, [R1+0x28] ;  /* 0x0000280001067983 */ /* 0x000ea20000300800 */
[----:B------:R-:W1:Y:S01]  /*e300*/  LDC R7, c[0x0][0x448] ;  /* 0x00011200ff077b82 */ /* 0x000e620000000800 */
[----:B------:R-:W-:Y:S02]  /*e310*/  ULDC.64 UR4, c[0x0][0x3d8] ;  /* 0x0000f60000047ab9 */ /* 0x000fe40000000a00 */
[----:B------:R-:W2:Y:S04]  /*e320*/  LDL.LU.64 R2, [R1+0x40] ;  /* 0x0000400001027983 */ /* 0x000ea80000300a00 */
[----:B0-----:R-:W3:Y:S04]  /*e330*/  LDL.LU R0, [R1+0x50] ;  /* 0x0000500001007983 */ /* 0x001ee80000300800 */
[----:B------:R-:W4:Y:S04]  /*e340*/  LDL.LU R5, [R1+0x54] ;  /* 0x0000540001057983 */ /* 0x000f280000300800 */
[----:B------:R-:W4:Y:S01]  /*e350*/  LDL.LU R4, [R1+0x34] ;  /* 0x0000340001047983 */ /* 0x000f220000300800 */
[----:B-1----:R-:W-:Y:S01]  /*e360*/  ISETP.NE.AND P0, PT, R7, 0x1, PT ;  /* 0x000000010700780c */ /* 0x002fe20003f05270 */
[----:B--2---:R-:W-:-:S02]  /*e370*/  IMAD.MOV.U32 R3, RZ, RZ, R6 ;  /* 0x000000ffff037224 */ /* 0x004fc400078e0006 */
[----:B------:R-:W2:Y:S01]  /*e380*/  LDL.LU R6, [R1+0x24] ;  /* 0x0000240001067983 */ /* 0x000ea20000300800 */
[----:B---3--:R-:W-:-:S03]  /*e390*/  IMAD R0, R0, UR4, RZ ;  /* 0x0000000400007c24 */ /* 0x008fc6000f8e02ff */
[----:B------:R-:W3:Y:S01]  /*e3a0*/  LDL.LU R9, [R1+0x8] ;  /* 0x0000080001097983 */ /* 0x000ee20000300800 */
[----:B------:R-:W-:-:S04]  /*e3b0*/  IMAD.WIDE.U32 R2, R18, UR4, R2 ;  /* 0x0000000412027c25 */ /* 0x000fc8000f8e0002 */
[----:B------:R-:W-:Y:S01]  /*e3c0*/  IMAD R0, R18, UR5, R0 ;  /* 0x0000000512007c24 */ /* 0x000fe2000f8e0200 */
[----:B------:R-:W-:-:S03]  /*e3d0*/  ULDC.64 UR4, c[0x0][0x3e0] ;  /* 0x0000f80000047ab9 */ /* 0x000fc60000000a00 */
[----:B------:R-:W-:Y:S02]  /*e3e0*/  IMAD.IADD R3, R3, 0x1, R0 ;  /* 0x0000000103037824 */ /* 0x000fe400078e0200 */
[----:B----4-:R-:W-:Y:S02]  /*e3f0*/  IMAD R0, R5, UR4, RZ ;  /* 0x0000000405007c24 */ /* 0x010fe4000f8e02ff */
[C---:B------:R-:W-:Y:S01]  /*e400*/  IMAD.WIDE.U32 R2, R4.reuse, UR4, R2 ;  /* 0x0000000404027c25 */ /* 0x040fe2000f8e0002 */
[----:B------:R-:W0:Y:S03]  /*e410*/  @P0 LDC R5, c[0x0][0x450] ;  /* 0x00011400ff050b82 */ /* 0x000e260000000800 */
[----:B------:R-:W-:Y:S01]  /*e420*/  IMAD R0, R4, UR5, R0 ;  /* 0x0000000504007c24 */ /* 0x000fe2000f8e0200 */
[----:B-----5:R-:W1:Y:S01]  /*e430*/  S2R R8, SR_TID.X ;  /* 0x0000000000087919 */ /* 0x020e620000002100 */
[----:B------:R-:W-:-:S02]  /*e440*/  ULDC.64 UR4, c[0x0][0x3d0] ;  /* 0x0000f40000047ab9 */ /* 0x000fc40000000a00 */
[----:B------:R-:W-:Y:S02]  /*e450*/  IMAD.IADD R3, R3, 0x1, R0 ;  /* 0x0000000103037824 */ /* 0x000fe400078e0200 */
[----:B------:R-:W2:Y:S01]  /*e460*/  @P0 LDC R0, c[0x0][0x44c] ;  /* 0x00011300ff000b82 */ /* 0x000ea20000000800 */
[----:B-1----:R-:W-:-:S05]  /*e470*/  IMAD.SHL.U32 R8, R8, 0x8, RZ ;  /* 0x0000000808087824 */ /* 0x002fca00078e00ff */
[----:B------:R-:W-:-:S04]  /*e480*/  LOP3.LUT R8, R8, 0x38, RZ, 0xc0, !PT ;  /* 0x0000003808087812 */ /* 0x000fc800078ec0ff */
[C---:B------:R-:W-:Y:S02]  /*e490*/  LOP3.LUT R11, R8.reuse, 0x80, RZ, 0xfc, !PT ;  /* 0x00000080080b7812 */ /* 0x040fe400078efcff */
[----:B------:R-:W-:Y:S01]  /*e4a0*/  LOP3.LUT R8, R8, 0x40, RZ, 0xfc, !PT ;  /* 0x0000004008087812 */ /* 0x000fe200078efcff */
[----:B--2---:R-:W-:-:S04]  /*e4b0*/  @P0 IMAD.HI.U32 R0, R6, R0, RZ ;  /* 0x0000000006000227 */ /* 0x004fc800078e00ff */
[----:B------:R-:W-:Y:S01]  /*e4c0*/  IMAD.MOV.U32 R4, RZ, RZ, R6 ;  /* 0x000000ffff047224 */ /* 0x000fe200078e0006 */
[----:B0-----:R-:W-:-:S05]  /*e4d0*/  @P0 SHF.R.U32.HI R4, RZ, R5, R0 ;  /* 0x00000005ff040219 */ /* 0x001fca0000011600 */
[----:B------:R-:W-:-:S04]  /*e4e0*/  IMAD.MOV R0, RZ, RZ, -R4 ;  /* 0x000000ffff007224 */ /* 0x000fc800078e0a04 */
[----:B------:R-:W-:Y:S02]  /*e4f0*/  IMAD R0, R7, R0, R6 ;  /* 0x0000000007007224 */ /* 0x000fe400078e0206 */
[----:B------:R-:W0:Y:S01]  /*e500*/  S2R R6, SR_TID.X ;  /* 0x0000000000067919 */ /* 0x000e220000002100 */
        /* <DEDUP_REMOVED lines=10> */
[----:B------:R-:W-:-:S03]  /*e5b0*/  ULDC.64 UR4, c[0x0][0x390] ;  /* 0x0000e40000047ab9 */ /* 0x000fc60000000a00 */
[----:B------:R-:W-:Y:S01]  /*e5c0*/  IMAD.IADD R4, R3, 0x1, R0 ;  /* 0x0000000103047824 */ /* 0x000fe200078e0200 */
[----:B------:R-:W-:Y:S01]  /*e5d0*/  LEA R0, P0, R2, UR4, 0x1 ;  /* 0x0000000402007c11 */ /* 0x000fe2000f8008ff */
[----:B0-----:R-:W-:Y:S01]  /*e5e0*/  IMAD.SHL.U32 R10, R6, 0x8, RZ ;  /* 0x00000008060a7824 */ /* 0x001fe200078e00ff */
[----:B------:R-:W-:Y:S02]  /*e5f0*/  ULDC UR4, c[0x0][0x3b8] ;  /* 0x0000ee0000047ab9 */ /* 0x000fe40000000800 */
[----:B------:R-:W-:Y:S02]  /*e600*/  ISETP.GE.AND P1, PT, R8, UR4, PT ;  /* 0x0000000408007c0c */ /* 0x000fe4000bf26270 */
[----:B------:R-:W0:Y:S01]  /*e610*/  S2R R8, SR_TID.X ;  /* 0x0000000000087919 */ /* 0x000e220000002100 */
[----:B------:R-:W-:-:S04]  /*e620*/  LOP3.LUT R10, R10, 0x38, RZ, 0xc0, !PT ;  /* 0x000000380a0a7812 */ /* 0x000fc800078ec0ff */
[----:B------:R-:W-:Y:S02]  /*e630*/  ISETP.GE.AND P3, PT, R10, UR4, PT ;  /* 0x000000040a007c0c */ /* 0x000fe4000bf66270 */
[----:B------:R-:W-:Y:S02]  /*e640*/  ISETP.GE.AND P2, PT, R11, UR4, PT ;  /* 0x000000040b007c0c */ /* 0x000fe4000bf46270 */
[----:B---3--:R-:W-:-:S09]  /*e650*/  LOP3.LUT R9, R9, 0xfffffff7, RZ, 0xc0, !PT ;  /* 0xfffffff709097812 */ /* 0x008fd200078ec0ff */
[----:B------:R-:W-:-:S04]  /*e660*/  @P3 LOP3.LUT R9, R9, 0x8, RZ, 0xfc, !PT ;  /* 0x0000000809093812 */ /* 0x000fc800078efcff */
[----:B------:R-:W-:-:S04]  /*e670*/  LOP3.LUT R9, R9, 0xfffffffd, RZ, 0xc0, !PT ;  /* 0xfffffffd09097812 */ /* 0x000fc800078ec0ff */
[----:B------:R-:W-:-:S04]  /*e680*/  @P2 LOP3.LUT R9, R9, 0x2, RZ, 0xfc, !PT ;  /* 0x0000000209092812 */ /* 0x000fc800078efcff */
[----:B------:R-:W-:Y:S01]  /*e690*/  LOP3.LUT R9, R9, 0xfffffffb, RZ, 0xc0, !PT ;  /* 0xfffffffb09097812 */ /* 0x000fe200078ec0ff */
[----:B0-----:R-:W-:-:S03]  /*e6a0*/  IMAD.SHL.U32 R8, R8, 0x8, RZ ;  /* 0x0000000808087824 */ /* 0x001fc600078e00ff */
[----:B------:R-:W-:Y:S02]  /*e6b0*/  @P1 LOP3.LUT R9, R9, 0x4, RZ, 0xfc, !PT ;  /* 0x0000000409091812 */ /* 0x000fe400078efcff */
[----:B------:R-:W-:-:S03]  /*e6c0*/  LOP3.LUT R8, R8, 0x38, RZ, 0xc0, !PT ;  /* 0x0000003808087812 */ /* 0x000fc600078ec0ff */
[----:B------:R0:W-:Y:S02]  /*e6d0*/  STL [R1+0x8], R9 ;  /* 0x0000080901007387 */ /* 0x0001e40000100800 */
[C---:B0-----:R-:W-:Y:S02]  /*e6e0*/  LOP3.LUT R9, R8.reuse, 0x100, RZ, 0xfc, !PT ;  /* 0x0000010008097812 */ /* 0x041fe400078efcff */
[----:B------:R-:W-:-:S04]  /*e6f0*/  LOP3.LUT R8, R8, 0xc0, RZ, 0xfc, !PT ;  /* 0x000000c008087812 */ /* 0x000fc800078efcff */
[----:B------:R-:W-:Y:S01]  /*e700*/  ISETP.GE.AND P5, PT, R8, UR4, PT ;  /* 0x0000000408007c0c */ /* 0x000fe2000bfa6270 */
[----:B------:R-:W-:Y:S01]  /*e710*/  IMAD.SHL.U32 R8, R6, 0x8, RZ ;  /* 0x0000000806087824 */ /* 0x000fe200078e00ff */
[----:B------:R-:W-:Y:S01]  /*e720*/  LEA.HI.X R4, R2, UR5, R4, 0x1, P0 ;  /* 0x0000000502047c11 */ /* 0x000fe200080f0c04 */
[----:B------:R-:W-:Y:S01]  /*e730*/  IMAD.SHL.U32 R6, R6, 0x8, RZ ;  /* 0x0000000806067824 */ /* 0x000fe200078e00ff */
[----:B------:R-:W-:Y:S02]  /*e740*/  SEL R5, RZ, 0x1, P3 ;  /* 0x00000001ff057807 */ /* 0x000fe40001800000 */
[----:B------:R-:W-:Y:S02]  /*e750*/  LOP3.LUT R8, R8, 0x38, RZ, 0xc0, !PT ;  /* 0x0000003808087812 */ /* 0x000fe400078ec0ff */
[----:B------:R-:W-:Y:S02]  /*e760*/  SEL R3, RZ, 0x4, P2 ;  /* 0x00000004ff037807 */ /* 0x000fe40001000000 */
[----:B------:R-:W-:-:S02]  /*e770*/  SEL R2, RZ, 0x2, P1 ;  /* 0x00000002ff027807 */ /* 0x000fc40000800000 */
[----:B------:R-:W-:Y:S02]  /*e780*/  ISETP.GE.AND P0, PT, R9, UR4, PT ;  /* 0x0000000409007c0c */ /* 0x000fe4000bf06270 */
[----:B------:R-:W-:Y:S02]  /*e790*/  LOP3.LUT R9, R8, 0x180, RZ, 0xfc, !PT ;  /* 0x0000018008097812 */ /* 0x000fe400078efcff */
[----:B------:R-:W-:Y:S02]  /*e7a0*/  LOP3.LUT R6, R6, 0x38, RZ, 0xc0, !PT ;  /* 0x0000003806067812 */ /* 0x000fe400078ec0ff */
[----:B------:R-:W-:Y:S02]  /*e7b0*/  IADD3 R2, R3, R2, R5 ;  /* 0x0000000203027210 */ /* 0x000fe40007ffe005 */
[----:B------:R-:W-:Y:S02]  /*e7c0*/  SEL R5, RZ, 0x10, P0 ;  /* 0x00000010ff057807 */ /* 0x000fe40000000000 */
[----:B------:R-:W-:-:S02]  /*e7d0*/  SEL R3, RZ, 0x8, P5 ;  /* 0x00000008ff037807 */ /* 0x000fc40002800000 */
[----:B------:R-:W-:Y:S02]  /*e7e0*/  ISETP.GE.AND P1, PT, R9, UR4, PT ;  /* 0x0000000409007c0c */ /* 0x000fe4000bf26270 */
[C---:B------:R-:W-:Y:S02]  /*e7f0*/  LOP3.LUT R8, R6.reuse, 0x140, RZ, 0xfc, !PT ;  /* 0x0000014006087812 */ /* 0x040fe400078efcff */
[----:B------:R-:W-:Y:S02]  /*e800*/  IADD3 R2, R5, R2, R3 ;  /* 0x0000000205027210 */ /* 0x000fe40007ffe003 */
[----:B------:R-:W-:Y:S02]  /*e810*/  SEL R5, RZ, 0x40, P1 ;  /* 0x00000040ff057807 */ /* 0x000fe40000800000 */
[----:B------:R-:W-:Y:S02]  /*e820*/  LOP3.LUT R6, R6, 0x1c0, RZ, 0xfc, !PT ;  /* 0x000001c006067812 */ /* 0x000fe400078efcff */
[----:B------:R-:W-:-:S02]  /*e830*/  ISETP.GE.AND P1, PT, R8, UR4, PT ;  /* 0x0000000408007c0c */ /* 0x000fc4000bf26270 */
[----:B------:R-:W-:Y:S02]  /*e840*/  ISETP.GE.AND P2, PT, R6, UR4, PT ;  /* 0x0000000406007c0c */ /* 0x000fe4000bf46270 */
[----:B------:R-:W-:Y:S01]  /*e850*/  SEL R3, RZ, 0x20, P1 ;  /* 0x00000020ff037807 */ /* 0x000fe20000800000 */
[----:B------:R-:W-:Y:S01]  /*e860*/  UMOV UR4, 0xffffffff ;  /* 0xffffffff00047882 */ /* 0x000fe20000000000 */
[----:B------:R-:W-:Y:S02]  /*e870*/  SEL R6, RZ, 0x80, P2 ;  /* 0x00000080ff067807 */ /* 0x000fe40001000000 */
[----:B------:R-:W-:-:S05]  /*e880*/  IADD3 R5, R5, R2, R3 ;  /* 0x0000000205057210 */ /* 0x000fca0007ffe003 */
[----:B------:R-:W-:Y:S01]  /*e890*/  IMAD.IADD R6, R5, 0x1, R6 ;  /* 0x0000000105067824 */ /* 0x000fe200078e0206 */
[----:B------:R-:W-:Y:S06]  /*e8a0*/  BRA.DIV UR4, `(.L_x_1118) ;  /* 0x0000005a04487947 */ /* 0x000fec000b800000 */
[----:B------:R-:W2:Y:S04]  /*e8b0*/  LDL.LU R8, [R1+0x8] ;  /* 0x0000080001087983 */ /* 0x000ea80000300800 */
[----:B------:R-:W3:Y:S04]  /*e8c0*/  LDL.LU R3, [R1+0x38] ;  /* 0x0000380001037983 */ /* 0x000ee80000300800 */
[----:B------:R-:W4:Y:S04]  /*e8d0*/  LDL.LU R2, [R1+0x4c] ;  /* 0x00004c0001027983 */ /* 0x000f280000300800 */
[----:B------:R-:W5:Y:S04]  /*e8e0*/  LDL R11, [R1+0x14] ;  /* 0x00001400010b7983 */ /* 0x000f680000100800 */
[----:B------:R-:W5:Y:S04]  /*e8f0*/  LDL.LU R15, [R1+0x58] ;  /* 0x00005800010f7983 */ /* 0x000f680000300800 */
[----:B------:R-:W-:Y:S04]  /*e900*/  SHFL.IDX PT, R14, R0, 0x1, 0x181f ;  /* 0x00381f00000e7f89 */ /* 0x000fe800000e0000 */
[----:B------:R-:W-:Y:S01]  /*e910*/  SHFL.IDX PT, R9, R4, 0x1, 0x181f ;  /* 0x00381f0004097f89 */ /* 0x000fe200000e0000 */
[----:B--2---:R-:W-:-:S02]  /*e920*/  IMAD.MOV.U32 R12, RZ, RZ, R8 ;  /* 0x000000ffff0c7224 */ /* 0x004fc400078e0008 */
[----:B---3--:R-:W-:Y:S02]  /*e930*/  IMAD R7, R3, R7, RZ ;  /* 0x0000000703077224 */ /* 0x008fe400078e02ff */
[----:B------:R-:W0:Y:S03]  /*e940*/  S2R R3, SR_TID.X ;  /* 0x0000000000037919 */ /* 0x000e260000002100 */
[-C--:B------:R-:W-:Y:S02]  /*e950*/  ISETP.GE.AND P2, PT, R17, R7.reuse, PT ;  /* 0x000000071100720c */ /* 0x080fe40003f46270 */
[----:B------:R-:W-:Y:S02]  /*e960*/  LOP3.LUT R12, R12, 0xfffffbff, RZ, 0xc0, !PT ;  /* 0xfffffbff0c0c7812 */ /* 0x000fe400078ec0ff */
[----:B----4-:R-:W-:Y:S02]  /*e970*/  ISETP.GE.AND P3, PT, R2, R7, PT ;  /* 0x000000070200720c */ /* 0x010fe40003f66270 */
[----:B------:R-:W-:-:S04]  /*e980*/  @P1 LOP3.LUT R12, R12, 0x400, RZ, 0xfc, !PT ;  /* 0x000004000c0c1812 */ /* 0x000fc800078efcff */
[----:B------:R-:W-:-:S03]  /*e990*/  LOP3.LUT P1, RZ, R12, 0x8, RZ, 0xc0, !PT ;  /* 0x000000080cff7812 */ /* 0x000fc6000782c0ff */
[----:B------:R-:W-:Y:S02]  /*e9a0*/  @!P2 LOP3.LUT R2, R5, 0x40, RZ, 0xc0, !PT ;  /* 0x000000400502a812 */ /* 0x000fe400078ec0ff */
[C---:B------:R-:W-:Y:S02]  /*e9b0*/  LOP3.LUT P4, RZ, R12.reuse, 0x2, RZ, 0xc0, !PT ;  /* 0x000000020cff7812 */ /* 0x040fe4000788c0ff */
[----:B------:R-:W-:Y:S02]  /*e9c0*/  LOP3.LUT R12, R12, 0xfffffeff, RZ, 0xc0, !PT ;  /* 0xfffffeff0c0c7812 */ /* 0x000fe400078ec0ff */
[----:B------:R-:W-:Y:S02]  /*e9d0*/  @!P2 SHF.R.U32.HI R2, RZ, 0x2, R2 ;  /* 0x00000002ff02a819 */ /* 0x000fe40000011602 */
[----:B------:R-:W-:Y:S02]  /*e9e0*/  @P3 LOP3.LUT R12, R12, 0x100, RZ, 0xfc, !PT ;  /* 0x000001000c0c3812 */ /* 0x000fe400078efcff */
[----:B------:R-:W-:-:S02]  /*e9f0*/  @!P2 ISETP.NE.U32.AND P3, PT, R2, RZ, PT ;  /* 0x000000ff0200a20c */ /* 0x000fc40003f65070 */
[----:B------:R-:W-:Y:S02]  /*ea00*/  @!P2 LOP3.LUT R2, R6, 0x80, RZ, 0xc0, !PT ;  /* 0x000000800602a812 */ /* 0x000fe400078ec0ff */
[----:B------:R-:W-:Y:S02]  /*ea10*/  LOP3.LUT R12, R12, 0xffffffdf, RZ, 0xc0, !PT ;  /* 0xffffffdf0c0c7812 */ /* 0x000fe400078ec0ff */
[----:B------:R-:W-:Y:S01]  /*ea20*/  @!P2 SHF.R.U32.HI R2, RZ, 0x3, R2 ;  /* 0x00000003ff02a819 */ /* 0x000fe20000011602 */
[----:B0-----:R-:W-:Y:S02]  /*ea30*/  IMAD.SHL.U32 R13, R3, 0x8, RZ ;  /* 0x00000008030d7824 */ /* 0x001fe400078e00ff */
[----:B------:R-:W0:Y:S04]  /*ea40*/  SHFL.IDX PT, R3, R0, RZ, 0x181f ;  /* 0x00181fff00037589 */ /* 0x000e2800000e0000 */
[----:B------:R-:W-:-:S02]  /*ea50*/  @P3 LOP3.LUT R12, R12, 0x20, RZ, 0xfc, !PT ;  /* 0x000000200c0c3812 */ /* 0x000fc400078efcff */
[----:B------:R-:W-:Y:S02]  /*ea60*/  @!P2 ISETP.NE.U32.AND P3, PT, R2, RZ, PT ;  /* 0x000000ff0200a20c */ /* 0x000fe40003f65070 */
[----:B------:R-:W1:Y:S01]  /*ea70*/  SHFL.IDX PT, R2, R4, RZ, 0x181f ;  /* 0x00181fff04027589 */ /* 0x000e6200000e0000 */
[----:B------:R-:W-:Y:S02]  /*ea80*/  LOP3.LUT R13, R13, 0x38, RZ, 0xc0, !PT ;  /* 0x000000380d0d7812 */ /* 0x000fe400078ec0ff */
[----:B------:R-:W-:Y:S02]  /*ea90*/  LOP3.LUT R12, R12, 0xfffffdff, RZ, 0xc0, !PT ;  /* 0xfffffdff0c0c7812 */ /* 0x000fe400078ec0ff */
[----:B0-----:R-:W-:-:S05]  /*eaa0*/  @!P2 LEA R3, P6, R13, R3, 0x1 ;  /* 0x000000030d03a211 */ /* 0x001fca00078c08ff */
[----:B-1----:R-:W-:-:S05]  /*eab0*/  @!P2 IMAD.X R2, RZ, RZ, R2, P6 ;  /* 0x000000ffff02a224 */ /* 0x002fca00030e0602 */
[-C--:B------:R-:W-:Y:S02]  /*eac0*/  @!P2 LOP3.LUT R3, R3, R2.reuse, RZ, 0x3c, !PT ;  /* 0x000000020303a212 */ /* 0x080fe400078e3cff */
[----:B------:R-:W-:Y:S02]  /*ead0*/  @P3 LOP3.LUT R12, R12, 0x200, RZ, 0xfc, !PT ;  /* 0x000002000c0c3812 */ /* 0x000fe400078efcff */
[C---:B------:R-:W-:Y:S02]  /*eae0*/  @!P2 LOP3.LUT R2, R3.reuse, R2, RZ, 0x3c, !PT ;  /* 0x000000020302a212 */ /* 0x040fe400078e3cff */
[C---:B------:R-:W-:Y:S02]  /*eaf0*/  LOP3.LUT P6, RZ, R12.reuse, 0x4, RZ, 0xc0, !PT ;  /* 0x000000040cff7812 */ /* 0x040fe400078cc0ff */
[----:B------:R-:W-:Y:S02]  /*eb00*/  @!P2 LOP3.LUT R3, R3, R2, RZ, 0x3c, !PT ;  /* 0x000000020303a212 */ /* 0x000fe400078e3cff */
[----:B------:R-:W-:-:S03]  /*eb10*/  LOP3.LUT P3, RZ, R12, 0x20, RZ, 0xc0, !PT ;  /* 0x000000200cff7812 */ /* 0x000fc6000786c0ff */
[----:B-----5:R-:W-:Y:S01]  /*eb20*/  @!P2 LDGSTS.E.BYPASS.LTC128B.128 [R11+0x26400], desc[UR38][R2.64], !P1 ;  /* 0x26400000020bafae */ /* 0x020fe2000c901d66 */
[----:B------:R-:W-:-:S05]  /*eb30*/  LOP3.LUT P1, RZ, R12, 0x400, RZ, 0xc0, !PT ;  /* 0x000004000cff7812 */ /* 0x000fca000782c0ff */
[----:B------:R-:W-:Y:S04]  /*eb40*/  @!P2 LDGSTS.E.BYPASS.LTC128B.128 [R11+0x28400], desc[UR38][R2.64+0x80], !P6 ;  /* 0x28400080020bafae */ /* 0x000fe8000f101d66 */
[----:B------:R-:W-:Y:S04]  /*eb50*/  @!P2 LDGSTS.E.BYPASS.LTC128B.128 [R11+0x2a400], desc[UR38][R2.64+0x100], !P4 ;  /* 0x2a400100020bafae */ /* 0x000fe8000e101d66 */
[----:B------:R-:W-:Y:S04]  /*eb60*/  @!P2 LDGSTS.E.BYPASS.LTC128B.128 [R11+0x2c400], desc[UR38][R2.64+0x180], !P5 ;  /* 0x2c400180020bafae */ /* 0x000fe8000e901d66 */
[----:B------:R-:W-:Y:S04]  /*eb70*/  @!P2 LDGSTS.E.BYPASS.LTC128B.128 [R11+0x2e400], desc[UR38][R2.64+0x200], !P0 ;  /* 0x2e400200020bafae */ /* 0x000fe8000c101d66 */
[----:B------:R-:W-:Y:S04]  /*eb80*/  @!P2 LDGSTS.E.BYPASS.LTC128B.128 [R11+0x30400], desc[UR38][R2.64+0x280], !P1 ;  /* 0x30400280020bafae */ /* 0x000fe8000c901d66 */
[----:B------:R-:W-:Y:S01]  /*eb90*/  @!P2 LDGSTS.E.BYPASS.LTC128B.128 [R11+0x32400], desc[UR38][R2.64+0x300], P3 ;  /* 0x32400300020bafae */ /* 0x000fe20009901d66 */
[----:B------:R-:W-:-:S13]  /*eba0*/  LOP3.LUT P3, RZ, R12, 0x200, RZ, 0xc0, !PT ;  /* 0x000002000cff7812 */ /* 0x000fda000786c0ff */
[----:B------:R0:W-:Y:S01]  /*ebb0*/  @!P2 LDGSTS.E.BYPASS.LTC128B.128 [R11+0x34400], desc[UR38][R2.64+0x380], P3 ;  /* 0x34400380020bafae */ /* 0x0001e20009901d66 */
[----:B------:R-:W-:-:S13]  /*ebc0*/  LOP3.LUT P3, RZ, R12, 0x100, RZ, 0xc0, !PT ;  /* 0x000001000cff7812 */ /* 0x000fda000786c0ff */
[----:B------:R-:W-:-:S05]  /*ebd0*/  @!P3 LEA R10, P2, R13, R14, 0x1 ;  /* 0x0000000e0d0ab211 */ /* 0x000fca00078408ff */
[----:B------:R-:W-:Y:S01]  /*ebe0*/  @!P3 IMAD.X R9, RZ, RZ, R9, P2 ;  /* 0x000000ffff09b224 */ /* 0x000fe200010e0609 */
[----:B------:R-:W-:Y:S02]  /*ebf0*/  LOP3.LUT P2, RZ, R12, 0x8, RZ, 0xc0, !PT ;  /* 0x000000080cff7812 */ /* 0x000fe4000784c0ff */
[----:B------:R-:W-:Y:S01]  /*ec00*/  @!P3 LOP3.LUT R8, R5, 0x40, RZ, 0xc0, !PT ;  /* 0x000000400508b812 */ /* 0x000fe200078ec0ff */
[----:B0-----:R-:W-:Y:S02]  /*ec10*/  @!P3 IMAD.MOV.U32 R2, RZ, RZ, R10 ;  /* 0x000000ffff02b224 */ /* 0x001fe400078e000a */
        /* <DEDUP_REMOVED lines=12> */
[----:B------:R-:W-:-:S03]  /*ece0*/  @!P3 ISETP.NE.U32.AND P2, PT, R8, RZ, PT ;  /* 0x000000ff0800b20c */ /* 0x000fc60003f45070 */
[----:B------:R-:W-:Y:S10]  /*ecf0*/  SHFL.IDX PT, R10, R4, 0x2, 0x181f ;  /* 0x00581f00040a7f89 */ /* 0x000ff400000e0000 */
[----:B------:R0:W-:Y:S01]  /*ed00*/  @!P3 LDGSTS.E.BYPASS.LTC128B.128 [R11+0x34c00], desc[UR38][R2.64+0x380], P2 ;  /* 0x34c00380020bbfae */ /* 0x0001e20009101d66 */
[----:B------:R-:W-:-:S03]  /*ed10*/  ISETP.GE.AND P2, PT, R15, R7, PT ;  /* 0x000000070f00720c */ /* 0x000fc60003f46270 */
[----:B0-----:R-:W0:Y:S01]  /*ed20*/  SHFL.IDX PT, R3, R0, 0x2, 0x181f ;  /* 0x00581f0000037f89 */ /* 0x001e2200000e0000 */
[----:B------:R-:W-:-:S04]  /*ed30*/  LOP3.LUT R12, R12, 0xffffff7f, RZ, 0xc0, !PT ;  /* 0xffffff7f0c0c7812 */ /* 0x000fc800078ec0ff */
[----:B------:R-:W-:-:S05]  /*ed40*/  @P6 LOP3.LUT R12, R12, 0x80, RZ, 0xfc, !PT ;  /* 0x000000800c0c6812 */ /* 0x000fca00078efcff */
[----:B------:R-:W-:Y:S02]  /*ed50*/  @!P2 LOP3.LUT R2, R5, 0x40, RZ, 0xc0, !PT ;  /* 0x000000400502a812 */ /* 0x000fe400078ec0ff */
[----:B------:R-:W-:Y:S02]  /*ed60*/  LOP3.LUT P3, RZ, R12, 0x8, RZ, 0xc0, !PT ;  /* 0x000000080cff7812 */ /* 0x000fe4000786c0ff */
[----:B------:R-:W-:Y:S02]  /*ed70*/  @!P2 SHF.R.U32.HI R9, RZ, 0x2, R2 ;  /* 0x00000002ff09a819 */ /* 0x000fe40000011602 */
[----:B0-----:R-:W-:-:S05]  /*ed80*/  @!P2 LEA R8, P6, R13, R3, 0x1 ;  /* 0x000000030d08a211 */ /* 0x001fca00078c08ff */
[----:B------:R-:W-:Y:S01]  /*ed90*/  @!P2 IMAD.X R3, RZ, RZ, R10, P6 ;  /* 0x000000ffff03a224 */ /* 0x000fe200030e060a */
[----:B------:R-:W-:Y:S01]  /*eda0*/  LOP3.LUT P6, RZ, R12, 0x80, RZ, 0xc0, !PT ;  /* 0x000000800cff7812 */ /* 0x000fe200078cc0ff */
[----:B------:R-:W-:Y:S01]  /*edb0*/  @!P2 IMAD.MOV.U32 R2, RZ, RZ, R8 ;  /* 0x000000ffff02a224 */ /* 0x000fe200078e0008 */
[----:B------:R-:W-:-:S04]  /*edc0*/  @!P2 LOP3.LUT R8, R6, 0x80, RZ, 0xc0, !PT ;  /* 0x000000800608a812 */ /* 0x000fc800078ec0ff */
[----:B------:R-:W-:Y:S01]  /*edd0*/  @!P2 SHF.R.U32.HI R8, RZ, 0x3, R8 ;  /* 0x00000003ff08a819 */ /* 0x000fe20000011608 */
[----:B------:R0:W-:Y:S03]  /*ede0*/  @!P2 LDGSTS.E.BYPASS.LTC128B.128 [R11+0x27400], desc[UR38][R2.64], !P3 ;  /* 0x27400000020bafae */ /* 0x0001e6000d901d66 */
[----:B------:R-:W-:-:S03]  /*edf0*/  @!P2 ISETP.NE.U32.AND P3, PT, R8, RZ, PT ;  /* 0x000000ff0800a20c */ /* 0x000fc60003f65070 */
[----:B------:R0:W-:Y:S01]  /*ee00*/  @!P2 LDGSTS.E.BYPASS.LTC128B.128 [R11+0x29400], desc[UR38][R2.64+0x80], !P6 ;  /* 0x29400080020bafae */ /* 0x0001e2000f101d66 */
[----:B------:R-:W-:-:S03]  /*ee10*/  @!P2 ISETP.NE.U32.AND P6, PT, R9, RZ, PT ;  /* 0x000000ff0900a20c */ /* 0x000fc60003fc5070 */
[----:B------:R0:W-:Y:S04]  /*ee20*/  @!P2 LDGSTS.E.BYPASS.LTC128B.128 [R11+0x2b400], desc[UR38][R2.64+0x100], !P4 ;  /* 0x2b400100020bafae */ /* 0x0001e8000e101d66 */
[----:B------:R0:W-:Y:S04]  /*ee30*/  @!P2 LDGSTS.E.BYPASS.LTC128B.128 [R11+0x2d400], desc[UR38][R2.64+0x180], !P5 ;  /* 0x2d400180020bafae */ /* 0x0001e8000e901d66 */
[----:B------:R0:W-:Y:S04]  /*ee40*/  @!P2 LDGSTS.E.BYPASS.LTC128B.128 [R11+0x2f400], desc[UR38][R2.64+0x200], !P0 ;  /* 0x2f400200020bafae */ /* 0x0001e8000c101d66 */
[----:B------:R0:W-:Y:S04]  /*ee50*/  @!P2 LDGSTS.E.BYPASS.LTC128B.128 [R11+0x31400], desc[UR38][R2.64+0x280], !P1 ;  /* 0x31400280020bafae */ /* 0x0001e8000c901d66 */
[----:B------:R0:W-:Y:S04]  /*ee60*/  @!P2 LDGSTS.E.BYPASS.LTC128B.128 [R11+0x33400], desc[UR38][R2.64+0x300], P6 ;  /* 0x33400300020bafae */ /* 0x0001e8000b101d66 */
[----:B------:R0:W-:Y:S04]  /*ee70*/  STL [R1+0x8], R12 ;  /* 0x0000080c01007387 */ /* 0x0001e80000100800 */
[----:B------:R0:W-:Y:S04]  /*ee80*/  @!P2 LDGSTS.E.BYPASS.LTC128B.128 [R11+0x35400], desc[UR38][R2.64+0x380], P3 ;  /* 0x35400380020bafae */ /* 0x0001e80009901d66 */
[----:B------:R-:W1:Y:S04]  /*ee90*/  SHFL.IDX PT, R4, R4, 0x3, 0x181f ;  /* 0x00781f0004047f89 */ /* 0x000e6800000e0000 */
[----:B------:R-:W2:Y:S02]  /*eea0*/  SHFL.IDX PT, R0, R0, 0x3, 0x181f ;  /* 0x00781f0000007f89 */ /* 0x000ea400000e0000 */
.L_x_1256:
[----:B0-----:R-:W3:Y:S01]  /*eeb0*/  LDL.LU R2, [R1+0x60] ;  /* 0x0000600001027983 */ /* 0x001ee20000300800 */
[----:B------:R-:W-:Y:S01]  /*eec0*/  BSSY B0, `(.L_x_1119) ;  /* 0x000001e000007945 */ /* 0x000fe20003800000 */
[----:B---3--:R-:W-:-:S13]  /*eed0*/  ISETP.GE.AND P2, PT, R2, R7, PT ;  /* 0x000000070200720c */ /* 0x008fda0003f46270 */
[----:B------:R-:W-:Y:S05]  /*eee0*/  @P2 BRA `(.L_x_1120) ;  /* 0x00000000006c2947 */ /* 0x000fea0003800000 */
[----:B------:R-:W3:Y:S04]  /*eef0*/  LDL R3, [R1+0x8] ;  /* 0x0000080001037983 */ /* 0x000ee80000100800 */
[----:B------:R-:W4:Y:S01]  /*ef00*/  LDL R8, [R1+0x14] ;  /* 0x0000140001087983 */ /* 0x000f220000100800 */
[----:B------:R-:W-:Y:S02]  /*ef10*/  LOP3.LUT R5, R5, 0x40, RZ, 0xc0, !PT ;  /* 0x0000004005057812 */ /* 0x000fe400078ec0ff */
[----:B------:R-:W-:Y:S01]  /*ef20*/  LOP3.LUT R6, R6, 0x80, RZ, 0xc0, !PT ;  /* 0x0000008006067812 */ /* 0x000fe200078ec0ff */
[----:B------:R-:W0:Y:S01]  /*ef30*/  S2R R2, SR_TID.X ;  /* 0x0000000000027919 */ /* 0x000e220000002100 */
[----:B------:R-:W-:Y:S02]  /*ef40*/  SHF.R.U32.HI R5, RZ, 0x2, R5 ;  /* 0x00000002ff057819 */ /* 0x000fe40000011605 */
[----:B------:R-:W-:Y:S01]  /*ef50*/  SHF.R.U32.HI R6, RZ, 0x3, R6 ;  /* 0x00000003ff067819 */ /* 0x000fe20000011606 */
[----:B0-----:R-:W-:-:S05]  /*ef60*/  IMAD.SHL.U32 R2, R2, 0x8, RZ ;  /* 0x0000000802027824 */ /* 0x001fca00078e00ff */
[----:B------:R-:W-:-:S04]  /*ef70*/  LOP3.LUT R2, R2, 0x38, RZ, 0xc0, !PT ;  /* 0x0000003802027812 */ /* 0x000fc800078ec0ff */
[----:B--2---:R-:W-:Y:S02]  /*ef80*/  LEA R2, P2, R2, R0, 0x1 ;  /* 0x0000000002027211 */ /* 0x004fe400078408ff */
[C---:B---3--:R-:W-:Y:S02]  /*ef90*/  LOP3.LUT P6, RZ, R3.reuse, 0x8, RZ, 0xc0, !PT ;  /* 0x0000000803ff7812 */ /* 0x048fe400078cc0ff */
[C---:B------:R-:W-:Y:S02]  /*efa0*/  LOP3.LUT P4, RZ, R3.reuse, 0x4, RZ, 0xc0, !PT ;  /* 0x0000000403ff7812 */ /* 0x040fe4000788c0ff */
[----:B------:R-:W-:Y:S01]  /*efb0*/  LOP3.LUT P3, RZ, R3, 0x2, RZ, 0xc0, !PT ;  /* 0x0000000203ff7812 */ /* 0x000fe2000786c0ff */
[----:B-1----:R-:W-:Y:S01]  /*efc0*/  IMAD.X R3, RZ, RZ, R4, P2 ;  /* 0x000000ffff037224 */ /* 0x002fe200010e0604 */
[----:B------:R-:W-:-:S07]  /*efd0*/  ISETP.NE.U32.AND P2, PT, R5, RZ, PT ;  /* 0x000000ff0500720c */ /* 0x000fce0003f45070 */
[----:B------:R-:W-:Y:S01]  /*efe0*/  @!PT LDS RZ, [RZ] ;  /* 0x00000000fffff984 */ /* 0x000fe20000000800 */
[----:B------:R-:W-:Y:S01]  /*eff0*/  @!PT LDS RZ, [RZ] ;  /* 0x00000000fffff984 */ /* 0x000fe20000000800 */
[----:B------:R-:W-:Y:S01]  /*f000*/  @!PT LDS RZ, [RZ] ;  /* 0x00000000fffff984 */ /* 0x000fe20000000800 */
[----:B----4-:R0:W-:Y:S04]  /*f010*/  LDGSTS.E.BYPASS.LTC128B.128 [R8+0x27c00], desc[UR38][R2.64], !P6 ;  /* 0x27c0000002087fae */ /* 0x0101e8000f101d66 */
        /* <DEDUP_REMOVED lines=8> */
.L_x_1120:
[----:B------:R-:W-:Y:S05]  /*f0a0*/  BSYNC B0 ;  /* 0x0000000000007941 */ /* 0x000fea0003800000 */
.L_x_1119:
[----:B--2---:R2:W5:Y:S01]  /*f0b0*/  LDL R0, [R1+0x4] ;  /* 0x0000040001007983 */ /* 0x0045620000100800 */
[----:B------:R-:W-:Y:S01]  /*f0c0*/  PLOP3.LUT P0, PT, PT, PT, PT, 0x80, 0x0 ;  /* 0x000000000000781c */ /* 0x000fe20003f0f070 */
[----:B------:R-:W-:-:S12]  /*f0d0*/  NOP ;  /* 0x0000000000007918 */ /* 0x000fd80000000000 */
.L_x_1121:
[----:B0-----:R-:W3:Y:S01]  /*f0e0*/  LDL R2, [R1+0x4] ;  /* 0x0000040001027983 */ /* 0x001ee20000100800 */
[----:B------:R-:W-:Y:S02]  /*f0f0*/  PLOP3.LUT P1, PT, P1, P0, PT, 0xa2, 0x0 ;  /* 0x000000000000781c */ /* 0x000fe40000f21472 */
[----:B---3--:R-:W-:-:S08]  /*f100*/  @P0 R2UR P1, UR4, R2 ;  /* 0x00000000020402ca */ /* 0x008fd00000020000 */
[----:B------:R-:W-:-:S05]  /*f110*/  @P0 PLOP3.LUT P0, PT, P1, PT, PT, 0x80, 0x0 ;  /* 0x000000000000081c */ /* 0x000fca0000f0f070 */
[----:B------:R-:W-:Y:S01]  /*f120*/  @!P1 SYNCS.ARRIVE.TRANS64.RED.A0T1 RZ, [UR4+0x38810], RZ ;  /* 0x038810ffffff99a7 */ /* 0x000fe20008200404 */
[----:B------:R-:W-:Y:S07]  /*f130*/  @!P1 ARRIVES.LDGSTSBAR.64.TRANSCNT [UR4+0x38810] ;  /* 0x03881000ff0099b0 */ /* 0x000fee0008000a84 */
[----:B------:R-:W-:Y:S05]  /*f140*/  @P0 BRA.U.ANY `(.L_x_1121) ;  /* 0xfffffffd00e40947 */ /* 0x000fea000393ffff */
[----:B------:R-:W3:Y:S02]  /*f150*/  LDL.LU R3, [R1+0x5c] ;  /* 0x00005c0001037983 */ /* 0x000ee40000300800 */
[----:B---3--:R-:W-:-:S05]  /*f160*/  VIADD R3, R3, 0x1 ;  /* 0x0000000103037836 */ /* 0x008fca0000000000 */
[----:B------:R0:W-:Y:S01]  /*f170*/  STL [R1+0x5c], R3 ;  /* 0x00005c0301007387 */ /* 0x0001e20000100800 */
[----:B-----5:R-:W-:-:S04]  /*f180*/  LEA.HI R0, R3, R3, RZ, 0x1 ;  /* 0x0000000303007211 */ /* 0x020fc800078f08ff */
[----:B------:R-:W-:-:S05]  /*f190*/  LOP3.LUT R0, R0, 0xfffffffe, RZ, 0xc0, !PT ;  /* 0xfffffffe00007812 */ /* 0x000fca00078ec0ff */
[----:B------:R-:W-:-:S05]  /*f1a0*/  IMAD.IADD R0, R3, 0x1, -R0 ;  /* 0x0000000103007824 */ /* 0x000fca00078e0a00 */
[----:B------:R-:W-:Y:S01]  /*f1b0*/  SHF.L.U32 R0, R0, 0x1f, RZ ;  /* 0x0000001f00007819 */ /* 0x000fe200000006ff */
[----:B------:R-:W-:Y:S01]  /*f1c0*/  NOP ;  /* 0x0000000000007918 */ /* 0x000fe20000000000 */
[----:B------:R0:W-:Y:S01]  /*f1d0*/  SYNCS.ARRIVE.TRANS64.A1T0 RZ, [R2+URZ+0x38810], RZ ;  /* 0x038810ff02ff79a7 */ /* 0x0001e2000810003f */
[----:B------:R-:W-:Y:S01]  /*f1e0*/  BSSY B0, `(.L_x_1122) ;  /* 0x0000003000007945 */ /* 0x000fe20003800000 */
[----:B------:R-:W3:Y:S03]  /*f1f0*/  SYNCS.PHASECHK.TRANS64.TRYWAIT P0, [R2+URZ+0x38820], R0 ;  /* 0x03882000020075a7 */ /* 0x000ee6000800017f */
[----:B0--3--:R-:W-:Y:S05]  /*f200*/  @!P0 BRA `(.L_x_1123) ;  /* 0x0000005800d48947 */ /* 0x009fea0003800000 */
.L_x_1257:
[----:B------:R-:W-:Y:S05]  /*f210*/  BSYNC B0 ;  /* 0x0000000000007941 */ /* 0x000fea0003800000 */
.L_x_1122:
[----:B0-----:R-:W3:Y:S01]  /*f220*/  LDL R2, [R1+0x8] ;  /* 0x0000080001027983 */ /* 0x001ee20000100800 */
[----:B------:R-:W-:Y:S01]  /*f230*/  BSSY B0, `(.L_x_1124) ;  /* 0x00000a3000007945 */ /* 0x000fe20003800000 */
[----:B---3--:R-:W-:-:S13]  /*f240*/  LOP3.LUT P0, RZ, R2, 0x1, RZ, 0xc0, !PT ;  /* 0x0000000102ff7812 */ /* 0x008fda000780c0ff */
[----:B------:R-:W-:Y:S05]  /*f250*/  @!P0 BRA `(.L_x_1125) ;  /* 0x0000000800808947 */ /* 0x000fea0003800000 */
[----:B------:R-:W3:Y:S04]  /*f260*/  LDL R3, [R1+0x4] ;  /* 0x0000040001037983 */ /* 0x000ee80000100800 */
[----:B-1----:R-:W4:Y:S01]  /*f270*/  LDL R4, [R1+0x18] ;  /* 0x0000180001047983 */ /* 0x002f220000100800 */
[----:B------:R-:W0:Y:S01]  /*f280*/  S2R R2, SR_TID.X ;  /* 0x0000000000027919 */ /* 0x000e220000002100 */
[----:B---3--:R-:W-:Y:S02]  /*f290*/  IMAD.MOV.U32 R5, RZ, RZ, R3 ;  /* 0x000000ffff057224 */ /* 0x008fe400078e0003 */
[----:B------:R-:W3:Y:S01]  /*f2a0*/  LDL R3, [R1+0xc] ;  /* 0x00000c0001037983 */ /* 0x000ee20000100800 */
[----:B----4-:R-:W-:Y:S01]  /*f2b0*/  SHF.L.U32 R0, R4, 0x1f, RZ ;  /* 0x0000001f04007819 */ /* 0x010fe200000006ff */
[----:B------:R-:W-:Y:S01]  /*f2c0*/  BSSY B1, `(.L_x_1126) ;  /* 0x0000006000017945 */ /* 0x000fe20003800000 */
[----:B0-----:R-:W-:-:S04]  /*f2d0*/  LOP3.LUT R2, R2, 0x7f, RZ, 0xc0, !PT ;  /* 0x0000007f02027812 */ /* 0x001fc800078ec0ff */
[----:B------:R-:W-:Y:S01]  /*f2e0*/  ISETP.NE.AND P1, PT, R2, RZ, PT ;  /* 0x000000ff0200720c */ /* 0x000fe20003f25270 */
[----:B---3--:R-:W-:-:S04]  /*f2f0*/  IMAD R3, R3, 0x8, R5 ;  /* 0x0000000803037824 */ /* 0x008fc800078e0205 */
[----:B------:R-:W0:Y:S02]  /*f300*/  SYNCS.PHASECHK.TRANS64.TRYWAIT P0, [R3+URZ+0x38860], R0 ;  /* 0x03886000030075a7 */ /* 0x000e24000800017f */
[----:B0-----:R-:W-:Y:S06]  /*f310*/  @!P0 BRA `(.L_x_1127) ;  /* 0x0000005800a88947 */ /* 0x001fec0003800000 */
.L_x_1258:
[----:B------:R-:W-:Y:S05]  /*f320*/  BSYNC B1 ;  /* 0x0000000000017941 */ /* 0x000fea0003800000 */
.L_x_1126:
[----:B------:R-:W-:Y:S04]  /*f330*/  BSSY B1, `(.L_x_1128) ;  /* 0x0000009000017945 */ /* 0x000fe80003800000 */
[----:B------:R-:W-:Y:S05]  /*f340*/  @P1 BRA `(.L_x_1129) ;  /* 0x00000000001c1947 */ /* 0x000fea0003800000 */
[----:B------:R-:W1:Y:S01]  /*f350*/  S2R R2, SR_TID.X ;  /* 0x0000000000027919 */ /* 0x000e620000002100 */
[----:B0-----:R-:W-:-:S04]  /*f360*/  IMAD.MOV.U32 R0, RZ, RZ, 0x10000 ;  /* 0x00010000ff007424 */ /* 0x001fc800078e00ff */
[----:B------:R3:W-:Y:S01]  /*f370*/  SYNCS.ARRIVE.TRANS64 RZ, [R3+URZ+0x38850], R0 ;  /* 0x0388500003ff79a7 */ /* 0x0007e2000800003f */
[----:B-1----:R-:W-:-:S04]  /*f380*/  LOP3.LUT R2, R2, 0x1f, RZ, 0xc0, !PT ;  /* 0x0000001f02027812 */ /* 0x002fc800078ec0ff */
[----:B------:R-:W-:-:S13]  /*f390*/  ISETP.NE.AND P0, PT, R2, RZ, PT ;  /* 0x000000ff0200720c */ /* 0x000fda0003f05270 */
[----:B---3--:R-:W-:Y:S05]  /*f3a0*/  @!P0 BRA `(.L_x_1129) ;  /* 0x0000000000048947 */ /* 0x008fea0003800000 */
[----:B------:R-:W-:Y:S01]  /*f3b0*/  BPT.TRAP 0x1 ;  /* 0x000000040000795c */ /* 0x000fe20000300000 */
.L_x_1129:
[----:B------:R-:W-:Y:S05]  /*f3c0*/  BSYNC B1 ;  /* 0x0000000000017941 */ /* 0x000fea0003800000 */
.L_x_1128:
[----:B------:R-:W3:Y:S04]  /*f3d0*/  LDL R5, [R1+0x4] ;  /* 0x0000040001057983 */ /* 0x000ee80000100800 */
[----:B------:R-:W3:Y:S04]  /*f3e0*/  LDL R2, [R1+0xc] ;  /* 0x00000c0001027983 */ /* 0x000ee80000100800 */
[----:B------:R-:W4:Y:S04]  /*f3f0*/  LDL R4, [R1+0x20] ;  /* 0x0000200001047983 */ /* 0x000f280000100800 */
[----:B0-----:R-:W4:Y:S01]  /*f400*/  LDL R0, [R1+0x64] ;  /* 0x0000640001007983 */ /* 0x001f220000100800 */
[----:B------:R-:W-:Y:S01]  /*f410*/  UIADD3 UR4, UP0, UR40, 0x470, URZ ;  /* 0x0000047028047890 */ /* 0x000fe2000ff1e03f */
[----:B------:R-:W-:Y:S01]  /*f420*/  VIADD R3, R3, 0x38850 ;  /* 0x0003885003037836 */ /* 0x000fe20000000000 */
[----:B------:R-:W-:Y:S01]  /*f430*/  PLOP3.LUT P0, PT, PT, PT, PT, 0x80, 0x0 ;  /* 0x000000000000781c */ /* 0x000fe20003f0f070 */
[----:B------:R-:W-:Y:S01]  /*f440*/  UMOV UR6, 0x0 ;  /* 0x0000000000067882 */ /* 0x000fe20000000000 */
[----:B------:R-:W-:Y:S01]  /*f450*/  UIADD3.X UR5, URZ, UR41, URZ, UP0, !UPT ;  /* 0x000000293f057290 */ /* 0x000fe200087fe43f */
[----:B------:R-:W-:Y:S01]  /*f460*/  UMOV UR7, 0x14f00000 ;  /* 0x14f0000000077882 */ /* 0x000fe20000000000 */
[----:B------:R-:W-:Y:S01]  /*f470*/  UMOV UR10, URZ ;  /* 0x0000003f000a7c82 */ /* 0x000fe20008000000 */
[----:B---3--:R-:W-:-:S02]  /*f480*/  IMAD R2, R2, 0x10000, R5 ;  /* 0x0001000002027824 */ /* 0x008fc400078e0205 */
[----:B----4-:R-:W-:Y:S02]  /*f490*/  IMAD R0, R0, 0x40, R4 ;  /* 0x0000004000007824 */ /* 0x010fe400078e0204 */
[----:B------:R-:W-:-:S07]  /*f4a0*/  VIADD R4, R2, 0x400 ;  /* 0x0000040002047836 */ /* 0x000fce0000000000 */
.L_x_1130:
[----:B------:R-:W3:Y:S01]  /*f4b0*/  LDL R5, [R1] ;  /* 0x0000000001057983 */ /* 0x000ee20000100800 */
[----:B------:R-:W-:-:S13]  /*f4c0*/  @P0 ELECT P1, URZ, PT ;  /* 0x00000000003f082f */ /* 0x000fda0003820000 */
[----:B------:R-:W-:Y:S02]  /*f4d0*/  @P1 R2UR UR12, R18 ;  /* 0x00000000120c12ca */ /* 0x000fe400000e0000 */
[----:B------:R-:W-:Y:S02]  /*f4e0*/  @P1 R2UR UR11, R0 ;  /* 0x00000000000b12ca */ /* 0x000fe400000e0000 */
[----:B------:R-:W-:Y:S02]  /*f4f0*/  @P1 R2UR UR9, R3 ;  /* 0x00000000030912ca */ /* 0x000fe400000e0000 */
[----:B------:R-:W-:Y:S02]  /*f500*/  @P1 R2UR UR8, R4 ;  /* 0x00000000040812ca */ /* 0x000fe400000e0000 */
[----:B------:R-:W-:Y:S02]  /*f510*/  @P1 PLOP3.LUT P0, PT, P1, PT, PT, 0x8, 0x0 ;  /* 0x000000000000181c */ /* 0x000fe40000f0e170 */
[----:B---3--:R-:W-:-:S02]  /*f520*/  @P1 R2UR UR13, R5 ;  /* 0x00000000050d12ca */ /* 0x008fc400000e0000 */
        /* <DEDUP_REMOVED lines=8> */
.L_x_1131:
        /* <DEDUP_REMOVED lines=16> */
.L_x_1132:
        /* <DEDUP_REMOVED lines=16> */
.L_x_1133:
        /* <DEDUP_REMOVED lines=16> */
.L_x_1134:
        /* <DEDUP_REMOVED lines=16> */
.L_x_1135:
        /* <DEDUP_REMOVED lines=16> */
.L_x_1136:
        /* <DEDUP_REMOVED lines=16> */
.L_x_1137:
        /* <DEDUP_REMOVED lines=11> */
.L_x_1125:
[----:B------:R-:W-:Y:S05]  /*fc60*/  BSYNC B0 ;  /* 0x0000000000007941 */ /* 0x000fea0003800000 */
.L_x_1124:
[----:B-1----:R-:W3:Y:S01]  /*fc70*/  LDL.LU R4, [R1+0x48] ;  /* 0x0000480001047983 */ /* 0x002ee20000300800 */
[----:B------:R-:W-:Y:S01]  /*fc80*/  BSSY B0, `(.L_x_1138) ;  /* 0x00002cf000007945 */ /* 0x000fe20003800000 */
[----:B---3--:R-:W-:-:S13]  /*fc90*/  ISETP.GE.AND P0, PT, R4, 0x41, PT ;  /* 0x000000410400780c */ /* 0x008fda0003f06270 */
[----:B------:R-:W-:Y:S05]  /*fca0*/  @!P0 BRA `(.L_x_1139) ;  /* 0x0000002c00308947 */ /* 0x000fea0003800000 */
[----:B------:R-:W3:Y:S01]  /*fcb0*/  LDL R4, [R1+0x30] ;  /* 0x0000300001047983 */ /* 0x000ee20000100800 */
[----:B------:R-:W-:Y:S01]  /*fcc0*/  IMAD.MOV.U32 R0, RZ, RZ, 0x1 ;  /* 0x00000001ff007424 */ /* 0x000fe200078e00ff */
[----:B------:R-:W-:Y:S01]  /*fcd0*/  BSSY B2, `(.L_x_1140) ;  /* 0x00000f3000027945 */ /* 0x000fe20003800000 */
[----:B---3--:R-:W-:-:S05]  /*fce0*/  IMAD.MOV R6, RZ, RZ, -R4 ;  /* 0x000000ffff067224 */ /* 0x008fca00078e0a04 */
[----:B------:R-:W-:-:S05]  /*fcf0*/  VIADDMNMX R6, R6, R0, 0xffffffff, !PT ;  /* 0xffffffff06067446 */ /* 0x000fca0007800100 */
[----:B------:R-:W-:-:S05]  /*fd00*/  IMAD.IADD R0, R4, 0x1, R6 ;  /* 0x0000000104007824 */ /* 0x000fca00078e0206 */
[----:B------:R-:W-:-:S04]  /*fd10*/  LOP3.LUT R0, R0, 0x1, RZ, 0xc0, !PT ;  /* 0x0000000100007812 */ /* 0x000fc800078ec0ff */
[----:B------:R-:W-:Y:S01]  /*fd20*/  ISETP.NE.U32.AND P0, PT, R0, 0x1, PT ;  /* 0x000000010000780c */ /* 0x000fe20003f05070 */
[----:B------:R-:W-:-:S12]  /*fd30*/  VIADD R0, R4, 0xfffffffe ;  /* 0xfffffffe04007836 */ /* 0x000fd80000000000 */
[----:B------:R-:W-:Y:S05]  /*fd40*/  @P0 BRA `(.L_x_1141) ;  /* 0x0000000c00ac0947 */ /* 0x000fea0003800000 */
[----:B------:R-:W3:Y:S04]  /*fd50*/  LDL R5, [R1+0x8] ;  /* 0x0000080001057983 */ /* 0x000ee80000100800 */
[----:B------:R-:W4:Y:S04]  /*fd60*/  LDL.LU R4, [R1+0xc] ;  /* 0x00000c0001047983 */ /* 0x000f280000300800 */
[----:B------:R-:W5:Y:S01]  /*fd70*/  LDL.LU R7, [R1+0x18] ;  /* 0x0000180001077983 */ /* 0x000f620000300800 */
[----:B------:R-:W-:Y:S01]  /*fd80*/  BSSY B1, `(.L_x_1142) ;  /* 0x00000e5000017945 */ /* 0x000fe20003800000 */
[----:B---3--:R-:W-:Y:S01]  /*fd90*/  LOP3.LUT P2, RZ, R5, 0x1, RZ, 0xc0, !PT ;  /* 0x0000000105ff7812 */ /* 0x008fe2000784c0ff */
[----:B----4-:R-:W-:-:S05]  /*fda0*/  VIADD R2, R4, 0x1 ;  /* 0x0000000104027836 */ /* 0x010fca0000000000 */
[----:B------:R-:W-:-:S04]  /*fdb0*/  ISETP.NE.AND P0, PT, R2, 0x2, PT ;  /* 0x000000020200780c */ /* 0x000fc80003f05270 */
[----:B------:R-:W-:Y:S02]  /*fdc0*/  SEL R3, RZ, 0x1, P0 ;  /* 0x00000001ff037807 */ /* 0x000fe40000000000 */
[----:B------:R-:W-:Y:S02]  /*fdd0*/  SEL R8, R2, RZ, P0 ;  /* 0x000000ff02087207 */ /* 0x000fe40000000000 */
[----:B-----5:R-:W-:-:S05]  /*fde0*/  LOP3.LUT R7, R7, R3, RZ, 0x3c, !PT ;  /* 0x0000000307077212 */ /* 0x020fca00078e3cff */
[----:B------:R0:W-:Y:S04]  /*fdf0*/  STL [R1+0x18], R7 ;  /* 0x0000180701007387 */ /* 0x0001e80000100800 */
[----:B------:R0:W-:Y:S01]  /*fe00*/  STL [R1+0xc], R8 ;  /* 0x00000c0801007387 */ /* 0x0001e20000100800 */
[----:B------:R-:W-:Y:S05]  /*fe10*/  @!P2 BRA `(.L_x_1143) ;  /* 0x0000000c006ca947 */ /* 0x000fea0003800000 */
[----:B------:R-:W-:Y:S02]  /*fe20*/  ULDC.64 UR4, c[0x0][0x418] ;  /* 0x0001060000047ab9 */ /* 0x000fe40000000a00 */
[----:B------:R-:W-:-:S04]  /*fe30*/  ISETP.NE.U32.AND P0, PT, RZ, UR4, PT ;  /* 0x00000004ff007c0c */ /* 0x000fc8000bf05070 */
[----:B------:R-:W-:-:S13]  /*fe40*/  ISETP.NE.AND.EX P0, PT, RZ, UR5, PT, P0 ;  /* 0x00000005ff007c0c */ /* 0x000fda000bf05300 */
[----:B------:R-:W-:Y:S05]  /*fe50*/  @!P0 BRA `(.L_x_1144) ;  /* 0x0000000000508947 */ /* 0x000fea0003800000 */
[----:B------:R-:W3:Y:S01]  /*fe60*/  LDL R10, [R1+0x1c] ;  /* 0x00001c00010a7983 */ /* 0x000ee20000100800 */
[----:B------:R-:W1:Y:S01]  /*fe70*/  LDC R5, c[0x0][0x43c] ;  /* 0x00010f00ff057b82 */ /* 0x000e620000000800 */
[----:B------:R-:W-:Y:S02]  /*fe80*/  ULDC.64 UR6, c[0x0][0x428] ;  /* 0x00010a0000067ab9 */ /* 0x000fe40000000a00 */
[----:B------:R-:W4:Y:S01]  /*fe90*/  LDL R9, [R1+0x10] ;  /* 0x0000100001097983 */ /* 0x000f220000100800 */
        /* <DEDUP_REMOVED lines=8> */
[----:B---3--:R-:W-:-:S04]  /*ff20*/  IMAD R4, R10, UR6, RZ ;  /* 0x000000060a047c24 */ /* 0x008fc8000f8e02ff */
[C---:B----4-:R-:W-:Y:S02]  /*ff30*/  IMAD R4, R9.reuse, UR7, R4 ;  /* 0x0000000709047c24 */ /* 0x050fe4000f8e0204 */
[----:B------:R-:W-:-:S04]  /*ff40*/  IMAD.WIDE.U32 R2, R9, UR6, R2 ;  /* 0x0000000609027c25 */ /* 0x000fc8000f8e0002 */
[----:B------:R-:W-:Y:S01]  /*ff50*/  IMAD.IADD R3, R4, 0x1, R3 ;  /* 0x0000000104037824 */ /* 0x000fe200078e0203 */
[----:B------:R-:W-:-:S04]  /*ff60*/  LEA R4, P0, R2, UR4, 0x2 ;  /* 0x0000000402047c11 */ /* 0x000fc8000f8010ff */
[----:B------:R-:W-:-:S05]  /*ff70*/  LEA.HI.X R5, R2, UR5, R3, 0x2, P0 ;  /* 0x0000000502057c11 */ /* 0x000fca00080f1403 */
[----:B------:R-:W3:Y:S04]  /*ff80*/  LDG.E R2, desc[UR38][R4.64] ;  /* 0x0000002604027981 */ /* 0x000ee8000c1e1900 */
[----:B---3--:R1:W-:Y:S02]  /*ff90*/  STL [R1], R2 ;  /* 0x0000000201007387 */ /* 0x0083e40000100800 */
.L_x_1144:
[----:B-1----:R-:W3:Y:S01]  /*ffa0*/  LDL R2, [R1+0x4] ;  /* 0x0000040001027983 */ /* 0x002ee20000100800 */
[----:B------:R-:W1:Y:S02]  /*ffb0*/  S2R R3, SR_TID.X ;  /* 0x0000000000037919 */ /* 0x000e640000002100 */
[----:B-1----:R-:W-:Y:S01]  /*ffc0*/  LOP3.LUT R4, R3, 0x7f, RZ, 0xc0, !PT ;  /* 0x0000007f03047812 */ /* 0x002fe200078ec0ff */
[----:B------:R-:W-:Y:S03]  /*ffd0*/  BSSY B3, `(.L_x_1145) ;  /* 0x0000006000037945 */ /* 0x000fe60003800000 */
[----:B------:R-:W-:Y:S01]  /*ffe0*/  ISETP.NE.AND P1, PT, R4, RZ, PT ;  /* 0x000000ff0400720c */ /* 0x000fe20003f25270 */
[----:B---3--:R-:W-:Y:S01]  /*fff0*/  IMAD R3, R8, 0x8, R2 ;  /* 0x0000000808037824 */ /* 0x008fe200078e0202 */
[----:B------:R-:W-:-:S04]  /*10000*/  SHF.L.U32 R2, R7, 0x1f, RZ ;  /* 0x0000001f07027819 */ /* 0x000fc800000006ff */
[----:B------:R-:W1:Y:S02]  /*10010*/  SYNCS.PHASECHK.TRANS64.TRYWAIT P0, [R3+URZ+0x38840], R2 ;  /* 0x03884002030075a7 */ /* 0x000e64000800017f */
[----:B-1----:R-:W-:Y:S05]  /*10020*/  @!P0 BRA `(.L_x_1146) ;  /* 0x0000004c00788947 */ /* 0x002fea0003800000 */
.L_x_1259:
[----:B------:R-:W-:Y:S05]  /*10030*/  BSYNC B3 ;  /* 0x0000000000037941 */ /* 0x000fea0003800000 */
.L_x_1145:
[----:B------:R-:W-:Y:S04]  /*10040*/  BSSY B3, `(.L_x_1147) ;  /* 0x0000009000037945 */ /* 0x000fe80003800000 */
[----:B------:R-:W-:Y:S05]  /*10050*/  @P1 BRA `(.L_x_1148) ;  /* 0x00000000001c1947 */ /* 0x000fea0003800000 */
[----:B------:R-:W3:Y:S02]  /*10060*/  S2R R4, SR_TID.X ;  /* 0x0000000000047919 */ /* 0x000ee40000002100 */
[----:B---3--:R-:W-:Y:S01]  /*10070*/  LOP3.LUT R5, R4, 0x1f, RZ, 0xc0, !PT ;  /* 0x0000001f04057812 */ /* 0x008fe200078ec0ff */
[----:B------:R-:W-:-:S03]  /*10080*/  IMAD.MOV.U32 R4, RZ, RZ, 0x2000 ;  /* 0x00002000ff047424 */ /* 0x000fc600078e00ff */
[----:B------:R-:W-:Y:S01]  /*10090*/  ISETP.NE.AND P0, PT, R5, RZ, PT ;  /* 0x000000ff0500720c */ /* 0x000fe20003f05270 */
[----:B------:R3:W-:-:S12]  /*100a0*/  SYNCS.ARRIVE.TRANS64 RZ, [R3+URZ+0x38830], R4 ;  /* 0x0388300403ff79a7 */ /* 0x0007d8000800003f */
[----:B---3--:R-:W-:Y:S05]  /*100b0*/  @!P0 BRA `(.L_x_1148) ;  /* 0x0000000000048947 */ /* 0x008fea0003800000 */
[----:B------:R-:W-:Y:S01]  /*100c0*/  BPT.TRAP 0x1 ;  /* 0x000000040000795c */ /* 0x000fe20000300000 */
.L_x_1148:
[----:B------:R-:W-:Y:S05]  /*100d0*/  BSYNC B3 ;  /* 0x0000000000037941 */ /* 0x000fea0003800000 */
.L_x_1147:
[----:B0-----:R-:W3:Y:S04]  /*100e0*/  LDL R8, [R1+0x4] ;  /* 0x0000040001087983 */ /* 0x001ee80000100800 */
[----:B------:R-:W3:Y:S04]  /*100f0*/  LDL R4, [R1+0xc] ;  /* 0x00000c0001047983 */ /* 0x000ee80000100800 */
[----:B------:R-:W4:Y:S01]  /*10100*/  LDL R5, [R1+0x20] ;  /* 0x0000200001057983 */ /* 0x000f220000100800 */
[----:B------:R-:W-:Y:S01]  /*10110*/  IMAD.MOV.U32 R7, RZ, RZ, RZ ;  /* 0x000000ffff077224 */ /* 0x000fe200078e00ff */
[----:B------:R-:W-:Y:S01]  /*10120*/  UIADD3 UR4, UP0, UR40, 0x370, URZ ;  /* 0x0000037028047890 */ /* 0x000fe2000ff1e03f */
[----:B------:R-:W-:Y:S01]  /*10130*/  PLOP3.LUT P0, PT, PT, PT, PT, 0x80, 0x0 ;  /* 0x000000000000781c */ /* 0x000fe20003f0f070 */
[----:B------:R-:W-:Y:S01]  /*10140*/  UMOV UR6, 0x0 ;  /* 0x0000000000067882 */ /* 0x000fe20000000000 */
[----:B------:R-:W-:Y:S01]  /*10150*/  UMOV UR7, 0x14f00000 ;  /* 0x14f0000000077882 */ /* 0x000fe20000000000 */
[----:B------:R-:W-:Y:S01]  /*10160*/  R2UR UR10, R7 ;  /* 0x00000000070a72ca */ /* 0x000fe200000e0000 */
[----:B------:R-:W-:Y:S01]  /*10170*/  UIADD3.X UR5, URZ, UR41, URZ, UP0, !UPT ;  /* 0x000000293f057290 */ /* 0x000fe200087fe43f */
[----:B---3--:R-:W-:-:S02]  /*10180*/  IMAD R4, R4, 0x2000, R8 ;  /* 0x0000200004047824 */ /* 0x008fc400078e0208 */
[----:B----4-:R-:W-:Y:S02]  /*10190*/  IMAD R0, R0, 0x40, R5 ;  /* 0x0000004000007824 */ /* 0x010fe400078e0205 */
[----:B------:R-:W-:Y:S02]  /*101a0*/  VIADD R4, R4, 0x22400 ;  /* 0x0002240004047836 */ /* 0x000fe40000000000 */
[----:B------:R-:W-:-:S07]  /*101b0*/  VIADD R5, R3, 0x38830 ;  /* 0x0003883003057836 */ /* 0x000fce0000000000 */
.L_x_1149:
        /* <DEDUP_REMOVED lines=11> */
[----:B------:R-:W0:Y:S01]  /*10270*/  SYNCS.PHASECHK.TRANS64.TRYWAIT P0, [R3+URZ+0x38860], R2 ;  /* 0x03886002030075a7 */ /* 0x000e22000800017f */
[----:B------:R-:W-:Y:S04]  /*10280*/  BSSY B3, `(.L_x_1150) ;  /* 0x0000002000037945 */ /* 0x000fe80003800000 */
[----:B0-----:R-:W-:Y:S05]  /*10290*/  @!P0 BRA `(.L_x_1151) ;  /* 0x0000004800f08947 */ /* 0x001fea0003800000 */
.L_x_1260:
[----:B------:R-:W-:Y:S05]  /*102a0*/  BSYNC B3 ;  /* 0x0000000000037941 */ /* 0x000fea0003800000 */
.L_x_1150:
[----:B------:R-:W-:Y:S01]  /*102b0*/  BSSY B3, `(.L_x_1152) ;  /* 0x000000b000037945 */ /* 0x000fe20003800000 */
[----:B------:R-:W-:Y:S02]  /*102c0*/  IMAD.MOV.U32 R8, RZ, RZ, 0x0 ;  /* 0x00000000ff087424 */ /* 0x000fe400078e00ff */
[----:B------:R-:W-:Y:S01]  /*102d0*/  IMAD.MOV.U32 R9, RZ, RZ, 0x14f00000 ;  /* 0x14f00000ff097424 */ /* 0x000fe200078e00ff */
[----:B------:R-:W-:Y:S06]  /*102e0*/  @P1 BRA `(.L_x_1153) ;  /* 0x00000000001c1947 */ /* 0x000fec0003800000 */
[----:B------:R-:W3:Y:S01]  /*102f0*/  S2R R4, SR_TID.X ;  /* 0x0000000000047919 */ /* 0x000ee20000002100 */
[----:B01----:R-:W-:-:S04]  /*10300*/  IMAD.MOV.U32 R2, RZ, RZ, 0x10000 ;  /* 0x00010000ff027424 */ /* 0x003fc800078e00ff */
[----:B------:R4:W-:Y:S01]  /*10310*/  SYNCS.ARRIVE.TRANS64 RZ, [R3+URZ+0x38850], R2 ;  /* 0x0388500203ff79a7 */ /* 0x0009e2000800003f */
[----:B---3--:R-:W-:-:S04]  /*10320*/  LOP3.LUT R4, R4, 0x1f, RZ, 0xc0, !PT ;  /* 0x0000001f04047812 */ /* 0x008fc800078ec0ff */
[----:B------:R-:W-:-:S13]  /*10330*/  ISETP.NE.AND P0, PT, R4, RZ, PT ;  /* 0x000000ff0400720c */ /* 0x000fda0003f05270 */
[----:B----4-:R-:W-:Y:S05]  /*10340*/  @!P0 BRA `(.L_x_1153) ;  /* 0x0000000000048947 */ /* 0x010fea0003800000 */
[----:B------:R-:W-:Y:S01]  /*10350*/  BPT.TRAP 0x1 ;  /* 0x000000040000795c */ /* 0x000fe20000300000 */
.L_x_1153:
[----:B------:R-:W-:Y:S05]  /*10360*/  BSYNC B3 ;  /* 0x0000000000037941 */ /* 0x000fea0003800000 */
.L_x_1152:
[----:B------:R-:W3:Y:S04]  /*10370*/  LDL R4, [R1+0x4] ;  /* 0x0000040001047983 */ /* 0x000ee80000100800 */
[----:B01----:R-:W3:Y:S01]  /*10380*/  LDL R2, [R1+0xc] ;  /* 0x00000c0001027983 */ /* 0x003ee20000100800 */
        /* <DEDUP_REMOVED lines=9> */
.L_x_1154:
        /* <DEDUP_REMOVED lines=16> */
.L_x_1155:
        /* <DEDUP_REMOVED lines=16> */
.L_x_1156:
        /* <DEDUP_REMOVED lines=16> */
.L_x_1157:
        /* <DEDUP_REMOVED lines=16> */
.L_x_1158:
        /* <DEDUP_REMOVED lines=16> */
.L_x_1159:
        /* <DEDUP_REMOVED lines=16> */
.L_x_1160:
        /* <DEDUP_REMOVED lines=16> */
.L_x_1161:
        /* <DEDUP_REMOVED lines=10> */
[----:B-1----:R-:W-:Y:S05]  /*10bc0*/  @P0 BRA.U.ANY `(.L_x_1161) ;  /* 0xfffffffd00d40947 */ /* 0x002fea000393ffff */
.L_x_1143:
[----:B------:R-:W-:Y:S05]  /*10bd0*/  BSYNC B1 ;  /* 0x0000000000017941 */ /* 0x000fea0003800000 */
.L_x_1142:
[----:B------:R-:W3:Y:S02]  /*10be0*/  LDL.LU R4, [R1+0x30] ;  /* 0x0000300001047983 */ /* 0x000ee40000300800 */
[----:B---3--:R-:W-:-:S07]  /*10bf0*/  VIADD R0, R4, 0xfffffffd ;  /* 0xfffffffd04007836 */ /* 0x008fce0000000000 */
.L_x_1141:
[----:B------:R-:W-:Y:S05]  /*10c00*/  BSYNC B2 ;  /* 0x0000000000027941 */ /* 0x000fea0003800000 */
.L_x_1140:
[----:B------:R-:W3:Y:S01]  /*10c10*/  LDL.LU R2, [R1+0x2c] ;  /* 0x00002c0001027983 */ /* 0x000ee20000300800 */
[----:B------:R-:W-:-:S05]  /*10c20*/  IMAD.MOV R6, RZ, RZ, -R6 ;  /* 0x000000ffff067224 */ /* 0x000fca00078e0a06 */
[----:B---3--:R-:W-:-:S13]  /*10c30*/  ISETP.NE.AND P0, PT, R2, R6, PT ;  /* 0x000000060200720c */ /* 0x008fda0003f05270 */
[----:B------:R-:W-:Y:S05]  /*10c40*/  @!P0 BRA `(.L_x_1139) ;  /* 0x0000001c00488947 */ /* 0x000fea0003800000 */
.L_x_1202:
[----:B------:R-:W3:Y:S04]  /*10c50*/  LDL R4, [R1+0x8] ;  /* 0x0000080001047983 */ /* 0x000ee80000100800 */
[----:B0-----:R-:W0:Y:S04]  /*10c60*/  LDL.LU R3, [R1+0xc] ;  /* 0x00000c0001037983 */ /* 0x001e280000300800 */
[----:B------:R-:W4:Y:S01]  /*10c70*/  LDL.LU R2, [R1+0x18] ;  /* 0x0000180001027983 */ /* 0x000f220000300800 */
[----:B------:R-:W-:Y:S05]  /*10c80*/  YIELD ;  /* 0x0000000000007946 */ /* 0x000fea0003800000 */
[----:B------:R-:W-:Y:S01]  /*10c90*/  BSSY B1, `(.L_x_1162) ;  /* 0x00000e2000017945 */ /* 0x000fe20003800000 */
[----:B---3--:R-:W-:Y:S01]  /*10ca0*/  LOP3.LUT P1, RZ, R4, 0x1, RZ, 0xc0, !PT ;  /* 0x0000000104ff7812 */ /* 0x008fe2000782c0ff */
[----:B0-----:R-:W-:-:S05]  /*10cb0*/  VIADD R7, R3, 0x1 ;  /* 0x0000000103077836 */ /* 0x001fca0000000000 */
[----:B------:R-:W-:-:S04]  /*10cc0*/  ISETP.NE.AND P0, PT, R7, 0x2, PT ;  /* 0x000000020700780c */ /* 0x000fc80003f05270 */
[----:B------:R-:W-:Y:S02]  /*10cd0*/  SEL R6, RZ, 0x1, P0 ;  /* 0x00000001ff067807 */ /* 0x000fe40000000000 */
[----:B------:R-:W-:Y:S02]  /*10ce0*/  SEL R7, R7, RZ, P0 ;  /* 0x000000ff07077207 */ /* 0x000fe40000000000 */
[----:B----4-:R-:W-:Y:S01]  /*10cf0*/  LOP3.LUT R6, R2, R6, RZ, 0x3c, !PT ;  /* 0x0000000602067212 */ /* 0x010fe200078e3cff */
[----:B------:R-:W-:Y:S06]  /*10d00*/  @!P1 BRA `(.L_x_1163) ;  /* 0x0000000c00689947 */ /* 0x000fec0003800000 */
[----:B------:R-:W-:Y:S01]  /*10d10*/  ULDC.64 UR4, c[0x0][0x418] ;  /* 0x0001060000047ab9 */ /* 0x000fe20000000a00 */
[----:B------:R-:W-:Y:S01]  /*10d20*/  IMAD.MOV.U32 R8, RZ, RZ, R0 ;  /* 0x000000ffff087224 */ /* 0x000fe200078e0000 */
[----:B------:R-:W-:-:S04]  /*10d30*/  ISETP.NE.U32.AND P0, PT, RZ, UR4, PT ;  /* 0x00000004ff007c0c */ /* 0x000fc8000bf05070 */
[----:B------:R-:W-:-:S13]  /*10d40*/  ISETP.NE.AND.EX P0, PT, RZ, UR5, PT, P0 ;  /* 0x00000005ff007c0c */ /* 0x000fda000bf05300 */
[----:B------:R-:W-:Y:S05]  /*10d50*/  @!P0 BRA `(.L_x_1164) ;  /* 0x0000000000508947 */ /* 0x000fea0003800000 */
[----:B------:R-:W3:Y:S01]  /*10d60*/  LDL R9, [R1+0x1c] ;  /* 0x00001c0001097983 */ /* 0x000ee20000100800 */
[----:B------:R-:W0:Y:S01]  /*10d70*/  LDC R8, c[0x0][0x43c] ;  /* 0x00010f00ff087b82 */ /* 0x000e220000000800 */
[----:B------:R-:W-:Y:S02]  /*10d80*/  ULDC.64 UR6, c[0x0][0x428] ;  /* 0x00010a0000067ab9 */ /* 0x000fe40000000a00 */
[----:B------:R-:W4:Y:S01]  /*10d90*/  LDL R5, [R1+0x10] ;  /* 0x0000100001057983 */ /* 0x000f220000100800 */
        /* <DEDUP_REMOVED lines=16> */
.L_x_1164:
[----:B0-----:R-:W3:Y:S01]  /*10ea0*/  LDL R2, [R1+0x4] ;  /* 0x0000040001027983 */ /* 0x001ee20000100800 */
[----:B------:R-:W0:Y:S01]  /*10eb0*/  S2R R3, SR_TID.X ;  /* 0x0000000000037919 */ /* 0x000e220000002100 */
[----:B------:R-:W-:Y:S01]  /*10ec0*/  BSSY B2, `(.L_x_1165) ;  /* 0x0000007000027945 */ /* 0x000fe20003800000 */
[----:B0-----:R-:W-:-:S04]  /*10ed0*/  LOP3.LUT R3, R3, 0x7f, RZ, 0xc0, !PT ;  /* 0x0000007f03037812 */ /* 0x001fc800078ec0ff */
[----:B------:R-:W-:Y:S01]  /*10ee0*/  ISETP.NE.AND P1, PT, R3, RZ, PT ;  /* 0x000000ff0300720c */ /* 0x000fe20003f25270 */
[----:B---3--:R-:W-:Y:S01]  /*10ef0*/  IMAD R4, R7, 0x8, R2 ;  /* 0x0000000807047824 */ /* 0x008fe200078e0202 */
[----:B------:R-:W-:-:S04]  /*10f00*/  SHF.L.U32 R2, R6, 0x1f, RZ ;  /* 0x0000001f06027819 */ /* 0x000fc800000006ff */
[----:B------:R-:W0:Y:S02]  /*10f10*/  SYNCS.PHASECHK.TRANS64.TRYWAIT P0, [R4+URZ+0x38840], R2 ;  /* 0x03884002040075a7 */ /* 0x000e24000800017f */
[----:B0-----:R-:W-:Y:S05]  /*10f20*/  @!P0 BRA `(.L_x_1166) ;  /* 0x0000003c00e08947 */ /* 0x001fea0003800000 */
.L_x_1261:
[----:B------:R-:W-:Y:S05]  /*10f30*/  BSYNC B2 ;  /* 0x0000000000027941 */ /* 0x000fea0003800000 */
.L_x_1165:
        /* <DEDUP_REMOVED lines=9> */
.L_x_1168:
[----:B------:R-:W-:Y:S05]  /*10fd0*/  BSYNC B2 ;  /* 0x0000000000027941 */ /* 0x000fea0003800000 */
.L_x_1167:
        /* <DEDUP_REMOVED lines=13> */
.L_x_1169:
        /* <DEDUP_REMOVED lines=11> */
[----:B------:R-:W1:Y:S01]  /*11160*/  SYNCS.PHASECHK.TRANS64.TRYWAIT P0, [R4+URZ+0x38860], R2 ;  /* 0x03886002040075a7 */ /* 0x000e62000800017f */
[----:B------:R-:W-:Y:S04]  /*11170*/  BSSY B2, `(.L_x_1170) ;  /* 0x0000002000027945 */ /* 0x000fe80003800000 */
[----:B-1----:R-:W-:Y:S05]  /*11180*/  @!P0 BRA `(.L_x_1171) ;  /* 0x0000003c005c8947 */ /* 0x002fea0003800000 */
.L_x_1262:
[----:B------:R-:W-:Y:S05]  /*11190*/  BSYNC B2 ;  /* 0x0000000000027941 */ /* 0x000fea0003800000 */
.L_x_1170:
        /* <DEDUP_REMOVED lines=11> */
.L_x_1173:
[----:B------:R-:W-:Y:S05]  /*11250*/  BSYNC B2 ;  /* 0x0000000000027941 */ /* 0x000fea0003800000 */
.L_x_1172:
[----:B------:R-:W3:Y:S01]  /*11260*/  LDL R5, [R1+0x4] ;  /* 0x0000040001057983 */ /* 0x000ee20000100800 */
        /* <DEDUP_REMOVED lines=9> */
.L_x_1174:
        /* <DEDUP_REMOVED lines=16> */
.L_x_1175:
        /* <DEDUP_REMOVED lines=16> */
.L_x_1176:
        /* <DEDUP_REMOVED lines=16> */
.L_x_1177:
        /* <DEDUP_REMOVED lines=16> */
.L_x_1178:
        /* <DEDUP_REMOVED lines=16> */
.L_x_1179:
        /* <DEDUP_REMOVED lines=16> */
.L_x_1180:
        /* <DEDUP_REMOVED lines=16> */
.L_x_1181:
        /* <DEDUP_REMOVED lines=11> */
.L_x_1163:
[----:B------:R-:W-:Y:S05]  /*11ab0*/  BSYNC B1 ;  /* 0x0000000000017941 */ /* 0x000fea0003800000 */
.L_x_1162:
[----:B------:R-:W3:Y:S01]  /*11ac0*/  LDL R2, [R1+0x8] ;  /* 0x0000080001027983 */ /* 0x000ee20000100800 */
[----:B------:R-:W-:Y:S01]  /*11ad0*/  VIADD R7, R7, 0x1 ;  /* 0x0000000107077836 */ /* 0x000fe20000000000 */
[----:B------:R-:W-:Y:S04]  /*11ae0*/  BSSY B1, `(.L_x_1182) ;  /* 0x00000e5000017945 */ /* 0x000fe80003800000 */
[----:B------:R-:W-:-:S04]  /*11af0*/  ISETP.NE.AND P0, PT, R7, 0x2, PT ;  /* 0x000000020700780c */ /* 0x000fc80003f05270 */
[----:B------:R-:W-:Y:S02]  /*11b00*/  SEL R9, R7, RZ, P0 ;  /* 0x000000ff07097207 */ /* 0x000fe40000000000 */
[----:B---3--:R-:W-:Y:S02]  /*11b10*/  LOP3.LUT P2, RZ, R2, 0x1, RZ, 0xc0, !PT ;  /* 0x0000000102ff7812 */ /* 0x008fe4000784c0ff */
        /* <DEDUP_REMOVED lines=30> */
.L_x_1184:
[----:B-1----:R-:W3:Y:S01]  /*11d00*/  LDL R2, [R1+0x4] ;  /* 0x0000040001027983 */ /* 0x002ee20000100800 */
[----:B------:R-:W1:Y:S01]  /*11d10*/  S2R R3, SR_TID.X ;  /* 0x0000000000037919 */ /* 0x000e620000002100 */
[----:B------:R-:W-:Y:S01]  /*11d20*/  BSSY B2, `(.L_x_1185) ;  /* 0x0000007000027945 */ /* 0x000fe20003800000 */
[----:B-1----:R-:W-:-:S04]  /*11d30*/  LOP3.LUT R3, R3, 0x7f, RZ, 0xc0, !PT ;  /* 0x0000007f03037812 */ /* 0x002fc800078ec0ff */
[----:B------:R-:W-:Y:S01]  /*11d40*/  ISETP.NE.AND P1, PT, R3, RZ, PT ;  /* 0x000000ff0300720c */ /* 0x000fe20003f25270 */
[----:B---3--:R-:W-:Y:S01]  /*11d50*/  IMAD R4, R9, 0x8, R2 ;  /* 0x0000000809047824 */ /* 0x008fe200078e0202 */
[----:B------:R-:W-:-:S04]  /*11d60*/  SHF.L.U32 R2, R8, 0x1f, RZ ;  /* 0x0000001f08027819 */ /* 0x000fc800000006ff */
[----:B------:R-:W1:Y:S02]  /*11d70*/  SYNCS.PHASECHK.TRANS64.TRYWAIT P0, [R4+URZ+0x38840], R2 ;  /* 0x03884002040075a7 */ /* 0x000e64000800017f */
[----:B-1----:R-:W-:Y:S05]  /*11d80*/  @!P0 BRA `(.L_x_1186) ;  /* 0x0000003000708947 */ /* 0x002fea0003800000 */
.L_x_1263:
[----:B------:R-:W-:Y:S05]  /*11d90*/  BSYNC B2 ;  /* 0x0000000000027941 */ /* 0x000fea0003800000 */
.L_x_1185:
        /* <DEDUP_REMOVED lines=9> */
.L_x_1188:
[----:B------:R-:W-:Y:S05]  /*11e30*/  BSYNC B2 ;  /* 0x0000000000027941 */ /* 0x000fea0003800000 */
.L_x_1187:
        /* <DEDUP_REMOVED lines=14> */
.L_x_1189:
        /* <DEDUP_REMOVED lines=14> */
.L_x_1264:
[----:B------:R-:W-:Y:S05]  /*12000*/  BSYNC B2 ;  /* 0x0000000000027941 */ /* 0x000fea0003800000 */
.L_x_1190:
        /* <DEDUP_REMOVED lines=11> */
.L_x_1193:
[----:B------:R-:W-:Y:S05]  /*120c0*/  BSYNC B2 ;  /* 0x0000000000027941 */ /* 0x000fea0003800000 */
.L_x_1192:
[----:B------:R-:W3:Y:S04]  /*120d0*/  LDL R8, [R1+0x4] ;  /* 0x0000040001087983 */ /* 0x000ee80000100800 */
        /* <DEDUP_REMOVED lines=10> */
.L_x_1194:
        /* <DEDUP_REMOVED lines=16> */
.L_x_1195:
        /* <DEDUP_REMOVED lines=16> */
.L_x_1196:
        /* <DEDUP_REMOVED lines=16> */
.L_x_1197:
        /* <DEDUP_REMOVED lines=16> */
.L_x_1198:
        /* <DEDUP_REMOVED lines=16> */
.L_x_1199:
        /* <DEDUP_REMOVED lines=16> */
.L_x_1200:
        /* <DEDUP_REMOVED lines=16> */
.L_x_1201:
        /* <DEDUP_REMOVED lines=11> */
.L_x_1183:
[----:B------:R-:W-:Y:S05]  /*12930*/  BSYNC B1 ;  /* 0x0000000000017941 */ /* 0x000fea0003800000 */
.L_x_1182:
[C---:B------:R-:W-:Y:S01]  /*12940*/  ISETP.GT.AND P0, PT, R0.reuse, 0x1, PT ;  /* 0x000000010000780c */ /* 0x040fe20003f04270 */
[----:B------:R-:W-:-:S12]  /*12950*/  VIADD R0, R0, 0xfffffffe ;  /* 0xfffffffe00007836 */ /* 0x000fd80000000000 */
[----:B------:R-:W-:Y:S05]  /*12960*/  @P0 BRA `(.L_x_1202) ;  /* 0xffffffe000b80947 */ /* 0x000fea000383ffff */
.L_x_1139:
[----:B------:R-:W-:Y:S05]  /*12970*/  BSYNC B0 ;  /* 0x0000000000007941 */ /* 0x000fea0003800000 */
.L_x_1138:
[----:B------:R-:W3:Y:S04]  /*12980*/  LDL.LU R4, [R1+0xc] ;  /* 0x00000c0001047983 */ /* 0x000ee80000300800 */
[----:B------:R-:W4:Y:S01]  /*12990*/  LDL.LU R3, [R1+0x18] ;  /* 0x0000180001037983 */ /* 0x000f220000300800 */
[----:B------:R-:W1:Y:S01]  /*129a0*/  S2R R2, SR_TID.X ;  /* 0x0000000000027919 */ /* 0x000e620000002100 */
[----:B------:R-:W-:Y:S01]  /*129b0*/  BSSY B0, `(.L_x_1203) ;  /* 0x0000015000007945 */ /* 0x000fe20003800000 */
[----:B-1----:R-:W-:-:S04]  /*129c0*/  LOP3.LUT R2, R2, 0x7f, RZ, 0xc0, !PT ;  /* 0x0000007f02027812 */ /* 0x002fc800078ec0ff */
[----:B------:R-:W-:Y:S01]  /*129d0*/  ISETP.NE.AND P1, PT, R2, RZ, PT ;  /* 0x000000ff0200720c */ /* 0x000fe20003f25270 */
[----:B---3--:R-:W-:-:S05]  /*129e0*/  VIADD R0, R4, 0x1 ;  /* 0x0000000104007836 */ /* 0x008fca0000000000 */
[----:B------:R-:W-:-:S04]  /*129f0*/  ISETP.NE.AND P0, PT, R0, 0x2, PT ;  /* 0x000000020000780c */ /* 0x000fc80003f05270 */
[----:B------:R-:W-:-:S04]  /*12a00*/  SEL R2, RZ, 0x1, P0 ;  /* 0x00000001ff027807 */ /* 0x000fc80000000000 */
[----:B----4-:R-:W-:-:S05]  /*12a10*/  LOP3.LUT R3, R3, R2, RZ, 0x3c, !PT ;  /* 0x0000000203037212 */ /* 0x010fca00078e3cff */
[----:B------:R1:W-:Y:S01]  /*12a20*/  STL [R1+0x18], R3 ;  /* 0x0000180301007387 */ /* 0x0003e20000100800 */
[----:B------:R-:W-:Y:S05]  /*12a30*/  @P1 BRA `(.L_x_1204) ;  /* 0x0000000000301947 */ /* 0x000fea0003800000 */
[----:B-1----:R-:W1:Y:S01]  /*12a40*/  S2R R3, SR_LANEID ;  /* 0x0000000000037919 */ /* 0x002e620000000000 */
[----:B------:R-:W-:Y:S01]  /*12a50*/  VOTEU.ANY UR4, UPT, PT ;  /* 0x0000000000047886 */ /* 0x000fe200038e0100 */
[----:B------:R-:W3:Y:S01]  /*12a60*/  LDC.64 R4, c[0x0][0xd60] ;  /* 0x00035800ff047b82 */ /* 0x000ee20000000a00 */
[----:B------:R-:W1:Y:S02]  /*12a70*/  FLO.U32 R2, UR4 ;  /* 0x0000000400027d00 */ /* 0x000e6400080e0000 */
[----:B-1----:R-:W-:-:S06]  /*12a80*/  ISETP.EQ.U32.AND P1, PT, R2, R3, PT ;  /* 0x000000030200720c */ /* 0x002fcc0003f22070 */
[----:B------:R-:W3:Y:S07]  /*12a90*/  POPC R3, UR4 ;  /* 0x0000000400037d09 */ /* 0x000eee0008000000 */
[----:B---3--:R-:W3:Y:S04]  /*12aa0*/  @P1 ATOMG.E.ADD.STRONG.GPU PT, R3, desc[UR38][R4.64], R3 ;  /* 0x00000003040319a8 */ /* 0x008ee800081ee1e6 */
[----:B---3--:R1:W3:Y:S02]  /*12ab0*/  SHFL.IDX PT, R3, R3, R2, 0x1f ;  /* 0x00001f0203037589 */ /* 0x0082e400000e0000 */
[----:B-1----:R-:W1:Y:S02]  /*12ac0*/  S2R R2, SR_LTMASK ;  /* 0x0000000000027919 */ /* 0x002e640000003900 */
[----:B-1----:R-:W-:-:S06]  /*12ad0*/  LOP3.LUT R2, R2, UR4, RZ, 0xc0, !PT ;  /* 0x0000000402027c12 */ /* 0x002fcc000f8ec0ff */
[----:B------:R-:W3:Y:S02]  /*12ae0*/  POPC R2, R2 ;  /* 0x0000000200027309 */ /* 0x000ee40000000000 */
[----:B---3--:R-:W-:-:S07]  /*12af0*/  IADD3 R16, R3, UR36, R2 ;  /* 0x0000002403107c10 */ /* 0x008fce000fffe002 */
.L_x_1204:
[----:B------:R-:W-:Y:S05]  /*12b00*/  BSYNC B0 ;  /* 0x0000000000007941 */ /* 0x000fea0003800000 */
.L_x_1203:
[----:B------:R-:W-:-:S05]  /*12b10*/  SEL R0, R0, RZ, P0 ;  /* 0x000000ff00007207 */ /* 0x000fca0000000000 */
[----:B------:R3:W-:Y:S02]  /*12b20*/  STL [R1+0xc], R0 ;  /* 0x00000c0001007387 */ /* 0x0007e40000100800 */
.L_x_1100:
[----:B------:R-:W-:Y:S05]  /*12b30*/  BSYNC B7 ;  /* 0x0000000000077941 */ /* 0x000fea0003800000 */
.L_x_1098:
[----:B---3--:R-:W3:Y:S02]  /*12b40*/  LDL R0, [R1+0x8] ;  /* 0x0000080001007983 */ /* 0x008ee40000100800 */
[----:B---3--:R-:W-:-:S13]  /*12b50*/  LOP3.LUT P0, RZ, R0, 0x40, RZ, 0xc0, !PT ;  /* 0x0000004000ff7812 */ /* 0x008fda000780c0ff */
[----:B------:R-:W-:Y:S05]  /*12b60*/  @!P0 BRA `(.L_x_1205) ;  /* 0x0000000000288947 */ /* 0x000fea0003800000 */
[----:B------:R-:W-:Y:S05]  /*12b70*/  WARPSYNC.ALL ;  /* 0x0000000000007948 */ /* 0x000fea0003800000 */
[----:B------:R-:W3:Y:S08]  /*12b80*/  S2UR UR5, SR_CgaCtaId ;  /* 0x00000000000579c3 */ /* 0x000ef00000008800 */
[----:B------:R-:W-:Y:S06]  /*12b90*/  BAR.SYNC.DEFER_BLOCKING 0x5, 0x180 ;  /* 0x0146000000007b1d */ /* 0x000fec0000010000 */
[----:B------:R-:W-:-:S02]  /*12ba0*/  UMOV UR4, 0x400 ;  /* 0x0000040000047882 */ /* 0x000fc40000000000 */
[----:B---3--:R-:W-:-:S06]  /*12bb0*/  ULEA UR4, UR5, UR4, 0x18 ;  /* 0x0000000405047291 */ /* 0x008fcc000f8ec03f */
[----:B------:R-:W-:-:S05]  /*12bc0*/  IMAD.U32 R0, RZ, RZ, UR4 ;  /* 0x00000004ff007e24 */ /* 0x000fca000f8e00ff */
[----:B------:R3:W4:Y:S04]  /*12bd0*/  LDS.128 R16, [R0+0x388d0] ;  /* 0x0388d00000107984 */ /* 0x0007280000000c00 */
[----:B------:R3:W-:Y:S01]  /*12be0*/  STL [R1+0x4], R0 ;  /* 0x0000040001007387 */ /* 0x0007e20000100800 */
[----:B------:R-:W-:Y:S06]  /*12bf0*/  BAR.ARV 0x4, 0x180 ;  /* 0x0106000000007b1d */ /* 0x000fec0000002000 */
[----:B------:R-:W-:Y:S05]  /*12c00*/  BRA `(.L_x_1206) ;  /* 0x0000000800487947 */ /* 0x000fea0003800000 */
.L_x_1205:
[----:B------:R-:W0:Y:S01]  /*12c10*/  S2R R0, SR_TID.X ;  /* 0x0000000000007919 */ /* 0x000e220000002100 */
[----:B------:R-:W-:Y:S01]  /*12c20*/  UMOV UR4, 0xffffffff ;  /* 0xffffffff00047882 */ /* 0x000fe20000000000 */
[----:B01----:R-:W-:-:S04]  /*12c30*/  LOP3.LUT R7, R0, 0x1f, RZ, 0xc0, !PT ;  /* 0x0000001f00077812 */ /* 0x003fc800078ec0ff */
[----:B------:R-:W-:Y:S01]  /*12c40*/  ISETP.NE.AND P0, PT, R7, 0x1f, PT ;  /* 0x0000001f0700780c */ /* 0x000fe20003f05270 */
[----:B------:R-:W-:-:S12]  /*12c50*/  BRA.DIV UR4, `(.L_x_1207) ;  /* 0x0000002204e47947 */ /* 0x000fd8000b800000 */
[----:B------:R-:W-:Y:S01]  /*12c60*/  IMAD.IADD R0, R19, 0x1, R7 ;  /* 0x0000000113007824 */ /* 0x000fe200078e0207 */
[----:B------:R-:W-:-:S04]  /*12c70*/  ULDC UR4, c[0x0][0xd3c] ;  /* 0x00034f0000047ab9 */ /* 0x000fc80000000800 */
[----:B------:R-:W-:-:S13]  /*12c80*/  ISETP.GE.OR P1, PT, R0, UR4, !P0 ;  /* 0x0000000400007c0c */ /* 0x000fda000c726670 */
[----:B------:R-:W0:Y:S02]  /*12c90*/  @!P1 LDC.64 R2, c[0x0][0xd80] ;  /* 0x00036000ff029b82 */ /* 0x000e240000000a00 */
[----:B0-----:R-:W-:-:S06]  /*12ca0*/  @!P1 IMAD.WIDE R2, R0, 0x4, R2 ;  /* 0x0000000400029825 */ /* 0x001fcc00078e0202 */
[----:B------:R0:W3:Y:S01]  /*12cb0*/  @!P1 LDG.E R3, desc[UR38][R2.64] ;  /* 0x0000002602039981 */ /* 0x0000e2000c1e1900 */
[C---:B------:R-:W-:Y:S02]  /*12cc0*/  ISETP.GE.U32.AND P2, PT, R7.reuse, 0x2, PT ;  /* 0x000000020700780c */ /* 0x040fe40003f46070 */
[C---:B------:R-:W-:Y:S01]  /*12cd0*/  ISETP.GE.U32.AND P3, PT, R7.reuse, 0x4, PT ;  /* 0x000000040700780c */ /* 0x040fe20003f66070 */
[----:B------:R-:W-:Y:S01]  /*12ce0*/  SHFL.IDX PT, R0, R16, RZ, 0x1f ;  /* 0x00001fff10007589 */ /* 0x000fe200000e0000 */
[C---:B------:R-:W-:Y:S02]  /*12cf0*/  ISETP.GE.U32.AND P4, PT, R7.reuse, 0x8, PT ;  /* 0x000000080700780c */ /* 0x040fe40003f86070 */
[C---:B------:R-:W-:Y:S01]  /*12d00*/  ISETP.GE.U32.AND P5, PT, R7.reuse, 0x10, PT ;  /* 0x000000100700780c */ /* 0x040fe20003fa6070 */
[----:B------:R-:W-:Y:S01]  /*12d10*/  SHFL.IDX PT, R4, R16, 0x1, 0x1f ;  /* 0x00201f0010047f89 */ /* 0x000fe200000e0000 */
[----:B0-----:R-:W-:Y:S02]  /*12d20*/  IMAD.MOV.U32 R2, RZ, RZ, RZ ;  /* 0x000000ffff027224 */ /* 0x001fe400078e00ff */
[----:B---3--:R-:W-:Y:S01]  /*12d30*/  @!P1 IMAD.MOV.U32 R2, RZ, RZ, R3 ;  /* 0x000000ffff029224 */ /* 0x008fe200078e0003 */
        /* <DEDUP_REMOVED lines=17> */
.L_x_1274:
[----:B------:R-:W-:Y:S02]  /*12e50*/  ULDC UR4, c[0x0][0xd38] ;  /* 0x00034e0000047ab9 */ /* 0x000fe40000000800 */
[----:B------:R-:W-:-:S04]  /*12e60*/  IMAD.U32 R16, RZ, RZ, UR4 ;  /* 0x00000004ff107e24 */ /* 0x000fc8000f8e00ff */
[----:B-1----:R-:W-:-:S04]  /*12e70*/  IMAD R6, R6, R16, RZ ;  /* 0x0000001006067224 */ /* 0x002fc800078e02ff */
[----:B------:R-:W-:-:S05]  /*12e80*/  IMAD.IADD R4, R4, 0x1, R6 ;  /* 0x0000000104047824 */ /* 0x000fca00078e0206 */
[----:B------:R-:W-:-:S13]  /*12e90*/  ISETP.GT.AND P6, PT, R4, R0, PT ;  /* 0x000000000400720c */ /* 0x000fda0003fc4270 */
[----:B------:R-:W-:Y:S05]  /*12ea0*/  @P6 BRA `(.L_x_1208) ;  /* 0x00000000009c6947 */ /* 0x000fea0003800000 */
.L_x_1213:
[----:B------:R-:W1:Y:S01]  /*12eb0*/  LDC R2, c[0x0][0xd3c] ;  /* 0x00034f00ff027b82 */ /* 0x000e620000000800 */
[----:B------:R-:W-:-:S05]  /*12ec0*/  VIADD R19, R19, 0x1f ;  /* 0x0000001f13137836 */ /* 0x000fca0000000000 */
[----:B-1----:R-:W-:-:S13]  /*12ed0*/  ISETP.GE.AND P6, PT, R19, R2, PT ;  /* 0x000000021300720c */ /* 0x002fda0003fc6270 */
[----:B------:R-:W-:Y:S05]  /*12ee0*/  @P6 BRA `(.L_x_1209) ;  /* 0x0000000400446947 */ /* 0x000fea0003800000 */
[----:B0-----:R-:W0:Y:S01]  /*12ef0*/  S2R R3, SR_TID.X ;  /* 0x0000000000037919 */ /* 0x001e220000002100 */
        /* <DEDUP_REMOVED lines=9> */
.L_x_1211:
[----:B------:R-:W-:Y:S05]  /*12f90*/  BSYNC B0 ;  /* 0x0000000000007941 */ /* 0x000fea0003800000 */
.L_x_1210:
[----:B------:R-:W-:-:S03]  /*12fa0*/  UMOV UR4, 0xffffffff ;  /* 0xffffffff00047882 */ /* 0x000fc60000000000 */
[----:B------:R-:W-:Y:S05]  /*12fb0*/  BRA.DIV UR4, `(.L_x_1212) ;  /* 0x0000002604487947 */ /* 0x000fea000b800000 */
        /* <DEDUP_REMOVED lines=16> */
.L_x_1282:
[----:B------:R-:W-:Y:S02]  /*130c0*/  ULDC UR4, c[0x0][0xd38] ;  /* 0x00034e0000047ab9 */ /* 0x000fe40000000800 */
[----:B------:R-:W-:-:S04]  /*130d0*/  IMAD.U32 R16, RZ, RZ, UR4 ;  /* 0x00000004ff107e24 */ /* 0x000fc8000f8e00ff */
[----:B-1----:R-:W-:-:S04]  /*130e0*/  IMAD R6, R6, R16, RZ ;  /* 0x0000001006067224 */ /* 0x002fc800078e02ff */
[----:B------:R-:W-:-:S05]  /*130f0*/  IMAD.IADD R4, R6, 0x1, R4 ;  /* 0x0000000106047824 */ /* 0x000fca00078e0204 */
[----:B------:R-:W-:-:S13]  /*13100*/  ISETP.GT.AND P6, PT, R4, R0, PT ;  /* 0x000000000400720c */ /* 0x000fda0003fc4270 */
[----:B------:R-:W-:Y:S05]  /*13110*/  @!P6 BRA `(.L_x_1213) ;  /* 0xfffffffc0064e947 */ /* 0x000fea000383ffff */
.L_x_1208:
[----:B------:R-:W-:Y:S01]  /*13120*/  IMAD.IADD R6, R4, 0x1, -R6 ;  /* 0x0000000104067824 */ /* 0x000fe200078e0a06 */
[----:B------:R-:W-:-:S03]  /*13130*/  UMOV UR4, 0xffffffff ;  /* 0xffffffff00047882 */ /* 0x000fc60000000000 */
[----:B------:R-:W-:-:S05]  /*13140*/  IMAD R4, R3, R16, R6 ;  /* 0x0000001003047224 */ /* 0x000fca00078e0206 */
[----:B------:R-:W-:Y:S01]  /*13150*/  ISETP.GT.AND P6, PT, R4, R0, PT ;  /* 0x000000000400720c */ /* 0x000fe20003fc4270 */
[----:B------:R-:W-:-:S12]  /*13160*/  BRA.DIV UR4, `(.L_x_1214) ;  /* 0x0000002604b47947 */ /* 0x000fd8000b800000 */
[----:B------:R-:W-:-:S04]  /*13170*/  VOTE.ANY R5, PT, !P6 ;  /* 0x0000000000057806 */ /* 0x000fc800070e0100 */
[----:B------:R-:W1:Y:S02]  /*13180*/  POPC R4, R5 ;  /* 0x0000000500047309 */ /* 0x000e640000000000 */
[----:B-1----:R1:W3:Y:S02]  /*13190*/  SHFL.IDX PT, R17, R2, R4, 0x1f ;  /* 0x00001f0402117589 */ /* 0x0022e400000e0000 */
.L_x_1286:
[----:B------:R-:W-:Y:S01]  /*131a0*/  ISETP.NE.AND P0, PT, R5, RZ, PT ;  /* 0x000000ff0500720c */ /* 0x000fe20003f05270 */
[----:B-1----:R-:W-:-:S12]  /*131b0*/  IMAD.MOV.U32 R2, RZ, RZ, RZ ;  /* 0x000000ffff027224 */ /* 0x002fd800078e00ff */
[----:B------:R-:W-:Y:S05]  /*131c0*/  @!P0 BRA `(.L_x_1215) ;  /* 0x0000000000108947 */ /* 0x000fea0003800000 */
[----:B------:R-:W-:Y:S01]  /*131d0*/  UMOV UR4, 0xffffffff ;  /* 0xffffffff00047882 */ /* 0x000fe20000000000 */
[----:B------:R-:W-:Y:S02]  /*131e0*/  VIADD R12, R4, 0xffffffff ;  /* 0xffffffff040c7836 */ /* 0x000fe40000000000 */
[----:B------:R-:W-:Y:S05]  /*131f0*/  BRA.DIV UR4, `(.L_x_1216) ;  /* 0x0000002604d87947 */ /* 0x000fea000b800000 */
[----:B------:R1:W4:Y:S02]  /*13200*/  SHFL.IDX PT, R2, R3, R12, 0x1f ;  /* 0x00001f0c03027589 */ /* 0x00032400000e0000 */
.L_x_1215:
[----:B---3--:R-:W-:Y:S01]  /*13210*/  IABS R5, R17 ;  /* 0x0000001100057213 */ /* 0x008fe20000000000 */
[----:B----4-:R-:W-:Y:S02]  /*13220*/  IMAD R16, R2, R16, R6 ;  /* 0x0000001002107224 */ /* 0x010fe400078e0206 */
[----:B------:R-:W-:Y:S01]  /*13230*/  IMAD.IADD R19, R4, 0x1, R19 ;  /* 0x0000000104137824 */ /* 0x000fe200078e0213 */
[----:B------:R-:W3:Y:S01]  /*13240*/  I2F.RP R2, R5 ;  /* 0x0000000500027306 */ /* 0x000ee20000209400 */
[----:B------:R-:W-:-:S07]  /*13250*/  IMAD.IADD R0, R0, 0x1, -R16 ;  /* 0x0000000100007824 */ /* 0x000fce00078e0a10 */
[----:B---3--:R-:W3:Y:S02]  /*13260*/  MUFU.RCP R2, R2 ;  /* 0x0000000200027308 */ /* 0x008ee40000001000 */
[----:B---3--:R-:W-:-:S06]  /*13270*/  VIADD R2, R2, 0xffffffe ;  /* 0x0ffffffe02027836 */ /* 0x008fcc0000000000 */
        /* <DEDUP_REMOVED lines=24> */
.L_x_1209:
[----:B------:R-:W-:Y:S01]  /*13400*/  UMOV UR4, URZ ;  /* 0x0000003f00047c82 */ /* 0x000fe20008000000 */
[----:B------:R-:W-:Y:S01]  /*13410*/  UMOV UR5, URZ ;  /* 0x0000003f00057c82 */ /* 0x000fe20008000000 */
[----:B------:R-:W-:Y:S01]  /*13420*/  ULDC UR6, c[0x0][0xd3c] ;  /* 0x00034f0000067ab9 */ /* 0x000fe20000000800 */
[----:B------:R-:W-:Y:S02]  /*13430*/  IMAD.MOV.U32 R16, RZ, RZ, R0 ;  /* 0x000000ffff107224 */ /* 0x000fe400078e0000 */
[----:B------:R-:W-:Y:S02]  /*13440*/  IMAD.U32 R17, RZ, RZ, UR4 ;  /* 0x00000004ff117e24 */ /* 0x000fe4000f8e00ff */
[----:B------:R-:W-:Y:S02]  /*13450*/  IMAD.U32 R18, RZ, RZ, UR5 ;  /* 0x00000005ff127e24 */ /* 0x000fe4000f8e00ff */
[----:B------:R-:W-:-:S07]  /*13460*/  IMAD.U32 R19, RZ, RZ, UR6 ;  /* 0x00000006ff137e24 */ /* 0x000fce000f8e00ff */
.L_x_1217:
[----:B0-----:R0:W3:Y:S01]  /*13470*/  LDL R3, [R1+0x4] ;  /* 0x0000040001037983 */ /* 0x0010e20000100800 */
[----:B------:R-:W1:Y:S01]  /*13480*/  S2R R0, SR_TID.X ;  /* 0x0000000000007919 */ /* 0x000e620000002100 */
[----:B------:R-:W-:Y:S05]  /*13490*/  WARPSYNC.ALL ;  /* 0x0000000000007948 */ /* 0x000fea0003800000 */
[----:B-1----:R-:W-:Y:S01]  /*134a0*/  LOP3.LUT R0, R0, 0x1f, RZ, 0xc0, !PT ;  /* 0x0000001f00007812 */ /* 0x002fe200078ec0ff */
[----:B------:R-:W-:Y:S03]  /*134b0*/  BAR.SYNC.DEFER_BLOCKING 0x4, 0x180 ;  /* 0x0106000000007b1d */ /* 0x000fe60000010000 */
[----:B------:R-:W-:-:S13]  /*134c0*/  ISETP.NE.AND P0, PT, R0, RZ, PT ;  /* 0x000000ff0000720c */ /* 0x000fda0003f05270 */
[----:B------:R-:W3:Y:S01]  /*134d0*/  @!P0 S2R R0, SR_CgaCtaId ;  /* 0x0000000000008919 */ /* 0x000ee20000008800 */
[----:B------:R-:W-:-:S04]  /*134e0*/  @!P0 MOV R2, 0x400 ;  /* 0x0000040000028802 */ /* 0x000fc80000000f00 */
[----:B---3--:R-:W-:-:S05]  /*134f0*/  @!P0 LEA R3, R0, R2, 0x18 ;  /* 0x0000000200038211 */ /* 0x008fca00078ec0ff */
[----:B------:R0:W-:Y:S04]  /*13500*/  @!P0 STS.128 [R3+0x388d0], R16 ;  /* 0x0388d01003008388 */ /* 0x0001e80000000c00 */
[----:B------:R0:W-:Y:S01]  /*13510*/  @!P0 STL [R1+0x4], R3 ;  /* 0x0000040301008387 */ /* 0x0001e20000100800 */
[----:B------:R-:W-:Y:S06]  /*13520*/  BAR.ARV 0x5, 0x180 ;  /* 0x0146000000007b1d */ /* 0x000fec0000002000 */
.L_x_1206:
[----:B------:R-:W-:Y:S02]  /*13530*/  ULDC UR4, c[0x0][0xd3c] ;  /* 0x00034f0000047ab9 */ /* 0x000fe40000000800 */
[----:B----4-:R-:W-:-:S13]  /*13540*/  ISETP.GE.AND P0, PT, R19, UR4, PT ;  /* 0x0000000413007c0c */ /* 0x010fda000bf06270 */
[----:B------:R-:W-:Y:S05]  /*13550*/  @!P0 BRA `(.L_x_1218) ;  /* 0xffffff9000508947 */ /* 0x000fea000383ffff */
[----:B------:R-:W-:Y:S05]  /*13560*/  BSYNC B8 ;  /* 0x0000000000087941 */ /* 0x000fea0003800000 */
.L_x_1094:
[----:B---3--:R-:W3:Y:S01]  /*13570*/  LDL.LU R0, [R1+0x5c] ;  /* 0x00005c0001007983 */ /* 0x008ee20000300800 */
[----:B------:R-:W-:Y:S01]  /*13580*/  BSSY B0, `(.L_x_1219) ;  /* 0x000000b000007945 */ /* 0x000fe20003800000 */
[----:B------:R-:W4:Y:S01]  /*13590*/  S2R R5, SR_CgaCtaId ;  /* 0x0000000000057919 */ /* 0x000f220000008800 */
[----:B---3--:R-:W-:-:S05]  /*135a0*/  VIADD R0, R0, 0x1 ;  /* 0x0000000100007836 */ /* 0x008fca0000000000 */
[----:B------:R-:W-:-:S04]  /*135b0*/  LEA.HI R2, R0, R0, RZ, 0x1 ;  /* 0x0000000000027211 */ /* 0x000fc800078f08ff */
[----:B01----:R-:W-:Y:S02]  /*135c0*/  LOP3.LUT R3, R2, 0xfffffffe, RZ, 0xc0, !PT ;  /* 0xfffffffe02037812 */ /* 0x003fe400078ec0ff */
[----:B------:R-:W-:-:S03]  /*135d0*/  MOV R2, 0x400 ;  /* 0x0000040000027802 */ /* 0x000fc60000000f00 */
[----:B------:R-:W-:Y:S01]  /*135e0*/  IMAD.IADD R0, R0, 0x1, -R3 ;  /* 0x0000000100007824 */ /* 0x000fe200078e0a03 */
[----:B----4-:R-:W-:-:S04]  /*135f0*/  LEA R9, R5, R2, 0x18 ;  /* 0x0000000205097211 */ /* 0x010fc800078ec0ff */
[----:B------:R-:W-:-:S04]  /*13600*/  SHF.L.U32 R0, R0, 0x1f, RZ ;  /* 0x0000001f00007819 */ /* 0x000fc800000006ff */
[----:B------:R-:W0:Y:S02]  /*13610*/  SYNCS.PHASECHK.TRANS64.TRYWAIT P0, [R9+URZ+0x38820], R0 ;  /* 0x03882000090075a7 */ /* 0x000e24000800017f */
[----:B0-----:R-:W-:Y:S05]  /*13620*/  @!P0 BRA `(.L_x_1220) ;  /* 0x0000002000f48947 */ /* 0x001fea0003800000 */
.L_x_1289:
[----:B------:R-:W-:Y:S05]  /*13630*/  BSYNC B0 ;  /* 0x0000000000007941 */ /* 0x000fea0003800000 */
.L_x_1219:
[----:B------:R-:W-:-:S03]  /*13640*/  UMOV UR4, 0xffffffff ;  /* 0xffffffff00047882 */ /* 0x000fc60000000000 */
[----:B------:R-:W-:Y:S05]  /*13650*/  BRA.DIV UR4, `(.L_x_1221) ;  /* 0x0000002204fc7947 */ /* 0x000fea000b800000 */
[----:B0-----:R-:W0:Y:S02]  /*13660*/  S2R R0, SR_TID.X ;  /* 0x0000000000007919 */ /* 0x001e240000002100 */
[----:B0-----:R-:W-:-:S04]  /*13670*/  SHF.R.U32.HI R0, RZ, 0x5, R0 ;  /* 0x00000005ff007819 */ /* 0x001fc80000011600 */
[----:B------:R-:W-:-:S05]  /*13680*/  LOP3.LUT R0, R0, 0x3, RZ, 0xc0, !PT ;  /* 0x0000000300007812 */ /* 0x000fca00078ec0ff */
[----:B------:R0:W1:Y:S02]  /*13690*/  SHFL.IDX PT, R14, R0, RZ, 0x1f ;  /* 0x00001fff000e7589 */ /* 0x00006400000e0000 */
.L_x_1292:
[----:B-1----:R-:W-:Y:S01]  /*136a0*/  ISETP.NE.AND P0, PT, R14, RZ, PT ;  /* 0x000000ff0e00720c */ /* 0x002fe20003f05270 */
[----:B------:R-:W-:-:S12]  /*136b0*/  BSSY B0, `(.L_x_1222) ;  /* 0x0000020000007945 */ /* 0x000fd80003800000 */
[----:B------:R-:W-:Y:S05]  /*136c0*/  @P0 BRA `(.L_x_1223) ;  /* 0x0000000000780947 */ /* 0x000fea0003800000 */
[----:B------:R-:W-:-:S03]  /*136d0*/  UMOV UR4, 0xffffffff ;  /* 0xffffffff00047882 */ /* 0x000fc60000000000 */
[----:B------:R-:W-:Y:S05]  /*136e0*/  BRA.DIV UR4, `(.L_x_1224) ;  /* 0x00000026040c7947 */ /* 0x000fea000b800000 */
[----:B------:R-:W-:-:S13]  /*136f0*/  ELECT P6, URZ, PT ;  /* 0x00000000003f782f */ /* 0x000fda00038c0000 */
.L_x_1295:
[----:B------:R-:W-:Y:S05]  /*13700*/  @!P6 BRA `(.L_x_1223) ;  /* 0x000000000068e947 */ /* 0x000fea0003800000 */
[----:B------:R-:W3:Y:S04]  /*13710*/  LDL R2, [R1+0xc] ;  /* 0x00000c0001027983 */ /* 0x000ee80000100800 */
[----:B------:R-:W4:Y:S01]  /*13720*/  LDL.LU R6, [R1+0x18] ;  /* 0x0000180001067983 */ /* 0x000f220000300800 */
[----:B0-----:R-:W-:-:S04]  /*13730*/  VIADD R0, R9, 0x38840 ;  /* 0x0003884009007836 */ /* 0x001fc80000000000 */
[C---:B---3--:R-:W-:Y:S02]  /*13740*/  IMAD R5, R2.reuse, 0x8, R0 ;  /* 0x0000000802057824 */ /* 0x048fe400078e0200 */
[----:B------:R-:W-:Y:S01]  /*13750*/  VIADD R2, R2, 0x1 ;  /* 0x0000000102027836 */ /* 0x000fe20000000000 */
[----:B----4-:R-:W-:-:S04]  /*13760*/  SHF.L.U32 R4, R6, 0x1f, RZ ;  /* 0x0000001f06047819 */ /* 0x010fc800000006ff */
[----:B------:R-:W-:Y:S01]  /*13770*/  ISETP.NE.AND P1, PT, R2, 0x2, PT ;  /* 0x000000020200780c */ /* 0x000fe20003f25270 */
[----:B------:R-:W0:Y:S03]  /*13780*/  SYNCS.PHASECHK.TRANS64.TRYWAIT P0, [R5+URZ], R4 ;  /* 0x00000004050075a7 */ /* 0x000e26000800017f */
[----:B------:R-:W-:-:S04]  /*13790*/  SEL R3, RZ, 0x1, P1 ;  /* 0x00000001ff037807 */ /* 0x000fc80000800000 */
[----:B------:R-:W-:Y:S02]  /*137a0*/  LOP3.LUT R6, R6, R3, RZ, 0x3c, !PT ;  /* 0x0000000306067212 */ /* 0x000fe400078e3cff */
[----:B------:R-:W-:Y:S02]  /*137b0*/  SEL R3, R2, RZ, P1 ;  /* 0x000000ff02037207 */ /* 0x000fe40000800000 */
[----:B------:R-:W-:-:S03]  /*137c0*/  SHF.L.U32 R2, R6, 0x1f, RZ ;  /* 0x0000001f06027819 */ /* 0x000fc600000006ff */
[----:B------:R-:W-:Y:S01]  /*137d0*/  IMAD R7, R3, 0x8, R0 ;  /* 0x0000000803077824 */ /* 0x000fe200078e0200 */
[----:B0-----:R-:W-:Y:S06]  /*137e0*/  @!P0 BRA `(.L_x_1225) ;  /* 0x0000002000ec8947 */ /* 0x001fec0003800000 */
.L_x_1296:
[----:B------:R-:W0:Y:S01]  /*137f0*/  LDL.LU R6, [R1+0xc] ;  /* 0x00000c0001067983 */ /* 0x000e220000300800 */
[----:B------:R-:W1:Y:S01]  /*13800*/  SYNCS.PHASECHK.TRANS64.TRYWAIT P0, [R7+URZ], R2 ;  /* 0x00000002070075a7 */ /* 0x000e62000800017f */
[----:B------:R-:W-:-:S04]  /*13810*/  VIADD R0, R9, 0x38860 ;  /* 0x0003886009007836 */ /* 0x000fc80000000000 */
[----:B0-----:R-:W-:Y:S01]  /*13820*/  IMAD R5, R6, 0x8, R0 ;  /* 0x0000000806057824 */ /* 0x001fe200078e0200 */
[----:B-1----:R-:W-:Y:S06]  /*13830*/  @!P0 BRA `(.L_x_1226) ;  /* 0x0000002000ec8947 */ /* 0x002fec0003800000 */
.L_x_1297:
[----:B------:R-:W1:Y:S02]  /*13840*/  SYNCS.PHASECHK.TRANS64.TRYWAIT P0, [R5+URZ], R4 ;  /* 0x00000004050075a7 */ /* 0x000e64000800017f */
[----:B-1----:R-:W-:Y:S05]  /*13850*/  @!P0 BRA `(.L_x_1227) ;  /* 0x0000002000f88947 */ /* 0x002fea0003800000 */
.L_x_1298:
[----:B------:R-:W-:-:S07]  /*13860*/  IMAD R3, R3, 0x8, R0 ;  /* 0x0000000803037824 */ /* 0x000fce00078e0200 */
.L_x_1228:
[----:B---3--:R3:W4:Y:S02]  /*13870*/  SYNCS.PHASECHK.TRANS64.TRYWAIT P0, [R3+URZ], R2 ;  /* 0x00000002030075a7 */ /* 0x008724000800017f */
[----:B----4-:R-:W-:Y:S05]  /*13880*/  @!P0 NANOSLEEP.SYNCS 0x989680 ;  /* 0x009896800000895d */ /* 0x010fea0003900000 */
[----:B------:R-:W4:Y:S02]  /*13890*/  @!P0 SYNCS.PHASECHK.TRANS64 P0, [R3+URZ], R2 ;  /* 0x00000002030085a7 */ /* 0x000f24000800007f */
[----:B----4-:R-:W-:Y:S05]  /*138a0*/  @!P0 BRA `(.L_x_1228) ;  /* 0xfffffffc00f08947 */ /* 0x010fea000383ffff */
.L_x_1223:
[----:B------:R-:W-:Y:S05]  /*138b0*/  BSYNC B0 ;  /* 0x0000000000007941 */ /* 0x000fea0003800000 */
.L_x_1222:
[----:B------:R-:W-:Y:S05]  /*138c0*/  EXIT ;  /* 0x000000000000794d */ /* 0x000fea0003800000 */
.L_x_1052:
[----:B0-----:R-:W-:-:S04]  /*138d0*/  IMAD.U32 R0, RZ, RZ, UR37 ;  /* 0x00000025ff007e24 */ /* 0x001fc8000f8e00ff */
[----:B------:R0:W1:Y:S03]  /*138e0*/  SYNCS.PHASECHK.TRANS64.TRYWAIT P1, [R0+URZ+0x38800], R3 ;  /* 0x03880003000075a7 */ /* 0x000066000802017f */
[----:B-1----:R-:W-:Y:S05]  /*138f0*/  @!P1 NANOSLEEP.SYNCS 0x989680 ;  /* 0x009896800000995d */ /* 0x002fea0003900000 */
[----:B------:R-:W1:Y:S02]  /*13900*/  @!P1 SYNCS.PHASECHK.TRANS64 P1, [R0+URZ+0x38800], R3 ;  /* 0x03880003000095a7 */ /* 0x000e64000802007f */
[----:B-1----:R-:W-:Y:S05]  /*13910*/  @!P1 BRA `(.L_x_1052) ;  /* 0xfffffffc00ec9947 */ /* 0x002fea000383ffff */
[----:B------:R-:W-:Y:S05]  /*13920*/  BRA `(.L_x_1229) ;  /* 0xfffffef8001c7947 */ /* 0x000fea000383ffff */
.L_x_1056:
[----:B--2---:R2:W3:Y:S02]  /*13930*/  SYNCS.PHASECHK.TRANS64.TRYWAIT P1, [R4+URZ+0x38830], R5 ;  /* 0x03883005040075a7 */ /* 0x0044e4000802017f */
[----:B---3--:R-:W-:Y:S05]  /*13940*/  @!P1 NANOSLEEP.SYNCS 0x989680 ;  /* 0x009896800000995d */ /* 0x008fea0003900000 */
[----:B------:R-:W3:Y:S02]  /*13950*/  @!P1 SYNCS.PHASECHK.TRANS64 P1, [R4+URZ+0x38830], R5 ;  /* 0x03883005040095a7 */ /* 0x000ee4000802007f */
[----:B---3--:R-:W-:Y:S05]  /*13960*/  @!P1 BRA `(.L_x_1056) ;  /* 0xfffffffc00f09947 */ /* 0x008fea000383ffff */
[----:B------:R-:W-:Y:S05]  /*13970*/  BRA `(.L_x_1055) ;  /* 0xfffffef800347947 */ /* 0x000fea000383ffff */
.L_x_1057:
[----:B0-----:R-:W-:-:S04]  /*13980*/  IMAD.U32 R6, RZ, RZ, UR37 ;  /* 0x00000025ff067e24 */ /* 0x001fc8000f8e00ff */
[----:B------:R0:W3:Y:S03]  /*13990*/  SYNCS.PHASECHK.TRANS64.TRYWAIT P1, [R6+URZ+0x38810], R3 ;  /* 0x03881003060075a7 */ /* 0x0000e6000802017f */
[----:B---3--:R-:W-:Y:S05]  /*139a0*/  @!P1 NANOSLEEP.SYNCS 0x989680 ;  /* 0x009896800000995d */ /* 0x008fea0003900000 */
[----:B------:R-:W3:Y:S02]  /*139b0*/  @!P1 SYNCS.PHASECHK.TRANS64 P1, [R6+URZ+0x38810], R3 ;  /* 0x03881003060095a7 */ /* 0x000ee4000802007f */
[----:B---3--:R-:W-:Y:S05]  /*139c0*/  @!P1 BRA `(.L_x_1057) ;  /* 0xfffffffc00ec9947 */ /* 0x008fea000383ffff */
[----:B------:R-:W-:Y:S05]  /*139d0*/  BRA `(.L_x_1230) ;  /* 0xfffffef800bc7947 */ /* 0x000fea000383ffff */
.L_x_1061:
[----:B----4-:R4:W0:Y:S02]  /*139e0*/  SYNCS.PHASECHK.TRANS64.TRYWAIT P1, [R4+URZ+0x38850], R5 ;  /* 0x03885005040075a7 */ /* 0x010824000802017f */
[----:B0-----:R-:W-:Y:S05]  /*139f0*/  @!P1 NANOSLEEP.SYNCS 0x989680 ;  /* 0x009896800000995d */ /* 0x001fea0003900000 */
[----:B------:R-:W0:Y:S02]  /*13a00*/  @!P1 SYNCS.PHASECHK.TRANS64 P1, [R4+URZ+0x38850], R5 ;  /* 0x03885005040095a7 */ /* 0x000e24000802007f */
[----:B0-----:R-:W-:Y:S05]  /*13a10*/  @!P1 BRA `(.L_x_1061) ;  /* 0xfffffffc00f09947 */ /* 0x001fea000383ffff */
[----:B------:R-:W-:Y:S05]  /*13a20*/  BRA `(.L_x_1060) ;  /* 0xfffffef800c87947 */ /* 0x000fea000383ffff */
.L_x_1066:
[----:B-1----:R-:W-:-:S04]  /*13a30*/  IMAD.U32 R10, RZ, RZ, UR5 ;  /* 0x00000005ff0a7e24 */ /* 0x002fc8000f8e00ff */
[----:B------:R1:W2:Y:S03]  /*13a40*/  SYNCS.PHASECHK.TRANS64.TRYWAIT P3, [R10+URZ+0x38830], R3 ;  /* 0x038830030a0075a7 */ /* 0x0002a6000806017f */
[----:B--2---:R-:W-:Y:S05]  /*13a50*/  @!P3 NANOSLEEP.SYNCS 0x989680 ;  /* 0x009896800000b95d */ /* 0x004fea0003900000 */
[----:B------:R-:W2:Y:S02]  /*13a60*/  @!P3 SYNCS.PHASECHK.TRANS64 P3, [R10+URZ+0x38830], R3 ;  /* 0x038830030a00b5a7 */ /* 0x000ea4000806007f */
[----:B--2---:R-:W-:Y:S05]  /*13a70*/  @!P3 BRA `(.L_x_1066) ;  /* 0xfffffffc00ecb947 */ /* 0x004fea000383ffff */
[----:B------:R-:W-:Y:S05]  /*13a80*/  BRA `(.L_x_1065) ;  /* 0xffffff1c00487947 */ /* 0x000fea000383ffff */
.L_x_1070:
[----:B-1----:R-:W-:-:S04]  /*13a90*/  IMAD.U32 R10, RZ, RZ, UR5 ;  /* 0x00000005ff0a7e24 */ /* 0x002fc8000f8e00ff */
[----:B------:R1:W3:Y:S03]  /*13aa0*/  SYNCS.PHASECHK.TRANS64.TRYWAIT P3, [R10+URZ+0x38850], R3 ;  /* 0x038850030a0075a7 */ /* 0x0002e6000806017f */
[----:B---3--:R-:W-:Y:S05]  /*13ab0*/  @!P3 NANOSLEEP.SYNCS 0x989680 ;  /* 0x009896800000b95d */ /* 0x008fea0003900000 */
[----:B------:R-:W3:Y:S02]  /*13ac0*/  @!P3 SYNCS.PHASECHK.TRANS64 P3, [R10+URZ+0x38850], R3 ;  /* 0x038850030a00b5a7 */ /* 0x000ee4000806007f */
[----:B---3--:R-:W-:Y:S05]  /*13ad0*/  @!P3 BRA `(.L_x_1070) ;  /* 0xfffffffc00ecb947 */ /* 0x008fea000383ffff */
[----:B------:R-:W-:Y:S05]  /*13ae0*/  BRA `(.L_x_1069) ;  /* 0xffffff1c00b87947 */ /* 0x000fea000383ffff */
.L_x_1106:
        /* <DEDUP_REMOVED lines=11> */
.L_x_1232:
[----:B------:R-:W-:Y:S05]  /*13ba0*/  BSYNC B0 ;  /* 0x0000000000007941 */ /* 0x000fea0003800000 */
.L_x_1231:
[----:B------:R-:W-:Y:S05]  /*13bb0*/  BRA `(.L_x_1233) ;  /* 0xffffff94009c7947 */ /* 0x000fea000383ffff */
.L_x_1108:
[----:B------:R-:W-:Y:S01]  /*13bc0*/  BSSY B0, `(.L_x_1234) ;  /* 0x0000006000007945 */ /* 0x000fe20003800000 */
[----:B------:R-:W-:-:S07]  /*13bd0*/  IMAD.MOV.U32 R15, RZ, RZ, -0x1 ;  /* 0xffffffffff0f7424 */ /* 0x000fce00078e00ff */
[----:B01----:R-:W-:Y:S05]  /*13be0*/  WARPSYNC.COLLECTIVE R15, `(.L_x_1235) ;  /* 0x000000000f0c7348 */ /* 0x003fea0003c00000 */
[----:B------:R-:W-:Y:S02]  /*13bf0*/  ELECT P6, UR62, PT ;  /* 0x00000000003e782f */ /* 0x000fe400038c0000 */
[----:B------:R-:W-:Y:S01]  /*13c00*/  MOV R14, UR62 ;  /* 0x0000003e000e7c02 */ /* 0x000fe20008000f00 */
[----:B01----:R-:W-:Y:S10]  /*13c10*/  ENDCOLLECTIVE ;  /* 0x000000000000791b */ /* 0x003ff40003800000 */
.L_x_1235:
[----:B------:R-:W-:Y:S05]  /*13c20*/  BSYNC B0 ;  /* 0x0000000000007941 */ /* 0x000fea0003800000 */
.L_x_1234:
[----:B------:R-:W-:Y:S05]  /*13c30*/  BRA `(.L_x_1236) ;  /* 0xffffff9400a87947 */ /* 0x000fea000383ffff */
.L_x_1110:
[----:B-1----:R1:W2:Y:S02]  /*13c40*/  SYNCS.PHASECHK.TRANS64.TRYWAIT P0, [R0+URZ+0x38840], R2 ;  /* 0x03884002000075a7 */ /* 0x0022a4000800017f */
[----:B--2---:R-:W-:Y:S05]  /*13c50*/  @!P0 NANOSLEEP.SYNCS 0x989680 ;  /* 0x009896800000895d */ /* 0x004fea0003900000 */
[----:B------:R-:W2:Y:S02]  /*13c60*/  @!P0 SYNCS.PHASECHK.TRANS64 P0, [R0+URZ+0x38840], R2 ;  /* 0x03884002000085a7 */ /* 0x000ea4000800007f */
[----:B--2---:R-:W-:Y:S05]  /*13c70*/  @!P0 BRA `(.L_x_1110) ;  /* 0xfffffffc00f08947 */ /* 0x004fea000383ffff */
[----:B------:R-:W-:Y:S05]  /*13c80*/  BRA `(.L_x_1237) ;  /* 0xffffff9800147947 */ /* 0x000fea000383ffff */
.L_x_1114:
[----:B------:R0:W5:Y:S01]  /*13c90*/  LDL R6, [R1+0x38] ;  /* 0x0000380001067983 */ /* 0x0001620000100800 */
[----:B------:R-:W-:Y:S02]  /*13ca0*/  IMAD.MOV.U32 R13, RZ, RZ, R2 ;  /* 0x000000ffff0d7224 */ /* 0x000fe400078e0002 */
[----:B------:R-:W-:Y:S02]  /*13cb0*/  IMAD.MOV.U32 R12, RZ, RZ, RZ ;  /* 0x000000ffff0c7224 */ /* 0x000fe400078e00ff */
[----:B------:R-:W-:Y:S02]  /*13cc0*/  IMAD.MOV.U32 R11, RZ, RZ, 0x181f ;  /* 0x0000181fff0b7424 */ /* 0x000fe400078e00ff */
[----:B------:R-:W-:Y:S02]  /*13cd0*/  IMAD.MOV.U32 R15, RZ, RZ, -0x1 ;  /* 0xffffffffff0f7424 */ /* 0x000fe400078e00ff */
[----:B0-----:R-:W-:-:S07]  /*13ce0*/  IMAD R17, R17, 0x40, R8 ;  /* 0x0000004011117824 */ /* 0x001fce00078e0208 */
[----:B-----5:R-:W-:Y:S05]  /*13cf0*/  WARPSYNC.COLLECTIVE R15, `(.L_x_1238) ;  /* 0x000000000f087348 */ /* 0x020fea0003c00000 */
[----:B------:R0:W1:Y:S02]  /*13d00*/  SHFL.IDX P6, R14, R13, R12, R11 ;  /* 0x0000000c0d0e7389 */ /* 0x00006400000c000b */
[----:B01---5:R-:W-:Y:S01]  /*13d10*/  ENDCOLLECTIVE ;  /* 0x000000000000791b */ /* 0x023fe20003800000 */
.L_x_1238:
[----:B------:R-:W-:Y:S02]  /*13d20*/  IMAD.MOV.U32 R13, RZ, RZ, R3 ;  /* 0x000000ffff0d7224 */ /* 0x000fe400078e0003 */
[----:B------:R-:W-:-:S07]  /*13d30*/  IMAD.MOV.U32 R4, RZ, RZ, R14 ;  /* 0x000000ffff047224 */ /* 0x000fce00078e000e */
[----:B------:R-:W-:Y:S05]  /*13d40*/  WARPSYNC.COLLECTIVE R15, `(.L_x_1239) ;  /* 0x000000000f087348 */ /* 0x000fea0003c00000 */
[----:B------:R0:W1:Y:S02]  /*13d50*/  SHFL.IDX P6, R14, R13, R12, R11 ;  /* 0x0000000c0d0e7389 */ /* 0x00006400000c000b */
[----:B01----:R-:W-:Y:S01]  /*13d60*/  ENDCOLLECTIVE ;  /* 0x000000000000791b */ /* 0x003fe20003800000 */
.L_x_1239:
[----:B------:R-:W-:Y:S02]  /*13d70*/  IMAD.MOV.U32 R13, RZ, RZ, R2 ;  /* 0x000000ffff0d7224 */ /* 0x000fe400078e0002 */
[----:B------:R-:W-:Y:S02]  /*13d80*/  IMAD.MOV.U32 R12, RZ, RZ, 0x1 ;  /* 0x00000001ff0c7424 */ /* 0x000fe400078e00ff */
[----:B------:R-:W-:-:S07]  /*13d90*/  IMAD.MOV.U32 R5, RZ, RZ, R14 ;  /* 0x000000ffff057224 */ /* 0x000fce00078e000e */
[----:B------:R-:W-:Y:S05]  /*13da0*/  WARPSYNC.COLLECTIVE R15, `(.L_x_1240) ;  /* 0x000000000f087348 */ /* 0x000fea0003c00000 */
[----:B------:R0:W1:Y:S02]  /*13db0*/  SHFL.IDX P6, R14, R13, R12, R11 ;  /* 0x0000000c0d0e7389 */ /* 0x00006400000c000b */
[----:B01----:R-:W-:Y:S01]  /*13dc0*/  ENDCOLLECTIVE ;  /* 0x000000000000791b */ /* 0x003fe20003800000 */
.L_x_1240:
[----:B------:R-:W-:Y:S02]  /*13dd0*/  IMAD.MOV.U32 R13, RZ, RZ, R3 ;  /* 0x000000ffff0d7224 */ /* 0x000fe400078e0003 */
[----:B------:R-:W-:Y:S02]  /*13de0*/  IMAD R0, R6, R7, RZ ;  /* 0x0000000706007224 */ /* 0x000fe400078e02ff */
[----:B------:R-:W-:-:S07]  /*13df0*/  IMAD.MOV.U32 R6, RZ, RZ, R14 ;  /* 0x000000ffff067224 */ /* 0x000fce00078e000e */
[----:B------:R-:W-:Y:S05]  /*13e00*/  WARPSYNC.COLLECTIVE R15, `(.L_x_1241) ;  /* 0x000000000f087348 */ /* 0x000fea0003c00000 */
[----:B------:R0:W1:Y:S02]  /*13e10*/  SHFL.IDX P6, R14, R13, R12, R11 ;  /* 0x0000000c0d0e7389 */ /* 0x00006400000c000b */
[----:B01----:R-:W-:Y:S01]  /*13e20*/  ENDCOLLECTIVE ;  /* 0x000000000000791b */ /* 0x003fe20003800000 */
.L_x_1241:
[C---:B------:R-:W-:Y:S01]  /*13e30*/  ISETP.GE.AND P1, PT, R17.reuse, R0, PT ;  /* 0x000000001100720c */ /* 0x040fe20003f26270 */
[----:B------:R-:W-:-:S05]  /*13e40*/  VIADD R7, R17, 0x10 ;  /* 0x0000001011077836 */ /* 0x000fca0000000000 */
[----:B------:R0:W-:Y:S07]  /*13e50*/  STL [R1+0x4c], R7 ;  /* 0x00004c0701007387 */ /* 0x0001ee0000100800 */
[----:B------:R-:W-:Y:S01]  /*13e60*/  @!P1 LEA R5, P2, R10, R5, 0x1 ;  /* 0x000000050a059211 */ /* 0x000fe200078408ff */
[----:B------:R-:W-:Y:S02]  /*13e70*/  IMAD.MOV.U32 R13, RZ, RZ, R2 ;  /* 0x000000ffff0d7224 */ /* 0x000fe400078e0002 */
[----:B------:R-:W-:-:S02]  /*13e80*/  IMAD.MOV.U32 R12, RZ, RZ, 0x2 ;  /* 0x00000002ff0c7424 */ /* 0x000fc400078e00ff */
[----:B------:R-:W-:-:S05]  /*13e90*/  @!P1 IMAD.X R4, RZ, RZ, R4, P2 ;  /* 0x000000ffff049224 */ /* 0x000fca00010e0604 */
[----:B------:R-:W-:-:S04]  /*13ea0*/  @!P1 LOP3.LUT R5, R5, R4, RZ, 0x3c, !PT ;  /* 0x0000000405059212 */ /* 0x000fc800078e3cff */
[----:B------:R-:W-:-:S04]  /*13eb0*/  @!P1 LOP3.LUT R4, R5, R4, RZ, 0x3c, !PT ;  /* 0x0000000405049212 */ /* 0x000fc800078e3cff */
[----:B------:R-:W-:-:S05]  /*13ec0*/  @!P1 LOP3.LUT R5, R5, R4, RZ, 0x3c, !PT ;  /* 0x0000000405059212 */ /* 0x000fca00078e3cff */
[----:B------:R-:W-:Y:S01]  /*13ed0*/  @!PT LDS RZ, [RZ] ;  /* 0x00000000fffff984 */ /* 0x000fe20000000800 */
[----:B------:R-:W-:Y:S01]  /*13ee0*/  @!PT LDS RZ, [RZ] ;  /* 0x00000000fffff984 */ /* 0x000fe20000000800 */
[----:B------:R-:W-:Y:S01]  /*13ef0*/  @!PT LDS RZ, [RZ] ;  /* 0x00000000fffff984 */ /* 0x000fe20000000800 */
[----:B------:R1:W-:Y:S01]  /*13f00*/  @!P1 LDGSTS.E.BYPASS.LTC128B.128 [R9+0x20400], desc[UR38][R4.64], !P0 ;  /* 0x2040000004099fae */ /* 0x0003e2000c101d66 */
[----:B------:R-:W-:Y:S01]  /*13f10*/  ISETP.GE.AND P1, PT, R7, R0, PT ;  /* 0x000000000700720c */ /* 0x000fe20003f26270 */
[----:B0-----:R-:W-:-:S05]  /*13f20*/  VIADD R7, R17, 0x20 ;  /* 0x0000002011077836 */ /* 0x001fca0000000000 */
[----:B------:R0:W-:Y:S01]  /*13f30*/  STL [R1+0x58], R7 ;  /* 0x0000580701007387 */ /* 0x0001e20000100800 */
[----:B-1----:R-:W-:-:S07]  /*13f40*/  IMAD.MOV.U32 R4, RZ, RZ, R14 ;  /* 0x000000ffff047224 */ /* 0x002fce00078e000e */
[----:B0-----:R-:W-:Y:S05]  /*13f50*/  WARPSYNC.COLLECTIVE R15, `(.L_x_1242) ;  /* 0x000000000f087348 */ /* 0x001fea0003c00000 */
[----:B------:R1:W2:Y:S02]  /*13f60*/  SHFL.IDX P6, R14, R13, R12, R11 ;  /* 0x0000000c0d0e7389 */ /* 0x0002a400000c000b */
[----:B012---:R-:W-:Y:S01]  /*13f70*/  ENDCOLLECTIVE ;  /* 0x000000000000791b */ /* 0x007fe20003800000 */
.L_x_1242:
        /* <DEDUP_REMOVED lines=10> */
.L_x_1243:
        /* <DEDUP_REMOVED lines=11> */
.L_x_1244:
        /* <DEDUP_REMOVED lines=14> */
.L_x_1245:
[----:B------:R-:W-:Y:S01]  /*141b0*/  IMAD.MOV.U32 R3, RZ, RZ, R14 ;  /* 0x000000ffff037224 */ /* 0x000fe200078e000e */
[----:B------:R-:W-:Y:S06]  /*141c0*/  BRA `(.L_x_1246) ;  /* 0xffffff9c007c7947 */ /* 0x000fec000383ffff */
.L_x_1118:
[----:B------:R-:W2:Y:S04]  /*141d0*/  LDL.LU R12, [R1+0x38] ;  /* 0x00003800010c7983 */ /* 0x000ea80000300800 */
[----:B------:R-:W3:Y:S04]  /*141e0*/  LDL.LU R11, [R1+0x4c] ;  /* 0x00004c00010b7983 */ /* 0x000ee80000300800 */
[----:B------:R-:W4:Y:S04]  /*141f0*/  LDL.LU R9, [R1+0x58] ;  /* 0x0000580001097983 */ /* 0x000f280000300800 */
[----:B------:R-:W5:Y:S01]  /*14200*/  LDL.LU R8, [R1+0x8] ;  /* 0x0000080001087983 */ /* 0x000f620000300800 */
[----:B------:R-:W-:Y:S01]  /*14210*/  BSSY B0, `(.L_x_1247) ;  /* 0x0000017000007945 */ /* 0x000fe20003800000 */
[----:B------:R-:W-:-:S02]  /*14220*/  IMAD.MOV.U32 R13, RZ, RZ, R4 ;  /* 0x000000ffff0d7224 */ /* 0x000fc400078e0004 */
[----:B------:R-:W-:Y:S02]  /*14230*/  IMAD.MOV.U32 R15, RZ, RZ, -0x1 ;  /* 0xffffffffff0f7424 */ /* 0x000fe400078e00ff */
[----:B--2---:R-:W-:Y:S02]  /*14240*/  IMAD R7, R12, R7, RZ ;  /* 0x000000070c077224 */ /* 0x004fe400078e02ff */
[----:B------:R-:W-:-:S03]  /*14250*/  IMAD.MOV.U32 R12, RZ, RZ, RZ ;  /* 0x000000ffff0c7224 */ /* 0x000fc600078e00ff */
[-C--:B------:R-:W-:Y:S02]  /*14260*/  ISETP.GE.AND P2, PT, R17, R7.reuse, PT ;  /* 0x000000071100720c */ /* 0x080fe40003f46270 */
[-C--:B---3--:R-:W-:Y:S01]  /*14270*/  ISETP.GE.AND P3, PT, R11, R7.reuse, PT ;  /* 0x000000070b00720c */ /* 0x088fe20003f66270 */
[----:B------:R-:W-:Y:S01]  /*14280*/  IMAD.MOV.U32 R11, RZ, RZ, 0x181f ;  /* 0x0000181fff0b7424 */ /* 0x000fe200078e00ff */
[----:B----4-:R-:W-:Y:S02]  /*14290*/  ISETP.GE.AND P4, PT, R9, R7, PT ;  /* 0x000000070900720c */ /* 0x010fe40003f86270 */
[----:B-----5:R-:W-:-:S07]  /*142a0*/  LOP3.LUT R8, R8, 0xffffffdf, RZ, 0xc0, !PT ;  /* 0xffffffdf08087812 */ /* 0x020fce00078ec0ff */
[----:B------:R-:W-:-:S04]  /*142b0*/  @!P2 LOP3.LUT R2, R5, 0x40, RZ, 0xc0, !PT ;  /* 0x000000400502a812 */ /* 0x000fc800078ec0ff */
[----:B------:R-:W-:-:S04]  /*142c0*/  @!P2 SHF.R.U32.HI R2, RZ, 0x2, R2 ;  /* 0x00000002ff02a819 */ /* 0x000fc80000011602 */
[----:B------:R-:W-:Y:S02]  /*142d0*/  @!P2 ISETP.NE.U32.AND P6, PT, R2, RZ, PT ;  /* 0x000000ff0200a20c */ /* 0x000fe40003fc5070 */
[----:B------:R-:W-:-:S04]  /*142e0*/  @!P2 LOP3.LUT R2, R6, 0x80, RZ, 0xc0, !PT ;  /* 0x000000800602a812 */ /* 0x000fc800078ec0ff */
[----:B------:R-:W-:-:S07]  /*142f0*/  @!P2 SHF.R.U32.HI R2, RZ, 0x3, R2 ;  /* 0x00000003ff02a819 */ /* 0x000fce0000011602 */
[----:B------:R-:W-:Y:S02]  /*14300*/  @P6 LOP3.LUT R8, R8, 0x20, RZ, 0xfc, !PT ;  /* 0x0000002008086812 */ /* 0x000fe400078efcff */
[----:B------:R-:W-:Y:S02]  /*14310*/  @!P2 ISETP.NE.U32.AND P6, PT, R2, RZ, PT ;  /* 0x000000ff0200a20c */ /* 0x000fe40003fc5070 */
[----:B------:R-:W-:-:S11]  /*14320*/  LOP3.LUT R8, R8, 0xffffffef, RZ, 0xc0, !PT ;  /* 0xffffffef08087812 */ /* 0x000fd600078ec0ff */
[----:B------:R-:W-:-:S05]  /*14330*/  @P6 LOP3.LUT R8, R8, 0x10, RZ, 0xfc, !PT ;  /* 0x0000001008086812 */ /* 0x000fca00078efcff */
[----:B------:R0:W-:Y:S02]  /*14340*/  STL [R1+0x8], R8 ;  /* 0x0000080801007387 */ /* 0x0001e40000100800 */
[----:B0-----:R-:W-:Y:S05]  /*14350*/  WARPSYNC.COLLECTIVE R15, `(.L_x_1248) ;  /* 0x000000000f087348 */ /* 0x001fea0003c00000 */
[----:B------:R1:W2:Y:S02]  /*14360*/  SHFL.IDX P6, R14, R13, R12, R11 ;  /* 0x0000000c0d0e7389 */ /* 0x0002a400000c000b */
[----:B012---:R-:W-:Y:S01]  /*14370*/  ENDCOLLECTIVE ;  /* 0x000000000000791b */ /* 0x007fe20003800000 */
.L_x_1248:
[----:B------:R-:W-:Y:S05]  /*14380*/  BSYNC B0 ;  /* 0x0000000000007941 */ /* 0x000fea0003800000 */
.L_x_1247:
[----:B------:R0:W-:Y:S04]  /*14390*/  STL [R1+0x68], R7 ;  /* 0x0000680701007387 */ /* 0x0001e80000100800 */
[----:B0-----:R0:W5:Y:S04]  /*143a0*/  LDL.LU R7, [R1+0x8] ;  /* 0x0000080001077983 */ /* 0x0011680000300800 */
[----:B------:R0:W5:Y:S01]  /*143b0*/  LDL R17, [R1+0x14] ;  /* 0x0000140001117983 */ /* 0x0001620000100800 */
[----:B------:R-:W-:Y:S02]  /*143c0*/  IMAD.MOV.U32 R13, RZ, RZ, R0 ;  /* 0x000000ffff0d7224 */ /* 0x000fe400078e0000 */
[----:B------:R-:W-:-:S02]  /*143d0*/  IMAD.MOV.U32 R12, RZ, RZ, RZ ;  /* 0x000000ffff0c7224 */ /* 0x000fc400078e00ff */
[----:B------:R-:W-:Y:S02]  /*143e0*/  IMAD.MOV.U32 R11, RZ, RZ, 0x181f ;  /* 0x0000181fff0b7424 */ /* 0x000fe400078e00ff */
[----:B------:R-:W-:Y:S02]  /*143f0*/  IMAD.MOV.U32 R15, RZ, RZ, -0x1 ;  /* 0xffffffffff0f7424 */ /* 0x000fe400078e00ff */
[----:B0-----:R-:W-:-:S07]  /*14400*/  IMAD.MOV.U32 R2, RZ, RZ, R14 ;  /* 0x000000ffff027224 */ /* 0x001fce00078e000e */
[----:B-----5:R-:W-:Y:S05]  /*14410*/  WARPSYNC.COLLECTIVE R15, `(.L_x_1249) ;  /* 0x000000000f087348 */ /* 0x020fea0003c00000 */
[----:B------:R0:W1:Y:S02]  /*14420*/  SHFL.IDX P6, R14, R13, R12, R11 ;  /* 0x0000000c0d0e7389 */ /* 0x00006400000c000b */
[----:B01---5:R-:W-:Y:S01]  /*14430*/  ENDCOLLECTIVE ;  /* 0x000000000000791b */ /* 0x023fe20003800000 */
.L_x_1249:
[----:B------:R-:W-:Y:S02]  /*14440*/  IMAD.MOV.U32 R13, RZ, RZ, R4 ;  /* 0x000000ffff0d7224 */ /* 0x000fe400078e0004 */
[----:B------:R-:W-:Y:S02]  /*14450*/  IMAD.MOV.U32 R12, RZ, RZ, 0x1 ;  /* 0x00000001ff0c7424 */ /* 0x000fe400078e00ff */
[----:B------:R-:W-:-:S05]  /*14460*/  IMAD.MOV.U32 R3, RZ, RZ, R14 ;  /* 0x000000ffff037224 */ /* 0x000fca00078e000e */
[----:B------:R-:W-:-:S05]  /*14470*/  @!P2 LEA R3, P6, R10, R3, 0x1 ;  /* 0x000000030a03a211 */ /* 0x000fca00078c08ff */
[----:B------:R-:W-:-:S05]  /*14480*/  @!P2 IMAD.X R2, RZ, RZ, R2, P6 ;  /* 0x000000ffff02a224 */ /* 0x000fca00030e0602 */
[----:B------:R-:W-:-:S04]  /*14490*/  @!P2 LOP3.LUT R3, R3, R2, RZ, 0x3c, !PT ;  /* 0x000000020303a212 */ /* 0x000fc800078e3cff */
[----:B------:R-:W-:-:S04]  /*144a0*/  @!P2 LOP3.LUT R2, R3, R2, RZ, 0x3c, !PT ;  /* 0x000000020302a212 */ /* 0x000fc800078e3cff */
[----:B------:R-:W-:Y:S02]  /*144b0*/  @!P2 LOP3.LUT R3, R3, R2, RZ, 0x3c, !PT ;  /* 0x000000020303a212 */ /* 0x000fe400078e3cff */
[----:B------:R-:W-:-:S04]  /*144c0*/  LOP3.LUT R7, R7, 0xffff7fff, RZ, 0xc0, !PT ;  /* 0xffff7fff07077812 */ /* 0x000fc800078ec0ff */
[----:B------:R-:W-:-:S04]  /*144d0*/  @P0 LOP3.LUT R7, R7, 0x8000, RZ, 0xfc, !PT ;  /* 0x0000800007070812 */ /* 0x000fc800078efcff */
[C---:B------:R-:W-:Y:S02]  /*144e0*/  LOP3.LUT P0, RZ, R7.reuse, 0x8, RZ, 0xc0, !PT ;  /* 0x0000000807ff7812 */ /* 0x040fe4000780c0ff */
[----:B------:R-:W-:-:S04]  /*144f0*/  LOP3.LUT R7, R7, 0xffffbfff, RZ, 0xc0, !PT ;  /* 0xffffbfff07077812 */ /* 0x000fc800078ec0ff */
[----:B------:R-:W-:-:S04]  /*14500*/  @P1 LOP3.LUT R7, R7, 0x4000, RZ, 0xfc, !PT ;  /* 0x0000400007071812 */ /* 0x000fc800078efcff */
[C---:B------:R-:W-:Y:S02]  /*14510*/  LOP3.LUT P1, RZ, R7.reuse, 0x4, RZ, 0xc0, !PT ;  /* 0x0000000407ff7812 */ /* 0x040fe4000782c0ff */
[----:B------:R-:W-:Y:S01]  /*14520*/  LOP3.LUT R7, R7, 0xffffdfff, RZ, 0xc0, !PT ;  /* 0xffffdfff07077812 */ /* 0x000fe200078ec0ff */
[----:B------:R-:W-:Y:S01]  /*14530*/  @!PT LDS RZ, [RZ] ;  /* 0x00000000fffff984 */ /* 0x000fe20000000800 */
[----:B------:R-:W-:Y:S01]  /*14540*/  @!PT LDS RZ, [RZ] ;  /* 0x00000000fffff984 */ /* 0x000fe20000000800 */
[----:B------:R-:W-:Y:S01]  /*14550*/  @!PT LDS RZ, [RZ] ;  /* 0x00000000fffff984 */ /* 0x000fe20000000800 */
[----:B------:R0:W-:Y:S03]  /*14560*/  @!P2 LDGSTS.E.BYPASS.LTC128B.128 [R17+0x26400], desc[UR38][R2.64], !P0 ;  /* 0x264000000211afae */ /* 0x0001e6000c101d66 */
[----:B------:R-:W-:-:S04]  /*14570*/  @P3 LOP3.LUT R7, R7, 0x2000, RZ, 0xfc, !PT ;  /* 0x0000200007073812 */ /* 0x000fc800078efcff */
[C---:B------:R-:W-:Y:S02]  /*14580*/  LOP3.LUT P3, RZ, R7.reuse, 0x2, RZ, 0xc0, !PT ;  /* 0x0000000207ff7812 */ /* 0x040fe4000786c0ff */
[----:B------:R-:W-:Y:S01]  /*14590*/  LOP3.LUT R7, R7, 0xfffffbff, RZ, 0xc0, !PT ;  /* 0xfffffbff07077812 */ /* 0x000fe200078ec0ff */
[----:B------:R0:W-:Y:S03]  /*145a0*/  @!P2 LDGSTS.E.BYPASS.LTC128B.128 [R17+0x28400], desc[UR38][R2.64+0x80], !P1 ;  /* 0x284000800211afae */ /* 0x0001e6000c901d66 */
[----:B------:R-:W-:-:S04]  /*145b0*/  @P4 LOP3.LUT R7, R7, 0x400, RZ, 0xfc, !PT ;  /* 0x0000040007074812 */ /* 0x000fc800078efcff */
[C---:B------:R-:W-:Y:S02]  /*145c0*/  LOP3.LUT P0, RZ, R7.reuse, 0x8000, RZ, 0xc0, !PT ;  /* 0x0000800007ff7812 */ /* 0x040fe4000780c0ff */
[C---:B------:R-:W-:Y:S01]  /*145d0*/  LOP3.LUT P1, RZ, R7.reuse, 0x4000, RZ, 0xc0, !PT ;  /* 0x0000400007ff7812 */ /* 0x040fe2000782c0ff */
[----:B------:R0:W-:Y:S01]  /*145e0*/  @!P2 LDGSTS.E.BYPASS.LTC128B.128 [R17+0x2a400], desc[UR38][R2.64+0x100], !P3 ;  /* 0x2a4001000211afae */ /* 0x0001e2000d901d66 */
[C---:B------:R-:W-:Y:S02]  /*145f0*/  LOP3.LUT P6, RZ, R7.reuse, 0x20, RZ, 0xc0, !PT ;  /* 0x0000002007ff7812 */ /* 0x040fe400078cc0ff */
[C---:B------:R-:W-:Y:S01]  /*14600*/  LOP3.LUT P3, RZ, R7.reuse, 0x2000, RZ, 0xc0, !PT ;  /* 0x0000200007ff7812 */ /* 0x040fe2000786c0ff */
[----:B------:R0:W-:Y:S01]  /*14610*/  @!P2 LDGSTS.E.BYPASS.LTC128B.128 [R17+0x2c400], desc[UR38][R2.64+0x180], !P5 ;  /* 0x2c4001800211afae */ /* 0x0001e2000e901d66 */
[C---:B------:R-:W-:Y:S02]  /*14620*/  LOP3.LUT P4, RZ, R7.reuse, 0x10, RZ, 0xc0, !PT ;  /* 0x0000001007ff7812 */ /* 0x040fe4000788c0ff */
[----:B------:R-:W-:-:S03]  /*14630*/  LOP3.LUT R7, R7, 0xfffff7ff, RZ, 0xc0, !PT ;  /* 0xfffff7ff07077812 */ /* 0x000fc600078ec0ff */
[----:B------:R0:W-:Y:S01]  /*14640*/  @!P2 LDGSTS.E.BYPASS.LTC128B.128 [R17+0x2e400], desc[UR38][R2.64+0x200], !P0 ;  /* 0x2e4002000211afae */ /* 0x0001e2000c101d66 */
[----:B------:R-:W-:-:S03]  /*14650*/  @P5 LOP3.LUT R7, R7, 0x800, RZ, 0xfc, !PT ;  /* 0x0000080007075812 */ /* 0x000fc600078efcff */
[----:B------:R0:W-:Y:S01]  /*14660*/  @!P2 LDGSTS.E.BYPASS.LTC128B.128 [R17+0x30400], desc[UR38][R2.64+0x280], !P1 ;  /* 0x304002800211afae */ /* 0x0001e2000c901d66 */
[----:B------:R-:W-:Y:S02]  /*14670*/  LOP3.LUT P5, RZ, R7, 0x4, RZ, 0xc0, !PT ;  /* 0x0000000407ff7812 */ /* 0x000fe400078ac0ff */
[----:B------:R-:W-:Y:S01]  /*14680*/  @!P3 LOP3.LUT R8, R5, 0x40, RZ, 0xc0, !PT ;  /* 0x000000400508b812 */ /* 0x000fe200078ec0ff */
[----:B------:R0:W-:Y:S01]  /*14690*/  @!P2 LDGSTS.E.BYPASS.LTC128B.128 [R17+0x32400], desc[UR38][R2.64+0x300], P6 ;  /* 0x324003000211afae */ /* 0x0001e2000b101d66 */
[----:B------:R-:W-:Y:S02]  /*146a0*/  LOP3.LUT R7, R7, 0xffffefff, RZ, 0xc0, !PT ;  /* 0xffffefff07077812 */ /* 0x000fe400078ec0ff */
[----:B------:R-:W-:-:S07]  /*146b0*/  @!P3 SHF.R.U32.HI R8, RZ, 0x2, R8 ;  /* 0x00000002ff08b819 */ /* 0x000fce0000011608 */
[----:B0-----:R-:W-:Y:S05]  /*146c0*/  WARPSYNC.COLLECTIVE R15, `(.L_x_1250) ;  /* 0x000000000f087348 */ /* 0x001fea0003c00000 */
[----:B------:R1:W2:Y:S02]  /*146d0*/  SHFL.IDX P6, R14, R13, R12, R11 ;  /* 0x0000000c0d0e7389 */ /* 0x0002a400000c000b */
[----:B012---:R-:W-:Y:S01]  /*146e0*/  ENDCOLLECTIVE ;  /* 0x000000000000791b */ /* 0x007fe20003800000 */
.L_x_1250:
[----:B------:R-:W-:Y:S01]  /*146f0*/  @!PT LDS RZ, [RZ] ;  /* 0x00000000fffff984 */ /* 0x000fe20000000800 */
[----:B------:R-:W-:Y:S01]  /*14700*/  @!PT LDS RZ, [RZ] ;  /* 0x00000000fffff984 */ /* 0x000fe20000000800 */
[----:B------:R-:W-:Y:S01]  /*14710*/  @!PT LDS RZ, [RZ] ;  /* 0x00000000fffff984 */ /* 0x000fe20000000800 */
[----:B------:R0:W-:Y:S01]  /*14720*/  @!P2 LDGSTS.E.BYPASS.LTC128B.128 [R17+0x34400], desc[UR38][R2.64+0x380], P4 ;  /* 0x344003800211afae */ /* 0x0001e2000a101d66 */
[----:B------:R-:W-:Y:S02]  /*14730*/  @!P3 ISETP.NE.U32.AND P2, PT, R8, RZ, PT ;  /* 0x000000ff0800b20c */ /* 0x000fe40003f45070 */
[----:B------:R-:W-:Y:S02]  /*14740*/  @P5 LOP3.LUT R7, R7, 0x1000, RZ, 0xfc, !PT ;  /* 0x0000100007075812 */ /* 0x000fe400078efcff */
[----:B------:R-:W-:Y:S02]  /*14750*/  @!P3 LOP3.LUT R8, R6, 0x80, RZ, 0xc0, !PT ;  /* 0x000000800608b812 */ /* 0x000fe400078ec0ff */
[C---:B------:R-:W-:Y:S02]  /*14760*/  LOP3.LUT P5, RZ, R7.reuse, 0x8, RZ, 0xc0, !PT ;  /* 0x0000000807ff7812 */ /* 0x040fe400078ac0ff */
[----:B------:R-:W-:Y:S01]  /*14770*/  LOP3.LUT R7, R7, 0xffffffdf, RZ, 0xc0, !PT ;  /* 0xffffffdf07077812 */ /* 0x000fe200078ec0ff */
[----:B------:R-:W-:Y:S01]  /*14780*/  IMAD.MOV.U32 R13, RZ, RZ, R0 ;  /* 0x000000ffff0d7224 */ /* 0x000fe200078e0000 */
[----:B------:R-:W-:-:S03]  /*14790*/  @!P3 SHF.R.U32.HI R8, RZ, 0x3, R8 ;  /* 0x00000003ff08b819 */ /* 0x000fc60000011608 */
[----:B------:R-:W-:Y:S02]  /*147a0*/  @P2 LOP3.LUT R7, R7, 0x20, RZ, 0xfc, !PT ;  /* 0x0000002007072812 */ /* 0x000fe400078efcff */
[----:B------:R-:W-:Y:S02]  /*147b0*/  @!P3 ISETP.NE.U32.AND P4, PT, R8, RZ, PT ;  /* 0x000000ff0800b20c */ /* 0x000fe40003f85070 */
[----:B------:R-:W1:Y:S01]  /*147c0*/  S2R R8, SR_TID.X ;  /* 0x0000000000087919 */ /* 0x000e620000002100 */
[----:B0-----:R-:W-:-:S10]  /*147d0*/  IMAD.MOV.U32 R9, RZ, RZ, R14 ;  /* 0x000000ffff097224 */ /* 0x001fd400078e000e */
[----:B-1----:R-:W-:Y:S05]  /*147e0*/  WARPSYNC.COLLECTIVE R15, `(.L_x_1251) ;  /* 0x000000000f087348 */ /* 0x002fea0003c00000 */
[----:B------:R0:W2:Y:S02]  /*147f0*/  SHFL.IDX P6, R14, R13, R12, R11 ;  /* 0x0000000c0d0e7389 */ /* 0x0000a400000c000b */
[----:B012---:R-:W-:Y:S01]  /*14800*/  ENDCOLLECTIVE ;  /* 0x000000000000791b */ /* 0x007fe20003800000 */
.L_x_1251:
[----:B------:R-:W-:Y:S02]  /*14810*/  IMAD.MOV.U32 R13, RZ, RZ, R4 ;  /* 0x000000ffff0d7224 */ /* 0x000fe400078e0004 */
[----:B------:R-:W-:Y:S01]  /*14820*/  IMAD.MOV.U32 R12, RZ, RZ, 0x2 ;  /* 0x00000002ff0c7424 */ /* 0x000fe200078e00ff */
[----:B------:R-:W-:Y:S02]  /*14830*/  @!P3 LEA R10, P2, R10, R14, 0x1 ;  /* 0x0000000e0a0ab211 */ /* 0x000fe400078408ff */
[----:B------:R-:W-:-:S03]  /*14840*/  LOP3.LUT P6, RZ, R7, 0x20, RZ, 0xc0, !PT ;  /* 0x0000002007ff7812 */ /* 0x000fc600078cc0ff */
[----:B------:R-:W-:Y:S01]  /*14850*/  @!P3 IMAD.X R9, RZ, RZ, R9, P2 ;  /* 0x000000ffff09b224 */ /* 0x000fe200010e0609 */
[----:B------:R-:W-:Y:S01]  /*14860*/  LOP3.LUT P2, RZ, R7, 0x2, RZ, 0xc0, !PT ;  /* 0x0000000207ff7812 */ /* 0x000fe2000784c0ff */
[----:B------:R-:W-:Y:S02]  /*14870*/  @!P3 IMAD.MOV.U32 R2, RZ, RZ, R10 ;  /* 0x000000ffff02b224 */ /* 0x000fe400078e000a */
[----:B------:R-:W-:-:S05]  /*14880*/  @!P3 IMAD.MOV.U32 R3, RZ, RZ, R9 ;  /* 0x000000ffff03b224 */ /* 0x000fca00078e0009 */
[----:B------:R-:W-:Y:S01]  /*14890*/  @!PT LDS RZ, [RZ] ;  /* 0x00000000fffff984 */ /* 0x000fe20000000800 */
[----:B------:R-:W-:Y:S01]  /*148a0*/  @!PT LDS RZ, [RZ] ;  /* 0x00000000fffff984 */ /* 0x000fe20000000800 */
[----:B------:R-:W-:Y:S01]  /*148b0*/  @!PT LDS RZ, [RZ] ;  /* 0x00000000fffff984 */ /* 0x000fe20000000800 */
[----:B------:R0:W-:Y:S01]  /*148c0*/  @!P3 LDGSTS.E.BYPASS.LTC128B.128 [R17+0x26c00], desc[UR38][R2.64], !P5 ;  /* 0x26c000000211bfae */ /* 0x0001e2000e901d66 */
[----:B------:R-:W-:-:S13]  /*148d0*/  LOP3.LUT P5, RZ, R7, 0x1000, RZ, 0xc0, !PT ;  /* 0x0000100007ff7812 */ /* 0x000fda00078ac0ff */
[----:B------:R0:W-:Y:S01]  /*148e0*/  @!P3 LDGSTS.E.BYPASS.LTC128B.128 [R17+0x28c00], desc[UR38][R2.64+0x80], !P5 ;  /* 0x28c000800211bfae */ /* 0x0001e2000e901d66 */
[C---:B------:R-:W-:Y:S02]  /*148f0*/  LOP3.LUT P5, RZ, R7.reuse, 0x800, RZ, 0xc0, !PT ;  /* 0x0000080007ff7812 */ /* 0x040fe400078ac0ff */
[----:B------:R-:W-:Y:S01]  /*14900*/  LOP3.LUT R7, R7, 0xffffff7f, RZ, 0xc0, !PT ;  /* 0xffffff7f07077812 */ /* 0x000fe200078ec0ff */
[----:B------:R0:W-:Y:S03]  /*14910*/  @!P3 LDGSTS.E.BYPASS.LTC128B.128 [R17+0x2ac00], desc[UR38][R2.64+0x100], !P2 ;  /* 0x2ac001000211bfae */ /* 0x0001e6000d101d66 */
[----:B------:R-:W-:-:S04]  /*14920*/  @P2 LOP3.LUT R7, R7, 0x80, RZ, 0xfc, !PT ;  /* 0x0000008007072812 */ /* 0x000fc800078efcff */
[C---:B------:R-:W-:Y:S02]  /*14930*/  LOP3.LUT P2, RZ, R7.reuse, 0x4, RZ, 0xc0, !PT ;  /* 0x0000000407ff7812 */ /* 0x040fe4000784c0ff */
[----:B------:R-:W-:Y:S01]  /*14940*/  LOP3.LUT R7, R7, 0xfffffeff, RZ, 0xc0, !PT ;  /* 0xfffffeff07077812 */ /* 0x000fe200078ec0ff */
[----:B------:R0:W-:Y:S04]  /*14950*/  @!P3 LDGSTS.E.BYPASS.LTC128B.128 [R17+0x2cc00], desc[UR38][R2.64+0x180], !P5 ;  /* 0x2cc001800211bfae */ /* 0x0001e8000e901d66 */
[----:B------:R0:W-:Y:S04]  /*14960*/  @!P3 LDGSTS.E.BYPASS.LTC128B.128 [R17+0x2ec00], desc[UR38][R2.64+0x200], !P0 ;  /* 0x2ec002000211bfae */ /* 0x0001e8000c101d66 */
[----:B------:R0:W-:Y:S02]  /*14970*/  @!P3 LDGSTS.E.BYPASS.LTC128B.128 [R17+0x30c00], desc[UR38][R2.64+0x280], !P1 ;  /* 0x30c002800211bfae */ /* 0x0001e4000c901d66 */
[----:B------:R-:W-:-:S02]  /*14980*/  @P2 LOP3.LUT R7, R7, 0x100, RZ, 0xfc, !PT ;  /* 0x0000010007072812 */ /* 0x000fc400078efcff */
[----:B------:R0:W-:Y:S02]  /*14990*/  @!P3 LDGSTS.E.BYPASS.LTC128B.128 [R17+0x32c00], desc[UR38][R2.64+0x300], P6 ;  /* 0x32c003000211bfae */ /* 0x0001e4000b101d66 */
[----:B------:R-:W-:-:S13]  /*149a0*/  LOP3.LUT P2, RZ, R7, 0x8, RZ, 0xc0, !PT ;  /* 0x0000000807ff7812 */ /* 0x000fda000784c0ff */
[----:B0-----:R-:W-:Y:S05]  /*149b0*/  WARPSYNC.COLLECTIVE R15, `(.L_x_1252) ;  /* 0x000000000f087348 */ /* 0x001fea0003c00000 */
[----:B------:R1:W2:Y:S02]  /*149c0*/  SHFL.IDX P6, R14, R13, R12, R11 ;  /* 0x0000000c0d0e7389 */ /* 0x0002a400000c000b */
[----:B012---:R-:W-:Y:S01]  /*149d0*/  ENDCOLLECTIVE ;  /* 0x000000000000791b */ /* 0x007fe20003800000 */
.L_x_1252:
[----:B------:R-:W-:Y:S01]  /*149e0*/  LOP3.LUT R7, R7, 0xfffffdff, RZ, 0xc0, !PT ;  /* 0xfffffdff07077812 */ /* 0x000fe200078ec0ff */
[----:B------:R-:W-:Y:S01]  /*149f0*/  @!PT LDS RZ, [RZ] ;  /* 0x00000000fffff984 */ /* 0x000fe20000000800 */
[----:B------:R-:W-:Y:S01]  /*14a00*/  @!PT LDS RZ, [RZ] ;  /* 0x00000000fffff984 */ /* 0x000fe20000000800 */
[----:B------:R-:W-:Y:S01]  /*14a10*/  @!PT LDS RZ, [RZ] ;  /* 0x00000000fffff984 */ /* 0x000fe20000000800 */
[----:B------:R0:W-:Y:S03]  /*14a20*/  @!P3 LDGSTS.E.BYPASS.LTC128B.128 [R17+0x34c00], desc[UR38][R2.64+0x380], P4 ;  /* 0x34c003800211bfae */ /* 0x0001e6000a101d66 */
[----:B------:R-:W-:Y:S01]  /*14a30*/  @P2 LOP3.LUT R7, R7, 0x200, RZ, 0xfc, !PT ;  /* 0x0000020007072812 */ /* 0x000fe200078efcff */
[----:B------:R-:W-:-:S03]  /*14a40*/  IMAD.MOV.U32 R13, RZ, RZ, R0 ;  /* 0x000000ffff0d7224 */ /* 0x000fc600078e0000 */
[----:B------:R-:W-:Y:S01]  /*14a50*/  LOP3.LUT P4, RZ, R7, 0x400, RZ, 0xc0, !PT ;  /* 0x0000040007ff7812 */ /* 0x000fe2000788c0ff */
[----:B------:R0:W-:Y:S01]  /*14a60*/  STL [R1+0x8], R7 ;  /* 0x0000080701007387 */ /* 0x0001e20000100800 */
[----:B------:R-:W-:-:S11]  /*14a70*/  IMAD.MOV.U32 R10, RZ, RZ, R14 ;  /* 0x000000ffff0a7224 */ /* 0x000fd600078e000e */
[----:B0-----:R-:W-:Y:S05]  /*14a80*/  WARPSYNC.COLLECTIVE R15, `(.L_x_1253) ;  /* 0x000000000f087348 */ /* 0x001fea0003c00000 */
[----:B------:R1:W2:Y:S02]  /*14a90*/  SHFL.IDX P6, R14, R13, R12, R11 ;  /* 0x0000000c0d0e7389 */ /* 0x0002a400000c000b */
[----:B012---:R-:W-:Y:S01]  /*14aa0*/  ENDCOLLECTIVE ;  /* 0x000000000000791b */ /* 0x007fe20003800000 */
.L_x_1253:
[----:B------:R-:W-:-:S04]  /*14ab0*/  @!P4 LOP3.LUT R2, R5, 0x40, RZ, 0xc0, !PT ;  /* 0x000000400502c812 */ /* 0x000fc800078ec0ff */
[----:B------:R-:W-:Y:S01]  /*14ac0*/  @!P4 SHF.R.U32.HI R9, RZ, 0x2, R2 ;  /* 0x00000002ff09c819 */ /* 0x000fe20000011602 */
[----:B------:R-:W-:Y:S01]  /*14ad0*/  IMAD.SHL.U32 R15, R8, 0x8, RZ ;  /* 0x00000008080f7824 */ /* 0x000fe200078e00ff */
[----:B------:R-:W-:-:S04]  /*14ae0*/  @!P4 LOP3.LUT R8, R6, 0x80, RZ, 0xc0, !PT ;  /* 0x000000800608c812 */ /* 0x000fc800078ec0ff */
[----:B------:R-:W-:Y:S02]  /*14af0*/  @!P4 SHF.R.U32.HI R8, RZ, 0x3, R8 ;  /* 0x00000003ff08c819 */ /* 0x000fe40000011608 */
[----:B------:R-:W-:Y:S02]  /*14b00*/  LOP3.LUT R15, R15, 0x38, RZ, 0xc0, !PT ;  /* 0x000000380f0f7812 */ /* 0x000fe400078ec0ff */
[----:B------:R-:W-:Y:S01]  /*14b10*/  @!P4 ISETP.NE.U32.AND P3, PT, R8, RZ, PT ;  /* 0x000000ff0800c20c */ /* 0x000fe20003f65070 */
[----:B------:R-:W-:Y:S01]  /*14b20*/  IMAD.MOV.U32 R3, RZ, RZ, R14 ;  /* 0x000000ffff037224 */ /* 0x000fe200078e000e */
[----:B------:R-:W-:-:S04]  /*14b30*/  @!P4 ISETP.NE.U32.AND P6, PT, R9, RZ, PT ;  /* 0x000000ff0900c20c */ /* 0x000fc80003fc5070 */
[----:B------:R-:W-:-:S05]  /*14b40*/  @!P4 LEA R8, P2, R15, R3, 0x1 ;  /* 0x000000030f08c211 */ /* 0x000fca00078408ff */
[----:B------:R-:W-:Y:S01]  /*14b50*/  @!P4 IMAD.X R3, RZ, RZ, R10, P2 ;  /* 0x000000ffff03c224 */ /* 0x000fe200010e060a */
[----:B------:R-:W-:Y:S01]  /*14b60*/  LOP3.LUT P2, RZ, R7, 0x200, RZ, 0xc0, !PT ;  /* 0x0000020007ff7812 */ /* 0x000fe2000784c0ff */
[----:B------:R-:W-:-:S12]  /*14b70*/  @!P4 IMAD.MOV.U32 R2, RZ, RZ, R8 ;  /* 0x000000ffff02c224 */ /* 0x000fd800078e0008 */
[----:B------:R-:W-:Y:S01]  /*14b80*/  @!PT LDS RZ, [RZ] ;  /* 0x00000000fffff984 */ /* 0x000fe20000000800 */
[----:B------:R-:W-:Y:S01]  /*14b90*/  @!PT LDS RZ, [RZ] ;  /* 0x00000000fffff984 */ /* 0x000fe20000000800 */
[----:B------:R-:W-:Y:S01]  /*14ba0*/  @!PT LDS RZ, [RZ] ;  /* 0x00000000fffff984 */ /* 0x000fe20000000800 */
[----:B------:R0:W-:Y:S01]  /*14bb0*/  @!P4 LDGSTS.E.BYPASS.LTC128B.128 [R17+0x27400], desc[UR38][R2.64], !P2 ;  /* 0x274000000211cfae */ /* 0x0001e2000d101d66 */
[----:B------:R-:W-:-:S13]  /*14bc0*/  LOP3.LUT P2, RZ, R7, 0x100, RZ, 0xc0, !PT ;  /* 0x0000010007ff7812 */ /* 0x000fda000784c0ff */
[----:B------:R0:W-:Y:S01]  /*14bd0*/  @!P4 LDGSTS.E.BYPASS.LTC128B.128 [R17+0x29400], desc[UR38][R2.64+0x80], !P2 ;  /* 0x294000800211cfae */ /* 0x0001e2000d101d66 */
[----:B------:R-:W-:-:S03]  /*14be0*/  LOP3.LUT P2, RZ, R7, 0x80, RZ, 0xc0, !PT ;  /* 0x0000008007ff7812 */ /* 0x000fc6000784c0ff */
[----:B------:R0:W5:Y:S01]  /*14bf0*/  LDL.LU R7, [R1+0x68] ;  /* 0x0000680001077983 */ /* 0x0001620000300800 */
[----:B------:R-:W-:Y:S02]  /*14c00*/  IMAD.MOV.U32 R13, RZ, RZ, R4 ;  /* 0x000000ffff0d7224 */ /* 0x000fe400078e0004 */
[----:B------:R-:W-:Y:S02]  /*14c10*/  IMAD.MOV.U32 R12, RZ, RZ, 0x3 ;  /* 0x00000003ff0c7424 */ /* 0x000fe400078e00ff */
[----:B------:R-:W-:-:S05]  /*14c20*/  IMAD.MOV.U32 R15, RZ, RZ, -0x1 ;  /* 0xffffffffff0f7424 */ /* 0x000fca00078e00ff */
[----:B------:R0:W-:Y:S04]  /*14c30*/  @!P4 LDGSTS.E.BYPASS.LTC128B.128 [R17+0x2b400], desc[UR38][R2.64+0x100], !P2 ;  /* 0x2b4001000211cfae */ /* 0x0001e8000d101d66 */
[----:B------:R0:W-:Y:S04]  /*14c40*/  @!P4 LDGSTS.E.BYPASS.LTC128B.128 [R17+0x2d400], desc[UR38][R2.64+0x180], !P5 ;  /* 0x2d4001800211cfae */ /* 0x0001e8000e901d66 */
[----:B------:R0:W-:Y:S04]  /*14c50*/  @!P4 LDGSTS.E.BYPASS.LTC128B.128 [R17+0x2f400], desc[UR38][R2.64+0x200], !P0 ;  /* 0x2f4002000211cfae */ /* 0x0001e8000c101d66 */
[----:B------:R0:W-:Y:S04]  /*14c60*/  @!P4 LDGSTS.E.BYPASS.LTC128B.128 [R17+0x31400], desc[UR38][R2.64+0x280], !P1 ;  /* 0x314002800211cfae */ /* 0x0001e8000c901d66 */
[----:B------:R0:W-:Y:S02]  /*14c70*/  @!P4 LDGSTS.E.BYPASS.LTC128B.128 [R17+0x33400], desc[UR38][R2.64+0x300], P6 ;  /* 0x334003000211cfae */ /* 0x0001e4000b101d66 */
[----:B0----5:R-:W-:Y:S05]  /*14c80*/  WARPSYNC.COLLECTIVE R15, `(.L_x_1254) ;  /* 0x000000000f087348 */ /* 0x021fea0003c00000 */
[----:B------:R1:W2:Y:S02]  /*14c90*/  SHFL.IDX P6, R14, R13, R12, R11 ;  /* 0x0000000c0d0e7389 */ /* 0x0002a400000c000b */
[----:B012--5:R-:W-:Y:S01]  /*14ca0*/  ENDCOLLECTIVE ;  /* 0x000000000000791b */ /* 0x027fe20003800000 */
.L_x_1254:
[----:B------:R-:W-:Y:S01]  /*14cb0*/  @!PT LDS RZ, [RZ] ;  /* 0x00000000fffff984 */ /* 0x000fe20000000800 */
[----:B------:R-:W-:Y:S01]  /*14cc0*/  @!PT LDS RZ, [RZ] ;  /* 0x00000000fffff984 */ /* 0x000fe20000000800 */
[----:B------:R-:W-:Y:S01]  /*14cd0*/  @!PT LDS RZ, [RZ] ;  /* 0x00000000fffff984 */ /* 0x000fe20000000800 */
[----:B------:R0:W-:Y:S01]  /*14ce0*/  @!P4 LDGSTS.E.BYPASS.LTC128B.128 [R17+0x35400], desc[UR38][R2.64+0x380], P3 ;  /* 0x354003800211cfae */ /* 0x0001e20009901d66 */
[----:B------:R-:W-:Y:S02]  /*14cf0*/  IMAD.MOV.U32 R13, RZ, RZ, R0 ;  /* 0x000000ffff0d7224 */ /* 0x000fe400078e0000 */
[----:B------:R-:W-:-:S07]  /*14d00*/  IMAD.MOV.U32 R4, RZ, RZ, R14 ;  /* 0x000000ffff047224 */ /* 0x000fce00078e000e */
[----:B0-----:R-:W-:Y:S05]  /*14d10*/  WARPSYNC.COLLECTIVE R15, `(.L_x_1255) ;  /* 0x000000000f087348 */ /* 0x001fea0003c00000 */
[----:B------:R1:W2:Y:S02]  /*14d20*/  SHFL.IDX P6, R14, R13, R12, R11 ;  /* 0x0000000c0d0e7389 */ /* 0x0002a400000c000b */
[----:B012---:R-:W-:Y:S01]  /*14d30*/  ENDCOLLECTIVE ;  /* 0x000000000000791b */ /* 0x007fe20003800000 */
.L_x_1255:
[----:B------:R-:W-:Y:S01]  /*14d40*/  IMAD.MOV.U32 R0, RZ, RZ, R14 ;  /* 0x000000ffff007224 */ /* 0x000fe200078e000e */
[----:B------:R-:W-:Y:S06]  /*14d50*/  BRA `(.L_x_1256) ;  /* 0xffffffa000547947 */ /* 0x000fec000383ffff */
.L_x_1123:
[----:B0-----:R-:W3:Y:S02]  /*14d60*/  LDL R2, [R1+0x4] ;  /* 0x0000040001027983 */ /* 0x001ee40000100800 */
[----:B---3--:R0:W3:Y:S02]  /*14d70*/  SYNCS.PHASECHK.TRANS64.TRYWAIT P0, [R2+URZ+0x38820], R0 ;  /* 0x03882000020075a7 */ /* 0x0080e4000800017f */
[----:B---3--:R-:W-:Y:S05]  /*14d80*/  @!P0 NANOSLEEP.SYNCS 0x989680 ;  /* 0x009896800000895d */ /* 0x008fea0003900000 */
[----:B------:R-:W3:Y:S02]  /*14d90*/  @!P0 SYNCS.PHASECHK.TRANS64 P0, [R2+URZ+0x38820], R0 ;  /* 0x03882000020085a7 */ /* 0x000ee4000800007f */
[----:B---3--:R-:W-:Y:S05]  /*14da0*/  @!P0 BRA `(.L_x_1123) ;  /* 0xfffffffc00ec8947 */ /* 0x008fea000383ffff */
[----:B------:R-:W-:Y:S05]  /*14db0*/  BRA `(.L_x_1257) ;  /* 0xffffffa400147947 */ /* 0x000fea000383ffff */
.L_x_1127:
[----:B0-----:R0:W1:Y:S02]  /*14dc0*/  SYNCS.PHASECHK.TRANS64.TRYWAIT P0, [R3+URZ+0x38860], R0 ;  /* 0x03886000030075a7 */ /* 0x001064000800017f */
[----:B-1----:R-:W-:Y:S05]  /*14dd0*/  @!P0 NANOSLEEP.SYNCS 0x989680 ;  /* 0x009896800000895d */ /* 0x002fea0003900000 */
[----:B------:R-:W1:Y:S02]  /*14de0*/  @!P0 SYNCS.PHASECHK.TRANS64 P0, [R3+URZ+0x38860], R0 ;  /* 0x03886000030085a7 */ /* 0x000e64000800007f */
[----:B-1----:R-:W-:Y:S05]  /*14df0*/  @!P0 BRA `(.L_x_1127) ;  /* 0xfffffffc00f08947 */ /* 0x002fea000383ffff */
[----:B------:R-:W-:Y:S05]  /*14e00*/  BRA `(.L_x_1258) ;  /* 0xffffffa400447947 */ /* 0x000fea000383ffff */
.L_x_1146:
[----:B-1----:R1:W3:Y:S02]  /*14e10*/  SYNCS.PHASECHK.TRANS64.TRYWAIT P0, [R3+URZ+0x38840], R2 ;  /* 0x03884002030075a7 */ /* 0x0022e4000800017f */
[----:B---3--:R-:W-:Y:S05]  /*14e20*/  @!P0 NANOSLEEP.SYNCS 0x989680 ;  /* 0x009896800000895d */ /* 0x008fea0003900000 */
[----:B------:R-:W3:Y:S02]  /*14e30*/  @!P0 SYNCS.PHASECHK.TRANS64 P0, [R3+URZ+0x38840], R2 ;  /* 0x03884002030085a7 */ /* 0x000ee4000800007f */
[----:B---3--:R-:W-:Y:S05]  /*14e40*/  @!P0 BRA `(.L_x_1146) ;  /* 0xfffffffc00f08947 */ /* 0x008fea000383ffff */
[----:B------:R-:W-:Y:S05]  /*14e50*/  BRA `(.L_x_1259) ;  /* 0xffffffb000747947 */ /* 0x000fea000383ffff */
.L_x_1151:
[----:B0-----:R0:W3:Y:S02]  /*14e60*/  SYNCS.PHASECHK.TRANS64.TRYWAIT P0, [R3+URZ+0x38860], R2 ;  /* 0x03886002030075a7 */ /* 0x0010e4000800017f */
[----:B---3--:R-:W-:Y:S05]  /*14e70*/  @!P0 NANOSLEEP.SYNCS 0x989680 ;  /* 0x009896800000895d */ /* 0x008fea0003900000 */
[----:B------:R-:W3:Y:S02]  /*14e80*/  @!P0 SYNCS.PHASECHK.TRANS64 P0, [R3+URZ+0x38860], R2 ;  /* 0x03886002030085a7 */ /* 0x000ee4000800007f */
[----:B---3--:R-:W-:Y:S05]  /*14e90*/  @!P0 BRA `(.L_x_1151) ;  /* 0xfffffffc00f08947 */ /* 0x008fea000383ffff */
[----:B------:R-:W-:Y:S05]  /*14ea0*/  BRA `(.L_x_1260) ;  /* 0xffffffb000fc7947 */ /* 0x000fea000383ffff */
.L_x_1166:
[----:B0-----:R0:W1:Y:S02]  /*14eb0*/  SYNCS.PHASECHK.TRANS64.TRYWAIT P0, [R4+URZ+0x38840], R2 ;  /* 0x03884002040075a7 */ /* 0x001064000800017f */
[----:B-1----:R-:W-:Y:S05]  /*14ec0*/  @!P0 NANOSLEEP.SYNCS 0x989680 ;  /* 0x009896800000895d */ /* 0x002fea0003900000 */
[----:B------:R-:W1:Y:S02]  /*14ed0*/  @!P0 SYNCS.PHASECHK.TRANS64 P0, [R4+URZ+0x38840], R2 ;  /* 0x03884002040085a7 */ /* 0x000e64000800007f */
[----:B-1----:R-:W-:Y:S05]  /*14ee0*/  @!P0 BRA `(.L_x_1166) ;  /* 0xfffffffc00f08947 */ /* 0x002fea000383ffff */
[----:B------:R-:W-:Y:S05]  /*14ef0*/  BRA `(.L_x_1261) ;  /* 0xffffffc0000c7947 */ /* 0x000fea000383ffff */
.L_x_1171:
[----:B-1----:R1:W3:Y:S02]  /*14f00*/  SYNCS.PHASECHK.TRANS64.TRYWAIT P0, [R4+URZ+0x38860], R2 ;  /* 0x03886002040075a7 */ /* 0x0022e4000800017f */
[----:B---3--:R-:W-:Y:S05]  /*14f10*/  @!P0 NANOSLEEP.SYNCS 0x989680 ;  /* 0x009896800000895d */ /* 0x008fea0003900000 */
[----:B------:R-:W3:Y:S02]  /*14f20*/  @!P0 SYNCS.PHASECHK.TRANS64 P0, [R4+URZ+0x38860], R2 ;  /* 0x03886002040085a7 */ /* 0x000ee4000800007f */
[----:B---3--:R-:W-:Y:S05]  /*14f30*/  @!P0 BRA `(.L_x_1171) ;  /* 0xfffffffc00f08947 */ /* 0x008fea000383ffff */
[----:B------:R-:W-:Y:S05]  /*14f40*/  BRA `(.L_x_1262) ;  /* 0xffffffc000907947 */ /* 0x000fea000383ffff */
.L_x_1186:
[----:B-1----:R1:W3:Y:S02]  /*14f50*/  SYNCS.PHASECHK.TRANS64.TRYWAIT P0, [R4+URZ+0x38840], R2 ;  /* 0x03884002040075a7 */ /* 0x0022e4000800017f */
[----:B---3--:R-:W-:Y:S05]  /*14f60*/  @!P0 NANOSLEEP.SYNCS 0x989680 ;  /* 0x009896800000895d */ /* 0x008fea0003900000 */
[----:B------:R-:W3:Y:S02]  /*14f70*/  @!P0 SYNCS.PHASECHK.TRANS64 P0, [R4+URZ+0x38840], R2 ;  /* 0x03884002040085a7 */ /* 0x000ee4000800007f */
[----:B---3--:R-:W-:Y:S05]  /*14f80*/  @!P0 BRA `(.L_x_1186) ;  /* 0xfffffffc00f08947 */ /* 0x008fea000383ffff */
[----:B------:R-:W-:Y:S05]  /*14f90*/  BRA `(.L_x_1263) ;  /* 0xffffffcc007c7947 */ /* 0x000fea000383ffff */
.L_x_1191:
[----:B0-----:R0:W3:Y:S02]  /*14fa0*/  SYNCS.PHASECHK.TRANS64.TRYWAIT P0, [R4+URZ+0x38860], R2 ;  /* 0x03886002040075a7 */ /* 0x0010e4000800017f */
[----:B---3--:R-:W-:Y:S05]  /*14fb0*/  @!P0 NANOSLEEP.SYNCS 0x989680 ;  /* 0x009896800000895d */ /* 0x008fea0003900000 */
[----:B------:R-:W3:Y:S02]  /*14fc0*/  @!P0 SYNCS.PHASECHK.TRANS64 P0, [R4+URZ+0x38860], R2 ;  /* 0x03886002040085a7 */ /* 0x000ee4000800007f */
[----:B---3--:R-:W-:Y:S05]  /*14fd0*/  @!P0 BRA `(.L_x_1191) ;  /* 0xfffffffc00f08947 */ /* 0x008fea000383ffff */
[----:B------:R-:W-:Y:S05]  /*14fe0*/  BRA `(.L_x_1264) ;  /* 0xffffffd000047947 */ /* 0x000fea000383ffff */
.L_x_1207:
[----:B------:R-:W-:Y:S01]  /*14ff0*/  BSSY B0, `(.L_x_1265) ;  /* 0x0000008000007945 */ /* 0x000fe20003800000 */
[----:B------:R-:W-:Y:S02]  /*15000*/  IMAD.MOV.U32 R13, RZ, RZ, R16 ;  /* 0x000000ffff0d7224 */ /* 0x000fe400078e0010 */
[----:B------:R-:W-:Y:S02]  /*15010*/  IMAD.MOV.U32 R12, RZ, RZ, RZ ;  /* 0x000000ffff0c7224 */ /* 0x000fe400078e00ff */
[----:B------:R-:W-:Y:S02]  /*15020*/  IMAD.MOV.U32 R11, RZ, RZ, 0x1f ;  /* 0x0000001fff0b7424 */ /* 0x000fe400078e00ff */
[----:B------:R-:W-:-:S07]  /*15030*/  IMAD.MOV.U32 R15, RZ, RZ, -0x1 ;  /* 0xffffffffff0f7424 */ /* 0x000fce00078e00ff */
[----:B--2---:R-:W-:Y:S05]  /*15040*/  WARPSYNC.COLLECTIVE R15, `(.L_x_1266) ;  /* 0x000000000f087348 */ /* 0x004fea0003c00000 */
[----:B------:R0:W1:Y:S02]  /*15050*/  SHFL.IDX P6, R14, R13, R12, R11 ;  /* 0x0000000c0d0e7389 */ /* 0x00006400000c000b */
[----:B012---:R-:W-:Y:S01]  /*15060*/  ENDCOLLECTIVE ;  /* 0x000000000000791b */ /* 0x007fe20003800000 */
.L_x_1266:
[----:B------:R-:W-:Y:S05]  /*15070*/  BSYNC B0 ;  /* 0x0000000000007941 */ /* 0x000fea0003800000 */
.L_x_1265:
        /* <DEDUP_REMOVED lines=9> */
.L_x_1267:
        /* <DEDUP_REMOVED lines=18> */
.L_x_1268:
        /* <DEDUP_REMOVED lines=8> */
.L_x_1269:
        /* <DEDUP_REMOVED lines=8> */
.L_x_1270:
        /* <DEDUP_REMOVED lines=8> */
.L_x_1271:
        /* <DEDUP_REMOVED lines=8> */
.L_x_1272:
        /* <DEDUP_REMOVED lines=9> */
.L_x_1273:
[----:B------:R-:W-:Y:S01]  /*154c0*/  IMAD.MOV.U32 R6, RZ, RZ, R14 ;  /* 0x000000ffff067224 */ /* 0x000fe200078e000e */
[----:B------:R-:W-:Y:S06]  /*154d0*/  BRA `(.L_x_1274) ;  /* 0xffffffd8005c7947 */ /* 0x000fec000383ffff */
.L_x_1212:
[----:B------:R-:W-:Y:S01]  /*154e0*/  BSSY B0, `(.L_x_1275) ;  /* 0x0000008000007945 */ /* 0x000fe20003800000 */
[----:B-----5:R-:W-:Y:S02]  /*154f0*/  IMAD.MOV.U32 R13, RZ, RZ, R2 ;  /* 0x000000ffff0d7224 */ /* 0x020fe400078e0002 */
[----:B------:R-:W-:Y:S02]  /*15500*/  IMAD.MOV.U32 R12, RZ, RZ, 0x1 ;  /* 0x00000001ff0c7424 */ /* 0x000fe400078e00ff */
[----:B------:R-:W-:Y:S02]  /*15510*/  IMAD.MOV.U32 R11, RZ, RZ, RZ ;  /* 0x000000ffff0b7224 */ /* 0x000fe400078e00ff */
[----:B------:R-:W-:-:S07]  /*15520*/  IMAD.MOV.U32 R15, RZ, RZ, -0x1 ;  /* 0xffffffffff0f7424 */ /* 0x000fce00078e00ff */
[----:B0-2---:R-:W-:Y:S05]  /*15530*/  WARPSYNC.COLLECTIVE R15, `(.L_x_1276) ;  /* 0x000000000f087348 */ /* 0x005fea0003c00000 */
[----:B------:R1:W3:Y:S02]  /*15540*/  SHFL.UP P6, R14, R13, R12, R11 ;  /* 0x0400000c0d0e7389 */ /* 0x0002e400000c000b */
[----:B0123--:R-:W-:Y:S01]  /*15550*/  ENDCOLLECTIVE ;  /* 0x000000000000791b */ /* 0x00ffe20003800000 */
.L_x_1276:
[----:B------:R-:W-:Y:S05]  /*15560*/  BSYNC B0 ;  /* 0x0000000000007941 */ /* 0x000fea0003800000 */
.L_x_1275:
[----:B------:R-:W-:Y:S02]  /*15570*/  IMAD.MOV.U32 R3, RZ, RZ, R14 ;  /* 0x000000ffff037224 */ /* 0x000fe400078e000e */
[----:B------:R-:W-:Y:S02]  /*15580*/  IMAD.MOV.U32 R12, RZ, RZ, 0x2 ;  /* 0x00000002ff0c7424 */ /* 0x000fe400078e00ff */
[----:B------:R-:W-:Y:S01]  /*15590*/  IMAD.MOV.U32 R11, RZ, RZ, RZ ;  /* 0x000000ffff0b7224 */ /* 0x000fe200078e00ff */
[----:B------:R-:W-:Y:S01]  /*155a0*/  SEL R3, R3, RZ, P1 ;  /* 0x000000ff03037207 */ /* 0x000fe20000800000 */
[----:B------:R-:W-:-:S04]  /*155b0*/  IMAD.MOV.U32 R15, RZ, RZ, -0x1 ;  /* 0xffffffffff0f7424 */ /* 0x000fc800078e00ff */
[----:B------:R-:W-:-:S04]  /*155c0*/  IMAD.IADD R3, R2, 0x1, R3 ;  /* 0x0000000102037824 */ /* 0x000fc800078e0203 */
[----:B------:R-:W-:-:S07]  /*155d0*/  IMAD.MOV.U32 R13, RZ, RZ, R3 ;  /* 0x000000ffff0d7224 */ /* 0x000fce00078e0003 */
[----:B------:R-:W-:Y:S05]  /*155e0*/  WARPSYNC.COLLECTIVE R15, `(.L_x_1277) ;  /* 0x000000000f087348 */ /* 0x000fea0003c00000 */
[----:B------:R0:W1:Y:S02]  /*155f0*/  SHFL.UP P6, R14, R13, R12, R11 ;  /* 0x0400000c0d0e7389 */ /* 0x00006400000c000b */
[----:B01----:R-:W-:Y:S01]  /*15600*/  ENDCOLLECTIVE ;  /* 0x000000000000791b */ /* 0x003fe20003800000 */
.L_x_1277:
        /* <DEDUP_REMOVED lines=8> */
.L_x_1278:
        /* <DEDUP_REMOVED lines=8> */
.L_x_1279:
        /* <DEDUP_REMOVED lines=8> */
.L_x_1280:
        /* <DEDUP_REMOVED lines=9> */
.L_x_1281:
[----:B------:R-:W-:Y:S01]  /*15820*/  IMAD.MOV.U32 R6, RZ, RZ, R14 ;  /* 0x000000ffff067224 */ /* 0x000fe200078e000e */
[----:B------:R-:W-:Y:S06]  /*15830*/  BRA `(.L_x_1282) ;  /* 0xffffffd800207947 */ /* 0x000fec000383ffff */
.L_x_1214:
[----:B------:R-:W-:Y:S01]  /*15840*/  BSSY B0, `(.L_x_1283) ;  /* 0x0000006000007945 */ /* 0x000fe20003800000 */
[----:B------:R-:W-:Y:S01]  /*15850*/  PLOP3.LUT P6, PT, P6, PT, PT, 0x8, 0x0 ;  /* 0x000000000000781c */ /* 0x000fe200037ce170 */
[----:B------:R-:W-:-:S12]  /*15860*/  IMAD.MOV.U32 R15, RZ, RZ, -0x1 ;  /* 0xffffffffff0f7424 */ /* 0x000fd800078e00ff */
[----:B0-2---:R-:W-:Y:S05]  /*15870*/  WARPSYNC.COLLECTIVE R15, `(.L_x_1284) ;  /* 0x000000000f087348 */ /* 0x005fea0003c00000 */
[----:B------:R-:W-:Y:S01]  /*15880*/  VOTE.ANY R14, PT, P6 ;  /* 0x00000000000e7806 */ /* 0x000fe200030e0100 */
[----:B0-2---:R-:W-:Y:S06]  /*15890*/  ENDCOLLECTIVE ;  /* 0x000000000000791b */ /* 0x005fec0003800000 */
.L_x_1284:
[----:B------:R-:W-:Y:S05]  /*158a0*/  BSYNC B0 ;  /* 0x0000000000007941 */ /* 0x000fea0003800000 */
.L_x_1283:
        /* <DEDUP_REMOVED lines=9> */
.L_x_1285:
[----:B------:R-:W-:Y:S01]  /*15940*/  IMAD.MOV.U32 R17, RZ, RZ, R14 ;  /* 0x000000ffff117224 */ /* 0x000fe200078e000e */
[----:B------:R-:W-:Y:S06]  /*15950*/  BRA `(.L_x_1286) ;  /* 0xffffffd800107947 */ /* 0x000fec000383ffff */
.L_x_1216:
[----:B------:R-:W-:Y:S01]  /*15960*/  BSSY B0, `(.L_x_1287) ;  /* 0x0000007000007945 */ /* 0x000fe20003800000 */
[----:B------:R-:W-:Y:S02]  /*15970*/  IMAD.MOV.U32 R13, RZ, RZ, R3 ;  /* 0x000000ffff0d7224 */ /* 0x000fe400078e0003 */
[----:B------:R-:W-:Y:S02]  /*15980*/  IMAD.MOV.U32 R11, RZ, RZ, 0x1f ;  /* 0x0000001fff0b7424 */ /* 0x000fe400078e00ff */
[----:B------:R-:W-:-:S07]  /*15990*/  IMAD.MOV.U32 R15, RZ, RZ, -0x1 ;  /* 0xffffffffff0f7424 */ /* 0x000fce00078e00ff */
[----:B0-23--:R-:W-:Y:S05]  /*159a0*/  WARPSYNC.COLLECTIVE R15, `(.L_x_1288) ;  /* 0x000000000f087348 */ /* 0x00dfea0003c00000 */
[----:B------:R1:W4:Y:S02]  /*159b0*/  SHFL.IDX P6, R14, R13, R12, R11 ;  /* 0x0000000c0d0e7389 */ /* 0x00032400000c000b */
[----:B01234-:R-:W-:Y:S01]  /*159c0*/  ENDCOLLECTIVE ;  /* 0x000000000000791b */ /* 0x01ffe20003800000 */
.L_x_1288:
[----:B------:R-:W-:Y:S05]  /*159d0*/  BSYNC B0 ;  /* 0x0000000000007941 */ /* 0x000fea0003800000 */
.L_x_1287:
[----:B------:R-:W-:Y:S01]  /*159e0*/  IMAD.MOV.U32 R2, RZ, RZ, R14 ;  /* 0x000000ffff027224 */ /* 0x000fe200078e000e */
[----:B------:R-:W-:Y:S06]  /*159f0*/  BRA `(.L_x_1215) ;  /* 0xffffffd800047947 */ /* 0x000fec000383ffff */
.L_x_1220:
[----:B0-----:R0:W1:Y:S02]  /*15a00*/  SYNCS.PHASECHK.TRANS64.TRYWAIT P0, [R9+URZ+0x38820], R0 ;  /* 0x03882000090075a7 */ /* 0x001064000800017f */
[----:B-1----:R-:W-:Y:S05]  /*15a10*/  @!P0 NANOSLEEP.SYNCS 0x989680 ;  /* 0x009896800000895d */ /* 0x002fea0003900000 */
[----:B------:R-:W1:Y:S02]  /*15a20*/  @!P0 SYNCS.PHASECHK.TRANS64 P0, [R9+URZ+0x38820], R0 ;  /* 0x03882000090085a7 */ /* 0x000e64000800007f */
[----:B-1----:R-:W-:Y:S05]  /*15a30*/  @!P0 BRA `(.L_x_1220) ;  /* 0xfffffffc00f08947 */ /* 0x002fea000383ffff */
[----:B------:R-:W-:Y:S05]  /*15a40*/  BRA `(.L_x_1289) ;  /* 0xffffffd800f87947 */ /* 0x000fea000383ffff */
.L_x_1221:
        /* <DEDUP_REMOVED lines=8> */
[----:B0-2---:R-:W-:Y:S05]  /*15ad0*/  WARPSYNC.COLLECTIVE R15, `(.L_x_1291) ;  /* 0x000000000f087348 */ /* 0x005fea0003c00000 */
[----:B------:R1:W3:Y:S02]  /*15ae0*/  SHFL.IDX P6, R14, R13, R12, R11 ;  /* 0x0000000c0d0e7389 */ /* 0x0002e400000c000b */
[----:B0123--:R-:W-:Y:S01]  /*15af0*/  ENDCOLLECTIVE ;  /* 0x000000000000791b */ /* 0x00ffe20003800000 */
.L_x_1291:
[----:B------:R-:W-:Y:S05]  /*15b00*/  BSYNC B0 ;  /* 0x0000000000007941 */ /* 0x000fea0003800000 */
.L_x_1290:
[----:B------:R-:W-:Y:S05]  /*15b10*/  BRA `(.L_x_1292) ;  /* 0xffffffd800e07947 */ /* 0x000fea000383ffff */
.L_x_1224:
[----:B------:R-:W-:Y:S01]  /*15b20*/  BSSY B1, `(.L_x_1293) ;  /* 0x0000006000017945 */ /* 0x000fe20003800000 */
[----:B------:R-:W-:-:S07]  /*15b30*/  IMAD.MOV.U32 R15, RZ, RZ, -0x1 ;  /* 0xffffffffff0f7424 */ /* 0x000fce00078e00ff */
[----:B0-2---:R-:W-:Y:S05]  /*15b40*/  WARPSYNC.COLLECTIVE R15, `(.L_x_1294) ;  /* 0x000000000f0c7348 */ /* 0x005fea0003c00000 */
[----:B------:R-:W-:Y:S02]  /*15b50*/  ELECT P6, UR62, PT ;  /* 0x00000000003e782f */ /* 0x000fe400038c0000 */
[----:B------:R-:W-:Y:S01]  /*15b60*/  MOV R14, UR62 ;  /* 0x0000003e000e7c02 */ /* 0x000fe20008000f00 */
[----:B0-2---:R-:W-:Y:S10]  /*15b70*/  ENDCOLLECTIVE ;  /* 0x000000000000791b */ /* 0x005ff40003800000 */
.L_x_1294:
[----:B------:R-:W-:Y:S05]  /*15b80*/  BSYNC B1 ;  /* 0x0000000000017941 */ /* 0x000fea0003800000 */
.L_x_1293:
[----:B------:R-:W-:Y:S05]  /*15b90*/  BRA `(.L_x_1295) ;  /* 0xffffffd800d87947 */ /* 0x000fea000383ffff */
.L_x_1225:
[----:B0-----:R0:W1:Y:S02]  /*15ba0*/  SYNCS.PHASECHK.TRANS64.TRYWAIT P0, [R5+URZ], R4 ;  /* 0x00000004050075a7 */ /* 0x001064000800017f */
[----:B-1----:R-:W-:Y:S05]  /*15bb0*/  @!P0 NANOSLEEP.SYNCS 0x989680 ;  /* 0x009896800000895d */ /* 0x002fea0003900000 */
[----:B------:R-:W1:Y:S02]  /*15bc0*/  @!P0 SYNCS.PHASECHK.TRANS64 P0, [R5+URZ], R4 ;  /* 0x00000004050085a7 */ /* 0x000e64000800007f */
[----:B-1----:R-:W-:Y:S05]  /*15bd0*/  @!P0 BRA `(.L_x_1225) ;  /* 0xfffffffc00f08947 */ /* 0x002fea000383ffff */
[----:B------:R-:W-:Y:S05]  /*15be0*/  BRA `(.L_x_1296) ;  /* 0xffffffdc00007947 */ /* 0x000fea000383ffff */
.L_x_1226:
[----:B0-----:R0:W1:Y:S02]  /*15bf0*/  SYNCS.PHASECHK.TRANS64.TRYWAIT P0, [R7+URZ], R2 ;  /* 0x00000002070075a7 */ /* 0x001064000800017f */
[----:B-1----:R-:W-:Y:S05]  /*15c00*/  @!P0 NANOSLEEP.SYNCS 0x989680 ;  /* 0x009896800000895d */ /* 0x002fea0003900000 */
[----:B------:R-:W1:Y:S02]  /*15c10*/  @!P0 SYNCS.PHASECHK.TRANS64 P0, [R7+URZ], R2 ;  /* 0x00000002070085a7 */ /* 0x000e64000800007f */
[----:B-1----:R-:W-:Y:S05]  /*15c20*/  @!P0 BRA `(.L_x_1226) ;  /* 0xfffffffc00f08947 */ /* 0x002fea000383ffff */
[----:B------:R-:W-:Y:S05]  /*15c30*/  BRA `(.L_x_1297) ;  /* 0xffffffdc00007947 */ /* 0x000fea000383ffff */
.L_x_1227:
[----:B-1----:R1:W3:Y:S02]  /*15c40*/  SYNCS.PHASECHK.TRANS64.TRYWAIT P0, [R5+URZ], R4 ;  /* 0x00000004050075a7 */ /* 0x0022e4000800017f */
[----:B---3--:R-:W-:Y:S05]  /*15c50*/  @!P0 NANOSLEEP.SYNCS 0x989680 ;  /* 0x009896800000895d */ /* 0x008fea0003900000 */
[----:B------:R-:W3:Y:S02]  /*15c60*/  @!P0 SYNCS.PHASECHK.TRANS64 P0, [R5+URZ], R4 ;  /* 0x00000004050085a7 */ /* 0x000ee4000800007f */
[----:B---3--:R-:W-:Y:S05]  /*15c70*/  @!P0 BRA `(.L_x_1227) ;  /* 0xfffffffc00f08947 */ /* 0x008fea000383ffff */
[----:B------:R-:W-:Y:S05]  /*15c80*/  BRA `(.L_x_1298) ;  /* 0xffffffd800f47947 */ /* 0x000fea000383ffff */
.L_x_1299:
        /* <DEDUP_REMOVED lines=15> */
.L_x_5871:


//--------------------- .text._ZN7cutlass13device_kernelIN5flash11enable_sm90INS1_16FlashAttnFwdSm90INS1_25CollectiveMainloopFwdSm90ILi2EN4cute5tupleIJNS5_1CILi1EEES8_S8_EEENS6_IJNS7_ILi64EEESA_SA_EEELi512ENS_6half_tEfNS_4arch4Sm90ELb0ELb0ELb0ELb1ELb0ELb1ELb1ELb0ELb0ELb1ELb0ELb0EEENS1_21CollectiveEpilogueFwdINS6_IJSA_NS7_ILi512EEESA_EEES9_SC_SE_Li256ELb1ELb1ELb0ELb0EEENS1_36VarlenDynamicPersistentTileSchedulerILi64ELi64ELi256ELi128ELb0ELb1ELb1ELb0ELb1ELb1EEEEEEEEEvNT_6ParamsE --------------------------
	.section	.text._ZN7cutlass13device_kernelIN5flash11enable_sm90INS1_16FlashAttnFwdSm90INS1_25CollectiveMainloopFwdSm90ILi2EN4cute5tupleIJNS5_1CILi1EEES8_S8_EEENS6_IJNS7_ILi64EEESA_SA_EEELi512ENS_6half_tEfNS_4arch4Sm90ELb0ELb0ELb0ELb1ELb0ELb1ELb1ELb0ELb0ELb1ELb0ELb0EEENS1_21CollectiveEpilogueFwdINS6_IJSA_NS7_ILi512EEESA_EEES9_SC_SE_Li256ELb1ELb1ELb0ELb0EEENS1_36VarlenDynamicPersistentTileSchedulerILi64ELi64ELi256ELi128ELb0ELb1ELb1ELb0ELb1ELb1EEEEEEEEEvNT_6ParamsE,"ax",@progbits
	.align	128
.text._ZN7cutlass13device_kernelIN5flash11enable_sm90INS1_16FlashAttnFwdSm90INS1_25CollectiveMainloopFwdSm90ILi2EN4cute5tupleIJNS5_1CILi1EEES8_S8_EEENS6_IJNS7_ILi64EEESA_SA_EEELi512ENS_6half_tEfNS_4arch4Sm90ELb0ELb0ELb0ELb1ELb0ELb1ELb1ELb0ELb0ELb1ELb0ELb0EEENS1_21CollectiveEpilogueFwdINS6_IJSA_NS7_ILi512EEESA_EEES9_SC_SE_Li256ELb1ELb1ELb0ELb0EEENS1_36VarlenDynamicPersistentTileSchedulerILi64ELi64ELi256ELi128ELb0ELb1ELb1ELb0ELb1ELb1EEEEEEEEEvNT_6ParamsE:
        .type           _ZN7cutlass13device_kernelIN5flash11enable_sm90INS1_16FlashAttnFwdSm90INS1_25CollectiveMainloopFwdSm90ILi2EN4cute5tupleIJNS5_1CILi1EEES8_S8_EEENS6_IJNS7_ILi64EEESA_SA_EEELi512ENS_6half_tEfNS_4arch4Sm90ELb0ELb0ELb0ELb1ELb0ELb1ELb1ELb0ELb0ELb1ELb0ELb0EEENS1_21CollectiveEpilogueFwdINS6_IJSA_NS7_ILi512EEESA_EEES9_SC_SE_Li256ELb1ELb1ELb0ELb0EEENS1_36VarlenDynamicPersistentTileSchedulerILi64ELi64ELi256ELi128ELb0ELb1ELb1ELb0ELb1ELb1EEEEEEEEEvNT_6ParamsE,@function
        .size           _ZN7cutlass13device_kernelIN5flash11enable_sm90INS1_16FlashAttnFwdSm90INS1_25CollectiveMainloopFwdSm90ILi2EN4cute5tupleIJNS5_1CILi1EEES8_S8_EEENS6_IJNS7_ILi64EEESA_SA_EEELi512ENS_6half_tEfNS_4arch4Sm90ELb0ELb0ELb0ELb1ELb0ELb1ELb1ELb0ELb0ELb1ELb0ELb0EEENS1_21CollectiveEpilogueFwdINS6_IJSA_NS7_ILi512EEESA_EEES9_SC_SE_Li256ELb1ELb1ELb0ELb0EEENS1_36VarlenDynamicPersistentTileSchedulerILi64ELi64ELi256ELi128ELb0ELb1ELb1ELb0ELb1ELb1EEEEEEEEEvNT_6ParamsE,(.L_x_5872 - _ZN7cutlass13device_kernelIN5flash11enable_sm90INS1_16FlashAttnFwdSm90INS1_25CollectiveMainloopFwdSm90ILi2EN4cute5tupleIJNS5_1CILi1EEES8_S8_EEENS6_IJNS7_ILi64EEESA_SA_EEELi512ENS_6half_tEfNS_4arch4Sm90ELb0ELb0ELb0ELb1ELb0ELb1ELb1ELb0ELb0ELb1ELb0ELb0EEENS1_21CollectiveEpilogueFwdINS6_IJSA_NS7_ILi512EEESA_EEES9_SC_SE_Li256ELb1ELb1ELb0ELb0EEENS1_36VarlenDynamicPersistentTileSchedulerILi64ELi64ELi256ELi128ELb0ELb1ELb1ELb0ELb1ELb1EEEEEEEEEvNT_6ParamsE)
        .other          _ZN7cutlass13device_kernelIN5flash11enable_sm90INS1_16FlashAttnFwdSm90INS1_25CollectiveMainloopFwdSm90ILi2EN4cute5tupleIJNS5_1CILi1EEES8_S8_EEENS6_IJNS7_ILi64EEESA_SA_EEELi512ENS_6half_tEfNS_4arch4Sm90ELb0ELb0ELb0ELb1ELb0ELb1ELb1ELb0ELb0ELb1ELb0ELb0EEENS1_21CollectiveEpilogueFwdINS6_IJSA_NS7_ILi512EEESA_EEES9_SC_SE_Li256ELb1ELb1ELb0ELb0EEENS1_36VarlenDynamicPersistentTileSchedulerILi64ELi64ELi256ELi128ELb0ELb1ELb1ELb0ELb1ELb1EEEEEEEEEvNT_6ParamsE,@"STO_CUDA_ENTRY STV_DEFAULT"
_ZN7cutlass13device_kernelIN5flash11enable_sm90INS1_16FlashAttnFwdSm90INS1_25CollectiveMainloopFwdSm90ILi2EN4cute5tupleIJNS5_1CILi1EEES8_S8_EEENS6_IJNS7_ILi64EEESA_SA_EEELi512ENS_6half_tEfNS_4arch4Sm90ELb0ELb0ELb0ELb1ELb0ELb1ELb1ELb0ELb0ELb1ELb0ELb0EEENS1_21CollectiveEpilogueFwdINS6_IJSA_NS7_ILi512EEESA_EEES9_SC_SE_Li256ELb1ELb1ELb0ELb0EEENS1_36VarlenDynamicPersistentTileSchedulerILi64ELi64ELi256ELi128ELb0ELb1ELb1ELb0ELb1ELb1EEEEEEEEEvNT_6ParamsE:
        /* <DEDUP_REMOVED lines=23> */
.L_x_1301:
[----:B------:R-:W-:Y:S05]  /*0170*/  BSYNC B0 ;  /* 0x0000000000007941 */ /* 0x000fea0003800000 */
.L_x_1300:
        /* <DEDUP_REMOVED lines=14> */
[----:B-1----:R0:W-:Y:S01]  /*0260*/  STL [R1+0x4], R3 ;  /* 0x0000040301007387 */ /* 0x0021e20000100800 */
        /* <DEDUP_REMOVED lines=24> */
.L_x_1302:
        /* <DEDUP_REMOVED lines=22> */
.L_x_1303:
        /* <DEDUP_REMOVED lines=18> */
.L_x_1304:
        /* <DEDUP_REMOVED lines=22> */
.L_x_1305:
        /* <DEDUP_REMOVED lines=22> */
.L_x_1306:
        /* <DEDUP_REMOVED lines=9> */
.L_x_1309:
        /* <DEDUP_REMOVED lines=25> */
[----:B------:R-:W-:Y:S02]  /*0b50*/  LEA.HI R6, R0, R15, RZ, 0x4 ;  /* 0x0000000f00067211 */ /* 0x000fe400078f20ff */
[----:B------:R-:W-:Y:S02]  /*0b60*/  LOP3.LUT R4, R3, 0xffffff80, RZ, 0xc0, !PT ;  /* 0xffffff8003047812 */ /* 0x000fe400078ec0ff */
[----:B------:R-:W-:-:S03]  /*0b70*/  LOP3.LUT R5, R6, 0xfffffff0, RZ, 0xc0, !PT ;  /* 0xfffffff006057812 */ /* 0x000fc600078ec0ff */
[C---:B------:R-:W-:Y:S01]  /*0b80*/  IMAD.IADD R4, R15.reuse, 0x1, -R4 ;  /* 0x000000010f047824 */ /* 0x040fe200078e0a04 */
[----:B------:R-:W-:Y:S01]  /*0b90*/  LEA.HI R7, R0, R15, RZ, 0x5 ;  /* 0x0000000f00077211 */ /* 0x000fe200078f28ff */
[----:B------:R-:W-:Y:S01]  /*0ba0*/  IMAD.IADD R9, R15, 0x1, -R5 ;  /* 0x000000010f097824 */ /* 0x000fe200078e0a05 */
[----:B------:R-:W-:Y:S02]  /*0bb0*/  SHF.R.S32.HI R11, RZ, 0x4, R6 ;  /* 0x00000004ff0b7819 */ /* 0x000fe40000011406 */
[----:B------:R-:W-:Y:S02]  /*0bc0*/  SHF.R.S32.HI R5, RZ, 0x1f, R4 ;  /* 0x0000001fff057819 */ /* 0x000fe40000011404 */
[--C-:B------:R-:W-:Y:S02]  /*0bd0*/  SHF.R.S32.HI R192, RZ, 0x5, R7.reuse ;  /* 0x00000005ffc07819 */ /* 0x100fe40000011407 */
[----:B------:R-:W-:Y:S02]  /*0be0*/  SHF.R.S32.HI R13, RZ, 0x1f, R7 ;  /* 0x0000001fff0d7819 */ /* 0x000fe40000011407 */
[----:B------:R-:W-:-:S02]  /*0bf0*/  SHF.R.S32.HI R8, RZ, 0x1f, R9 ;  /* 0x0000001fff087819 */ /* 0x000fc40000011409 */
[----:B------:R-:W-:Y:S02]  /*0c00*/  LEA.HI R7, R6, R11, RZ, 0x1 ;  /* 0x0000000b06077211 */ /* 0x000fe400078f08ff */
[----:B------:R-:W-:Y:S02]  /*0c10*/  LEA.HI R6, R5, R4, RZ, 0x2 ;  /* 0x0000000405067211 */ /* 0x000fe400078f10ff */
[----:B------:R-:W-:Y:S02]  /*0c20*/  LEA.HI R10, R8, R9, RZ, 0x3 ;  /* 0x00000009080a7211 */ /* 0x000fe400078f18ff */
[----:B------:R-:W-:Y:S02]  /*0c30*/  LOP3.LUT R14, R7, 0x1ffffffe, RZ, 0xc0, !PT ;  /* 0x1ffffffe070e7812 */ /* 0x000fe400078ec0ff */
[--C-:B------:R-:W-:Y:S02]  /*0c40*/  SHF.R.S32.HI R7, RZ, 0x2, R6.reuse ;  /* 0x00000002ff077819 */ /* 0x100fe40000011406 */
[----:B------:R-:W-:Y:S01]  /*0c50*/  SHF.R.S32.HI R8, RZ, 0x1f, R6 ;  /* 0x0000001fff087819 */ /* 0x000fe20000011406 */
[----:B------:R-:W-:-:S03]  /*0c60*/  IMAD.IADD R14, R11, 0x1, -R14 ;  /* 0x000000010b0e7824 */ /* 0x000fc600078e0a0e */
[----:B------:R-:W-:Y:S02]  /*0c70*/  LEA.HI R8, R8, R7, RZ, 0x3 ;  /* 0x0000000708087211 */ /* 0x000fe400078f18ff */
[----:B------:R-:W-:Y:S02]  /*0c80*/  LEA.HI R5, R5, R4, RZ, 0x5 ;  /* 0x0000000405057211 */ /* 0x000fe400078f28ff */
[----:B------:R-:W-:Y:S02]  /*0c90*/  LOP3.LUT R8, R8, 0xfffffff8, RZ, 0xc0, !PT ;  /* 0xfffffff808087812 */ /* 0x000fe400078ec0ff */
[----:B------:R-:W-:Y:S02]  /*0ca0*/  LOP3.LUT R11, R6, 0x7ffffffc, RZ, 0xc0, !PT ;  /* 0x7ffffffc060b7812 */ /* 0x000fe400078ec0ff */
[----:B------:R-:W-:Y:S01]  /*0cb0*/  SHF.R.S32.HI R5, RZ, 0x5, R5 ;  /* 0x00000005ff057819 */ /* 0x000fe20000011405 */
[----:B------:R-:W-:Y:S02]  /*0cc0*/  IMAD.IADD R8, R7, 0x1, -R8 ;  /* 0x0000000107087824 */ /* 0x000fe400078e0a08 */
[----:B------:R-:W-:Y:S01]  /*0cd0*/  IMAD.IADD R11, R4, 0x1, -R11 ;  /* 0x00000001040b7824 */ /* 0x000fe200078e0a0b */
[----:B------:R-:W-:Y:S01]  /*0ce0*/  LEA.HI R4, R0, R15, RZ, 0x2 ;  /* 0x0000000f00047211 */ /* 0x000fe200078f10ff */
[----:B------:R-:W-:Y:S01]  /*0cf0*/  IMAD R191, R5, 0x10, R8 ;  /* 0x0000001005bf7824 */ /* 0x000fe200078e0208 */
[----:B------:R-:W-:-:S02]  /*0d00*/  LEA.HI R13, R13, R192, RZ, 0x2 ;  /* 0x000000c00d0d7211 */ /* 0x000fc400078f10ff */
[----:B------:R-:W-:Y:S02]  /*0d10*/  LOP3.LUT R12, R10, 0xfffffff8, RZ, 0xc0, !PT ;  /* 0xfffffff80a0c7812 */ /* 0x000fe400078ec0ff */
[----:B------:R-:W-:Y:S02]  /*0d20*/  LOP3.LUT R5, R4, 0xfffffffc, RZ, 0xc0, !PT ;  /* 0xfffffffc04057812 */ /* 0x000fe400078ec0ff */
[----:B------:R-:W-:Y:S01]  /*0d30*/  SHF.R.S32.HI R224, RZ, 0x7, R3 ;  /* 0x00000007ffe07819 */ /* 0x000fe20000011403 */
[----:B------:R-:W-:Y:S01]  /*0d40*/  IMAD.IADD R12, R9, 0x1, -R12 ;  /* 0x00000001090c7824 */ /* 0x000fe200078e0a0c */
[----:B------:R-:W-:Y:S01]  /*0d50*/  LOP3.LUT R13, R13, 0x3ffffc, RZ, 0xc0, !PT ;  /* 0x003ffffc0d0d7812 */ /* 0x000fe200078ec0ff */
[----:B------:R-:W-:Y:S01]  /*0d60*/  IMAD.IADD R5, R15, 0x1, -R5 ;  /* 0x000000010f057824 */ /* 0x000fe200078e0a05 */
[----:B------:R-:W-:Y:S01]  /*0d70*/  LEA.HI R0, R0, R15, RZ, 0x3 ;  /* 0x0000000f00007211 */ /* 0x000fe200078f18ff */
[----:B------:R-:W-:Y:S02]  /*0d80*/  IMAD R16, R224, 0x100, R9 ;  /* 0x00000100e0107824 */ /* 0x000fe400078e0209 */
[----:B------:R-:W-:Y:S01]  /*0d90*/  IMAD.IADD R13, R192, 0x1, -R13 ;  /* 0x00000001c00d7824 */ /* 0x000fe200078e0a0d */
[----:B------:R-:W-:Y:S01]  /*0da0*/  SHF.R.S32.HI R222, RZ, 0x3, R0 ;  /* 0x00000003ffde7819 */ /* 0x000fe20000011400 */
[----:B------:R-:W-:Y:S01]  /*0db0*/  IMAD.SHL.U32 R9, R12, 0x40, RZ ;  /* 0x000000400c097824 */ /* 0x000fe200078e00ff */
[----:B------:R-:W-:-:S02]  /*0dc0*/  LOP3.LUT R221, R0, 0xfffffff8, RZ, 0xc0, !PT ;  /* 0xfffffff800dd7812 */ /* 0x000fc400078ec0ff */
[----:B------:R-:W-:Y:S02]  /*0dd0*/  SHF.R.S32.HI R19, RZ, 0x2, R4 ;  /* 0x00000002ff137819 */ /* 0x000fe40000011404 */
[----:B------:R-:W-:Y:S01]  /*0de0*/  LEA.HI R0, R5, R5, RZ, 0x1 ;  /* 0x0000000505007211 */ /* 0x000fe200078f08ff */
[----:B------:R-:W-:Y:S01]  /*0df0*/  IMAD R13, R13, 0x10, R16 ;  /* 0x000000100d0d7824 */ /* 0x000fe200078e0210 */
[----:B------:R-:W-:Y:S01]  /*0e00*/  LOP3.LUT R9, R9, 0x1c0, RZ, 0xc0, !PT ;  /* 0x000001c009097812 */ /* 0x000fe200078ec0ff */
[----:B------:R-:W-:Y:S01]  /*0e10*/  IMAD.SHL.U32 R14, R14, 0x8, RZ ;  /* 0x000000080e0e7824 */ /* 0x000fe200078e00ff */
[----:B------:R-:W-:Y:S01]  /*0e20*/  LOP3.LUT R0, R0, 0x1ffffffe, RZ, 0xc0, !PT ;  /* 0x1ffffffe00007812 */ /* 0x000fe200078ec0ff */
[----:B------:R-:W-:Y:S02]  /*0e30*/  IMAD.SHL.U32 R10, R10, 0x40, RZ ;  /* 0x000000400a0a7824 */ /* 0x000fe400078e00ff */
[----:B------:R-:W-:Y:S02]  /*0e40*/  VIADD R234, R19, 0x20 ;  /* 0x0000002013ea7836 */ /* 0x000fe40000000000 */
[--C-:B------:R-:W-:Y:S01]  /*0e50*/  IMAD.U32 R233, R13, 0x40, R14.reuse ;  /* 0x000000400de97824 */ /* 0x100fe200078e000e */
[----:B------:R-:W-:Y:S01]  /*0e60*/  LOP3.LUT R14, R9, 0x8, R14, 0xf8, !PT ;  /* 0x00000008090e7812 */ /* 0x000fe200078ef80e */
[C---:B------:R-:W-:Y:S01]  /*0e70*/  IMAD.SHL.U32 R16, R5.reuse, 0x8, RZ ;  /* 0x0000000805107824 */ /* 0x040fe200078e00ff */
[----:B------:R-:W-:Y:S01]  /*0e80*/  SHF.R.U32.HI R9, RZ, 0x3, R9 ;  /* 0x00000003ff097819 */ /* 0x000fe20000011609 */
[C---:B------:R-:W-:Y:S01]  /*0e90*/  IMAD.IADD R0, R5.reuse, 0x1, -R0 ;  /* 0x0000000105007824 */ /* 0x040fe200078e0a00 */
[----:B------:R-:W-:Y:S01]  /*0ea0*/  LOP3.LUT R7, R10, 0x7ffffe00, RZ, 0xc0, !PT ;  /* 0x7ffffe000a077812 */ /* 0x000fe200078ec0ff */
[----:B------:R-:W-:Y:S01]  /*0eb0*/  IMAD.SHL.U32 R184, R5, 0x4, RZ ;  /* 0x0000000405b87824 */ /* 0x000fe200078e00ff */
[----:B------:R-:W-:-:S02]  /*0ec0*/  SHF.R.S32.HI R4, RZ, 0x1f, R4 ;  /* 0x0000001fff047819 */ /* 0x000fc40000011404 */
[----:B------:R-:W-:Y:S01]  /*0ed0*/  SHF.R.S32.HI R5, RZ, 0x1f, R234 ;  /* 0x0000001fff057819 */ /* 0x000fe200000114ea */
[----:B------:R-:W-:Y:S01]  /*0ee0*/  IMAD R7, R192, 0x400, R7 ;  /* 0x00000400c0077824 */ /* 0x000fe200078e0207 */
[----:B------:R-:W-:Y:S01]  /*0ef0*/  LOP3.LUT R14, R14, R9, RZ, 0x3c, !PT ;  /* 0x000000090e0e7212 */ /* 0x000fe200078e3cff */
[----:B------:R-:W-:Y:S01]  /*0f00*/  IMAD.SHL.U32 R230, R234, 0x40, RZ ;  /* 0x00000040eae67824 */ /* 0x000fe200078e00ff */
[----:B------:R-:W-:Y:S02]  /*0f10*/  LEA.HI R4, R4, R19, RZ, 0x3 ;  /* 0x0000001304047211 */ /* 0x000fe400078f18ff */
[----:B------:R-:W-:Y:S01]  /*0f20*/  LEA.HI R5, R5, R234, RZ, 0x3 ;  /* 0x000000ea05057211 */ /* 0x000fe200078f18ff */
[----:B------:R-:W-:Y:S01]  /*0f30*/  IMAD.IADD R7, R7, 0x1, R14 ;  /* 0x0000000107077824 */ /* 0x000fe200078e020e */
[----:B------:R-:W-:Y:S01]  /*0f40*/  R2P PR, R12, 0x6 ;  /* 0x000000060c007804 */ /* 0x000fe20000000000 */
[----:B------:R-:W-:Y:S01]  /*0f50*/  IMAD.IADD R221, R15, 0x1, -R221 ;  /* 0x000000010fdd7824 */ /* 0x000fe200078e0add */
[----:B------:R-:W-:Y:S01]  /*0f60*/  LEA.HI R3, R3, R224, RZ, 0x1 ;  /* 0x000000e003037211 */ /* 0x000fe200078f08ff */
[----:B------:R-:W-:Y:S01]  /*0f70*/  IMAD.SHL.U32 R5, R5, 0x40, RZ ;  /* 0x0000004005057824 */ /* 0x000fe200078e00ff */
[----:B------:R-:W-:Y:S01]  /*0f80*/  LOP3.LUT R4, R4, 0xfffffff8, RZ, 0xc0, !PT ;  /* 0xfffffff804047812 */ /* 0x000fe200078ec0ff */
[----:B------:R-:W-:Y:S01]  /*0f90*/  IMAD R195, R7, 0x2, R2 ;  /* 0x0000000207c37824 */ /* 0x000fe200078e0202 */
[----:B------:R-:W-:Y:S01]  /*0fa0*/  LOP3.LUT R230, R230, 0x1c0, RZ, 0xc0, !PT ;  /* 0x000001c0e6e67812 */ /* 0x000fe200078ec0ff */
[----:B------:R-:W-:Y:S01]  /*0fb0*/  IMAD.MOV.U32 R208, RZ, RZ, 0x40 ;  /* 0x00000040ffd07424 */ /* 0x000fe200078e00ff */
[----:B------:R-:W-:Y:S01]  /*0fc0*/  LOP3.LUT R3, R3, 0xfffffe, RZ, 0xc0, !PT ;  /* 0x00fffffe03037812 */ /* 0x000fe200078ec0ff */
[----:B------:R-:W-:Y:S01]  /*0fd0*/  IMAD.SHL.U32 R189, R221, 0x8, RZ ;  /* 0x00000008ddbd7824 */ /* 0x000fe200078e00ff */
[----:B------:R-:W-:Y:S01]  /*0fe0*/  SHF.R.U32.HI R6, RZ, 0x3, R230 ;  /* 0x00000003ff067819 */ /* 0x000fe200000116e6 */
[----:B------:R-:W-:Y:S01]  /*0ff0*/  IMAD.IADD R188, R19, 0x1, -R4 ;  /* 0x0000000113bc7824 */ /* 0x000fe200078e0a04 */
[----:B------:R-:W-:Y:S01]  /*1000*/  LOP3.LUT R4, R230, 0x38, R16, 0xf8, !PT ;  /* 0x00000038e6047812 */ /* 0x000fe200078ef810 */
[----:B------:R-:W-:Y:S01]  /*1010*/  VIADD R190, R184, 0x10 ;  /* 0x00000010b8be7836 */ /* 0x000fe20000000000 */
[----:B------:R-:W-:Y:S01]  /*1020*/  LOP3.LUT R231, R5, 0xfffffe00, RZ, 0xc0, !PT ;  /* 0xfffffe0005e77812 */ /* 0x000fe200078ec0ff */
[----:B------:R-:W-:Y:S01]  /*1030*/  VIADD R209, R195, 0x36400 ;  /* 0x00036400c3d17836 */ /* 0x000fe20000000000 */
[----:B------:R-:W-:Y:S01]  /*1040*/  SEL R208, R208, 0xffffffc0, !P2 ;  /* 0xffffffc0d0d07807 */ /* 0x000fe20005000000 */
[----:B------:R-:W-:Y:S01]  /*1050*/  IMAD.IADD R3, R224, 0x1, -R3 ;  /* 0x00000001e0037824 */ /* 0x000fe200078e0a03 */
[----:B------:R-:W-:Y:S01]  /*1060*/  LOP3.LUT R229, R231, R4, R6, 0xf6, !PT ;  /* 0x00000004e7e57212 */ /* 0x000fe200078ef606 */
[----:B------:R-:W-:-:S02]  /*1070*/  VIADD R218, R189, 0x40 ;  /* 0x00000040bdda7836 */ /* 0x000fc40000000000 */
[C---:B------:R-:W-:Y:S01]  /*1080*/  VIADD R217, R189.reuse, 0x80 ;  /* 0x00000080bdd97836 */ /* 0x040fe20000000000 */
[----:B------:R-:W-:Y:S01]  /*1090*/  SHF.R.S32.HI R227, RZ, 0x1f, R190 ;  /* 0x0000001fffe37819 */ /* 0x000fe200000114be */
[C---:B------:R-:W-:Y:S02]  /*10a0*/  VIADD R216, R189.reuse, 0xc0 ;  /* 0x000000c0bdd87836 */ /* 0x040fe40000000000 */
[C---:B------:R-:W-:Y:S02]  /*10b0*/  VIADD R215, R189.reuse, 0x100 ;  /* 0x00000100bdd77836 */ /* 0x040fe40000000000 */
[C---:B------:R-:W-:Y:S02]  /*10c0*/  VIADD R214, R189.reuse, 0x140 ;  /* 0x00000140bdd67836 */ /* 0x040fe40000000000 */
[C---:B------:R-:W-:Y:S02]  /*10d0*/  VIADD R226, R189.reuse, 0x180 ;  /* 0x00000180bde27836 */ /* 0x040fe40000000000 */
[----:B------:R-:W-:-:S02]  /*10e0*/  VIADD R225, R189, 0x1c0 ;  /* 0x000001c0bde17836 */ /* 0x000fc40000000000 */
[----:B------:R-:W-:Y:S02]  /*10f0*/  VIADD R196, R195, 0x36420 ;  /* 0x00036420c3c47836 */ /* 0x000fe40000000000 */
[----:B------:R-:W-:Y:S01]  /*1100*/  @P1 VIADD R196, R209, 0xffffffe0 ;  /* 0xffffffe0d1c41836 */ /* 0x000fe20000000000 */
[----:B------:R-:W-:Y:S01]  /*1110*/  SHF.R.S32.HI R8, RZ, 0x1f, R218 ;  /* 0x0000001fff087819 */ /* 0x000fe200000114da */
[----:B------:R-:W-:Y:S01]  /*1120*/  IMAD.SHL.U32 R194, R3, 0x100, RZ ;  /* 0x0000010003c27824 */ /* 0x000fe200078e00ff */
[----:B------:R-:W-:Y:S01]  /*1130*/  SHF.R.S32.HI R3, RZ, 0x1f, R217 ;  /* 0x0000001fff037819 */ /* 0x000fe200000114d9 */
[----:B------:R-:W-:Y:S01]  /*1140*/  IMAD.IADD R209, R209, 0x1, R208 ;  /* 0x00000001d1d17824 */ /* 0x000fe200078e02d0 */
[----:B------:R-:W-:Y:S01]  /*1150*/  CS2R R22, SRZ ;  /* 0x0000000000167805 */ /* 0x000fe2000001ff00 */
[----:B------:R-:W-:Y:S01]  /*1160*/  IMAD.MOV.U32 R186, RZ, RZ, RZ ;  /* 0x000000ffffba7224 */ /* 0x000fe200078e00ff */
[----:B------:R-:W-:Y:S01]  /*1170*/  SHF.R.S32.HI R8, RZ, 0x1f, R216 ;  /* 0x0000001fff087819 */ /* 0x000fe200000114d8 */
[----:B------:R-:W-:Y:S01]  /*1180*/  IMAD.MOV.U32 R219, RZ, RZ, RZ ;  /* 0x000000ffffdb7224 */ /* 0x000fe200078e00ff */
[----:B------:R-:W-:Y:S01]  /*1190*/  SHF.R.S32.HI R3, RZ, 0x1f, R215 ;  /* 0x0000001fff037819 */ /* 0x000fe200000114d7 */
[----:B------:R-:W-:Y:S01]  /*11a0*/  IMAD.SHL.U32 R228, R190, 0x2, RZ ;  /* 0x00000002bee47824 */ /* 0x000fe200078e00ff */
[----:B------:R-:W-:Y:S01]  /*11b0*/  SHF.R.S32.HI R237, RZ, 0x1f, R214 ;  /* 0x0000001fffed7819 */ /* 0x000fe200000114d6 */
[----:B------:R-:W-:Y:S01]  /*11c0*/  IMAD.SHL.U32 R193, R11, 0x2, RZ ;  /* 0x000000020bc17824 */ /* 0x000fe200078e00ff */
[----:B------:R-:W-:Y:S01]  /*11d0*/  SHF.R.S32.HI R236, RZ, 0x1f, R226 ;  /* 0x0000001fffec7819 */ /* 0x000fe200000114e2 */
[----:B------:R-:W-:Y:S01]  /*11e0*/  IMAD R229, R229, 0x2, R2 ;  /* 0x00000002e5e57824 */ /* 0x000fe200078e0202 */
[----:B------:R-:W-:Y:S01]  /*11f0*/  SHF.R.S32.HI R235, RZ, 0x1f, R225 ;  /* 0x0000001fffeb7819 */ /* 0x000fe200000114e1 */
[----:B------:R-:W-:Y:S01]  /*1200*/  IMAD R232, R0, 0x8, R191 ;  /* 0x0000000800e87824 */ /* 0x000fe200078e02bf */
[----:B------:R-:W-:Y:S01]  /*1210*/  SHF.L.U64.HI R227, R190, 0x1, R227 ;  /* 0x00000001bee37819 */ /* 0x000fe200000102e3 */
[----:B------:R-:W-:Y:S01]  /*1220*/  IMAD.IADD R208, R208, 0x1, R196 ;  /* 0x00000001d0d07824 */ /* 0x000fe200078e02c4 */
[----:B--2---:R-:W-:Y:S01]  /*1230*/  LOP3.LUT R187, R18, 0x1, RZ, 0xfc, !PT ;  /* 0x0000000112bb7812 */ /* 0x004fe200078efcff */
[----:B------:R-:W-:-:S07]  /*1240*/  IMAD.MOV.U32 R18, RZ, RZ, RZ ;  /* 0x000000ffff127224 */ /* 0x000fce00078e00ff */
.L_x_1423:
        /* <DEDUP_REMOVED lines=52> */
.L_x_1311:
[----:B------:R-:W-:Y:S02]  /*1590*/  IMAD.U32 R46, RZ, RZ, UR5 ;  /* 0x00000005ff2e7e24 */ /* 0x000fe4000f8e00ff */
[----:B------:R-:W-:Y:S01]  /*15a0*/  IMAD.U32 R28, RZ, RZ, UR4 ;  /* 0x00000004ff1c7e24 */ /* 0x000fe2000f8e00ff */
[----:B------:R-:W-:Y:S06]  /*15b0*/  @!P2 BRA `(.L_x_1312) ;  /* 0x000000000010a947 */ /* 0x000fec0003800000 */
[----:B------:R-:W-:-:S04]  /*15c0*/  IADD3 R4, P0, R211, UR8, RZ ;  /* 0x00000008d3047c10 */ /* 0x000fc8000ff1e0ff */
[----:B------:R-:W-:-:S05]  /*15d0*/  IADD3.X R5, R212, UR9, RZ, P0, !PT ;  /* 0x00000009d4057c10 */ /* 0x000fca00087fe4ff */
[----:B------:R0:W5:Y:S01]  /*15e0*/  LDG.E R28, desc[UR40][R4.64] ;  /* 0x00000028041c7981 */ /* 0x000162000c1e1900 */
[----:B------:R-:W-:Y:S05]  /*15f0*/  BRA `(.L_x_1313) ;  /* 0x0000000000107947 */ /* 0x000fea0003800000 */
.L_x_1312:
[----:B------:R-:W-:Y:S05]  /*1600*/  @!P0 BRA `(.L_x_1313) ;  /* 0x00000000000c8947 */ /* 0x000fea0003800000 */
[----:B------:R-:W2:Y:S04]  /*1610*/  LDG.E R5, desc[UR40][R8.64] ;  /* 0x0000002808057981 */ /* 0x000ea8000c1e1900 */
[----:B------:R-:W2:Y:S02]  /*1620*/  LDG.E R28, desc[UR40][R8.64+0x4] ;  /* 0x00000428081c7981 */ /* 0x000ea4000c1e1900 */
[----:B--2---:R-:W-:-:S07]  /*1630*/  IMAD.IADD R28, R28, 0x1, -R5 ;  /* 0x000000011c1c7824 */ /* 0x004fce00078e0a05 */
.L_x_1313:
        /* <DEDUP_REMOVED lines=55> */
.L_x_1316:
[----:B------:R-:W-:Y:S05]  /*19b0*/  BSYNC B6 ;  /* 0x0000000000067941 */ /* 0x000fea0003800000 */
.L_x_1315:
        /* <DEDUP_REMOVED lines=20> */
.L_x_1318:
[----:B------:R-:W-:Y:S05]  /*1b00*/  BSYNC B6 ;  /* 0x0000000000067941 */ /* 0x000fea0003800000 */
.L_x_1317:
        /* <DEDUP_REMOVED lines=110> */
.L_x_1348:
        /* <DEDUP_REMOVED lines=57> */
.L_x_1323:
[----:B------:R-:W-:Y:S05]  /*2580*/  BSYNC B1 ;  /* 0x0000000000017941 */ /* 0x000fea0003800000 */
.L_x_1322:
        /* <DEDUP_REMOVED lines=15> */
.L_x_1324:
[----:B------:R-:W-:Y:S01]  /*2680*/  IMAD R66, R22, 0x8, R2 ;  /* 0x0000000816427824 */ /* 0x000fe200078e0202 */
[----:B------:R-:W-:Y:S01]  /*2690*/  SHF.L.U32 R75, R186, 0x1f, RZ ;  /* 0x0000001fba4b7819 */ /* 0x000fe200000006ff */
[----:B------:R-:W-:Y:S03]  /*26a0*/  BSSY B1, `(.L_x_1325) ;  /* 0x0000003000017945 */ /* 0x000fe60003800000 */
[----:B------:R-:W0:Y:S02]  /*26b0*/  SYNCS.PHASECHK.TRANS64.TRYWAIT P5, [R66+URZ+0x38890], R75 ;  /* 0x0388904b420075a7 */ /* 0x000e2400080a017f */
[----:B0-----:R-:W-:Y:S05]  /*26c0*/  @!P5 BRA `(.L_x_1326) ;  /* 0x0000019000e8d947 */ /* 0x001fea0003800000 */
.L_x_1614:
[----:B------:R-:W-:Y:S05]  /*26d0*/  BSYNC B1 ;  /* 0x0000000000017941 */ /* 0x000fea0003800000 */
.L_x_1325:
        /* <DEDUP_REMOVED lines=48> */
.L_x_1331:
[----:B------:R-:W-:Y:S05]  /*29e0*/  BSYNC B2 ;  /* 0x0000000000027941 */ /* 0x000fea0003800000 */
.L_x_1330:
[----:B--2---:R1:W-:Y:S02]  /*29f0*/  STG.E.128 desc[UR40][R12.64], R4 ;  /* 0x000000040c007986 */ /* 0x0043e4000c101d28 */
.L_x_1329:
[----:B------:R-:W-:Y:S05]  /*2a00*/  BSYNC B1 ;  /* 0x0000000000017941 */ /* 0x000fea0003800000 */
.L_x_1328:
        /* <DEDUP_REMOVED lines=10> */
[--C-:B------:R-:W-:Y:S01]  /*2ab0*/  SHF.R.U64 R15, R8, 0x10, R9.reuse ;  /* 0x00000010080f7819 */ /* 0x100fe20000001209 */
[----:B-1----:R-:W-:Y:S01]  /*2ac0*/  IMAD.MOV.U32 R8, RZ, RZ, R6 ;  /* 0x000000ffff087224 */ /* 0x002fe200078e0006 */
[----:B------:R-:W-:Y:S01]  /*2ad0*/  SHF.R.U32.HI R14, RZ, 0x10, R9 ;  /* 0x00000010ff0e7819 */ /* 0x000fe20000011609 */
[--C-:B------:R-:W-:Y:S01]  /*2ae0*/  HADD2.F32 R6, -RZ, R5.reuse.H1_H1 ;  /* 0x30000005ff067230 */ /* 0x100fe20000004100 */
[--C-:B------:R-:W-:Y:S01]  /*2af0*/  SHF.R.U64 R9, R10, 0x10, R11.reuse ;  /* 0x000000100a097819 */ /* 0x100fe2000000120b */
[----:B------:R-:W-:Y:S01]  /*2b00*/  HADD2.F32 R5, -RZ, R5.H0_H0 ;  /* 0x20000005ff057230 */ /* 0x000fe20000004100 */
[----:B------:R-:W-:Y:S01]  /*2b10*/  SHF.R.U32.HI R28, RZ, 0x10, R11 ;  /* 0x00000010ff1c7819 */ /* 0x000fe2000001160b */
[----:B------:R-:W-:Y:S02]  /*2b20*/  HADD2.F32 R10, -RZ, R15.H0_H0 ;  /* 0x2000000fff0a7230 */ /* 0x000fe40000004100 */
[----:B------:R-:W-:Y:S02]  /*2b30*/  HADD2.F32 R11, -RZ, R9.H0_H0 ;  /* 0x20000009ff0b7230 */ /* 0x000fe40000004100 */
[----:B------:R-:W-:-:S02]  /*2b40*/  HADD2.F32 R28, -RZ, R28.H0_H0 ;  /* 0x2000001cff1c7230 */ /* 0x000fc40000004100 */
[--C-:B------:R-:W-:Y:S02]  /*2b50*/  HADD2.F32 R9, -RZ, R7.reuse.H1_H1 ;  /* 0x30000007ff097230 */ /* 0x100fe40000004100 */
[CC--:B------:R-:W-:Y:S01]  /*2b60*/  FMUL.FTZ R30, R6.reuse, R11.reuse ;  /* 0x0000000b061e7220 */ /* 0x0c0fe20000410000 */
[----:B------:R-:W-:Y:S02]  /*2b70*/  HADD2.F32 R7, -RZ, R7.H0_H0 ;  /* 0x20000007ff077230 */ /* 0x000fe40000004100 */
[----:B------:R-:W-:Y:S01]  /*2b80*/  FMUL.FTZ R11, R5, R11 ;  /* 0x0000000b050b7220 */ /* 0x000fe20000410000 */
[----:B------:R-:W-:Y:S02]  /*2b90*/  HADD2.F32 R14, -RZ, R14.H0_H0 ;  /* 0x2000000eff0e7230 */ /* 0x000fe40000004100 */
[----:B------:R-:W-:Y:S01]  /*2ba0*/  FMUL.FTZ R50, R9, R28 ;  /* 0x0000001c09327220 */ /* 0x000fe20000410000 */
[-C--:B------:R-:W-:Y:S01]  /*2bb0*/  FFMA.FTZ R30, R5, R10.reuse, -R30 ;  /* 0x0000000a051e7223 */ /* 0x080fe2000001081e */
[----:B------:R-:W-:Y:S01]  /*2bc0*/  FFMA.FTZ R29, R6, R10, R11 ;  /* 0x0000000a061d7223 */ /* 0x000fe2000001000b */
[----:B------:R-:W-:Y:S01]  /*2bd0*/  FMUL.FTZ R28, R7, R28 ;  /* 0x0000001c071c7220 */ /* 0x000fe20000410000 */
[----:B------:R-:W-:-:S02]  /*2be0*/  HADD2.F32 R10, -RZ, R82.H0_H0 ;  /* 0x20000052ff0a7230 */ /* 0x000fc40000004100 */
[-C--:B------:R-:W-:Y:S01]  /*2bf0*/  FFMA.FTZ R50, R7, R14.reuse, -R50 ;  /* 0x0000000e07327223 */ /* 0x080fe20000010832 */
[----:B------:R-:W-:Y:S02]  /*2c00*/  HADD2.F32 R11, -RZ, R82.H1_H1 ;  /* 0x30000052ff0b7230 */ /* 0x000fe40000004100 */
[----:B------:R-:W-:Y:S01]  /*2c10*/  FFMA.FTZ R51, R9, R14, R28 ;  /* 0x0000000e09337223 */ /* 0x000fe2000001001c */
[----:B------:R-:W-:Y:S02]  /*2c20*/  HADD2.F32 R5, -RZ, R4.H1_H1 ;  /* 0x30000004ff057230 */ /* 0x000fe40000004100 */
[----:B------:R-:W-:Y:S02]  /*2c30*/  HADD2.F32 R6, -RZ, R8.H1_H1 ;  /* 0x30000008ff067230 */ /* 0x000fe40000004100 */
[----:B------:R-:W-:Y:S02]  /*2c40*/  HADD2.F32 R4, -RZ, R4.H0_H0 ;  /* 0x20000004ff047230 */ /* 0x000fe40000004100 */
[----:B------:R-:W-:Y:S01]  /*2c50*/  FMUL.FTZ R15, R5, R10 ;  /* 0x0000000a050f7220 */ /* 0x000fe20000410000 */
[----:B------:R-:W-:-:S02]  /*2c60*/  HADD2.F32 R8, -RZ, R8.H0_H0 ;  /* 0x20000008ff087230 */ /* 0x000fc40000004100 */
        /* <DEDUP_REMOVED lines=13> */
.L_x_1333:
[----:B------:R-:W-:Y:S05]  /*2d40*/  BSYNC B1 ;  /* 0x0000000000017941 */ /* 0x000fea0003800000 */
.L_x_1332:
[----:B-1----:R1:W-:Y:S01]  /*2d50*/  STG.E.128 desc[UR40][R12.64+0x40], R4 ;  /* 0x000040040c007986 */ /* 0x0023e2000c101d28 */
[----:B------:R-:W-:Y:S05]  /*2d60*/  BRA `(.L_x_1327) ;  /* 0x0000000c00147947 */ /* 0x000fea0003800000 */
.L_x_1321:
        /* <DEDUP_REMOVED lines=41> */
.L_x_1334:
[----:B------:R-:W-:Y:S01]  /*3000*/  IMAD R66, R22, 0x8, R2 ;  /* 0x0000000816427824 */ /* 0x000fe200078e0202 */
[----:B------:R-:W-:Y:S01]  /*3010*/  SHF.L.U32 R75, R186, 0x1f, RZ ;  /* 0x0000001fba4b7819 */ /* 0x000fe200000006ff */
[----:B------:R-:W-:Y:S03]  /*3020*/  BSSY B1, `(.L_x_1335) ;  /* 0x0000003000017945 */ /* 0x000fe60003800000 */
[----:B------:R-:W0:Y:S02]  /*3030*/  SYNCS.PHASECHK.TRANS64.TRYWAIT P5, [R66+URZ+0x38890], R75 ;  /* 0x0388904b420075a7 */ /* 0x000e2400080a017f */
[----:B0-----:R-:W-:Y:S05]  /*3040*/  @!P5 BRA `(.L_x_1336) ;  /* 0x00000188009cd947 */ /* 0x001fea0003800000 */
.L_x_1615:
[----:B------:R-:W-:Y:S05]  /*3050*/  BSYNC B1 ;  /* 0x0000000000017941 */ /* 0x000fea0003800000 */
.L_x_1335:
        /* <DEDUP_REMOVED lines=115> */
.L_x_1338:
[----:B------:R-:W-:Y:S05]  /*3790*/  BSYNC B1 ;  /* 0x0000000000017941 */ /* 0x000fea0003800000 */
.L_x_1337:
        /* <DEDUP_REMOVED lines=10> */
.L_x_1320:
[----:B------:R-:W-:-:S13]  /*3840*/  ISETP.NE.AND P3, PT, R187, 0x3, PT ;  /* 0x00000003bb00780c */ /* 0x000fda0003f65270 */
[----:B------:R-:W-:Y:S05]  /*3850*/  @!P3 BRA `(.L_x_1339) ;  /* 0x000000000004b947 */ /* 0x000fea0003800000 */
[----:B------:R-:W-:Y:S01]  /*3860*/  BPT.TRAP 0x1 ;  /* 0x000000040000795c */ /* 0x000fe20000300000 */
.L_x_1339:
        /* <DEDUP_REMOVED lines=8> */
.L_x_1616:
[----:B------:R-:W-:Y:S05]  /*38f0*/  BSYNC B1 ;  /* 0x0000000000017941 */ /* 0x000fea0003800000 */
.L_x_1340:
        /* <DEDUP_REMOVED lines=12> */
.L_x_1327:
[----:B------:R-:W-:Y:S05]  /*39c0*/  BSYNC B0 ;  /* 0x0000000000007941 */ /* 0x000fea0003800000 */
.L_x_1319:
        /* <DEDUP_REMOVED lines=17> */
.L_x_1343:
[----:B------:R-:W-:Y:S05]  /*3ae0*/  BSYNC B0 ;  /* 0x0000000000007941 */ /* 0x000fea0003800000 */
.L_x_1342:
[----:B------:R-:W5:Y:S01]  /*3af0*/  SYNCS.PHASECHK.TRANS64.TRYWAIT P5, [R66+URZ+0x388b0], R75 ;  /* 0x0388b04b420075a7 */ /* 0x000f6200080a017f */
[----:B------:R-:W-:Y:S01]  /*3b00*/  BSSY B0, `(.L_x_1344) ;  /* 0x0000003000007945 */ /* 0x000fe20003800000 */
[----:B------:R-:W-:-:S03]  /*3b10*/  ISETP.GE.AND P3, PT, R19, R68, PT ;  /* 0x000000441300720c */ /* 0x000fc60003f66270 */
[----:B-----5:R-:W-:Y:S10]  /*3b20*/  @!P5 BRA `(.L_x_1345) ;  /* 0x00000180000cd947 */ /* 0x020ff40003800000 */
.L_x_1617:
[----:B------:R-:W-:Y:S05]  /*3b30*/  BSYNC B0 ;  /* 0x0000000000007941 */ /* 0x000fea0003800000 */
.L_x_1344:
        /* <DEDUP_REMOVED lines=81> */
.L_x_1347:
[----:B------:R-:W-:Y:S05]  /*4050*/  BSYNC B0 ;  /* 0x0000000000007941 */ /* 0x000fea0003800000 */
.L_x_1346:
        /* <DEDUP_REMOVED lines=17> */
.L_x_1314:
[----:B------:R-:W2:Y:S01]  /*4170*/  LDL R4, [R1+0x4] ;  /* 0x0000040001047983 */ /* 0x000ea20000100800 */
        /* <DEDUP_REMOVED lines=35> */
[----:B------:R-:W-:Y:S02]  /*43b0*/  CS2R R36, SRZ ;  /* 0x0000000000247805 */ /* 0x000fe4000001ff00 */
[----:B------:R-:W-:Y:S02]  /*43c0*/  CS2R R88, SRZ ;  /* 0x0000000000587805 */ /* 0x000fe4000001ff00 */
[----:B------:R-:W-:-:S02]  /*43d0*/  CS2R R86, SRZ ;  /* 0x0000000000567805 */ /* 0x000fc4000001ff00 */
[----:B------:R-:W-:Y:S02]  /*43e0*/  CS2R R152, SRZ ;  /* 0x0000000000987805 */ /* 0x000fe4000001ff00 */
[----:B------:R-:W-:Y:S02]  /*43f0*/  CS2R R82, SRZ ;  /* 0x0000000000527805 */ /* 0x000fe4000001ff00 */
[----:B------:R-:W-:Y:S02]  /*4400*/  CS2R R154, SRZ ;  /* 0x00000000009a7805 */ /* 0x000fe4000001ff00 */
[----:B---3--:R-:W-:Y:S02]  /*4410*/  CS2R R78, SRZ ;  /* 0x00000000004e7805 */ /* 0x008fe4000001ff00 */
[----:B------:R-:W-:Y:S02]  /*4420*/  CS2R R156, SRZ ;  /* 0x00000000009c7805 */ /* 0x000fe4000001ff00 */
[----:B------:R-:W-:-:S02]  /*4430*/  CS2R R74, SRZ ;  /* 0x00000000004a7805 */ /* 0x000fc4000001ff00 */
[----:B------:R-:W-:Y:S01]  /*4440*/  CS2R R158, SRZ ;  /* 0x00000000009e7805 */ /* 0x000fe2000001ff00 */
[----:B------:R-:W-:Y:S01]  /*4450*/  IMAD.MOV.U32 R71, RZ, RZ, RZ ;  /* 0x000000ffff477224 */ /* 0x000fe200078e00ff */
        /* <DEDUP_REMOVED lines=11> */
[----:B----4-:R-:W-:Y:S01]  /*4510*/  CS2R R50, SRZ ;  /* 0x0000000000327805 */ /* 0x010fe2000001ff00 */
[----:B------:R-:W-:Y:S01]  /*4520*/  IMAD.MOV.U32 R9, RZ, RZ, RZ ;  /* 0x000000ffff097224 */ /* 0x000fe200078e00ff */
[----:B------:R-:W-:Y:S01]  /*4530*/  CS2R R170, SRZ ;  /* 0x0000000000aa7805 */ /* 0x000fe2000001ff00 */
[----:B------:R-:W-:Y:S01]  /*4540*/  IMAD.MOV.U32 R169, RZ, RZ, RZ ;  /* 0x000000ffffa97224 */ /* 0x000fe200078e00ff */
[----:B------:R-:W-:-:S02]  /*4550*/  CS2R R46, SRZ ;  /* 0x00000000002e7805 */ /* 0x000fc4000001ff00 */
[----:B------:R-:W-:Y:S02]  /*4560*/  CS2R R32, SRZ ;  /* 0x0000000000207805 */ /* 0x000fe4000001ff00 */
[----:B------:R-:W-:Y:S02]  /*4570*/  CS2R R176, SRZ ;  /* 0x0000000000b07805 */ /* 0x000fe4000001ff00 */
[----:B------:R-:W-:Y:S02]  /*4580*/  CS2R R38, SRZ ;  /* 0x0000000000267805 */ /* 0x000fe4000001ff00 */
[----:B------:R-:W-:Y:S01]  /*4590*/  CS2R R178, SRZ ;  /* 0x0000000000b27805 */ /* 0x000fe2000001ff00 */
[----:B------:R-:W-:Y:S01]  /*45a0*/  IMAD.MOV.U32 R35, RZ, RZ, RZ ;  /* 0x000000ffff237224 */ /* 0x000fe200078e00ff */
[----:B--2---:R-:W-:Y:S01]  /*45b0*/  CS2R R28, SRZ ;  /* 0x00000000001c7805 */ /* 0x004fe2000001ff00 */
[----:B------:R-:W-:Y:S01]  /*45c0*/  IMAD.MOV.U32 R31, RZ, RZ, RZ ;  /* 0x000000ffff1f7224 */ /* 0x000fe200078e00ff */
[----:B------:R-:W-:Y:S01]  /*45d0*/  CS2R R6, SRZ ;  /* 0x0000000000067805 */ /* 0x000fe2000001ff00 */
[----:B------:R-:W-:-:S02]  /*45e0*/  IMAD.MOV.U32 R0, RZ, RZ, RZ ;  /* 0x000000ffff007224 */ /* 0x000fc400078e00ff */
[----:B------:R-:W-:Y:S01]  /*45f0*/  IMAD.MOV.U32 R5, RZ, RZ, RZ ;  /* 0x000000ffff057224 */ /* 0x000fe200078e00ff */
[----:B------:R-:W-:Y:S01]  /*4600*/  ISETP.NE.AND P0, PT, R4, 0x1, PT ;  /* 0x000000010400780c */ /* 0x000fe20003f05270 */
[----:B------:R-:W-:-:S12]  /*4610*/  @P3 BRA `(.L_x_1350) ;  /* 0x0000000000083947 */ /* 0x000fd80003800000 */
[----:B------:R-:W0:Y:S02]  /*4620*/  FENCE.VIEW.ASYNC.G ;  /* 0x00000000000073c6 */ /* 0x000e240000000100 */
[----:B0-----:R-:W-:Y:S06]  /*4630*/  BAR.ARV 0xc, 0x180 ;  /* 0x0306000000007b1d */ /* 0x001fec0000002000 */
.L_x_1350:
[----:B------:R-:W-:Y:S05]  /*4640*/  BSYNC B0 ;  /* 0x0000000000007941 */ /* 0x000fea0003800000 */
.L_x_1349:
        /* <DEDUP_REMOVED lines=8> */
[----:B------:R-:W-:Y:S01]  /*46d0*/  IMAD.MOV.U32 R9, RZ, RZ, 0x40000040 ;  /* 0x40000040ff097424 */ /* 0x000fe200078e00ff */
[----:B------:R-:W-:Y:S01]  /*46e0*/  ISETP.GE.AND P0, PT, R168, 0x41, PT ;  /* 0x00000041a800780c */ /* 0x000fe20003f06270 */
[----:B------:R-:W-:Y:S01]  /*46f0*/  IMAD.MOV.U32 R11, RZ, RZ, 0x40000040 ;  /* 0x40000040ff0b7424 */ /* 0x000fe200078e00ff */
[----:B------:R-:W-:Y:S01]  /*4700*/  BAR.SYNC.DEFER_BLOCKING 0xe, 0x100 ;  /* 0x0384000000007b1d */ /* 0x000fe20000010000 */
[----:B------:R-:W-:Y:S01]  /*4710*/  IMAD.MOV.U32 R7, RZ, RZ, 0x40000040 ;  /* 0x40000040ff077424 */ /* 0x000fe200078e00ff */
[----:B------:R-:W-:Y:S01]  /*4720*/  R2UR UR5, R9 ;  /* 0x00000000090572ca */ /* 0x000fe200000e0000 */
[----:B------:R-:W-:Y:S01]  /*4730*/  IMAD.MOV.U32 R5, RZ, RZ, 0x40000040 ;  /* 0x40000040ff057424 */ /* 0x000fe200078e00ff */
[----:B------:R-:W-:Y:S01]  /*4740*/  R2UR UR7, R11 ;  /* 0x000000000b0772ca */ /* 0x000fe200000e0000 */
[----:B------:R-:W-:Y:S01]  /*4750*/  IMAD.MOV.U32 R13, RZ, RZ, 0x40000040 ;  /* 0x40000040ff0d7424 */ /* 0x000fe200078e00ff */
[----:B------:R-:W-:Y:S01]  /*4760*/  BSSY B0, `(.L_x_1354) ;  /* 0x00000f5000007945 */ /* 0x000fe20003800000 */
[----:B------:R-:W-:Y:S01]  /*4770*/  IMAD.MOV.U32 R11, RZ, RZ, 0x40000040 ;  /* 0x40000040ff0b7424 */ /* 0x000fe200078e00ff */
[----:B------:R-:W1:Y:S01]  /*4780*/  S2R R20, SR_TID.X ;  /* 0x0000000000147919 */ /* 0x000e620000002100 */
[----:B0-----:R-:W-:-:S04]  /*4790*/  LEA.HI R3, R0, R0, RZ, 0x1 ;  /* 0x0000000000037211 */ /* 0x001fc800078f08ff */
[----:B------:R-:W-:Y:S01]  /*47a0*/  LOP3.LUT R3, R3, 0x1fffe, RZ, 0xc0, !PT ;  /* 0x0001fffe03037812 */ /* 0x000fe200078ec0ff */
[----:B-----5:R-:W-:-:S04]  /*47b0*/  WARPGROUP.ARRIVE ;  /* 0x00000000000079c5 */ /* 0x020fc80000000000 */
[----:B------:R-:W-:Y:S02]  /*47c0*/  IMAD.IADD R3, R0, 0x1, -R3 ;  /* 0x0000000100037824 */ /* 0x000fe400078e0a03 */
[----:B------:R-:W-:Y:S02]  /*47d0*/  VIADD R0, R2, 0x36400 ;  /* 0x0003640002007836 */ /* 0x000fe40000000000 */
[----:B------:R-:W-:-:S03]  /*47e0*/  IMAD R3, R3, 0x8000, R2 ;  /* 0x0000800003037824 */ /* 0x000fc600078e0202 */
[----:B------:R-:W-:Y:S01]  /*47f0*/  SHF.R.U32.HI R0, RZ, 0x4, R0 ;  /* 0x00000004ff007819 */ /* 0x000fe20000011600 */
[----:B------:R-:W-:-:S03]  /*4800*/  VIADD R3, R3, 0x400 ;  /* 0x0000040003037836 */ /* 0x000fc60000000000 */
[----:B------:R-:W-:Y:S02]  /*4810*/  LOP3.LUT R0, R0, 0x3fff, RZ, 0xc0, !PT ;  /* 0x00003fff00007812 */ /* 0x000fe400078ec0ff */
[----:B------:R-:W-:Y:S02]  /*4820*/  SHF.R.U32.HI R3, RZ, 0x4, R3 ;  /* 0x00000004ff037819 */ /* 0x000fe40000011603 */
[----:B------:R-:W-:Y:S02]  /*4830*/  LOP3.LUT R8, R0, 0x10000, RZ, 0xfc, !PT ;  /* 0x0001000000087812 */ /* 0x000fe400078efcff */
[----:B------:R-:W-:Y:S02]  /*4840*/  LOP3.LUT R3, R3, 0x3fff, RZ, 0xc0, !PT ;  /* 0x00003fff03037812 */ /* 0x000fe400078ec0ff */
[C---:B------:R-:W-:Y:S01]  /*4850*/  R2UR UR4, R8.reuse ;  /* 0x00000000080472ca */ /* 0x040fe200000e0000 */
[----:B------:R-:W-:Y:S01]  /*4860*/  VIADD R6, R8, 0x2 ;  /* 0x0000000208067836 */ /* 0x000fe20000000000 */
[----:B------:R-:W-:-:S02]  /*4870*/  LOP3.LUT R21, R3, 0x2000000, RZ, 0xfc, !PT ;  /* 0x0200000003157812 */ /* 0x000fc400078efcff */
[----:B-1----:R-:W-:-:S03]  /*4880*/  LOP3.LUT R20, R20, 0x7f, RZ, 0xc0, !PT ;  /* 0x0000007f14147812 */ /* 0x002fc600078ec0ff */
[----:B------:R-:W-:Y:S01]  /*4890*/  IMAD R10, R18, 0x1000, R21 ;  /* 0x00001000120a7824 */ /* 0x000fe200078e0215 */
[----:B------:R-:W-:-:S03]  /*48a0*/  ISETP.NE.AND P2, PT, R20, RZ, PT ;  /* 0x000000ff1400720c */ /* 0x000fc60003f45270 */
[C---:B------:R-:W-:Y:S01]  /*48b0*/  VIADD R4, R10.reuse, 0x80 ;  /* 0x000000800a047836 */ /* 0x040fe20000000000 */
[C---:B------:R-:W-:Y:S01]  /*48c0*/  R2UR UR6, R10.reuse ;  /* 0x000000000a0672ca */ /* 0x040fe200000e0000 */
[----:B------:R-:W-:-:S08]  /*48d0*/  VIADD R12, R10, 0x100 ;  /* 0x000001000a0c7836 */ /* 0x000fd00000000000 */
[----:B------:R-:W-:-:S04]  /*48e0*/  @!P2 IMAD R0, R18, 0x8, R2 ;  /* 0x000000081200a824 */ /* 0x000fc800078e0202 */
[----:B------:R-:W-:Y:S01]  /*48f0*/  HGMMA.64x256x16.F32 R24, gdesc[UR4].tnspB, RZ, !UPT, gsb0 ;  /* 0x43e00000041879f0 */ /* 0x000fe2000c0008ff */
[----:B------:R-:W-:Y:S01]  /*4900*/  R2UR UR4, R6 ;  /* 0x00000000060472ca */ /* 0x000fe200000e0000 */
[----:B------:R-:W-:Y:S01]  /*4910*/  @!P2 VIADD R0, R0, 0x38860 ;  /* 0x000388600000a836 */ /* 0x000fe20000000000 */
[----:B------:R-:W-:Y:S02]  /*4920*/  R2UR UR5, R7 ;  /* 0x00000000070572ca */ /* 0x000fe400000e0000 */
[----:B------:R-:W-:Y:S01]  /*4930*/  R2UR UR6, R4 ;  /* 0x00000000040672ca */ /* 0x000fe200000e0000 */
[----:B------:R-:W-:Y:S01]  /*4940*/  VIADD R4, R8, 0x4 ;  /* 0x0000000408047836 */ /* 0x000fe20000000000 */
[----:B------:R-:W-:Y:S01]  /*4950*/  R2UR UR7, R5 ;  /* 0x00000000050772ca */ /* 0x000fe200000e0000 */
[----:B------:R-:W-:Y:S01]  /*4960*/  IMAD.MOV.U32 R5, RZ, RZ, 0x40000040 ;  /* 0x40000040ff057424 */ /* 0x000fe200078e00ff */
[----:B------:R-:W-:Y:S01]  /*4970*/  @!P2 PRMT R0, RZ, 0x654, R0 ;  /* 0x00000654ff00a816 */ /* 0x000fe20000000000 */
[----:B------:R-:W-:-:S02]  /*4980*/  WARPGROUP.DEPBAR.LE gsb0, 0x0 ;  /* 0x00008000000079c5 */ /* 0x000fc40000010000 */
[----:B------:R-:W-:-:S15]  /*4990*/  WARPGROUP.ARRIVE ;  /* 0x00000000000079c5 */ /* 0x000fde0000000000 */
[----:B------:R-:W-:-:S01]  /*49a0*/  NOP ;  /* 0x0000000000007918 */ /* 0x000fc20000000000 */
[----:B------:R-:W-:Y:S01]  /*49b0*/  HGMMA.64x256x16.F32 R24, gdesc[UR4].tnspB, R24, gsb0 ;  /* 0x43e00000041879f0 */ /* 0x000fe20008000818 */
[----:B------:R-:W-:Y:S02]  /*49c0*/  R2UR UR4, R4 ;  /* 0x00000000040472ca */ /* 0x000fe400000e0000 */
[----:B------:R-:W-:Y:S02]  /*49d0*/  R2UR UR5, R5 ;  /* 0x00000000050572ca */ /* 0x000fe400000e0000 */
[----:B------:R-:W-:Y:S01]  /*49e0*/  R2UR UR6, R12 ;  /* 0x000000000c0672ca */ /* 0x000fe200000e0000 */
[----:B------:R-:W-:Y:S01]  /*49f0*/  VIADD R12, R10, 0x180 ;  /* 0x000001800a0c7836 */ /* 0x000fe20000000000 */
[----:B------:R-:W-:Y:S01]  /*4a00*/  R2UR UR7, R13 ;  /* 0x000000000d0772ca */ /* 0x000fe200000e0000 */
[----:B------:R-:W-:Y:S02]  /*4a10*/  VIADD R10, R8, 0x6 ;  /* 0x00000006080a7836 */ /* 0x000fe40000000000 */
[----:B------:R-:W-:Y:S01]  /*4a20*/  IMAD.MOV.U32 R13, RZ, RZ, 0x40000040 ;  /* 0x40000040ff0d7424 */ /* 0x000fe200078e00ff */
[----:B------:R-:W-:-:S02]  /*4a30*/  WARPGROUP.DEPBAR.LE gsb0, 0x0 ;  /* 0x00008000000079c5 */ /* 0x000fc40000010000 */
[----:B------:R-:W-:-:S15]  /*4a40*/  WARPGROUP.ARRIVE ;  /* 0x00000000000079c5 */ /* 0x000fde0000000000 */
        /* <DEDUP_REMOVED lines=12> */
[----:B------:R-:W-:Y:S05]  /*4b10*/  @!P0 BRA `(.L_x_1355) ;  /* 0x0000000800e48947 */ /* 0x000fea0003800000 */
[----:B------:R-:W-:-:S07]  /*4b20*/  VIADD R180, R180, 0xfffffffe ;  /* 0xfffffffeb4b47836 */ /* 0x000fce0000000000 */
.L_x_1356:
[----:B------:R-:W-:Y:S01]  /*4b30*/  BAR.SYNC.DEFER_BLOCKING 0xe, 0x100 ;  /* 0x0384000000007b1d */ /* 0x000fe20000010000 */
[----:B------:R-:W-:Y:S01]  /*4b40*/  IMAD R3, R18, 0x40, R191 ;  /* 0x0000004012037824 */ /* 0x000fe200078e02bf */
[----:B------:R-:W-:Y:S01]  /*4b50*/  R2UR UR4, R8 ;  /* 0x00000000080472ca */ /* 0x000fe200000e0000 */
[----:B------:R-:W-:Y:S01]  /*4b60*/  VIADD R18, R18, 0x1 ;  /* 0x0000000112127836 */ /* 0x000fe20000000000 */
[----:B------:R-:W-:Y:S01]  /*4b70*/  R2UR UR5, R9 ;  /* 0x00000000090572ca */ /* 0x000fe200000e0000 */
[----:B------:R-:W-:Y:S01]  /*4b80*/  IMAD R3, R3, 0x4, R2 ;  /* 0x0000000403037824 */ /* 0x000fe200078e0202 */
[----:B------:R-:W-:Y:S01]  /*4b90*/  ISETP.GT.AND P1, PT, R180, RZ, PT ;  /* 0x000000ffb400720c */ /* 0x000fe20003f24270 */
[----:B------:R-:W-:Y:S01]  /*4ba0*/  IMAD.MOV.U32 R13, RZ, RZ, 0x40000040 ;  /* 0x40000040ff0d7424 */ /* 0x000fe200078e00ff */
[----:B------:R-:W-:Y:S01]  /*4bb0*/  ISETP.NE.AND P0, PT, R18, 0x2, PT ;  /* 0x000000021200780c */ /* 0x000fe20003f05270 */
[----:B------:R-:W-:Y:S02]  /*4bc0*/  IMAD.MOV.U32 R15, RZ, RZ, 0x40000040 ;  /* 0x40000040ff0f7424 */ /* 0x000fe400078e00ff */
[----:B------:R-:W-:Y:S01]  /*4bd0*/  VIADD R180, R180, 0xffffffff ;  /* 0xffffffffb4b47836 */ /* 0x000fe20000000000 */
[----:B------:R-:W-:-:S02]  /*4be0*/  SEL R18, R18, RZ, P0 ;  /* 0x000000ff12127207 */ /* 0x000fc40000000000 */
[----:B------:R-:W-:Y:S01]  /*4bf0*/  R2UR UR7, R13 ;  /* 0x000000000d0772ca */ /* 0x000fe200000e0000 */
[----:B------:R-:W-:Y:S02]  /*4c00*/  IMAD.MOV.U32 R13, RZ, RZ, 0x40000040 ;  /* 0x40000040ff0d7424 */ /* 0x000fe400078e00ff */
[----:B------:R-:W-:-:S05]  /*4c10*/  IMAD R12, R18, 0x1000, R21 ;  /* 0x00001000120c7824 */ /* 0x000fca00078e0215 */
[----:B------:R-:W-:Y:S01]  /*4c20*/  R2UR UR6, R12 ;  /* 0x000000000c0672ca */ /* 0x000fe200000e0000 */
        /* <DEDUP_REMOVED lines=130> */
[----:B------:R-:W-:-:S02]  /*5450*/  VIADD R14, R12, 0x80 ;  /* 0x000000800c0e7836 */ /* 0x000fc40000000000 */
[----:B------:R-:W-:-:S03]  /*5460*/  @!P2 IMAD R0, R18, 0x8, R2 ;  /* 0x000000081200a824 */ /* 0x000fc600078e0202 */
[----:B------:R-:W-:Y:S01]  /*5470*/  WARPGROUP.ARRIVE ;  /* 0x00000000000079c5 */ /* 0x000fe20000000000 */
[----:B------:R-:W-:-:S05]  /*5480*/  @!P2 VIADD R0, R0, 0x38860 ;  /* 0x000388600000a836 */ /* 0x000fca0000000000 */
[----:B------:R-:W-:Y:S01]  /*5490*/  HGMMA.64x256x16.F32 R24, gdesc[UR4].tnspB, R24, gsb0 ;  /* 0x43e00000041879f0 */ /* 0x000fe20008000818 */
[----:B------:R-:W-:Y:S02]  /*54a0*/  R2UR UR4, R6 ;  /* 0x00000000060472ca */ /* 0x000fe400000e0000 */
[----:B------:R-:W-:Y:S02]  /*54b0*/  R2UR UR5, R7 ;  /* 0x00000000070572ca */ /* 0x000fe400000e0000 */
[----:B------:R-:W-:Y:S01]  /*54c0*/  R2UR UR6, R14 ;  /* 0x000000000e0672ca */ /* 0x000fe200000e0000 */
[C---:B------:R-:W-:Y:S01]  /*54d0*/  VIADD R14, R12.reuse, 0x100 ;  /* 0x000001000c0e7836 */ /* 0x040fe20000000000 */
[----:B------:R-:W-:Y:S01]  /*54e0*/  R2UR UR7, R15 ;  /* 0x000000000f0772ca */ /* 0x000fe200000e0000 */
[----:B------:R-:W-:Y:S01]  /*54f0*/  IMAD.MOV.U32 R15, RZ, RZ, 0x40000040 ;  /* 0x40000040ff0f7424 */ /* 0x000fe200078e00ff */
[----:B------:R-:W-:Y:S01]  /*5500*/  @!P2 PRMT R0, RZ, 0x654, R0 ;  /* 0x00000654ff00a816 */ /* 0x000fe20000000000 */
[----:B------:R-:W-:Y:S01]  /*5510*/  VIADD R12, R12, 0x180 ;  /* 0x000001800c0c7836 */ /* 0x000fe20000000000 */
        /* <DEDUP_REMOVED lines=21> */
[----:B------:R0:W-:Y:S02]  /*5670*/  @!P2 SYNCS.ARRIVE.TRANS64.RED.A1T0 RZ, [R0+URZ], RZ ;  /* 0x000000ff00ffa9a7 */ /* 0x0001e4000810043f */
[----:B0-----:R-:W-:-:S04]  /*5680*/  SEL R0, RZ, 0x1, P0 ;  /* 0x00000001ff007807 */ /* 0x001fc80000000000 */
[----:B------:R-:W-:Y:S01]  /*5690*/  LOP3.LUT R23, R23, R0, RZ, 0x3c, !PT ;  /* 0x0000000017177212 */ /* 0x000fe200078e3cff */
[----:B------:R-:W-:Y:S06]  /*56a0*/  @P1 BRA `(.L_x_1356) ;  /* 0xfffffff400201947 */ /* 0x000fec000383ffff */
.L_x_1355:
[----:B------:R-:W-:Y:S05]  /*56b0*/  BSYNC B0 ;  /* 0x0000000000007941 */ /* 0x000fea0003800000 */
.L_x_1354:
[----:B------:R-:W-:Y:S01]  /*56c0*/  BAR.SYNC.DEFER_BLOCKING 0xe, 0x100 ;  /* 0x0384000000007b1d */ /* 0x000fe20000010000 */
[C---:B------:R-:W-:Y:S01]  /*56d0*/  IMAD R3, R18.reuse, 0x40, R191 ;  /* 0x0000004012037824 */ /* 0x040fe200078e02bf */
[----:B------:R-:W-:Y:S01]  /*56e0*/  PLOP3.LUT P0, PT, PT, PT, PT, 0x8, 0x0 ;  /* 0x000000000000781c */ /* 0x000fe20003f0e170 */
[----:B------:R-:W-:Y:S02]  /*56f0*/  VIADD R18, R18, 0x1 ;  /* 0x0000000112127836 */ /* 0x000fe40000000000 */
        /* <DEDUP_REMOVED lines=11> */
[----:B-1----:R-:W-:Y:S01]  /*57b0*/  FMUL.FTZ R33, R42, R2 ;  /* 0x000000022a217220 */ /* 0x002fe20000410000 */
        /* <DEDUP_REMOVED lines=125> */
.L_x_1352:
        /* <DEDUP_REMOVED lines=31> */
.L_x_1358:
[----:B------:R-:W-:Y:S05]  /*6180*/  BSYNC B6 ;  /* 0x0000000000067941 */ /* 0x000fea0003800000 */
.L_x_1357:
        /* <DEDUP_REMOVED lines=12> */
.L_x_1362:
[----:B-1----:R1:W2:Y:S02]  /*6250*/  SYNCS.PHASECHK.TRANS64.TRYWAIT P0, [R2+URZ+0x38800], R3 ;  /* 0x03880003020075a7 */ /* 0x0022a4000800017f */
[----:B--2---:R-:W-:Y:S05]  /*6260*/  @!P0 NANOSLEEP.SYNCS 0x989680 ;  /* 0x009896800000895d */ /* 0x004fea0003900000 */
[----:B------:R-:W2:Y:S02]  /*6270*/  @!P0 SYNCS.PHASECHK.TRANS64 P0, [R2+URZ+0x38800], R3 ;  /* 0x03880003020085a7 */ /* 0x000ea4000800007f */
[----:B--2---:R-:W-:Y:S05]  /*6280*/  @!P0 BRA `(.L_x_1362) ;  /* 0xfffffffc00f08947 */ /* 0x004fea000383ffff */
.L_x_1361:
[----:B------:R-:W-:Y:S05]  /*6290*/  BSYNC B0 ;  /* 0x0000000000007941 */ /* 0x000fea0003800000 */
.L_x_1360:
[----:B------:R-:W-:Y:S05]  /*62a0*/  BRA `(.L_x_1363) ;  /* 0x00000020007c7947 */ /* 0x000fea0003800000 */
.L_x_1359:
        /* <DEDUP_REMOVED lines=37> */
.L_x_1365:
[----:B------:R-:W-:Y:S05]  /*6500*/  BSYNC B6 ;  /* 0x0000000000067941 */ /* 0x000fea0003800000 */
.L_x_1364:
        /* <DEDUP_REMOVED lines=11> */
.L_x_1623:
[----:B------:R-:W-:Y:S01]  /*65c0*/  IMAD.SHL.U32 R5, R188, 0x40, RZ ;  /* 0x00000040bc057824 */ /* 0x000fe200078e00ff */
[----:B------:R-:W-:Y:S01]  /*65d0*/  ULDC UR4, c[0x0][0x448] ;  /* 0x0001120000047ab9 */ /* 0x000fe20000000800 */
[----:B------:R-:W-:Y:S01]  /*65e0*/  BSSY B1, `(.L_x_1369) ;  /* 0x0000024000017945 */ /* 0x000fe20003800000 */
[----:B------:R-:W-:Y:S02]  /*65f0*/  CS2R R10, SRZ ;  /* 0x00000000000a7805 */ /* 0x000fe4000001ff00 */
        /* <DEDUP_REMOVED lines=8> */
[----:B------:R-:W-:Y:S02]  /*6680*/  LOP3.LUT R31, R8, R9, RZ, 0x3c, !PT ;  /* 0x00000009081f7212 */ /* 0x000fe400078e3cff */
[----:B------:R-:W-:-:S02]  /*6690*/  CS2R R8, SRZ ;  /* 0x0000000000087805 */ /* 0x000fc4000001ff00 */
[----:B------:R-:W-:Y:S02]  /*66a0*/  LOP3.LUT R12, R7, 0xfffffffe, RZ, 0xc0, !PT ;  /* 0xfffffffe070c7812 */ /* 0x000fe400078ec0ff */
[----:B------:R-:W-:-:S03]  /*66b0*/  CS2R R6, SRZ ;  /* 0x0000000000067805 */ /* 0x000fc6000001ff00 */
[----:B------:R-:W-:Y:S01]  /*66c0*/  IMAD.IADD R12, R219, 0x1, -R12 ;  /* 0x00000001db0c7824 */ /* 0x000fe200078e0a0c */
        /* <DEDUP_REMOVED lines=10> */
[-C--:B0-----:R-:W-:Y:S02]  /*6770*/  @!P3 IADD3 R26, P0, R3, R228.reuse, RZ ;  /* 0x000000e4031ab210 */ /* 0x081fe40007f1e0ff */
        /* <DEDUP_REMOVED lines=10> */
.L_x_1370:
[----:B------:R-:W-:Y:S05]  /*6820*/  BSYNC B1 ;  /* 0x0000000000017941 */ /* 0x000fea0003800000 */
.L_x_1369:
[----:B------:R-:W-:Y:S01]  /*6830*/  SHF.L.U32 R13, R12, 0x1f, RZ ;  /* 0x0000001f0c0d7819 */ /* 0x000fe200000006ff */
[----:B--2---:R-:W-:Y:S01]  /*6840*/  IMAD R3, R192, 0x200, R31 ;  /* 0x00000200c0037824 */ /* 0x004fe200078e021f */
[----:B------:R-:W-:Y:S01]  /*6850*/  LOP3.LUT P1, RZ, R188, 0x4, RZ, 0xc0, !PT ;  /* 0x00000004bcff7812 */ /* 0x000fe2000782c0ff */
[----:B0---45:R-:W-:Y:S01]  /*6860*/  IMAD.MOV.U32 R14, RZ, RZ, R10 ;  /* 0x000000ffff0e7224 */ /* 0x031fe200078e000a */
[----:B------:R-:W0:Y:S01]  /*6870*/  SYNCS.PHASECHK.TRANS64.TRYWAIT P0, [R2+URZ+0x38800], R13 ;  /* 0x0388000d020075a7 */ /* 0x000e22000800017f */
[----:B------:R-:W-:Y:S01]  /*6880*/  IMAD R3, R3, 0x2, R2 ;  /* 0x0000000203037824 */ /* 0x000fe200078e0202 */
[--C-:B------:R-:W-:Y:S01]  /*6890*/  SHF.R.U64 R33, R10, 0x10, R11.reuse ;  /* 0x000000100a217819 */ /* 0x100fe2000000120b */
[--C-:B------:R-:W-:Y:S01]  /*68a0*/  IMAD.MOV.U32 R15, RZ, RZ, R11.reuse ;  /* 0x000000ffff0f7224 */ /* 0x100fe200078e000b */
        /* <DEDUP_REMOVED lines=27> */
.L_x_1624:
[----:B------:R-:W-:Y:S05]  /*6a60*/  BSYNC B1 ;  /* 0x0000000000017941 */ /* 0x000fea0003800000 */
.L_x_1371:
        /* <DEDUP_REMOVED lines=9> */
[----:B------:R-:W-:Y:S02]  /*6b00*/  HADD2.F32 R15, -RZ, R29.H0_H0 ;  /* 0x2000001dff0f7230 */ /* 0x000fe40000004100 */
[----:B0-----:R-:W-:Y:S02]  /*6b10*/  HADD2.F32 R13, -RZ, R31.H0_H0 ;  /* 0x2000001fff0d7230 */ /* 0x001fe40000004100 */
        /* <DEDUP_REMOVED lines=35> */
.L_x_1376:
[----:B------:R-:W-:Y:S05]  /*6d50*/  BSYNC B2 ;  /* 0x0000000000027941 */ /* 0x000fea0003800000 */
.L_x_1375:
[----:B------:R-:W-:Y:S05]  /*6d60*/  @P1 BRA `(.L_x_1374) ;  /* 0x0000000000981947 */ /* 0x000fea0003800000 */
[----:B-1----:R-:W1:Y:S01]  /*6d70*/  LDS.128 R4, [R0] ;  /* 0x0000000000047984 */ /* 0x002e620000000c00 */
        /* <DEDUP_REMOVED lines=37> */
.L_x_1374:
[----:B------:R-:W-:Y:S05]  /*6fd0*/  BSYNC B1 ;  /* 0x0000000000017941 */ /* 0x000fea0003800000 */
.L_x_1373:
        /* <DEDUP_REMOVED lines=18> */
[-C--:B0-----:R-:W-:Y:S01]  /*7100*/  FMUL.FTZ R13, R24, R4.reuse ;  /* 0x00000004180d7220 */ /* 0x081fe20000410000 */
[----:B------:R-:W-:Y:S01]  /*7110*/  FMUL.FTZ R15, R20, R4 ;  /* 0x00000004140f7220 */ /* 0x000fe20000410000 */
        /* <DEDUP_REMOVED lines=25> */
.L_x_1379:
[----:B------:R-:W-:Y:S05]  /*72b0*/  BSYNC B1 ;  /* 0x0000000000017941 */ /* 0x000fea0003800000 */
.L_x_1378:
[----:B------:R-:W-:Y:S05]  /*72c0*/  @P1 BRA `(.L_x_1377) ;  /* 0x0000001000501947 */ /* 0x000fea0003800000 */
[----:B-1----:R-:W1:Y:S01]  /*72d0*/  LDS.128 R4, [R0+0x1000] ;  /* 0x0010000000047984 */ /* 0x002e620000000c00 */
[----:B------:R-:W-:Y:S02]  /*72e0*/  HADD2.F32 R15, -RZ, R30.H0_H0 ;  /* 0x2000001eff0f7230 */ /* 0x000fe40000004100 */
[----:B0-----:R-:W-:Y:S02]  /*72f0*/  HADD2.F32 R13, -RZ, R32.H0_H0 ;  /* 0x20000020ff0d7230 */ /* 0x001fe40000004100 */
        /* <DEDUP_REMOVED lines=36> */
.L_x_1367:
        /* <DEDUP_REMOVED lines=8> */
.L_x_1630:
        /* <DEDUP_REMOVED lines=23> */
.L_x_1382:
[----:B------:R-:W-:Y:S05]  /*7730*/  BSYNC B1 ;  /* 0x0000000000017941 */ /* 0x000fea0003800000 */
.L_x_1381:
        /* <DEDUP_REMOVED lines=11> */
[----:B------:R-:W-:Y:S01]  /*77f0*/  IMAD.MOV.U32 R8, RZ, RZ, R5 ;  /* 0x000000ffff087224 */ /* 0x000fe200078e0005 */
[----:B------:R-:W-:Y:S01]  /*7800*/  SHF.R.U64 R45, R6, 0x10, R7 ;  /* 0x00000010062d7819 */ /* 0x000fe20000001207 */
[----:B------:R-:W-:Y:S01]  /*7810*/  IMAD.MOV.U32 R38, RZ, RZ, R6 ;  /* 0x000000ffff267224 */ /* 0x000fe200078e0006 */
[----:B------:R-:W-:Y:S01]  /*7820*/  SHF.R.U32.HI R10, RZ, 0x10, R11 ;  /* 0x00000010ff0a7819 */ /* 0x000fe2000001160b */
[----:B------:R-:W-:Y:S01]  /*7830*/  IMAD.MOV.U32 R4, RZ, RZ, R7 ;  /* 0x000000ffff047224 */ /* 0x000fe200078e0007 */
[----:B------:R-:W0:Y:S01]  /*7840*/  LDC R13, c[0x0][0x3f4] ;  /* 0x0000fd00ff0d7b82 */ /* 0x000e220000000800 */
[----:B------:R-:W-:Y:S01]  /*7850*/  SHF.R.U32.HI R5, RZ, 0x10, R5 ;  /* 0x00000010ff057819 */ /* 0x000fe20000011605 */
        /* <DEDUP_REMOVED lines=15> */
.L_x_1631:
[----:B------:R-:W-:Y:S05]  /*7950*/  BSYNC B1 ;  /* 0x0000000000017941 */ /* 0x000fea0003800000 */
.L_x_1383:
[----:B------:R-:W-:Y:S01]  /*7960*/  BSSY B1, `(.L_x_1385) ;  /* 0x0000059000017945 */ /* 0x000fe20003800000 */
[----:B0-----:R-:W-:-:S03]  /*7970*/  LOP3.LUT R3, R0, 0x38, RZ, 0xc0, !PT ;  /* 0x0000003800037812 */ /* 0x001fc600078ec0ff */
[----:B------:R-:W-:Y:S05]  /*7980*/  @P2 BRA `(.L_x_1386) ;  /* 0x0000000400582947 */ /* 0x000fea0003800000 */
[----:B------:R-:W-:Y:S02]  /*7990*/  IMAD.SHL.U32 R0, R188, 0x40, RZ ;  /* 0x00000040bc007824 */ /* 0x000fe400078e00ff */
[----:B------:R-:W-:Y:S02]  /*79a0*/  HADD2.F32 R27, -RZ, R41.H0_H0 ;  /* 0x20000029ff1b7230 */ /* 0x000fe40000004100 */
[----:B------:R-:W-:Y:S01]  /*79b0*/  HADD2.F32 R29, -RZ, R39.H0_H0 ;  /* 0x20000027ff1d7230 */ /* 0x000fe20000004100 */
[----:B------:R-:W-:Y:S01]  /*79c0*/  LOP3.LUT R9, R0, 0x1c0, RZ, 0xc0, !PT ;  /* 0x000001c000097812 */ /* 0x000fe200078ec0ff */
[----:B------:R-:W-:-:S03]  /*79d0*/  HADD2.F32 R31, -RZ, R44.H0_H0 ;  /* 0x2000002cff1f7230 */ /* 0x000fc60000004100 */
[--C-:B------:R-:W-:Y:S02]  /*79e0*/  SHF.R.U32.HI R4, RZ, 0x3, R9.reuse ;  /* 0x00000003ff047819 */ /* 0x100fe40000011609 */
[----:B------:R-:W-:Y:S02]  /*79f0*/  LOP3.LUT R0, R9, 0x38, R16, 0xf8, !PT ;  /* 0x0000003809007812 */ /* 0x000fe400078ef810 */
[----:B------:R-:W-:Y:S02]  /*7a00*/  LOP3.LUT R9, R4, R3, R9, 0x1e, !PT ;  /* 0x0000000304097212 */ /* 0x000fe400078e1e09 */
[----:B------:R-:W-:-:S03]  /*7a10*/  LOP3.LUT R5, R0, R4, RZ, 0x3c, !PT ;  /* 0x0000000400057212 */ /* 0x000fc600078e3cff */
[C---:B------:R-:W-:Y:S02]  /*7a20*/  IMAD R9, R192.reuse, 0x200, R9 ;  /* 0x00000200c0097824 */ /* 0x040fe400078e0209 */
[----:B------:R-:W-:Y:S02]  /*7a30*/  IMAD R5, R192, 0x200, R5 ;  /* 0x00000200c0057824 */ /* 0x000fe400078e0205 */
[--C-:B------:R-:W-:Y:S02]  /*7a40*/  IMAD R36, R9, 0x2, R2.reuse ;  /* 0x0000000209247824 */ /* 0x100fe400078e0202 */
[----:B------:R-:W-:-:S03]  /*7a50*/  IMAD R34, R5, 0x2, R2 ;  /* 0x0000000205227824 */ /* 0x000fc600078e0202 */
[----:B------:R-:W0:Y:S04]  /*7a60*/  LDS.128 R8, [R36+0x20400] ;  /* 0x0204000024087984 */ /* 0x000e280000000c00 */
[----:B------:R-:W1:Y:S01]  /*7a70*/  LDS.128 R4, [R34+0x20400] ;  /* 0x0204000022047984 */ /* 0x000e620000000c00 */
[----:B0-----:R-:W-:Y:S02]  /*7a80*/  HADD2.F32 R20, -RZ, R8.H0_H0 ;  /* 0x20000008ff147230 */ /* 0x001fe40000004100 */
[----:B------:R-:W-:Y:S02]  /*7a90*/  HADD2.F32 R21, -RZ, R9.H0_H0 ;  /* 0x20000009ff157230 */ /* 0x000fe40000004100 */
[----:B-1----:R-:W-:Y:S02]  /*7aa0*/  HADD2.F32 R0, -RZ, R4.H0_H0 ;  /* 0x20000004ff007230 */ /* 0x002fe40000004100 */
[C---:B------:R-:W-:Y:S01]  /*7ab0*/  FMUL.FTZ R33, R20.reuse, R29 ;  /* 0x0000001d14217220 */ /* 0x040fe20000410000 */
[----:B------:R-:W-:Y:S01]  /*7ac0*/  FMUL.FTZ R35, R20, R27 ;  /* 0x0000001b14237220 */ /* 0x000fe20000410000 */
[----:B------:R-:W-:-:S02]  /*7ad0*/  HADD2.F32 R20, -RZ, R39.H1_H1 ;  /* 0x30000027ff147230 */ /* 0x000fc40000004100 */
[C---:B------:R-:W-:Y:S01]  /*7ae0*/  FFMA.FTZ R33, R0.reuse, R27, -R33 ;  /* 0x0000001b00217223 */ /* 0x040fe20000010821 */
[----:B------:R-:W-:Y:S01]  /*7af0*/  FFMA.FTZ R35, R0, R29, R35 ;  /* 0x0000001d00237223 */ /* 0x000fe20000010023 */
[----:B------:R-:W-:Y:S02]  /*7b00*/  HADD2.F32 R0, -RZ, R41.H1_H1 ;  /* 0x30000029ff007230 */ /* 0x000fe40000004100 */
[C---:B------:R-:W-:Y:S01]  /*7b10*/  FMUL.FTZ R30, R21.reuse, R20 ;  /* 0x00000014151e7220 */ /* 0x040fe20000410000 */
[----:B------:R-:W-:Y:S02]  /*7b20*/  HADD2.F32 R13, -RZ, R5.H0_H0 ;  /* 0x20000005ff0d7230 */ /* 0x000fe40000004100 */
[----:B------:R-:W-:Y:S02]  /*7b30*/  HADD2.F32 R8, -RZ, R8.H1_H1 ;  /* 0x30000008ff087230 */ /* 0x000fe40000004100 */
[----:B------:R-:W-:Y:S01]  /*7b40*/  FMUL.FTZ R21, R21, R0 ;  /* 0x0000000015157220 */ /* 0x000fe20000410000 */
[----:B------:R-:W-:-:S02]  /*7b50*/  HADD2.F32 R27, -RZ, R42.H0_H0 ;  /* 0x2000002aff1b7230 */ /* 0x000fc40000004100 */
[C---:B------:R-:W-:Y:S01]  /*7b60*/  FFMA.FTZ R30, R13.reuse, R0, -R30 ;  /* 0x000000000d1e7223 */ /* 0x040fe2000001081e */
[----:B------:R-:W-:Y:S02]  /*7b70*/  HADD2.F32 R4, -RZ, R4.H1_H1 ;  /* 0x30000004ff047230 */ /* 0x000fe40000004100 */
[C---:B------:R-:W-:Y:S01]  /*7b80*/  FMUL.FTZ R37, R8.reuse, R31 ;  /* 0x0000001f08257220 */ /* 0x040fe20000410000 */
[----:B------:R-:W-:Y:S02]  /*7b90*/  HADD2.F32 R9, -RZ, R9.H1_H1 ;  /* 0x30000009ff097230 */ /* 0x000fe40000004100 */
[----:B------:R-:W-:Y:S01]  /*7ba0*/  FMUL.FTZ R29, R8, R27 ;  /* 0x0000001b081d7220 */ /* 0x000fe20000410000 */
[----:B------:R-:W-:Y:S02]  /*7bb0*/  HADD2.F32 R8, -RZ, R44.H1_H1 ;  /* 0x3000002cff087230 */ /* 0x000fe40000004100 */
[----:B------:R-:W-:Y:S01]  /*7bc0*/  FFMA.FTZ R20, R13, R20, R21 ;  /* 0x000000140d147223 */ /* 0x000fe20000010015 */
[----:B------:R-:W-:-:S02]  /*7bd0*/  HADD2.F32 R0, -RZ, R42.H1_H1 ;  /* 0x3000002aff007230 */ /* 0x000fc40000004100 */
[C---:B------:R-:W-:Y:S01]  /*7be0*/  FFMA.FTZ R26, R4.reuse, R27, -R37 ;  /* 0x0000001b041a7223 */ /* 0x040fe20000010825 */
[----:B------:R-:W-:Y:S02]  /*7bf0*/  HADD2.F32 R24, -RZ, R10.H0_H0 ;  /* 0x2000000aff187230 */ /* 0x000fe40000004100 */
[----:B------:R-:W-:Y:S01]  /*7c00*/  FFMA.FTZ R28, R4, R31, R29 ;  /* 0x0000001f041c7223 */ /* 0x000fe2000001001d */
[----:B------:R-:W-:Y:S02]  /*7c10*/  HADD2.F32 R21, -RZ, R38.H0_H0 ;  /* 0x20000026ff157230 */ /* 0x000fe40000004100 */
[C---:B------:R-:W-:Y:S01]  /*7c20*/  FMUL.FTZ R4, R9.reuse, R8 ;  /* 0x0000000809047220 */ /* 0x040fe20000410000 */
[----:B------:R-:W-:Y:S02]  /*7c30*/  HADD2.F32 R5, -RZ, R5.H1_H1 ;  /* 0x30000005ff057230 */ /* 0x000fe40000004100 */
[----:B------:R-:W-:Y:S01]  /*7c40*/  FMUL.FTZ R32, R9, R0 ;  /* 0x0000000009207220 */ /* 0x000fe20000410000 */
[----:B------:R-:W-:-:S02]  /*7c50*/  HADD2.F32 R14, -RZ, R6.H0_H0 ;  /* 0x20000006ff0e7230 */ /* 0x000fc40000004100 */
[C---:B------:R-:W-:Y:S01]  /*7c60*/  FMUL.FTZ R37, R24.reuse, R21 ;  /* 0x0000001518257220 */ /* 0x040fe20000410000 */
[----:B------:R-:W-:Y:S02]  /*7c70*/  HADD2.F32 R13, -RZ, R40.H0_H0 ;  /* 0x20000028ff0d7230 */ /* 0x000fe40000004100 */
[C---:B------:R-:W-:Y:S01]  /*7c80*/  FFMA.FTZ R29, R5.reuse, R0, -R4 ;  /* 0x00000000051d7223 */ /* 0x040fe20000010804 */
[----:B------:R-:W-:Y:S02]  /*7c90*/  HADD2.F32 R10, -RZ, R10.H1_H1 ;  /* 0x3000000aff0a7230 */ /* 0x000fe40000004100 */
[----:B------:R-:W-:Y:S01]  /*7ca0*/  FFMA.FTZ R31, R5, R8, R32 ;  /* 0x00000008051f7223 */ /* 0x000fe20000010020 */
[----:B------:R-:W-:Y:S02]  /*7cb0*/  HADD2.F32 R27, -RZ, R45.H0_H0 ;  /* 0x2000002dff1b7230 */ /* 0x000fe40000004100 */
[----:B------:R-:W-:Y:S01]  /*7cc0*/  FMUL.FTZ R24, R24, R13 ;  /* 0x0000000d18187220 */ /* 0x000fe20000410000 */
[----:B------:R-:W-:-:S02]  /*7cd0*/  HADD2.F32 R9, -RZ, R43.H0_H0 ;  /* 0x2000002bff097230 */ /* 0x000fc40000004100 */
[----:B------:R-:W-:Y:S01]  /*7ce0*/  FFMA.FTZ R37, R14, R13, -R37 ;  /* 0x0000000d0e257223 */ /* 0x000fe20000010825 */
[----:B------:R-:W-:Y:S02]  /*7cf0*/  HADD2.F32 R6, -RZ, R6.H1_H1 ;  /* 0x30000006ff067230 */ /* 0x000fe40000004100 */
[C---:B------:R-:W-:Y:S01]  /*7d00*/  FMUL.FTZ R5, R10.reuse, R27 ;  /* 0x0000001b0a057220 */ /* 0x040fe20000410000 */
[----:B------:R-:W-:Y:S02]  /*7d10*/  HADD2.F32 R25, -RZ, R11.H0_H0 ;  /* 0x2000000bff197230 */ /* 0x000fe40000004100 */
[----:B------:R-:W-:Y:S01]  /*7d20*/  FMUL.FTZ R13, R10, R9 ;  /* 0x000000090a0d7220 */ /* 0x000fe20000410000 */
[----:B------:R-:W-:Y:S02]  /*7d30*/  HADD2.F32 R8, -RZ, R38.H1_H1 ;  /* 0x30000026ff087230 */ /* 0x000fe40000004100 */
[----:B------:R-:W-:Y:S01]  /*7d40*/  FFMA.FTZ R24, R14, R21, R24 ;  /* 0x000000150e187223 */ /* 0x000fe20000010018 */
[----:B------:R-:W-:-:S02]  /*7d50*/  HADD2.F32 R0, -RZ, R40.H1_H1 ;  /* 0x30000028ff007230 */ /* 0x000fc40000004100 */
[C---:B------:R-:W-:Y:S01]  /*7d60*/  FFMA.FTZ R14, R6.reuse, R9, -R5 ;  /* 0x00000009060e7223 */ /* 0x040fe20000010805 */
[----:B------:R-:W-:Y:S02]  /*7d70*/  HADD2.F32 R11, -RZ, R11.H1_H1 ;  /* 0x3000000bff0b7230 */ /* 0x000fe40000004100 */
[----:B------:R-:W-:Y:S01]  /*7d80*/  FFMA.FTZ R13, R6, R27, R13 ;  /* 0x0000001b060d7223 */ /* 0x000fe2000001000d */
[----:B------:R-:W-:Y:S02]  /*7d90*/  HADD2.F32 R10, -RZ, R45.H1_H1 ;  /* 0x3000002dff0a7230 */ /* 0x000fe40000004100 */
[C---:B------:R-:W-:Y:S01]  /*7da0*/  FMUL.FTZ R6, R25.reuse, R8 ;  /* 0x0000000819067220 */ /* 0x040fe20000410000 */
[----:B------:R-:W-:Y:S02]  /*7db0*/  HADD2.F32 R4, -RZ, R43.H1_H1 ;  /* 0x3000002bff047230 */ /* 0x000fe40000004100 */
[----:B------:R-:W-:Y:S01]  /*7dc0*/  FMUL.FTZ R25, R25, R0 ;  /* 0x0000000019197220 */ /* 0x000fe20000410000 */
[----:B------:R-:W-:-:S02]  /*7dd0*/  HADD2.F32 R15, -RZ, R7.H0_H0 ;  /* 0x20000007ff0f7230 */ /* 0x000fc40000004100 */
[C---:B------:R-:W-:Y:S01]  /*7de0*/  FMUL.FTZ R32, R11.reuse, R10 ;  /* 0x0000000a0b207220 */ /* 0x040fe20000410000 */
[----:B------:R-:W-:Y:S02]  /*7df0*/  HADD2.F32 R7, -RZ, R7.H1_H1 ;  /* 0x30000007ff077230 */ /* 0x000fe40000004100 */
[----:B------:R-:W-:Y:S01]  /*7e00*/  FMUL.FTZ R5, R11, R4 ;  /* 0x000000040b057220 */ /* 0x000fe20000410000 */
[----:B------:R-:W-:Y:S01]  /*7e10*/  F2FP.F16.F32.PACK_AB R9, R31, R20 ;  /* 0x000000141f09723e */ /* 0x000fe200000000ff */
[C---:B------:R-:W-:Y:S01]  /*7e20*/  FFMA.FTZ R0, R15.reuse, R0, -R6 ;  /* 0x000000000f007223 */ /* 0x040fe20000010806 */
[----:B------:R-:W-:Y:S01]  /*7e30*/  FFMA.FTZ R11, R15, R8, R25 ;  /* 0x000000080f0b7223 */ /* 0x000fe20000010019 */
[C---:B------:R-:W-:Y:S01]  /*7e40*/  FFMA.FTZ R15, R7.reuse, R4, -R32 ;  /* 0x00000004070f7223 */ /* 0x040fe20000010820 */
[----:B------:R-:W-:Y:S01]  /*7e50*/  FFMA.FTZ R32, R7, R10, R5 ;  /* 0x0000000a07207223 */ /* 0x000fe20000010005 */
[----:B------:R-:W-:Y:S02]  /*7e60*/  F2FP.F16.F32.PACK_AB R4, R26, R33 ;  /* 0x000000211a04723e */ /* 0x000fe400000000ff */
[----:B------:R-:W-:-:S02]  /*7e70*/  F2FP.F16.F32.PACK_AB R5, R29, R30 ;  /* 0x0000001e1d05723e */ /* 0x000fc400000000ff */
[----:B------:R-:W-:Y:S02]  /*7e80*/  F2FP.F16.F32.PACK_AB R6, R14, R37 ;  /* 0x000000250e06723e */ /* 0x000fe400000000ff */
[----:B------:R-:W-:Y:S02]  /*7e90*/  F2FP.F16.F32.PACK_AB R7, R15, R0 ;  /* 0x000000000f07723e */ /* 0x000fe400000000ff */
[----:B------:R-:W-:Y:S02]  /*7ea0*/  F2FP.F16.F32.PACK_AB R8, R28, R35 ;  /* 0x000000231c08723e */ /* 0x000fe400000000ff */
[----:B------:R-:W-:Y:S01]  /*7eb0*/  F2FP.F16.F32.PACK_AB R10, R13, R24 ;  /* 0x000000180d0a723e */ /* 0x000fe200000000ff */
[----:B------:R0:W-:Y:S01]  /*7ec0*/  STS.128 [R34+0x20400], R4 ;  /* 0x0204000422007388 */ /* 0x0001e20000000c00 */
[----:B------:R-:W-:-:S05]  /*7ed0*/  F2FP.F16.F32.PACK_AB R11, R32, R11 ;  /* 0x0000000b200b723e */ /* 0x000fca00000000ff */
[----:B------:R0:W-:Y:S02]  /*7ee0*/  STS.128 [R36+0x20400], R8 ;  /* 0x0204000824007388 */ /* 0x0001e40000000c00 */
.L_x_1386:
[----:B------:R-:W-:Y:S05]  /*7ef0*/  BSYNC B1 ;  /* 0x0000000000017941 */ /* 0x000fea0003800000 */
.L_x_1385:
[----:B------:R-:W-:Y:S05]  /*7f00*/  @P0 BRA `(.L_x_1377) ;  /* 0x0000000400400947 */ /* 0x000fea0003800000 */
[--C-:B------:R-:W-:Y:S01]  /*7f10*/  SHF.R.U32.HI R0, RZ, 0x3, R230.reuse ;  /* 0x00000003ff007819 */ /* 0x100fe200000116e6 */
[----:B0-----:R-:W0:Y:S01]  /*7f20*/  LDS.128 R4, [R229+0x20400] ;  /* 0x02040000e5047984 */ /* 0x001e220000000c00 */
[----:B------:R-:W-:Y:S02]  /*7f30*/  HADD2.F32 R26, -RZ, R41.H0_H0 ;  /* 0x20000029ff1a7230 */ /* 0x000fe40000004100 */
[----:B------:R-:W-:Y:S01]  /*7f40*/  LOP3.LUT R0, R0, R3, R230, 0x1e, !PT ;  /* 0x0000000300007212 */ /* 0x000fe200078e1ee6 */
[--C-:B------:R-:W-:Y:S02]  /*7f50*/  HADD2.F32 R28, -RZ, R39.reuse.H0_H0 ;  /* 0x20000027ff1c7230 */ /* 0x100fe40000004100 */
[----:B------:R-:W-:Y:S02]  /*7f60*/  HADD2.F32 R30, -RZ, R44.H0_H0 ;  /* 0x2000002cff1e7230 */ /* 0x000fe40000004100 */
[----:B------:R-:W-:Y:S02]  /*7f70*/  IMAD.IADD R3, R231, 0x1, R0 ;  /* 0x00000001e7037824 */ /* 0x000fe400078e0200 */
[----:B------:R-:W-:-:S02]  /*7f80*/  HADD2.F32 R37, -RZ, R39.H1_H1 ;  /* 0x30000027ff257230 */ /* 0x000fc40000004100 */
[----:B------:R-:W-:Y:S02]  /*7f90*/  IMAD R3, R3, 0x2, R2 ;  /* 0x0000000203037824 */ /* 0x000fe400078e0202 */
[----:B------:R-:W-:Y:S02]  /*7fa0*/  HADD2.F32 R35, -RZ, R41.H1_H1 ;  /* 0x30000029ff237230 */ /* 0x000fe40000004100 */
[----:B------:R-:W-:Y:S01]  /*7fb0*/  HADD2.F32 R39, -RZ, R44.H1_H1 ;  /* 0x3000002cff277230 */ /* 0x000fe20000004100 */
[----:B------:R-:W1:Y:S01]  /*7fc0*/  LDS.128 R8, [R3+0x20400] ;  /* 0x0204000003087984 */ /* 0x000e620000000c00 */
[----:B------:R-:W-:Y:S02]  /*7fd0*/  HADD2.F32 R34, -RZ, R45.H0_H0 ;  /* 0x2000002dff227230 */ /* 0x000fe40000004100 */
[----:B------:R-:W-:Y:S02]  /*7fe0*/  HADD2.F32 R32, -RZ, R38.H0_H0 ;  /* 0x20000026ff207230 */ /* 0x000fe40000004100 */
[----:B0-----:R-:W-:-:S02]  /*7ff0*/  HADD2.F32 R0, -RZ, R4.H0_H0 ;  /* 0x20000004ff007230 */ /* 0x001fc40000004100 */
[----:B------:R-:W-:Y:S02]  /*8000*/  HADD2.F32 R4, -RZ, R4.H1_H1 ;  /* 0x30000004ff047230 */ /* 0x000fe40000004100 */
[--C-:B------:R-:W-:Y:S02]  /*8010*/  HADD2.F32 R13, -RZ, R5.reuse.H0_H0 ;  /* 0x20000005ff0d7230 */ /* 0x100fe40000004100 */
[----:B------:R-:W-:Y:S02]  /*8020*/  HADD2.F32 R5, -RZ, R5.H1_H1 ;  /* 0x30000005ff057230 */ /* 0x000fe40000004100 */
[--C-:B------:R-:W-:Y:S02]  /*8030*/  HADD2.F32 R14, -RZ, R6.reuse.H0_H0 ;  /* 0x20000006ff0e7230 */ /* 0x100fe40000004100 */
[----:B------:R-:W-:Y:S02]  /*8040*/  HADD2.F32 R6, -RZ, R6.H1_H1 ;  /* 0x30000006ff067230 */ /* 0x000fe40000004100 */
[----:B------:R-:W-:-:S02]  /*8050*/  HADD2.F32 R15, -RZ, R7.H0_H0 ;  /* 0x20000007ff0f7230 */ /* 0x000fc40000004100 */
[----:B------:R-:W-:Y:S02]  /*8060*/  HADD2.F32 R7, -RZ, R7.H1_H1 ;  /* 0x30000007ff077230 */ /* 0x000fe40000004100 */
[--C-:B-1----:R-:W-:Y:S02]  /*8070*/  HADD2.F32 R20, -RZ, R8.reuse.H0_H0 ;  /* 0x20000008ff147230 */ /* 0x102fe40000004100 */
[----:B------:R-:W-:Y:S02]  /*8080*/  HADD2.F32 R8, -RZ, R8.H1_H1 ;  /* 0x30000008ff087230 */ /* 0x000fe40000004100 */
[----:B------:R-:W-:Y:S02]  /*8090*/  HADD2.F32 R21, -RZ, R9.H0_H0 ;  /* 0x20000009ff157230 */ /* 0x000fe40000004100 */
[-C--:B------:R-:W-:Y:S01]  /*80a0*/  FMUL.FTZ R27, R28, R20.reuse ;  /* 0x000000141c1b7220 */ /* 0x080fe20000410000 */
[----:B------:R-:W-:Y:S01]  /*80b0*/  FMUL.FTZ R29, R26, R20 ;  /* 0x000000141a1d7220 */ /* 0x000fe20000410000 */
[----:B------:R-:W-:-:S02]  /*80c0*/  HADD2.F32 R20, -RZ, R42.H0_H0 ;  /* 0x2000002aff147230 */ /* 0x000fc40000004100 */
[----:B------:R-:W-:Y:S01]  /*80d0*/  FMUL.FTZ R31, R30, R8 ;  /* 0x000000081e1f7220 */ /* 0x000fe20000410000 */
[-C--:B------:R-:W-:Y:S01]  /*80e0*/  FFMA.FTZ R27, R26, R0.reuse, -R27 ;  /* 0x000000001a1b7223 */ /* 0x080fe2000001081b */
[----:B------:R-:W-:Y:S01]  /*80f0*/  FFMA.FTZ R29, R28, R0, R29 ;  /* 0x000000001c1d7223 */ /* 0x000fe2000001001d */
[----:B------:R-:W-:Y:S02]  /*8100*/  HADD2.F32 R9, -RZ, R9.H1_H1 ;  /* 0x30000009ff097230 */ /* 0x000fe40000004100 */
[C---:B------:R-:W-:Y:S01]  /*8110*/  FMUL.FTZ R33, R20.reuse, R8 ;  /* 0x0000000814217220 */ /* 0x040fe20000410000 */
[-C--:B------:R-:W-:Y:S01]  /*8120*/  FFMA.FTZ R0, R20, R4.reuse, -R31 ;  /* 0x0000000414007223 */ /* 0x080fe2000001081f */
[-C--:B------:R-:W-:Y:S01]  /*8130*/  FMUL.FTZ R20, R37, R21.reuse ;  /* 0x0000001525147220 */ /* 0x080fe20000410000 */
[----:B------:R-:W-:Y:S01]  /*8140*/  FMUL.FTZ R26, R35, R21 ;  /* 0x00000015231a7220 */ /* 0x000fe20000410000 */
[----:B------:R-:W-:Y:S02]  /*8150*/  HADD2.F32 R21, -RZ, R42.H1_H1 ;  /* 0x3000002aff157230 */ /* 0x000fe40000004100 */
[----:B------:R-:W-:Y:S01]  /*8160*/  FFMA.FTZ R8, R30, R4, R33 ;  /* 0x000000041e087223 */ /* 0x000fe20000010021 */
[----:B------:R-:W-:Y:S01]  /*8170*/  FMUL.FTZ R4, R39, R9 ;  /* 0x0000000927047220 */ /* 0x000fe20000410000 */
[----:B------:R-:W-:-:S02]  /*8180*/  HADD2.F32 R24, -RZ, R10.H0_H0 ;  /* 0x2000000aff187230 */ /* 0x000fc40000004100 */
[----:B------:R-:W-:Y:S01]  /*8190*/  FFMA.FTZ R20, R35, R13, -R20 ;  /* 0x0000000d23147223 */ /* 0x000fe20000010814 */
[----:B------:R-:W-:Y:S02]  /*81a0*/  HADD2.F32 R10, -RZ, R10.H1_H1 ;  /* 0x3000000aff0a7230 */ /* 0x000fe40000004100 */
[C---:B------:R-:W-:Y:S01]  /*81b0*/  FMUL.FTZ R28, R21.reuse, R9 ;  /* 0x00000009151c7220 */ /* 0x040fe20000410000 */
[----:B------:R-:W-:Y:S01]  /*81c0*/  FFMA.FTZ R9, R21, R5, -R4 ;  /* 0x0000000515097223 */ /* 0x000fe20000010804 */
[----:B------:R-:W-:Y:S01]  /*81d0*/  FFMA.FTZ R26, R37, R13, R26 ;  /* 0x0000000d251a7223 */ /* 0x000fe2000001001a */
[----:B------:R-:W-:Y:S02]  /*81e0*/  HADD2.F32 R4, -RZ, R43.H0_H0 ;  /* 0x2000002bff047230 */ /* 0x000fe40000004100 */
[----:B------:R-:W-:Y:S01]  /*81f0*/  FFMA.FTZ R13, R39, R5, R28 ;  /* 0x00000005270d7223 */ /* 0x000fe2000001001c */
[----:B------:R-:W-:Y:S02]  /*8200*/  HADD2.F32 R30, -RZ, R40.H0_H0 ;  /* 0x20000028ff1e7230 */ /* 0x000fe40000004100 */
[----:B------:R-:W-:Y:S01]  /*8210*/  FMUL.FTZ R5, R34, R10 ;  /* 0x0000000a22057220 */ /* 0x000fe20000410000 */
[----:B------:R-:W-:-:S02]  /*8220*/  HADD2.F32 R25, -RZ, R11.H0_H0 ;  /* 0x2000000bff197230 */ /* 0x000fc40000004100 */
[----:B------:R-:W-:Y:S01]  /*8230*/  FMUL.FTZ R33, R4, R10 ;  /* 0x0000000a04217220 */ /* 0x000fe20000410000 */
[----:B------:R-:W-:Y:S02]  /*8240*/  HADD2.F32 R11, -RZ, R11.H1_H1 ;  /* 0x3000000bff0b7230 */ /* 0x000fe40000004100 */
[-C--:B------:R-:W-:Y:S01]  /*8250*/  FMUL.FTZ R21, R32, R24.reuse ;  /* 0x0000001820157220 */ /* 0x080fe20000410000 */
[----:B------:R-:W-:Y:S01]  /*8260*/  FMUL.FTZ R31, R30, R24 ;  /* 0x000000181e1f7220 */ /* 0x000fe20000410000 */
[----:B------:R-:W-:Y:S01]  /*8270*/  FFMA.FTZ R10, R4, R6, -R5 ;  /* 0x00000006040a7223 */ /* 0x000fe20000010805 */
[----:B------:R-:W-:Y:S02]  /*8280*/  HADD2.F32 R37, -RZ, R38.H1_H1 ;  /* 0x30000026ff257230 */ /* 0x000fe40000004100 */
[-C--:B------:R-:W-:Y:S01]  /*8290*/  FFMA.FTZ R21, R30, R14.reuse, -R21 ;  /* 0x0000000e1e157223 */ /* 0x080fe20000010815 */
[----:B------:R-:W-:Y:S02]  /*82a0*/  HADD2.F32 R39, -RZ, R45.H1_H1 ;  /* 0x3000002dff277230 */ /* 0x000fe40000004100 */
[----:B------:R-:W-:Y:S01]  /*82b0*/  FFMA.FTZ R31, R32, R14, R31 ;  /* 0x0000000e201f7223 */ /* 0x000fe2000001001f */
[----:B------:R-:W-:-:S02]  /*82c0*/  HADD2.F32 R5, -RZ, R40.H1_H1 ;  /* 0x30000028ff057230 */ /* 0x000fc40000004100 */
[----:B------:R-:W-:Y:S01]  /*82d0*/  FFMA.FTZ R14, R34, R6, R33 ;  /* 0x00000006220e7223 */ /* 0x000fe20000010021 */
[----:B------:R-:W-:Y:S02]  /*82e0*/  HADD2.F32 R35, -RZ, R43.H1_H1 ;  /* 0x3000002bff237230 */ /* 0x000fe40000004100 */
[----:B------:R-:W-:Y:S01]  /*82f0*/  FMUL.FTZ R4, R37, R25 ;  /* 0x0000001925047220 */ /* 0x000fe20000410000 */
[----:B------:R-:W-:Y:S01]  /*8300*/  FMUL.FTZ R24, R39, R11 ;  /* 0x0000000b27187220 */ /* 0x000fe20000410000 */
[----:B------:R-:W-:Y:S01]  /*8310*/  FMUL.FTZ R6, R5, R25 ;  /* 0x0000001905067220 */ /* 0x000fe20000410000 */
[----:B------:R-:W-:Y:S01]  /*8320*/  F2FP.F16.F32.PACK_AB R8, R8, R29 ;  /* 0x0000001d0808723e */ /* 0x000fe200000000ff */
[----:B------:R-:W-:Y:S01]  /*8330*/  FMUL.FTZ R28, R35, R11 ;  /* 0x0000000b231c7220 */ /* 0x000fe20000410000 */
[----:B------:R-:W-:Y:S01]  /*8340*/  FFMA.FTZ R11, R5, R15, -R4 ;  /* 0x0000000f050b7223 */ /* 0x000fe20000010804 */
[----:B------:R-:W-:Y:S01]  /*8350*/  FFMA.FTZ R24, R35, R7, -R24 ;  /* 0x0000000723187223 */ /* 0x000fe20000010818 */
        /* <DEDUP_REMOVED lines=11> */
.L_x_1377:
[----:B------:R-:W-:Y:S05]  /*8410*/  BSYNC B0 ;  /* 0x0000000000007941 */ /* 0x000fea0003800000 */
.L_x_1366:
        /* <DEDUP_REMOVED lines=8> */
.L_x_1363:
[----:B------:R-:W-:-:S13]  /*84a0*/  ISETP.NE.AND P0, PT, R187, 0x3, PT ;  /* 0x00000003bb00780c */ /* 0x000fda0003f05270 */
[----:B------:R-:W-:Y:S05]  /*84b0*/  @!P0 BRA `(.L_x_1387) ;  /* 0x0000000000048947 */ /* 0x000fea0003800000 */
[----:B------:R-:W-:Y:S01]  /*84c0*/  BPT.TRAP 0x1 ;  /* 0x000000040000795c */ /* 0x000fe20000300000 */
.L_x_1387:
[----:B------:R-:W-:Y:S01]  /*84d0*/  IMAD R20, R18, 0x8, R2 ;  /* 0x0000000812147824 */ /* 0x000fe200078e0202 */
[----:B0-----:R-:W-:-:S04]  /*84e0*/  SHF.L.U32 R13, R23, 0x1f, RZ ;  /* 0x0000001f170d7819 */ /* 0x001fc800000006ff */
[----:B------:R0:W0:Y:S01]  /*84f0*/  SYNCS.PHASECHK.TRANS64.TRYWAIT P1, [R20+URZ+0x38830], R13 ;  /* 0x0388300d140075a7 */ /* 0x000022000802017f */
[----:B------:R-:W-:Y:S05]  /*8500*/  @!P0 BRA `(.L_x_1388) ;  /* 0x0000000000048947 */ /* 0x000fea0003800000 */
[----:B------:R-:W-:Y:S01]  /*8510*/  BPT.TRAP 0x1 ;  /* 0x000000040000795c */ /* 0x000fe20000300000 */
.L_x_1388:
        /* <DEDUP_REMOVED lines=10> */
.L_x_1389:
        /* <DEDUP_REMOVED lines=13> */
[----:B------:R-:W-:Y:S01]  /*8690*/  BSSY B0, `(.L_x_1391) ;  /* 0x0000024000007945 */ /* 0x000fe20003800000 */
        /* <DEDUP_REMOVED lines=14> */
[----:B------:R-:W-:Y:S02]  /*8780*/  WARPGROUP.DEPBAR.LE gsb0, 0x0 ;  /* 0x00008000000079c5 */ /* 0x000fe40000010000 */
[----:B------:R-:W-:-:S07]  /*8790*/  WARPGROUP.ARRIVE ;  /* 0x00000000000079c5 */ /* 0x000fce0000000000 */
        /* <DEDUP_REMOVED lines=10> */
[----:B------:R-:W-:Y:S02]  /*8840*/  R2UR UR6, R10 ;  /* 0x000000000a0672ca */ /* 0x000fe400000e0000 */
[----:B------:R-:W-:Y:S02]  /*8850*/  R2UR UR7, R11 ;  /* 0x000000000b0772ca */ /* 0x000fe400000e0000 */
[----:B------:R-:W-:Y:S01]  /*8860*/  SHF.L.U32 R11, R12, 0x1f, RZ ;  /* 0x0000001f0c0b7819 */ /* 0x000fe200000006ff */
[----:B------:R-:W-:-:S02]  /*8870*/  WARPGROUP.DEPBAR.LE gsb0, 0x0 ;  /* 0x00008000000079c5 */ /* 0x000fc40000010000 */
[----:B------:R-:W-:-:S08]  /*8880*/  WARPGROUP.ARRIVE ;  /* 0x00000000000079c5 */ /* 0x000fd00000000000 */
[----:B------:R-:W-:Y:S03]  /*8890*/  HGMMA.64x64x16.F32 R24, gdesc[UR4], R24, gsb0 ;  /* 0x00e00000041879f0 */ /* 0x000fe60008000818 */
[----:B------:R-:W-:Y:S02]  /*88a0*/  WARPGROUP.DEPBAR.LE gsb0, 0x0 ;  /* 0x00008000000079c5 */ /* 0x000fe40000010000 */
[----:B------:R-:W1:Y:S02]  /*88b0*/  SYNCS.PHASECHK.TRANS64.TRYWAIT P1, [R2+URZ+0x38810], R11 ;  /* 0x0388100b020075a7 */ /* 0x000e64000802017f */
[----:B-1----:R-:W-:Y:S05]  /*88c0*/  @!P1 BRA `(.L_x_1392) ;  /* 0x0000013400dc9947 */ /* 0x002fea0003800000 */
.L_x_1632:
[----:B------:R-:W-:Y:S05]  /*88d0*/  BSYNC B0 ;  /* 0x0000000000007941 */ /* 0x000fea0003800000 */
.L_x_1391:
[----:B------:R-:W-:Y:S05]  /*88e0*/  @!P0 BRA `(.L_x_1393) ;  /* 0x0000000000048947 */ /* 0x000fea0003800000 */
[----:B------:R-:W-:Y:S01]  /*88f0*/  BPT.TRAP 0x1 ;  /* 0x000000040000795c */ /* 0x000fe20000300000 */
.L_x_1393:
[----:B------:R2:W3:Y:S01]  /*8900*/  SYNCS.PHASECHK.TRANS64.TRYWAIT P1, [R20+URZ+0x38850], R13 ;  /* 0x0388500d140075a7 */ /* 0x0004e2000802017f */
[----:B------:R-:W-:Y:S05]  /*8910*/  @!P0 BRA `(.L_x_1394) ;  /* 0x0000000000048947 */ /* 0x000fea0003800000 */
[----:B------:R-:W-:Y:S01]  /*8920*/  BPT.TRAP 0x1 ;  /* 0x000000040000795c */ /* 0x000fe20000300000 */
.L_x_1394:
[C---:B------:R-:W-:Y:S01]  /*8930*/  VIADD R0, R2.reuse, 0x400 ;  /* 0x0000040002007836 */ /* 0x040fe20000000000 */
[----:B------:R-:W-:Y:S01]  /*8940*/  BSSY B0, `(.L_x_1395) ;  /* 0x000000a000007945 */ /* 0x000fe20003800000 */
[----:B------:R-:W-:-:S03]  /*8950*/  VIADD R10, R2, 0x26400 ;  /* 0x00026400020a7836 */ /* 0x000fc60000000000 */
[----:B------:R-:W-:Y:S02]  /*8960*/  SHF.R.U32.HI R0, RZ, 0x4, R0 ;  /* 0x00000004ff007819 */ /* 0x000fe40000011600 */
[----:B------:R-:W-:Y:S02]  /*8970*/  SHF.R.U32.HI R10, RZ, 0x4, R10 ;  /* 0x00000004ff0a7819 */ /* 0x000fe4000001160a */
[----:B------:R-:W-:Y:S02]  /*8980*/  LOP3.LUT R0, R0, 0x3fff, RZ, 0xc0, !PT ;  /* 0x00003fff00007812 */ /* 0x000fe400078ec0ff */
[----:B-1----:R-:W-:Y:S02]  /*8990*/  LOP3.LUT R11, R10, 0x3fff, RZ, 0xc0, !PT ;  /* 0x00003fff0a0b7812 */ /* 0x002fe400078ec0ff */
[----:B------:R-:W-:Y:S01]  /*89a0*/  LOP3.LUT R10, R0, 0x10000, RZ, 0xfc, !PT ;  /* 0x00010000000a7812 */ /* 0x000fe200078efcff */
[----:B---3--:R-:W-:Y:S06]  /*89b0*/  @P1 BRA `(.L_x_1396) ;  /* 0x0000000000081947 */ /* 0x008fec0003800000 */
[----:B------:R-:W1:Y:S02]  /*89c0*/  SYNCS.PHASECHK.TRANS64.TRYWAIT P1, [R20+URZ+0x38850], R13 ;  /* 0x0388500d140075a7 */ /* 0x000e64000802017f */
[----:B-1----:R-:W-:Y:S05]  /*89d0*/  @!P1 BRA `(.L_x_1397) ;  /* 0x0000013400ac9947 */ /* 0x002fea0003800000 */
.L_x_1396:
[----:B------:R-:W-:Y:S05]  /*89e0*/  BSYNC B0 ;  /* 0x0000000000007941 */ /* 0x000fea0003800000 */
.L_x_1395:
[----:B------:R-:W-:Y:S01]  /*89f0*/  LOP3.LUT R0, R11, 0x10000, RZ, 0xfc, !PT ;  /* 0x000100000b007812 */ /* 0x000fe200078efcff */
[----:B------:R-:W-:Y:S01]  /*8a00*/  IMAD R12, R18, 0x1000, R10 ;  /* 0x00001000120c7824 */ /* 0x000fe200078e020a */
[----:B------:R-:W-:Y:S05]  /*8a10*/  WARPSYNC.ALL ;  /* 0x0000000000007948 */ /* 0x000fea0003800000 */
[----:B------:R-:W-:Y:S01]  /*8a20*/  IMAD.MOV.U32 R14, RZ, RZ, R0 ;  /* 0x000000ffff0e7224 */ /* 0x000fe200078e0000 */
[----:B------:R-:W-:Y:S01]  /*8a30*/  R2UR UR6, R12 ;  /* 0x000000000c0672ca */ /* 0x000fe200000e0000 */
[----:B------:R-:W-:Y:S01]  /*8a40*/  IMAD.MOV.U32 R15, RZ, RZ, 0x40000040 ;  /* 0x40000040ff0f7424 */ /* 0x000fe200078e00ff */
[----:B------:R-:W-:Y:S01]  /*8a50*/  WARPGROUP.ARRIVE ;  /* 0x00000000000079c5 */ /* 0x000fe20000000000 */
[----:B012---:R-:W-:Y:S01]  /*8a60*/  IMAD.MOV.U32 R13, RZ, RZ, 0x40000040 ;  /* 0x40000040ff0d7424 */ /* 0x007fe200078e00ff */
        /* <DEDUP_REMOVED lines=9> */
[----:B------:R-:W-:Y:S01]  /*8b00*/  VIADD R62, R12, 0x800 ;  /* 0x000008000c3e7836 */ /* 0x000fe20000000000 */
[----:B------:R-:W1:Y:S01]  /*8b10*/  S2R R65, SR_TID.X ;  /* 0x0000000000417919 */ /* 0x000e620000002100 */
[----:B------:R-:W-:-:S02]  /*8b20*/  VIADD R60, R0, 0x800 ;  /* 0x00000800003c7836 */ /* 0x000fc40000000000 */
[----:B------:R-:W-:Y:S02]  /*8b30*/  IMAD.MOV.U32 R57, RZ, RZ, 0xa00 ;  /* 0x00000a00ff397424 */ /* 0x000fe400078e00ff */
[----:B------:R-:W-:Y:S02]  /*8b40*/  IMAD.MOV.U32 R61, RZ, RZ, 0x40000040 ;  /* 0x40000040ff3d7424 */ /* 0x000fe400078e00ff */
[----:B------:R-:W-:Y:S01]  /*8b50*/  HGMMA.64x64x16.F32 R24, gdesc[UR4], R24, gsb0 ;  /* 0x00e00000041879f0 */ /* 0x000fe20008000818 */
[----:B------:R-:W-:Y:S01]  /*8b60*/  R2UR UR4, R58 ;  /* 0x000000003a0472ca */ /* 0x000fe200000e0000 */
[----:B------:R-:W-:Y:S01]  /*8b70*/  VIADD R58, R0, 0x4 ;  /* 0x00000004003a7836 */ /* 0x000fe20000000000 */
[----:B------:R-:W-:Y:S01]  /*8b80*/  R2UR UR5, R59 ;  /* 0x000000003b0572ca */ /* 0x000fe200000e0000 */
[----:B------:R-:W-:Y:S01]  /*8b90*/  IMAD.MOV.U32 R59, RZ, RZ, 0x40000040 ;  /* 0x40000040ff3b7424 */ /* 0x000fe200078e00ff */
[----:B------:R-:W-:Y:S01]  /*8ba0*/  R2UR UR6, R14 ;  /* 0x000000000e0672ca */ /* 0x000fe200000e0000 */
[----:B------:R-:W-:Y:S01]  /*8bb0*/  VIADD R14, R12, 0x4 ;  /* 0x000000040c0e7836 */ /* 0x000fe20000000000 */
[----:B------:R-:W-:Y:S01]  /*8bc0*/  R2UR UR7, R15 ;  /* 0x000000000f0772ca */ /* 0x000fe200000e0000 */
[----:B------:R-:W-:-:S02]  /*8bd0*/  IMAD.MOV.U32 R15, RZ, RZ, 0x40000040 ;  /* 0x40000040ff0f7424 */ /* 0x000fc400078e00ff */
[----:B------:R-:W-:Y:S01]  /*8be0*/  IMAD.MOV.U32 R63, RZ, RZ, 0x40000040 ;  /* 0x40000040ff3f7424 */ /* 0x000fe200078e00ff */
[----:B0-----:R-:W-:Y:S02]  /*8bf0*/  SHF.R.U32.HI R21, RZ, 0x7, R21 ;  /* 0x00000007ff157819 */ /* 0x001fe40000011615 */
[----:B-1----:R-:W-:-:S03]  /*8c00*/  LOP3.LUT R65, R65, 0x7f, RZ, 0xc0, !PT ;  /* 0x0000007f41417812 */ /* 0x002fc600078ec0ff */
[----:B------:R0:W1:Y:S02]  /*8c10*/  SHFL.IDX PT, R11, R21, RZ, 0x1f ;  /* 0x00001fff150b7589 */ /* 0x00006400000e0000 */
[----:B0-----:R-:W-:Y:S01]  /*8c20*/  IMAD.MOV.U32 R21, RZ, RZ, 0x4 ;  /* 0x00000004ff157424 */ /* 0x001fe200078e00ff */
[----:B-1----:R-:W-:-:S04]  /*8c30*/  ISETP.GT.AND P1, PT, R11, 0x7f, PT ;  /* 0x0000007f0b00780c */ /* 0x002fc80003f24270 */
[----:B------:R-:W-:Y:S02]  /*8c40*/  SEL R11, RZ, 0x2, !P1 ;  /* 0x00000002ff0b7807 */ /* 0x000fe40004800000 */
[C---:B------:R-:W-:Y:S02]  /*8c50*/  SEL R13, R21.reuse, 0x2, P1 ;  /* 0x00000002150d7807 */ /* 0x040fe40000800000 */
[----:B------:R-:W-:Y:S02]  /*8c60*/  SEL R21, R21, 0x6, !P1 ;  /* 0x0000000615157807 */ /* 0x000fe40004800000 */
[----:B------:R-:W-:-:S04]  /*8c70*/  SEL R57, R57, 0x980, P1 ;  /* 0x0000098039397807 */ /* 0x000fc80000800000 */
[----:B------:R-:W-:Y:S01]  /*8c80*/  LOP3.LUT R57, R57, 0xa00, RZ, 0xc0, !PT ;  /* 0x00000a0039397812 */ /* 0x000fe200078ec0ff */
[----:B------:R-:W-:Y:S02]  /*8c90*/  WARPGROUP.DEPBAR.LE gsb0, 0x0 ;  /* 0x00008000000079c5 */ /* 0x000fe40000010000 */
[----:B------:R-:W-:-:S06]  /*8ca0*/  WARPGROUP.ARRIVE ;  /* 0x00000000000079c5 */ /* 0x000fcc0000000000 */
        /* <DEDUP_REMOVED lines=8> */
[----:B------:R-:W-:Y:S01]  /*8d30*/  IMAD.MOV.U32 R15, RZ, RZ, 0x40000040 ;  /* 0x40000040ff0f7424 */ /* 0x000fe200078e00ff */
[----:B------:R-:W-:Y:S02]  /*8d40*/  WARPGROUP.DEPBAR.LE gsb0, 0x0 ;  /* 0x00008000000079c5 */ /* 0x000fe40000010000 */
[----:B------:R-:W-:-:S09]  /*8d50*/  WARPGROUP.ARRIVE ;  /* 0x00000000000079c5 */ /* 0x000fd20000000000 */
        /* <DEDUP_REMOVED lines=134> */
[----:B------:R-:W-:Y:S01]  /*95c0*/  IMAD.IADD R58, R11, 0x1, R62 ;  /* 0x000000010b3a7824 */ /* 0x000fe200078e023e */
[----:B------:R-:W-:Y:S01]  /*95d0*/  R2UR UR5, R59 ;  /* 0x000000003b0572ca */ /* 0x000fe200000e0000 */
[----:B------:R-:W-:Y:S01]  /*95e0*/  IMAD.MOV.U32 R59, RZ, RZ, 0x40000040 ;  /* 0x40000040ff3b7424 */ /* 0x000fe200078e00ff */
[----:B------:R-:W-:Y:S01]  /*95f0*/  R2UR UR6, R14 ;  /* 0x000000000e0672ca */ /* 0x000fe200000e0000 */
[----:B------:R-:W-:Y:S01]  /*9600*/  IMAD.IADD R14, R11, 0x1, R60 ;  /* 0x000000010b0e7824 */ /* 0x000fe200078e023c */
[----:B------:R-:W-:Y:S01]  /*9610*/  R2UR UR7, R15 ;  /* 0x000000000f0772ca */ /* 0x000fe200000e0000 */
[----:B------:R-:W-:Y:S01]  /*9620*/  IMAD.MOV.U32 R15, RZ, RZ, 0x40000040 ;  /* 0x40000040ff0f7424 */ /* 0x000fe200078e00ff */
[----:B------:R-:W-:Y:S02]  /*9630*/  WARPGROUP.DEPBAR.LE gsb0, 0x0 ;  /* 0x00008000000079c5 */ /* 0x000fe40000010000 */
[----:B------:R-:W-:-:S09]  /*9640*/  WARPGROUP.ARRIVE ;  /* 0x00000000000079c5 */ /* 0x000fd20000000000 */
[----:B------:R-:W-:Y:S01]  /*9650*/  HGMMA.64x64x16.F32 R24, gdesc[UR4], R24, gsb0 ;  /* 0x00e00000041879f0 */ /* 0x000fe20008000818 */
[----:B------:R-:W-:Y:S01]  /*9660*/  R2UR UR6, R58 ;  /* 0x000000003a0672ca */ /* 0x000fe200000e0000 */
[--C-:B------:R-:W-:Y:S01]  /*9670*/  IMAD.IADD R58, R62, 0x1, R13.reuse ;  /* 0x000000013e3a7824 */ /* 0x100fe200078e020d */
        /* <DEDUP_REMOVED lines=21> */
[----:B------:R-:W-:Y:S01]  /*97d0*/  IMAD.MOV.U32 R14, RZ, RZ, 0x28 ;  /* 0x00000028ff0e7424 */ /* 0x000fe200078e00ff */
[----:B------:R-:W-:Y:S02]  /*97e0*/  R2UR UR5, R15 ;  /* 0x000000000f0572ca */ /* 0x000fe400000e0000 */
[----:B------:R-:W-:Y:S02]  /*97f0*/  R2UR UR6, R58 ;  /* 0x000000003a0672ca */ /* 0x000fe400000e0000 */
[----:B------:R-:W-:Y:S01]  /*9800*/  R2UR UR7, R59 ;  /* 0x000000003b0772ca */ /* 0x000fe200000e0000 */
[----:B------:R-:W-:Y:S01]  /*9810*/  IMAD.MOV.U32 R59, RZ, RZ, 0x40000040 ;  /* 0x40000040ff3b7424 */ /* 0x000fe200078e00ff */
[----:B------:R-:W-:-:S04]  /*9820*/  SEL R14, R14, 0x26, P1 ;  /* 0x000000260e0e7807 */ /* 0x000fc80000800000 */
[----:B------:R-:W-:-:S04]  /*9830*/  LOP3.LUT R15, R14, 0x6, RZ, 0xc0, !PT ;  /* 0x000000060e0f7812 */ /* 0x000fc800078ec0ff */
[CC--:B------:R-:W-:Y:S02]  /*9840*/  IADD3 R58, R15.reuse, R57.reuse, R0 ;  /* 0x000000390f3a7210 */ /* 0x0c0fe40007ffe000 */
[----:B------:R-:W-:Y:S01]  /*9850*/  IADD3 R14, R15, R57, R12 ;  /* 0x000000390f0e7210 */ /* 0x000fe20007ffe00c */
[----:B------:R-:W-:Y:S02]  /*9860*/  IMAD.MOV.U32 R15, RZ, RZ, 0x40000040 ;  /* 0x40000040ff0f7424 */ /* 0x000fe400078e00ff */
[----:B------:R-:W-:-:S05]  /*9870*/  IMAD.MOV.U32 R57, RZ, RZ, 0xc00 ;  /* 0x00000c00ff397424 */ /* 0x000fca00078e00ff */
        /* <DEDUP_REMOVED lines=12> */
[C---:B------:R-:W-:Y:S02]  /*9940*/  IMAD.IADD R62, R11.reuse, 0x1, R58 ;  /* 0x000000010b3e7824 */ /* 0x040fe400078e023a */
[----:B------:R-:W-:-:S02]  /*9950*/  IMAD.IADD R60, R11, 0x1, R14 ;  /* 0x000000010b3c7824 */ /* 0x000fc400078e020e */
[----:B------:R-:W-:Y:S01]  /*9960*/  IMAD.MOV.U32 R15, RZ, RZ, 0x40000040 ;  /* 0x40000040ff0f7424 */ /* 0x000fe200078e00ff */
[----:B------:R-:W-:Y:S02]  /*9970*/  WARPGROUP.DEPBAR.LE gsb0, 0x0 ;  /* 0x00008000000079c5 */ /* 0x000fe40000010000 */
[----:B------:R-:W-:-:S06]  /*9980*/  WARPGROUP.ARRIVE ;  /* 0x00000000000079c5 */ /* 0x000fcc0000000000 */
        /* <DEDUP_REMOVED lines=8> */
[----:B------:R-:W-:Y:S02]  /*9a10*/  IMAD.MOV.U32 R63, RZ, RZ, 0x40000040 ;  /* 0x40000040ff3f7424 */ /* 0x000fe400078e00ff */
[----:B------:R-:W-:-:S02]  /*9a20*/  IMAD.IADD R14, R21, 0x1, R14 ;  /* 0x00000001150e7824 */ /* 0x000fc400078e020e */
[----:B------:R-:W-:Y:S01]  /*9a30*/  IMAD.IADD R58, R21, 0x1, R58 ;  /* 0x00000001153a7824 */ /* 0x000fe200078e023a */
[----:B------:R-:W-:Y:S02]  /*9a40*/  WARPGROUP.DEPBAR.LE gsb0, 0x0 ;  /* 0x00008000000079c5 */ /* 0x000fe40000010000 */
[----:B------:R-:W-:-:S06]  /*9a50*/  WARPGROUP.ARRIVE ;  /* 0x00000000000079c5 */ /* 0x000fcc0000000000 */
[----:B------:R-:W-:Y:S01]  /*9a60*/  HGMMA.64x64x16.F32 R24, gdesc[UR4], R24, gsb0 ;  /* 0x00e00000041879f0 */ /* 0x000fe20008000818 */
[----:B------:R-:W-:Y:S02]  /*9a70*/  R2UR UR4, R60 ;  /* 0x000000003c0472ca */ /* 0x000fe400000e0000 */
[----:B------:R-:W-:Y:S01]  /*9a80*/  R2UR UR5, R61 ;  /* 0x000000003d0572ca */ /* 0x000fe200000e0000 */
[----:B------:R-:W-:Y:S01]  /*9a90*/  IMAD.MOV.U32 R61, RZ, RZ, 0x40000040 ;  /* 0x40000040ff3d7424 */ /* 0x000fe200078e00ff */
[----:B------:R-:W-:Y:S02]  /*9aa0*/  R2UR UR6, R62 ;  /* 0x000000003e0672ca */ /* 0x000fe400000e0000 */
        /* <DEDUP_REMOVED lines=48> */
[----:B------:R-:W-:Y:S01]  /*9db0*/  R2UR UR4, R60 ;  /* 0x000000003c0472ca */ /* 0x000fe200000e0000 */
[----:B------:R-:W-:Y:S01]  /*9dc0*/  VIADD R60, R12, 0xe00 ;  /* 0x00000e000c3c7836 */ /* 0x000fe20000000000 */
[----:B------:R-:W-:Y:S02]  /*9dd0*/  R2UR UR5, R61 ;  /* 0x000000003d0572ca */ /* 0x000fe400000e0000 */
        /* <DEDUP_REMOVED lines=17> */
[----:B------:R-:W-:Y:S01]  /*9ef0*/  IMAD.MOV.U32 R15, RZ, RZ, 0x40000040 ;  /* 0x40000040ff0f7424 */ /* 0x000fe200078e00ff */
        /* <DEDUP_REMOVED lines=8> */
[----:B------:R-:W-:Y:S01]  /*9f80*/  IMAD.IADD R14, R11, 0x1, R58 ;  /* 0x000000010b0e7824 */ /* 0x000fe200078e023a */
[----:B------:R-:W-:Y:S01]  /*9f90*/  R2UR UR7, R15 ;  /* 0x000000000f0772ca */ /* 0x000fe200000e0000 */
        /* <DEDUP_REMOVED lines=17> */
[----:B------:R-:W-:-:S04]  /*a0b0*/  LOP3.LUT R13, R13, 0x1e00, RZ, 0xc0, !PT ;  /* 0x00001e000d0d7812 */ /* 0x000fc800078ec0ff */
[----:B------:R-:W-:Y:S01]  /*a0c0*/  IADD3 R12, R11, R13, R12 ;  /* 0x0000000d0b0c7210 */ /* 0x000fe20007ffe00c */
[----:B------:R-:W-:Y:S02]  /*a0d0*/  WARPGROUP.DEPBAR.LE gsb0, 0x0 ;  /* 0x00008000000079c5 */ /* 0x000fe40000010000 */
[----:B------:R-:W-:-:S06]  /*a0e0*/  WARPGROUP.ARRIVE ;  /* 0x00000000000079c5 */ /* 0x000fcc0000000000 */
[----:B------:R-:W-:Y:S01]  /*a0f0*/  HGMMA.64x64x16.F32 R24, gdesc[UR4], R24, gsb0 ;  /* 0x00e00000041879f0 */ /* 0x000fe20008000818 */
[----:B------:R-:W-:Y:S02]  /*a100*/  R2UR UR4, R62 ;  /* 0x000000003e0472ca */ /* 0x000fe400000e0000 */
[----:B------:R-:W-:Y:S02]  /*a110*/  R2UR UR5, R63 ;  /* 0x000000003f0572ca */ /* 0x000fe400000e0000 */
[----:B------:R-:W-:Y:S01]  /*a120*/  R2UR UR6, R14 ;  /* 0x000000000e0672ca */ /* 0x000fe200000e0000 */
[----:B------:R-:W-:Y:S01]  /*a130*/  IMAD.IADD R14, R21, 0x1, R58 ;  /* 0x00000001150e7824 */ /* 0x000fe200078e023a */
[----:B------:R-:W-:Y:S01]  /*a140*/  R2UR UR7, R15 ;  /* 0x000000000f0772ca */ /* 0x000fe200000e0000 */
[----:B------:R-:W-:Y:S02]  /*a150*/  IMAD.IADD R58, R21, 0x1, R60 ;  /* 0x00000001153a7824 */ /* 0x000fe400078e023c */
[----:B------:R-:W-:Y:S01]  /*a160*/  IMAD.MOV.U32 R15, RZ, RZ, 0x40000040 ;  /* 0x40000040ff0f7424 */ /* 0x000fe200078e00ff */
[----:B------:R-:W-:-:S02]  /*a170*/  WARPGROUP.DEPBAR.LE gsb0, 0x0 ;  /* 0x00008000000079c5 */ /* 0x000fc40000010000 */
[----:B------:R-:W-:-:S07]  /*a180*/  WARPGROUP.ARRIVE ;  /* 0x00000000000079c5 */ /* 0x000fce0000000000 */
[----:B------:R-:W-:Y:S01]  /*a190*/  HGMMA.64x64x16.F32 R24, gdesc[UR4], R24, gsb0 ;  /* 0x00e00000041879f0 */ /* 0x000fe20008000818 */
[----:B------:R-:W-:Y:S02]  /*a1a0*/  R2UR UR4, R14 ;  /* 0x000000000e0472ca */ /* 0x000fe400000e0000 */
[----:B------:R-:W-:Y:S01]  /*a1b0*/  R2UR UR5, R15 ;  /* 0x000000000f0572ca */ /* 0x000fe200000e0000 */
[----:B------:R-:W-:Y:S01]  /*a1c0*/  IMAD.MOV.U32 R15, RZ, RZ, 0x40000040 ;  /* 0x40000040ff0f7424 */ /* 0x000fe200078e00ff */
[----:B------:R-:W-:Y:S02]  /*a1d0*/  R2UR UR6, R58 ;  /* 0x000000003a0672ca */ /* 0x000fe400000e0000 */
[----:B------:R-:W-:Y:S02]  /*a1e0*/  R2UR UR7, R59 ;  /* 0x000000003b0772ca */ /* 0x000fe400000e0000 */
[----:B------:R-:W-:Y:S01]  /*a1f0*/  IADD3 R14, R11, R13, R0 ;  /* 0x0000000d0b0e7210 */ /* 0x000fe20007ffe000 */
[----:B------:R-:W-:Y:S01]  /*a200*/  IMAD.MOV.U32 R13, RZ, RZ, 0x40000040 ;  /* 0x40000040ff0d7424 */ /* 0x000fe200078e00ff */
[----:B------:R-:W-:-:S02]  /*a210*/  WARPGROUP.DEPBAR.LE gsb0, 0x0 ;  /* 0x00008000000079c5 */ /* 0x000fc40000010000 */
[----:B------:R-:W-:-:S07]  /*a220*/  WARPGROUP.ARRIVE ;  /* 0x00000000000079c5 */ /* 0x000fce0000000000 */
        /* <DEDUP_REMOVED lines=70> */
[----:B------:R-:W-:Y:S02]  /*a690*/  FMNMX.FTZ R11, R26, R27, !PT ;  /* 0x0000001b1a0b7209 */ /* 0x000fe40007810000 */
[----:B------:R-:W-:Y:S01]  /*a6a0*/  FSEL R48, R47, -INF , P6 ;  /* 0xff8000002f307808 */ /* 0x000fe20003000000 */
[----:B------:R-:W0:Y:S01]  /*a6b0*/  SHFL.BFLY PT, R12, R15, 0x2, 0x1f ;  /* 0x0c401f000f0c7f89 */ /* 0x000e2200000e0000 */
[----:B------:R-:W-:Y:S02]  /*a6c0*/  FMNMX.FTZ R11, R30, R11, !PT ;  /* 0x0000000b1e0b7209 */ /* 0x000fe40007810000 */
[----:B------:R-:W-:Y:S02]  /*a6d0*/  FSEL R50, R50, -INF , P5 ;  /* 0xff80000032327808 */ /* 0x000fe40002800000 */
[----:B------:R-:W-:Y:S02]  /*a6e0*/  FMNMX.FTZ R11, R14, R11, !PT ;  /* 0x0000000b0e0b7209 */ /* 0x000fe40007810000 */
[----:B------:R-:W-:-:S02]  /*a6f0*/  FSEL R54, R54, -INF , P3 ;  /* 0xff80000036367808 */ /* 0x000fc40001800000 */
[----:B------:R-:W-:Y:S02]  /*a700*/  FMNMX.FTZ R11, R34, R11, !PT ;  /* 0x0000000b220b7209 */ /* 0x000fe40007810000 */
[----:B------:R-:W-:Y:S02]  /*a710*/  FSEL R78, R55, -INF , P2 ;  /* 0xff800000374e7808 */ /* 0x000fe40001000000 */
[----:B------:R-:W-:Y:S02]  /*a720*/  FMNMX.FTZ R11, R36, R11, !PT ;  /* 0x0000000b240b7209 */ /* 0x000fe40007810000 */
[----:B------:R-:W-:Y:S02]  /*a730*/  ISETP.GE.AND P2, PT, R168, 0x41, PT ;  /* 0x00000041a800780c */ /* 0x000fe40003f46270 */
[----:B------:R-:W-:Y:S01]  /*a740*/  FMNMX.FTZ R13, R38, R11, !PT ;  /* 0x0000000b260d7209 */ /* 0x000fe20007810000 */
[----:B------:R-:W-:-:S03]  /*a750*/  IMAD.U32 R11, RZ, RZ, UR4 ;  /* 0x00000004ff0b7e24 */ /* 0x000fc6000f8e00ff */
[----:B------:R-:W-:Y:S02]  /*a760*/  FMNMX.FTZ R13, R40, R13, !PT ;  /* 0x0000000d280d7209 */ /* 0x000fe40007810000 */
[----:B0-----:R-:W-:Y:S02]  /*a770*/  FMNMX.FTZ R21, R15, R12, !PT ;  /* 0x0000000c0f157209 */ /* 0x001fe40007810000 */
[----:B------:R-:W-:-:S03]  /*a780*/  FMNMX.FTZ R13, R42, R13, !PT ;  /* 0x0000000d2a0d7209 */ /* 0x000fc60007810000 */
[----:B------:R-:W0:Y:S01]  /*a790*/  SHFL.BFLY PT, R12, R21, 0x1, 0x1f ;  /* 0x0c201f00150c7f89 */ /* 0x000e2200000e0000 */
[----:B------:R-:W-:-:S04]  /*a7a0*/  FMNMX.FTZ R13, R44, R13, !PT ;  /* 0x0000000d2c0d7209 */ /* 0x000fc80007810000 */
[----:B------:R-:W-:-:S04]  /*a7b0*/  FMNMX.FTZ R13, R46, R13, !PT ;  /* 0x0000000d2e0d7209 */ /* 0x000fc80007810000 */
[----:B------:R-:W-:-:S04]  /*a7c0*/  FMNMX.FTZ R13, R48, R13, !PT ;  /* 0x0000000d300d7209 */ /* 0x000fc80007810000 */
[----:B------:R-:W-:Y:S02]  /*a7d0*/  FMNMX.FTZ R13, R50, R13, !PT ;  /* 0x0000000d320d7209 */ /* 0x000fe40007810000 */
[----:B0-----:R-:W-:-:S04]  /*a7e0*/  FMNMX.FTZ R12, R21, R12, !PT ;  /* 0x0000000c150c7209 */ /* 0x001fc80007810000 */
        /* <DEDUP_REMOVED lines=24> */
[----:B------:R-:W-:Y:S01]  /*a970*/  FFMA.FTZ R199, R80, R11, -R15 ;  /* 0x0000000b50c77223 */ /* 0x000fe2000001080f */
[----:B------:R1:W-:Y:S08]  /*a980*/  MUFU.EX2 R29, R25 ;  /* 0x00000019001d7308 */ /* 0x0003f00000000800 */
[----:B------:R-:W-:Y:S01]  /*a990*/  MUFU.EX2 R31, R31 ;  /* 0x0000001f001f7308 */ /* 0x000fe20000000800 */
[----:B-1----:R-:W-:-:S05]  /*a9a0*/  IMAD.MOV.U32 R25, RZ, RZ, 0x40000040 ;  /* 0x40000040ff197424 */ /* 0x002fca00078e00ff */
[----:B------:R-:W-:Y:S02]  /*a9b0*/  R2UR UR11, R25 ;  /* 0x00000000190b72ca */ /* 0x000fe400000e0000 */
[----:B------:R-:W1:Y:S01]  /*a9c0*/  MUFU.EX2 R58, R58 ;  /* 0x0000003a003a7308 */ /* 0x000e620000000800 */
[----:B0-----:R-:W-:-:S07]  /*a9d0*/  FMNMX.FTZ R28, R13, R28, !PT ;  /* 0x0000001c0d1c7209 */ /* 0x001fce0007810000 */
[----:B------:R-:W-:Y:S01]  /*a9e0*/  MUFU.EX2 R32, R32 ;  /* 0x0000002000207308 */ /* 0x000fe20000000800 */
[----:B------:R-:W0:Y:S07]  /*a9f0*/  SHFL.BFLY PT, R21, R28, 0x1, 0x1f ;  /* 0x0c201f001c157f89 */ /* 0x000e2e00000e0000 */
[----:B------:R-:W2:Y:S01]  /*aa00*/  MUFU.EX2 R33, R60 ;  /* 0x0000003c00217308 */ /* 0x000ea20000000800 */
[----:B-1----:R-:W-:-:S07]  /*aa10*/  F2FP.F16.F32.PACK_AB R154, R58, R31 ;  /* 0x0000001f3a9a723e */ /* 0x002fce00000000ff */
[----:B------:R-:W-:Y:S08]  /*aa20*/  MUFU.EX2 R62, R62 ;  /* 0x0000003e003e7308 */ /* 0x000ff00000000800 */
[----:B------:R-:W1:Y:S01]  /*aa30*/  MUFU.EX2 R35, R64 ;  /* 0x0000004000237308 */ /* 0x000e620000000800 */
[----:B0-----:R-:W-:Y:S01]  /*aa40*/  FMNMX.FTZ R21, R28, R21, !PT ;  /* 0x000000151c157209 */ /* 0x001fe20007810000 */
[----:B------:R-:W-:Y:S01]  /*aa50*/  FADD.FTZ R28, R152, R29 ;  /* 0x0000001d981c7221 */ /* 0x000fe20000010000 */
[----:B------:R-:W-:-:S02]  /*aa60*/  F2FP.F16.F32.PACK_AB R152, R29, R152 ;  /* 0x000000981d98723e */ /* 0x000fc400000000ff */
[C---:B------:R-:W-:Y:S01]  /*aa70*/  FSETP.NEU.FTZ.AND P1, PT, R21.reuse, -INF , PT ;  /* 0xff8000001500780b */ /* 0x040fe20003f3d000 */
[----:B------:R-:W-:Y:S01]  /*aa80*/  FMUL.FTZ R13, R21, R11 ;  /* 0x0000000b150d7220 */ /* 0x000fe20000410000 */
[----:B------:R-:W-:Y:S01]  /*aa90*/  FADD.FTZ R37, R31, R28 ;  /* 0x0000001c1f257221 */ /* 0x000fe20000010000 */
[----:B------:R-:W-:Y:S01]  /*aaa0*/  MUFU.EX2 R169, R169 ;  /* 0x000000a900a97308 */ /* 0x000fe20000000800 */
[----:B--2---:R-:W-:Y:S02]  /*aab0*/  F2FP.F16.F32.PACK_AB R156, R33, R32 ;  /* 0x00000020219c723e */ /* 0x004fe400000000ff */
[----:B------:R-:W-:Y:S01]  /*aac0*/  FSEL R15, R13, RZ, P1 ;  /* 0x000000ff0d0f7208 */ /* 0x000fe20000800000 */
[----:B------:R-:W-:Y:S01]  /*aad0*/  FADD.FTZ R37, R58, R37 ;  /* 0x000000253a257221 */ /* 0x000fe20000010000 */
[----:B------:R-:W-:-:S03]  /*aae0*/  ISETP.NE.AND P1, PT, R65, RZ, PT ;  /* 0x000000ff4100720c */ /* 0x000fc60003f25270 */
[-CC-:B------:R-:W-:Y:S01]  /*aaf0*/  FFMA.FTZ R26, R26, R11.reuse, -R15.reuse ;  /* 0x0000000b1a1a7223 */ /* 0x180fe2000001080f */
[-CC-:B------:R-:W-:Y:S01]  /*ab00*/  FFMA.FTZ R27, R27, R11.reuse, -R15.reuse ;  /* 0x0000000b1b1b7223 */ /* 0x180fe2000001080f */
[-CC-:B------:R-:W-:Y:S01]  /*ab10*/  FFMA.FTZ R30, R30, R11.reuse, -R15.reuse ;  /* 0x0000000b1e1e7223 */ /* 0x180fe2000001080f */
[-CC-:B------:R-:W-:Y:S01]  /*ab20*/  FFMA.FTZ R14, R14, R11.reuse, -R15.reuse ;  /* 0x0000000b0e0e7223 */ /* 0x180fe2000001080f */
[-CC-:B------:R-:W-:Y:S01]  /*ab30*/  FFMA.FTZ R34, R34, R11.reuse, -R15.reuse ;  /* 0x0000000b22227223 */ /* 0x180fe2000001080f */
[-CC-:B------:R-:W-:Y:S01]  /*ab40*/  FFMA.FTZ R36, R36, R11.reuse, -R15.reuse ;  /* 0x0000000b24247223 */ /* 0x180fe2000001080f */
[----:B------:R-:W-:Y:S01]  /*ab50*/  MUFU.EX2 R26, R26 ;  /* 0x0000001a001a7308 */ /* 0x000fe20000000800 */
[-CC-:B------:R-:W-:Y:S01]  /*ab60*/  FFMA.FTZ R38, R38, R11.reuse, -R15.reuse ;  /* 0x0000000b26267223 */ /* 0x180fe2000001080f */
[-CC-:B------:R-:W-:Y:S01]  /*ab70*/  FFMA.FTZ R176, R40, R11.reuse, -R15.reuse ;  /* 0x0000000b28b07223 */ /* 0x180fe2000001080f */
[----:B------:R-:W-:Y:S01]  /*ab80*/  FFMA.FTZ R177, R42, R11, -R15 ;  /* 0x0000000b2ab17223 */ /* 0x000fe2000001080f */
[----:B------:R-:W-:-:S02]  /*ab90*/  @!P1 VIADD R13, R20, 0x38840 ;  /* 0x00038840140d9836 */ /* 0x000fc40000000000 */
[-CC-:B------:R-:W-:Y:S01]  /*aba0*/  FFMA.FTZ R178, R44, R11.reuse, -R15.reuse ;  /* 0x0000000b2cb27223 */ /* 0x180fe2000001080f */
[-CC-:B------:R-:W-:Y:S01]  /*abb0*/  FFMA.FTZ R179, R46, R11.reuse, -R15.reuse ;  /* 0x0000000b2eb37223 */ /* 0x180fe2000001080f */
[-CC-:B------:R-:W-:Y:S01]  /*abc0*/  FFMA.FTZ R181, R48, R11.reuse, -R15.reuse ;  /* 0x0000000b30b57223 */ /* 0x180fe2000001080f */
[----:B------:R-:W0:Y:S01]  /*abd0*/  MUFU.EX2 R27, R27 ;  /* 0x0000001b001b7308 */ /* 0x000e220000000800 */
[-CC-:B------:R-:W-:Y:S01]  /*abe0*/  FFMA.FTZ R182, R50, R11.reuse, -R15.reuse ;  /* 0x0000000b32b67223 */ /* 0x180fe2000001080f */
[-CC-:B------:R-:W-:Y:S01]  /*abf0*/  FFMA.FTZ R183, R24, R11.reuse, -R15.reuse ;  /* 0x0000000b18b77223 */ /* 0x180fe2000001080f */
[-CC-:B------:R-:W-:Y:S01]  /*ac00*/  FFMA.FTZ R197, R54, R11.reuse, -R15.reuse ;  /* 0x0000000b36c57223 */ /* 0x180fe2000001080f */
[----:B------:R-:W-:Y:S01]  /*ac10*/  FFMA.FTZ R201, R78, R11, -R15 ;  /* 0x0000000b4ec97223 */ /* 0x000fe2000001080f */
[----:B------:R-:W-:Y:S02]  /*ac20*/  IMAD.MOV.U32 R15, RZ, RZ, 0x40000040 ;  /* 0x40000040ff0f7424 */ /* 0x000fe400078e00ff */
[----:B------:R-:W-:Y:S01]  /*ac30*/  FADD.FTZ R28, R32, R37 ;  /* 0x00000025201c7221 */ /* 0x000fe20000010000 */
[----:B-1----:R-:W-:Y:S01]  /*ac40*/  F2FP.F16.F32.PACK_AB R158, R35, R62 ;  /* 0x0000003e239e723e */ /* 0x002fe200000000ff */
[----:B------:R-:W1:Y:S01]  /*ac50*/  MUFU.EX2 R30, R30 ;  /* 0x0000001e001e7308 */ /* 0x000e620000000800 */
[----:B------:R-:W-:Y:S01]  /*ac60*/  @!P1 VIADD R20, R20, 0x38860 ;  /* 0x0003886014149836 */ /* 0x000fe20000000000 */
[----:B------:R-:W-:Y:S01]  /*ac70*/  R2UR UR7, R15 ;  /* 0x000000000f0772ca */ /* 0x000fe200000e0000 */
[----:B------:R-:W-:-:S03]  /*ac80*/  FADD.FTZ R25, R33, R28 ;  /* 0x0000001c21197221 */ /* 0x000fc60000010000 */
[----:B------:R-:W-:Y:S01]  /*ac90*/  @!P1 PRMT R20, RZ, 0x654, R20 ;  /* 0x00000654ff149816 */ /* 0x000fe20000000014 */
[----:B------:R-:W-:Y:S01]  /*aca0*/  FADD.FTZ R198, R62, R25 ;  /* 0x000000193ec67221 */ /* 0x000fe20000010000 */
[----:B------:R2:W3:Y:S01]  /*acb0*/  MUFU.EX2 R155, R14 ;  /* 0x0000000e009b7308 */ /* 0x0004e20000000800 */
[----:B0-----:R-:W-:Y:S01]  /*acc0*/  FADD.FTZ R15, R26, R27 ;  /* 0x0000001b1a0f7221 */ /* 0x001fe20000010000 */
[----:B------:R-:W-:Y:S01]  /*acd0*/  F2FP.F16.F32.PACK_AB R153, R27, R26 ;  /* 0x0000001a1b99723e */ /* 0x000fe200000000ff */
[----:B------:R-:W-:-:S05]  /*ace0*/  FADD.FTZ R198, R35, R198 ;  /* 0x000000c623c67221 */ /* 0x000fca0000010000 */
[----:B------:R-:W0:Y:S01]  /*acf0*/  MUFU.EX2 R34, R34 ;  /* 0x0000002200227308 */ /* 0x000e220000000800 */
[----:B--2---:R-:W-:Y:S02]  /*ad00*/  @!P1 PRMT R14, RZ, 0x654, R13 ;  /* 0x00000654ff0e9816 */ /* 0x004fe4000000000d */
[----:B------:R-:W-:Y:S02]  /*ad10*/  LOP3.LUT R13, R56, 0x2000000, RZ, 0xfc, !PT ;  /* 0x02000000380d7812 */ /* 0x000fe400078efcff */
[----:B------:R2:W-:Y:S03]  /*ad20*/  @!P1 SYNCS.ARRIVE.TRANS64.RED.A1T0 RZ, [R14+URZ], RZ ;  /* 0x000000ff0eff99a7 */ /* 0x0005e6000810043f */
[----:B------:R-:W4:Y:S01]  /*ad30*/  MUFU.EX2 R157, R36 ;  /* 0x00000024009d7308 */ /* 0x000f220000000800 */
[----:B--2---:R-:W-:-:S07]  /*ad40*/  IMAD R14, R18, 0x1000, R13 ;  /* 0x00001000120e7824 */ /* 0x004fce00078e020d */
[----:B------:R-:W2:Y:S01]  /*ad50*/  MUFU.EX2 R159, R38 ;  /* 0x00000026009f7308 */ /* 0x000ea20000000800 */
[C---:B------:R-:W-:Y:S01]  /*ad60*/  VIADD R24, R14.reuse, 0x80 ;  /* 0x000000800e187836 */ /* 0x040fe20000000000 */
[----:B------:R-:W-:-:S04]  /*ad70*/  R2UR UR6, R14 ;  /* 0x000000000e0672ca */ /* 0x000fc800000e0000 */
[----:B------:R-:W-:Y:S01]  /*ad80*/  R2UR UR10, R24 ;  /* 0x00000000180a72ca */ /* 0x000fe200000e0000 */
[----:B-1----:R-:W-:Y:S01]  /*ad90*/  FADD.FTZ R24, R30, R15 ;  /* 0x0000000f1e187221 */ /* 0x002fe20000010000 */
[----:B------:R-:W1:Y:S03]  /*ada0*/  MUFU.EX2 R176, R176 ;  /* 0x000000b000b07308 */ /* 0x000e660000000800 */
[C---:B---3--:R-:W-:Y:S01]  /*adb0*/  FADD.FTZ R15, R155.reuse, R24 ;  /* 0x000000189b0f7221 */ /* 0x048fe20000010000 */
[----:B------:R-:W-:Y:S01]  /*adc0*/  F2FP.F16.F32.PACK_AB R155, R155, R30 ;  /* 0x0000001e9b9b723e */ /* 0x000fe200000000ff */
[----:B------:R-:W-:Y:S02]  /*add0*/  BAR.SYNC.DEFER_BLOCKING 0xf, 0x100 ;  /* 0x03c4000000007b1d */ /* 0x000fe40000010000 */
[----:B0-----:R-:W-:Y:S01]  /*ade0*/  FADD.FTZ R24, R34, R15 ;  /* 0x0000000f22187221 */ /* 0x001fe20000010000 */
[----:B------:R-:W-:-:S03]  /*adf0*/  IMAD.MOV.U32 R15, RZ, RZ, 0x40000040 ;  /* 0x40000040ff0f7424 */ /* 0x000fc600078e00ff */
[----:B------:R-:W0:Y:S01]  /*ae00*/  MUFU.EX2 R170, R170 ;  /* 0x000000aa00aa7308 */ /* 0x000e220000000800 */
[C---:B----4-:R-:W-:Y:S01]  /*ae10*/  FADD.FTZ R24, R157.reuse, R24 ;  /* 0x000000189d187221 */ /* 0x050fe20000010000 */
[----:B------:R-:W-:-:S03]  /*ae20*/  F2FP.F16.F32.PACK_AB R157, R157, R34 ;  /* 0x000000229d9d723e */ /* 0x000fc600000000ff */
[----:B--2---:R-:W-:Y:S01]  /*ae30*/  FADD.FTZ R200, R159, R24 ;  /* 0x000000189fc87221 */ /* 0x004fe20000010000 */
[C---:B-1----:R-:W-:Y:S02]  /*ae40*/  F2FP.F16.F32.PACK_AB R159, R176.reuse, R159 ;  /* 0x0000009fb09f723e */ /* 0x042fe400000000ff */
[----:B------:R-:W-:Y:S01]  /*ae50*/  MUFU.EX2 R171, R171 ;  /* 0x000000ab00ab7308 */ /* 0x000fe20000000800 */
[----:B------:R-:W-:-:S07]  /*ae60*/  FADD.FTZ R200, R176, R200 ;  /* 0x000000c8b0c87221 */ /* 0x000fce0000010000 */
[----:B------:R-:W1:Y:S01]  /*ae70*/  MUFU.EX2 R172, R172 ;  /* 0x000000ac00ac7308 */ /* 0x000e620000000800 */
[----:B0-----:R-:W-:Y:S01]  /*ae80*/  F2FP.F16.F32.PACK_AB R160, R170, R169 ;  /* 0x000000a9aaa0723e */ /* 0x001fe200000000ff */
[----:B------:R0:W-:Y:S01]  /*ae90*/  STSM.16.M88.4 [R195+0x36400], R152 ;  /* 0x03640098c3007844 */ /* 0x0001e20000000200 */
[----:B------:R-:W-:-:S03]  /*aea0*/  FADD.FTZ R169, R169, R198 ;  /* 0x000000c6a9a97221 */ /* 0x000fc60000010000 */
[----:B------:R2:W-:Y:S01]  /*aeb0*/  STSM.16.M88.4 [R196], R156 ;  /* 0x0000009cc4007844 */ /* 0x0005e20000000200 */
[----:B------:R-:W-:Y:S01]  /*aec0*/  FADD.FTZ R170, R170, R169 ;  /* 0x000000a9aaaa7221 */ /* 0x000fe20000010000 */
[----:B------:R-:W-:Y:S08]  /*aed0*/  MUFU.EX2 R177, R177 ;  /* 0x000000b100b17308 */ /* 0x000ff00000000800 */
[----:B------:R-:W3:Y:S01]  /*aee0*/  MUFU.EX2 R178, R178 ;  /* 0x000000b200b27308 */ /* 0x000ee20000000800 */
[----:B-1----:R-:W-:Y:S01]  /*aef0*/  F2FP.F16.F32.PACK_AB R162, R172, R171 ;  /* 0x000000abaca2723e */ /* 0x002fe200000000ff */
[----:B------:R-:W-:-:S04]  /*af00*/  FADD.FTZ R171, R171, R170 ;  /* 0x000000aaabab7221 */ /* 0x000fc80000010000 */
[----:B------:R-:W-:Y:S02]  /*af10*/  FADD.FTZ R172, R172, R171 ;  /* 0x000000abacac7221 */ /* 0x000fe40000010000 */
[----:B------:R-:W1:Y:S08]  /*af20*/  MUFU.EX2 R179, R179 ;  /* 0x000000b300b37308 */ /* 0x000e700000000800 */
[----:B------:R-:W4:Y:S01]  /*af30*/  MUFU.EX2 R181, R181 ;  /* 0x000000b500b57308 */ /* 0x000f220000000800 */
[----:B---3--:R-:W-:Y:S01]  /*af40*/  F2FP.F16.F32.PACK_AB R161, R178, R177 ;  /* 0x000000b1b2a1723e */ /* 0x008fe200000000ff */
[----:B------:R-:W-:-:S04]  /*af50*/  FADD.FTZ R177, R177, R200 ;  /* 0x000000c8b1b17221 */ /* 0x000fc80000010000 */
[----:B------:R-:W-:Y:S02]  /*af60*/  FADD.FTZ R178, R178, R177 ;  /* 0x000000b1b2b27221 */ /* 0x000fe40000010000 */
[----:B------:R-:W-:Y:S02]  /*af70*/  MUFU.EX2 R173, R173 ;  /* 0x000000ad00ad7308 */ /* 0x000fe40000000800 */
[----:B-1----:R-:W-:-:S06]  /*af80*/  FADD.FTZ R178, R179, R178 ;  /* 0x000000b2b3b27221 */ /* 0x002fcc0000010000 */
[----:B------:R-:W1:Y:S01]  /*af90*/  MUFU.EX2 R174, R174 ;  /* 0x000000ae00ae7308 */ /* 0x000e620000000800 */
[C---:B----4-:R-:W-:Y:S01]  /*afa0*/  F2FP.F16.F32.PACK_AB R163, R181.reuse, R179 ;  /* 0x000000b3b5a3723e */ /* 0x050fe200000000ff */
[----:B------:R-:W-:-:S04]  /*afb0*/  FADD.FTZ R181, R181, R178 ;  /* 0x000000b2b5b57221 */ /* 0x000fc80000010000 */
[----:B------:R2:W-:Y:S02]  /*afc0*/  STSM.16.M88.4 [R209], R160 ;  /* 0x000000a0d1007844 */ /* 0x0005e40000000200 */
[----:B------:R-:W3:Y:S08]  /*afd0*/  MUFU.EX2 R175, R175 ;  /* 0x000000af00af7308 */ /* 0x000ef00000000800 */
[----:B------:R-:W4:Y:S01]  /*afe0*/  MUFU.EX2 R199, R199 ;  /* 0x000000c700c77308 */ /* 0x000f220000000800 */
[----:B-1----:R-:W-:Y:S01]  /*aff0*/  F2FP.F16.F32.PACK_AB R164, R174, R173 ;  /* 0x000000adaea4723e */ /* 0x002fe200000000ff */
[----:B------:R-:W-:-:S04]  /*b000*/  FADD.FTZ R173, R173, R172 ;  /* 0x000000acadad7221 */ /* 0x000fc80000010000 */
[----:B------:R-:W-:Y:S02]  /*b010*/  FADD.FTZ R174, R174, R173 ;  /* 0x000000adaeae7221 */ /* 0x000fe40000010000 */
[----:B------:R-:W-:Y:S02]  /*b020*/  MUFU.EX2 R182, R182 ;  /* 0x000000b600b67308 */ /* 0x000fe40000000800 */
[----:B---3--:R-:W-:-:S06]  /*b030*/  FADD.FTZ R174, R175, R174 ;  /* 0x000000aeafae7221 */ /* 0x008fcc0000010000 */
[----:B------:R-:W1:Y:S01]  /*b040*/  MUFU.EX2 R183, R183 ;  /* 0x000000b700b77308 */ /* 0x000e620000000800 */
[C---:B----4-:R-:W-:Y:S01]  /*b050*/  F2FP.F16.F32.PACK_AB R166, R199.reuse, R175 ;  /* 0x000000afc7a6723e */ /* 0x050fe200000000ff */
[----:B------:R-:W-:-:S06]  /*b060*/  FADD.FTZ R199, R199, R174 ;  /* 0x000000aec7c77221 */ /* 0x000fcc0000010000 */
[----:B------:R-:W3:Y:S08]  /*b070*/  MUFU.EX2 R197, R197 ;  /* 0x000000c500c57308 */ /* 0x000ef00000000800 */
[----:B------:R-:W4:Y:S01]  /*b080*/  MUFU.EX2 R201, R201 ;  /* 0x000000c900c97308 */ /* 0x000f220000000800 */
[----:B-1----:R-:W-:Y:S01]  /*b090*/  F2FP.F16.F32.PACK_AB R165, R183, R182 ;  /* 0x000000b6b7a5723e */ /* 0x002fe200000000ff */
[----:B------:R-:W-:-:S04]  /*b0a0*/  FADD.FTZ R182, R182, R181 ;  /* 0x000000b5b6b67221 */ /* 0x000fc80000010000 */
[----:B------:R-:W-:-:S04]  /*b0b0*/  FADD.FTZ R182, R183, R182 ;  /* 0x000000b6b7b67221 */ /* 0x000fc80000010000 */
[----:B---3--:R-:W-:Y:S01]  /*b0c0*/  FADD.FTZ R182, R197, R182 ;  /* 0x000000b6c5b67221 */ /* 0x008fe20000010000 */
[----:B----4-:R-:W-:-:S03]  /*b0d0*/  F2FP.F16.F32.PACK_AB R167, R201, R197 ;  /* 0x000000c5c9a7723e */ /* 0x010fc600000000ff */
[----:B------:R-:W-:Y:S02]  /*b0e0*/  FADD.FTZ R201, R201, R182 ;  /* 0x000000b6c9c97221 */ /* 0x000fe40000010000 */
[----:B------:R2:W-:Y:S01]  /*b0f0*/  STSM.16.M88.4 [R208], R164 ;  /* 0x000000a4d0007844 */ /* 0x0005e20000000200 */
[----:B------:R-:W-:-:S06]  /*b100*/  WARPGROUP.ARRIVE ;  /* 0x00000000000079c5 */ /* 0x000fcc0000000000 */
[----:B------:R-:W-:Y:S03]  /*b110*/  HGMMA.64x256x16.F32 R24, R152, gdesc[UR4].tnspB, RZ, !UPT, gsb0 ;  /* 0x43e0000498187df0 */ /* 0x000fe6000c0008ff */
[----:B------:R-:W-:Y:S02]  /*b120*/  WARPGROUP.DEPBAR.LE gsb0, 0x0 ;  /* 0x00008000000079c5 */ /* 0x000fe40000010000 */
[----:B------:R-:W-:Y:S01]  /*b130*/  WARPGROUP.ARRIVE ;  /* 0x00000000000079c5 */ /* 0x000fe20000000000 */
[C---:B0-----:R-:W-:Y:S02]  /*b140*/  VIADD R152, R14.reuse, 0x100 ;  /* 0x000001000e987836 */ /* 0x041fe40000000000 */
[----:B------:R-:W-:Y:S02]  /*b150*/  IMAD.MOV.U32 R153, RZ, RZ, 0x40000040 ;  /* 0x40000040ff997424 */ /* 0x000fe400078e00ff */
[----:B------:R-:W-:-:S15]  /*b160*/  VIADD R14, R14, 0x180 ;  /* 0x000001800e0e7836 */ /* 0x000fde0000000000 */
[----:B------:R-:W-:-:S03]  /*b170*/  NOP ;  /* 0x0000000000007918 */ /* 0x000fc60000000000 */
        /* <DEDUP_REMOVED lines=24> */
[----:B------:R-:W-:Y:S02]  /*b300*/  VIADD R15, R180, 0xfffffffe ;  /* 0xfffffffeb40f7836 */ /* 0x000fe40000000000 */
[----:B------:R-:W-:Y:S02]  /*b310*/  IMAD.MOV.U32 R200, RZ, RZ, R21 ;  /* 0x000000ffffc87224 */ /* 0x000fe400078e0015 */
[----:B------:R-:W-:Y:S02]  /*b320*/  IMAD.MOV.U32 R197, RZ, RZ, R12 ;  /* 0x000000ffffc57224 */ /* 0x000fe400078e000c */
[----:B------:R-:W-:-:S07]  /*b330*/  IMAD.MOV.U32 R198, RZ, RZ, R18 ;  /* 0x000000ffffc67224 */ /* 0x000fce00078e0012 */
.L_x_1410:
[----:B------:R-:W-:Y:S01]  /*b340*/  VIADD R18, R198, 0x1 ;  /* 0x00000001c6127836 */ /* 0x000fe20000000000 */
[C---:B------:R-:W-:Y:S01]  /*b350*/  ISETP.GT.AND P2, PT, R15.reuse, RZ, PT ;  /* 0x000000ff0f00720c */ /* 0x040fe20003f44270 */
[----:B------:R-:W-:-:S03]  /*b360*/  VIADD R15, R15, 0xffffffff ;  /* 0xffffffff0f0f7836 */ /* 0x000fc60000000000 */
[----:B------:R-:W-:-:S04]  /*b370*/  ISETP.NE.AND P3, PT, R18, 0x2, PT ;  /* 0x000000021200780c */ /* 0x000fc80003f65270 */
[----:B------:R-:W-:Y:S02]  /*b380*/  SEL R12, RZ, 0x1, P3 ;  /* 0x00000001ff0c7807 */ /* 0x000fe40001800000 */
[----:B------:R-:W-:Y:S02]  /*b390*/  SEL R18, R18, RZ, P3 ;  /* 0x000000ff12127207 */ /* 0x000fe40001800000 */
[----:B------:R-:W-:Y:S01]  /*b3a0*/  LOP3.LUT R23, R23, R12, RZ, 0x3c, !PT ;  /* 0x0000000c17177212 */ /* 0x000fe200078e3cff */
[----:B---3--:R-:W-:Y:S06]  /*b3b0*/  @!P0 BRA `(.L_x_1400) ;  /* 0x0000000000048947 */ /* 0x008fec0003800000 */
[----:B------:R-:W-:Y:S01]  /*b3c0*/  BPT.TRAP 0x1 ;  /* 0x000000040000795c */ /* 0x000fe20000300000 */
.L_x_1400:
[----:B------:R-:W-:Y:S01]  /*b3d0*/  IMAD R14, R18, 0x8, R2 ;  /* 0x00000008120e7824 */ /* 0x000fe200078e0202 */
[----:B------:R-:W-:-:S04]  /*b3e0*/  SHF.L.U32 R11, R23, 0x1f, RZ ;  /* 0x0000001f170b7819 */ /* 0x000fc800000006ff */
[----:B------:R0:W1:Y:S01]  /*b3f0*/  SYNCS.PHASECHK.TRANS64.TRYWAIT P3, [R14+URZ+0x38830], R11 ;  /* 0x0388300b0e0075a7 */ /* 0x000062000806017f */
[----:B------:R-:W-:Y:S05]  /*b400*/  @!P0 BRA `(.L_x_1401) ;  /* 0x0000000000048947 */ /* 0x000fea0003800000 */
[----:B------:R-:W-:Y:S01]  /*b410*/  BPT.TRAP 0x1 ;  /* 0x000000040000795c */ /* 0x000fe20000300000 */
.L_x_1401:
[----:B------:R-:W-:Y:S01]  /*b420*/  VIADD R12, R2, 0x20400 ;  /* 0x00020400020c7836 */ /* 0x000fe20000000000 */
[----:B------:R-:W-:Y:S01]  /*b430*/  BSSY B1, `(.L_x_1402) ;  /* 0x0000009000017945 */ /* 0x000fe20003800000 */
[----:B------:R-:W-:Y:S02]  /*b440*/  IMAD R154, R18, 0x200, R3 ;  /* 0x00000200129a7824 */ /* 0x000fe400078e0203 */
[----:B------:R-:W-:Y:S01]  /*b450*/  IMAD.MOV.U32 R155, RZ, RZ, 0x40000040 ;  /* 0x40000040ff9b7424 */ /* 0x000fe200078e00ff */
[----:B------:R-:W-:-:S04]  /*b460*/  SHF.R.U32.HI R12, RZ, 0x4, R12 ;  /* 0x00000004ff0c7819 */ /* 0x000fc8000001160c */
[----:B------:R-:W-:-:S04]  /*b470*/  LOP3.LUT R12, R12, 0x3fff, RZ, 0xc0, !PT ;  /* 0x00003fff0c0c7812 */ /* 0x000fc800078ec0ff */
[----:B--2---:R-:W-:Y:S01]  /*b480*/  LOP3.LUT R20, R12, 0x10000, RZ, 0xfc, !PT ;  /* 0x000100000c147812 */ /* 0x004fe200078efcff */
[----:B-1----:R-:W-:Y:S06]  /*b490*/  @P3 BRA `(.L_x_1403) ;  /* 0x0000000000083947 */ /* 0x002fec0003800000 */
[----:B------:R-:W1:Y:S02]  /*b4a0*/  SYNCS.PHASECHK.TRANS64.TRYWAIT P3, [R14+URZ+0x38830], R11 ;  /* 0x0388300b0e0075a7 */ /* 0x000e64000806017f */
[----:B-1----:R-:W-:Y:S05]  /*b4b0*/  @!P3 BRA `(.L_x_1404) ;  /* 0x0000010c0008b947 */ /* 0x002fea0003800000 */
.L_x_1403:
[----:B------:R-:W-:Y:S05]  /*b4c0*/  BSYNC B1 ;  /* 0x0000000000017941 */ /* 0x000fea0003800000 */
.L_x_1402:
        /* <DEDUP_REMOVED lines=14> */
[----:B------:R-:W-:Y:S01]  /*b5b0*/  WARPGROUP.ARRIVE ;  /* 0x00000000000079c5 */ /* 0x000fe20000000000 */
[----:B------:R-:W-:Y:S02]  /*b5c0*/  R2UR UR8, R4 ;  /* 0x00000000040872ca */ /* 0x000fe400000e0000 */
[----:B------:R-:W-:Y:S02]  /*b5d0*/  R2UR UR9, R5 ;  /* 0x00000000050972ca */ /* 0x000fe400000e0000 */
[----:B------:R-:W-:Y:S01]  /*b5e0*/  R2UR UR14, R20 ;  /* 0x00000000140e72ca */ /* 0x000fe200000e0000 */
[----:B------:R-:W-:Y:S01]  /*b5f0*/  HGMMA.64x64x16.F32 R152, gdesc[UR4], RZ, !UPT, gsb0 ;  /* 0x00e00000049879f0 */ /* 0x000fe2000c0008ff */
[----:B------:R-:W-:-:S02]  /*b600*/  R2UR UR15, R21 ;  /* 0x00000000150f72ca */ /* 0x000fc400000e0000 */
[----:B------:R-:W-:Y:S02]  /*b610*/  R2UR UR12, R6 ;  /* 0x00000000060c72ca */ /* 0x000fe400000e0000 */
        /* <DEDUP_REMOVED lines=13> */
[----:B------:R-:W-:Y:S05]  /*b6f0*/  @!P0 BRA `(.L_x_1405) ;  /* 0x0000000000048947 */ /* 0x000fea0003800000 */
[----:B------:R-:W-:Y:S01]  /*b700*/  BPT.TRAP 0x1 ;  /* 0x000000040000795c */ /* 0x000fe20000300000 */
.L_x_1405:
[----:B------:R2:W3:Y:S01]  /*b710*/  SYNCS.PHASECHK.TRANS64.TRYWAIT P3, [R14+URZ+0x38850], R11 ;  /* 0x0388500b0e0075a7 */ /* 0x0004e2000806017f */
[----:B------:R-:W-:Y:S05]  /*b720*/  @!P0 BRA `(.L_x_1406) ;  /* 0x0000000000048947 */ /* 0x000fea0003800000 */
[----:B------:R-:W-:Y:S01]  /*b730*/  BPT.TRAP 0x1 ;  /* 0x000000040000795c */ /* 0x000fe20000300000 */
.L_x_1406:
[----:B------:R-:W-:Y:S04]  /*b740*/  BSSY B1, `(.L_x_1407) ;  /* 0x0000004000017945 */ /* 0x000fe80003800000 */
[----:B---3--:R-:W-:Y:S05]  /*b750*/  @P3 BRA `(.L_x_1408) ;  /* 0x0000000000083947 */ /* 0x008fea0003800000 */
[----:B------:R-:W3:Y:S02]  /*b760*/  SYNCS.PHASECHK.TRANS64.TRYWAIT P3, [R14+URZ+0x38850], R11 ;  /* 0x0388500b0e0075a7 */ /* 0x000ee4000806017f */
[----:B---3--:R-:W-:Y:S05]  /*b770*/  @!P3 BRA `(.L_x_1409) ;  /* 0x00000108006cb947 */ /* 0x008fea0003800000 */
.L_x_1408:
[----:B------:R-:W-:Y:S05]  /*b780*/  BSYNC B1 ;  /* 0x0000000000017941 */ /* 0x000fea0003800000 */
.L_x_1407:
[----:B0123--:R-:W-:Y:S01]  /*b790*/  VIADD R11, R2, 0x26400 ;  /* 0x00026400020b7836 */ /* 0x00ffe20000000000 */
[----:B------:R-:W-:Y:S01]  /*b7a0*/  WARPGROUP.ARRIVE ;  /* 0x00000000000079c5 */ /* 0x000fe20000000000 */
[----:B------:R-:W-:-:S05]  /*b7b0*/  VIADD R204, R0, 0x6 ;  /* 0x0000000600cc7836 */ /* 0x000fca0000000000 */
[----:B------:R-:W0:Y:S01]  /*b7c0*/  S2R R12, SR_TID.X ;  /* 0x00000000000c7919 */ /* 0x000e220000002100 */
[----:B------:R-:W-:Y:S01]  /*b7d0*/  VIADD R20, R0, 0x200 ;  /* 0x0000020000147836 */ /* 0x000fe20000000000 */
[----:B------:R-:W-:Y:S01]  /*b7e0*/  SHF.R.U32.HI R11, RZ, 0x4, R11 ;  /* 0x00000004ff0b7819 */ /* 0x000fe2000001160b */
[----:B------:R-:W-:Y:S02]  /*b7f0*/  IMAD R202, R18, 0x1000, R10 ;  /* 0x0000100012ca7824 */ /* 0x000fe400078e020a */
[----:B------:R-:W-:Y:S01]  /*b800*/  IMAD.MOV.U32 R203, RZ, RZ, 0x40000040 ;  /* 0x40000040ffcb7424 */ /* 0x000fe200078e00ff */
[----:B------:R-:W-:Y:S01]  /*b810*/  LOP3.LUT R11, R11, 0x3fff, RZ, 0xc0, !PT ;  /* 0x00003fff0b0b7812 */ /* 0x000fe200078ec0ff */
[----:B------:R-:W-:Y:S01]  /*b820*/  IMAD.MOV.U32 R207, RZ, RZ, 0x40000040 ;  /* 0x40000040ffcf7424 */ /* 0x000fe200078e00ff */
[C---:B------:R-:W-:Y:S01]  /*b830*/  R2UR UR6, R202.reuse ;  /* 0x00000000ca0672ca */ /* 0x040fe200000e0000 */
[----:B------:R-:W-:Y:S01]  /*b840*/  IMAD.MOV.U32 R205, RZ, RZ, 0x40000040 ;  /* 0x40000040ffcd7424 */ /* 0x000fe200078e00ff */
[----:B------:R-:W-:Y:S01]  /*b850*/  LOP3.LUT R0, R11, 0x10000, RZ, 0xfc, !PT ;  /* 0x000100000b007812 */ /* 0x000fe200078efcff */
[----:B------:R-:W-:Y:S01]  /*b860*/  IMAD.MOV.U32 R21, RZ, RZ, 0x40000040 ;  /* 0x40000040ff157424 */ /* 0x000fe200078e00ff */
[----:B------:R-:W-:Y:S01]  /*b870*/  R2UR UR7, R203 ;  /* 0x00000000cb0772ca */ /* 0x000fe200000e0000 */
[----:B------:R-:W-:Y:S01]  /*b880*/  VIADD R203, R202, 0x800 ;  /* 0x00000800cacb7836 */ /* 0x000fe20000000000 */
[----:B------:R-:W-:Y:S01]  /*b890*/  R2UR UR5, R207 ;  /* 0x00000000cf0572ca */ /* 0x000fe200000e0000 */
[----:B------:R-:W-:-:S02]  /*b8a0*/  IMAD.MOV.U32 R206, RZ, RZ, R0 ;  /* 0x000000ffffce7224 */ /* 0x000fc400078e0000 */
[----:B------:R-:W-:-:S03]  /*b8b0*/  IMAD.MOV.U32 R207, RZ, RZ, 0x40000040 ;  /* 0x40000040ffcf7424 */ /* 0x000fc600078e00ff */
[----:B------:R-:W-:Y:S01]  /*b8c0*/  R2UR UR4, R206 ;  /* 0x00000000ce0472ca */ /* 0x000fe200000e0000 */
[----:B------:R-:W-:Y:S01]  /*b8d0*/  VIADD R206, R0, 0x2 ;  /* 0x0000000200ce7836 */ /* 0x000fe20000000000 */
[----:B0-----:R-:W-:-:S11]  /*b8e0*/  SHF.R.U32.HI R12, RZ, 0x7, R12 ;  /* 0x00000007ff0c7819 */ /* 0x001fd6000001160c */
[----:B------:R-:W-:Y:S01]  /*b8f0*/  HGMMA.64x64x16.F32 R152, gdesc[UR4], R152, gsb0 ;  /* 0x00e00000049879f0 */ /* 0x000fe20008000898 */
[----:B------:R-:W-:Y:S01]  /*b900*/  R2UR UR4, R206 ;  /* 0x00000000ce0472ca */ /* 0x000fe200000e0000 */
[----:B------:R-:W-:Y:S01]  /*b910*/  VIADD R206, R202, 0x2 ;  /* 0x00000002cace7836 */ /* 0x000fe20000000000 */
[----:B------:R-:W-:Y:S01]  /*b920*/  R2UR UR5, R207 ;  /* 0x00000000cf0572ca */ /* 0x000fe200000e0000 */
[----:B------:R-:W-:Y:S01]  /*b930*/  IMAD.MOV.U32 R207, RZ, RZ, 0x40000040 ;  /* 0x40000040ffcf7424 */ /* 0x000fe200078e00ff */
[----:B------:R-:W0:Y:S02]  /*b940*/  SHFL.IDX PT, R11, R12, RZ, 0x1f ;  /* 0x00001fff0c0b7589 */ /* 0x000e2400000e0000 */
[----:B------:R-:W-:Y:S01]  /*b950*/  R2UR UR6, R206 ;  /* 0x00000000ce0672ca */ /* 0x000fe200000e0000 */
[----:B------:R-:W-:Y:S01]  /*b960*/  VIADD R206, R0, 0x4 ;  /* 0x0000000400ce7836 */ /* 0x000fe20000000000 */
[----:B------:R-:W-:Y:S01]  /*b970*/  R2UR UR7, R207 ;  /* 0x00000000cf0772ca */ /* 0x000fe200000e0000 */
[----:B------:R-:W-:Y:S01]  /*b980*/  IMAD.MOV.U32 R207, RZ, RZ, 0x40000040 ;  /* 0x40000040ffcf7424 */ /* 0x000fe200078e00ff */
[----:B0-----:R-:W-:-:S04]  /*b990*/  ISETP.GT.AND P3, PT, R11, 0x7f, PT ;  /* 0x0000007f0b00780c */ /* 0x001fc80003f64270 */
[----:B------:R-:W-:Y:S01]  /*b9a0*/  SEL R12, RZ, 0x2, !P3 ;  /* 0x00000002ff0c7807 */ /* 0x000fe20005800000 */
[----:B------:R-:W-:Y:S02]  /*b9b0*/  WARPGROUP.DEPBAR.LE gsb0, 0x0 ;  /* 0x00008000000079c5 */ /* 0x000fe40000010000 */
[----:B------:R-:W-:-:S06]  /*b9c0*/  WARPGROUP.ARRIVE ;  /* 0x00000000000079c5 */ /* 0x000fcc0000000000 */
[----:B------:R-:W-:Y:S01]  /*b9d0*/  HGMMA.64x64x16.F32 R152, gdesc[UR4], R152, gsb0 ;  /* 0x00e00000049879f0 */ /* 0x000fe20008000898 */
[----:B------:R-:W-:Y:S01]  /*b9e0*/  R2UR UR4, R206 ;  /* 0x00000000ce0472ca */ /* 0x000fe200000e0000 */
[----:B------:R-:W-:Y:S01]  /*b9f0*/  VIADD R206, R202, 0x4 ;  /* 0x00000004cace7836 */ /* 0x000fe20000000000 */
[----:B------:R-:W-:Y:S01]  /*ba00*/  R2UR UR5, R207 ;  /* 0x00000000cf0572ca */ /* 0x000fe200000e0000 */
[----:B------:R-:W-:-:S03]  /*ba10*/  IMAD.MOV.U32 R207, RZ, RZ, 0x40000040 ;  /* 0x40000040ffcf7424 */ /* 0x000fc600078e00ff */
[----:B------:R-:W-:Y:S01]  /*ba20*/  R2UR UR6, R206 ;  /* 0x00000000ce0672ca */ /* 0x000fe200000e0000 */
[----:B------:R-:W-:Y:S01]  /*ba30*/  IMAD.MOV.U32 R206, RZ, RZ, 0x28 ;  /* 0x00000028ffce7424 */ /* 0x000fe200078e00ff */
[----:B------:R-:W-:Y:S01]  /*ba40*/  R2UR UR7, R207 ;  /* 0x00000000cf0772ca */ /* 0x000fe200000e0000 */
[----:B------:R-:W-:-:S03]  /*ba50*/  IMAD.MOV.U32 R207, RZ, RZ, 0xa00 ;  /* 0x00000a00ffcf7424 */ /* 0x000fc600078e00ff */
[----:B------:R-:W-:Y:S02]  /*ba60*/  SEL R206, R206, 0x26, P3 ;  /* 0x00000026cece7807 */ /* 0x000fe40001800000 */
[----:B------:R-:W-:Y:S02]  /*ba70*/  SEL R207, R207, 0x980, P3 ;  /* 0x00000980cfcf7807 */ /* 0x000fe40001800000 */
[----:B------:R-:W-:Y:S02]  /*ba80*/  LOP3.LUT R206, R206, 0x6, RZ, 0xc0, !PT ;  /* 0x00000006cece7812 */ /* 0x000fe400078ec0ff */
[----:B------:R-:W-:Y:S01]  /*ba90*/  LOP3.LUT R207, R207, 0xa00, RZ, 0xc0, !PT ;  /* 0x00000a00cfcf7812 */ /* 0x000fe200078ec0ff */
        /* <DEDUP_REMOVED lines=8> */
[----:B------:R-:W-:Y:S01]  /*bb20*/  VIADD R204, R0, 0x800 ;  /* 0x0000080000cc7836 */ /* 0x000fe20000000000 */
[----:B------:R-:W-:Y:S01]  /*bb30*/  R2UR UR7, R205 ;  /* 0x00000000cd0772ca */ /* 0x000fe200000e0000 */
[----:B------:R-:W-:-:S05]  /*bb40*/  IMAD.MOV.U32 R205, RZ, RZ, 0x4 ;  /* 0x00000004ffcd7424 */ /* 0x000fca00078e00ff */
[----:B------:R-:W-:Y:S01]  /*bb50*/  SEL R11, R205, 0x2, P3 ;  /* 0x00000002cd0b7807 */ /* 0x000fe20001800000 */
        /* <DEDUP_REMOVED lines=150> */
[----:B------:R-:W-:Y:S02]  /*c4c0*/  R2UR UR4, R20 ;  /* 0x00000000140472ca */ /* 0x000fe400000e0000 */
[----:B------:R-:W-:Y:S01]  /*c4d0*/  R2UR UR5, R21 ;  /* 0x00000000150572ca */ /* 0x000fe200000e0000 */
[----:B------:R-:W-:Y:S01]  /*c4e0*/  VIADD R21, R0, 0xa00 ;  /* 0x00000a0000157836 */ /* 0x000fe20000000000 */
[----:B------:R-:W-:Y:S01]  /*c4f0*/  SEL R20, R205, 0x6, !P3 ;  /* 0x00000006cd147807 */ /* 0x000fe20005800000 */
[----:B------:R-:W-:-:S04]  /*c500*/  IMAD.MOV.U32 R205, RZ, RZ, 0x40000040 ;  /* 0x40000040ffcd7424 */ /* 0x000fc800078e00ff */
[----:B------:R-:W-:Y:S01]  /*c510*/  IMAD.IADD R204, R204, 0x1, R20 ;  /* 0x00000001cccc7824 */ /* 0x000fe200078e0214 */
[----:B------:R-:W-:Y:S02]  /*c520*/  WARPGROUP.DEPBAR.LE gsb0, 0x0 ;  /* 0x00008000000079c5 */ /* 0x000fe40000010000 */
[----:B------:R-:W-:-:S06]  /*c530*/  WARPGROUP.ARRIVE ;  /* 0x00000000000079c5 */ /* 0x000fcc0000000000 */
[----:B------:R-:W-:Y:S01]  /*c540*/  HGMMA.64x64x16.F32 R152, gdesc[UR4], R152, gsb0 ;  /* 0x00e00000049879f0 */ /* 0x000fe20008000898 */
[----:B------:R-:W-:Y:S01]  /*c550*/  R2UR UR4, R204 ;  /* 0x00000000cc0472ca */ /* 0x000fe200000e0000 */
[----:B------:R-:W-:Y:S01]  /*c560*/  IMAD.IADD R204, R203, 0x1, R20 ;  /* 0x00000001cbcc7824 */ /* 0x000fe200078e0214 */
[----:B------:R-:W-:Y:S01]  /*c570*/  R2UR UR5, R205 ;  /* 0x00000000cd0572ca */ /* 0x000fe200000e0000 */
[----:B------:R-:W-:Y:S02]  /*c580*/  IMAD.MOV.U32 R205, RZ, RZ, 0x40000040 ;  /* 0x40000040ffcd7424 */ /* 0x000fe400078e00ff */
[----:B------:R-:W-:Y:S01]  /*c590*/  VIADD R203, R202, 0xa00 ;  /* 0x00000a00cacb7836 */ /* 0x000fe20000000000 */
[----:B------:R-:W-:Y:S02]  /*c5a0*/  R2UR UR6, R204 ;  /* 0x00000000cc0672ca */ /* 0x000fe400000e0000 */
[----:B------:R-:W-:Y:S01]  /*c5b0*/  R2UR UR7, R205 ;  /* 0x00000000cd0772ca */ /* 0x000fe200000e0000 */
[----:B------:R-:W-:Y:S01]  /*c5c0*/  IMAD.MOV.U32 R205, RZ, RZ, 0x40000040 ;  /* 0x40000040ffcd7424 */ /* 0x000fe200078e00ff */
[----:B------:R-:W-:-:S02]  /*c5d0*/  IADD3 R204, R206, R207, R0 ;  /* 0x000000cfcecc7210 */ /* 0x000fc40007ffe000 */
[----:B------:R-:W-:Y:S01]  /*c5e0*/  IADD3 R206, R206, R207, R202 ;  /* 0x000000cfcece7210 */ /* 0x000fe20007ffe0ca */
        /* <DEDUP_REMOVED lines=37> */
[----:B------:R-:W-:Y:S02]  /*c840*/  IMAD.MOV.U32 R205, RZ, RZ, 0x40000040 ;  /* 0x40000040ffcd7424 */ /* 0x000fe400078e00ff */
[----:B------:R-:W-:Y:S01]  /*c850*/  VIADD R21, R0, 0xc00 ;  /* 0x00000c0000157836 */ /* 0x000fe20000000000 */
[----:B------:R-:W-:Y:S02]  /*c860*/  WARPGROUP.DEPBAR.LE gsb0, 0x0 ;  /* 0x00008000000079c5 */ /* 0x000fe40000010000 */
[----:B------:R-:W-:-:S07]  /*c870*/  WARPGROUP.ARRIVE ;  /* 0x00000000000079c5 */ /* 0x000fce0000000000 */
        /* <DEDUP_REMOVED lines=71> */
[----:B------:R-:W-:Y:S02]  /*ccf0*/  R2UR UR6, R206 ;  /* 0x00000000ce0672ca */ /* 0x000fe400000e0000 */
[----:B------:R-:W-:Y:S01]  /*cd00*/  R2UR UR7, R207 ;  /* 0x00000000cf0772ca */ /* 0x000fe200000e0000 */
[----:B------:R-:W-:Y:S02]  /*cd10*/  WARPGROUP.DEPBAR.LE gsb0, 0x0 ;  /* 0x00008000000079c5 */ /* 0x000fe40000010000 */
[----:B------:R-:W-:-:S10]  /*cd20*/  WARPGROUP.ARRIVE ;  /* 0x00000000000079c5 */ /* 0x000fd40000000000 */
        /* <DEDUP_REMOVED lines=15> */
[----:B------:R-:W-:Y:S02]  /*ce20*/  IMAD.MOV.U32 R205, RZ, RZ, 0x40000040 ;  /* 0x40000040ffcd7424 */ /* 0x000fe400078e00ff */
[----:B------:R-:W-:Y:S01]  /*ce30*/  IMAD.MOV.U32 R11, RZ, RZ, 0x1000 ;  /* 0x00001000ff0b7424 */ /* 0x000fe200078e00ff */
[----:B------:R-:W-:Y:S01]  /*ce40*/  R2UR UR6, R204 ;  /* 0x00000000cc0672ca */ /* 0x000fe200000e0000 */
[----:B------:R-:W-:Y:S01]  /*ce50*/  IMAD.IADD R204, R20, 0x1, R21 ;  /* 0x0000000114cc7824 */ /* 0x000fe200078e0215 */
[----:B------:R-:W-:Y:S01]  /*ce60*/  R2UR UR7, R205 ;  /* 0x00000000cd0772ca */ /* 0x000fe200000e0000 */
[----:B------:R-:W-:Y:S01]  /*ce70*/  IMAD.IADD R20, R203, 0x1, R20 ;  /* 0x00000001cb147824 */ /* 0x000fe200078e0214 */
[----:B------:R-:W-:Y:S01]  /*ce80*/  SEL R11, R11, 0xf80, P3 ;  /* 0x00000f800b0b7807 */ /* 0x000fe20001800000 */
[----:B------:R-:W-:-:S02]  /*ce90*/  IMAD.MOV.U32 R205, RZ, RZ, 0x40000040 ;  /* 0x40000040ffcd7424 */ /* 0x000fc400078e00ff */
[----:B------:R-:W-:Y:S01]  /*cea0*/  IMAD.MOV.U32 R21, RZ, RZ, 0x40000040 ;  /* 0x40000040ff157424 */ /* 0x000fe200078e00ff */
[----:B------:R-:W-:Y:S01]  /*ceb0*/  LOP3.LUT R11, R11, 0x1e00, RZ, 0xc0, !PT ;  /* 0x00001e000b0b7812 */ /* 0x000fe200078ec0ff */
        /* <DEDUP_REMOVED lines=9> */
[----:B------:R-:W-:Y:S02]  /*cf50*/  R2UR UR4, R20 ;  /* 0x00000000140472ca */ /* 0x000fe400000e0000 */
[----:B------:R-:W-:Y:S01]  /*cf60*/  R2UR UR5, R21 ;  /* 0x00000000150572ca */ /* 0x000fe200000e0000 */
[----:B------:R-:W-:Y:S01]  /*cf70*/  IMAD.MOV.U32 R21, RZ, RZ, 0x40000040 ;  /* 0x40000040ff157424 */ /* 0x000fe200078e00ff */
[----:B------:R-:W-:Y:S01]  /*cf80*/  IADD3 R20, R203, R11, R0 ;  /* 0x0000000bcb147210 */ /* 0x000fe20007ffe000 */
[----:B------:R-:W-:Y:S01]  /*cf90*/  IMAD.MOV.U32 R203, RZ, RZ, 0x40000040 ;  /* 0x40000040ffcb7424 */ /* 0x000fe200078e00ff */
[----:B------:R-:W-:-:S02]  /*cfa0*/  WARPGROUP.DEPBAR.LE gsb0, 0x0 ;  /* 0x00008000000079c5 */ /* 0x000fc40000010000 */
[----:B------:R-:W-:-:S07]  /*cfb0*/  WARPGROUP.ARRIVE ;  /* 0x00000000000079c5 */ /* 0x000fce0000000000 */
[----:B------:R-:W-:Y:S01]  /*cfc0*/  HGMMA.64x64x16.F32 R152, gdesc[UR4], R152, gsb0 ;  /* 0x00e00000049879f0 */ /* 0x000fe20008000898 */
[----:B------:R-:W-:Y:S01]  /*cfd0*/  R2UR UR4, R20 ;  /* 0x00000000140472ca */ /* 0x000fe200000e0000 */
[----:B------:R-:W-:Y:S01]  /*cfe0*/  IMAD R20, R18, 0x1000, R13 ;  /* 0x0000100012147824 */ /* 0x000fe200078e020d */
        /* <DEDUP_REMOVED lines=8> */
[----:B------:R-:W-:Y:S01]  /*d070*/  ULDC UR4, c[0x0][0xa80] ;  /* 0x0002a00000047ab9 */ /* 0x000fe20000000800 */
[----:B------:R-:W-:Y:S01]  /*d080*/  R2UR UR6, R20 ;  /* 0x00000000140672ca */ /* 0x000fe200000e0000 */
[----:B------:R-:W-:Y:S02]  /*d090*/  WARPGROUP.DEPBAR.LE gsb0, 0x0 ;  /* 0x00008000000079c5 */ /* 0x000fe40000010000 */
[----:B------:R-:W-:Y:S02]  /*d0a0*/  FMNMX.FTZ R11, R152, R197, !PT ;  /* 0x000000c5980b7209 */ /* 0x000fe40007810000 */
[----:B------:R-:W-:Y:S02]  /*d0b0*/  FMNMX.FTZ R21, R154, R200, !PT ;  /* 0x000000c89a157209 */ /* 0x000fe40007810000 */
[----:B------:R-:W-:-:S02]  /*d0c0*/  FMNMX.FTZ R11, R153, R11, !PT ;  /* 0x0000000b990b7209 */ /* 0x000fc40007810000 */
[----:B------:R-:W-:Y:S02]  /*d0d0*/  FMNMX.FTZ R21, R155, R21, !PT ;  /* 0x000000159b157209 */ /* 0x000fe40007810000 */
[----:B------:R-:W-:Y:S02]  /*d0e0*/  FMNMX.FTZ R11, R156, R11, !PT ;  /* 0x0000000b9c0b7209 */ /* 0x000fe40007810000 */
[----:B------:R-:W-:Y:S02]  /*d0f0*/  FMNMX.FTZ R21, R158, R21, !PT ;  /* 0x000000159e157209 */ /* 0x000fe40007810000 */
        /* <DEDUP_REMOVED lines=25> */
[----:B------:R-:W-:-:S03]  /*d290*/  FMNMX.FTZ R21, R183, R21, !PT ;  /* 0x00000015b7157209 */ /* 0x000fc60007810000 */
[----:B------:R-:W0:Y:S04]  /*d2a0*/  SHFL.BFLY PT, R11, R12, 0x2, 0x1f ;  /* 0x0c401f000c0b7f89 */ /* 0x000e2800000e0000 */
[----:B------:R-:W1:Y:S01]  /*d2b0*/  SHFL.BFLY PT, R205, R21, 0x2, 0x1f ;  /* 0x0c401f0015cd7f89 */ /* 0x000e6200000e0000 */
[----:B0-----:R-:W-:Y:S02]  /*d2c0*/  FMNMX.FTZ R12, R12, R11, !PT ;  /* 0x0000000b0c0c7209 */ /* 0x001fe40007810000 */
[----:B-1----:R-:W-:-:S03]  /*d2d0*/  FMNMX.FTZ R21, R21, R205, !PT ;  /* 0x000000cd15157209 */ /* 0x002fc60007810000 */
[----:B------:R-:W0:Y:S02]  /*d2e0*/  SHFL.BFLY PT, R11, R12, 0x1, 0x1f ;  /* 0x0c201f000c0b7f89 */ /* 0x000e2400000e0000 */
[----:B0-----:R-:W-:Y:S01]  /*d2f0*/  FMNMX.FTZ R12, R12, R11, !PT ;  /* 0x0000000b0c0c7209 */ /* 0x001fe20007810000 */
[----:B------:R-:W-:-:S04]  /*d300*/  IMAD.U32 R11, RZ, RZ, UR4 ;  /* 0x00000004ff0b7e24 */ /* 0x000fc8000f8e00ff */
[C---:B------:R-:W-:Y:S01]  /*d310*/  FMUL.FTZ R203, R12.reuse, R11 ;  /* 0x0000000b0ccb7220 */ /* 0x040fe20000410000 */
[----:B------:R-:W-:-:S03]  /*d320*/  FADD.FTZ R197, -R12, R197 ;  /* 0x000000c50cc57221 */ /* 0x000fc60000010100 */
[-CC-:B------:R-:W-:Y:S01]  /*d330*/  FFMA.FTZ R204, R156, R11.reuse, -R203.reuse ;  /* 0x0000000b9ccc7223 */ /* 0x180fe200000108cb */
[-CC-:B------:R-:W-:Y:S01]  /*d340*/  FFMA.FTZ R156, R160, R11.reuse, -R203.reuse ;  /* 0x0000000ba09c7223 */ /* 0x180fe200000108cb */
[-CC-:B------:R-:W-:Y:S01]  /*d350*/  FFMA.FTZ R160, R164, R11.reuse, -R203.reuse ;  /* 0x0000000ba4a07223 */ /* 0x180fe200000108cb */
[-C--:B------:R-:W-:Y:S01]  /*d360*/  FMUL.FTZ R197, R197, R11.reuse ;  /* 0x0000000bc5c57220 */ /* 0x080fe20000410000 */
[----:B------:R-:W0:Y:S01]  /*d370*/  SHFL.BFLY PT, R164, R21, 0x1, 0x1f ;  /* 0x0c201f0015a47f89 */ /* 0x000e2200000e0000 */
[-CC-:B------:R-:W-:Y:S01]  /*d380*/  FFMA.FTZ R152, R152, R11.reuse, -R203.reuse ;  /* 0x0000000b98987223 */ /* 0x180fe200000108cb */
[-CC-:B------:R-:W-:Y:S01]  /*d390*/  FFMA.FTZ R153, R153, R11.reuse, -R203.reuse ;  /* 0x0000000b99997223 */ /* 0x180fe200000108cb */
[----:B------:R1:W2:Y:S01]  /*d3a0*/  MUFU.EX2 R202, R197 ;  /* 0x000000c500ca7308 */ /* 0x0002a20000000800 */
[-CC-:B------:R-:W-:Y:S01]  /*d3b0*/  FFMA.FTZ R157, R157, R11.reuse, -R203.reuse ;  /* 0x0000000b9d9d7223 */ /* 0x180fe200000108cb */
[-CC-:B------:R-:W-:Y:S01]  /*d3c0*/  FFMA.FTZ R161, R161, R11.reuse, -R203.reuse ;  /* 0x0000000ba1a17223 */ /* 0x180fe200000108cb */
[-CC-:B------:R-:W-:Y:S01]  /*d3d0*/  FFMA.FTZ R168, R168, R11.reuse, -R203.reuse ;  /* 0x0000000ba8a87223 */ /* 0x180fe200000108cb */
[-CC-:B------:R-:W-:Y:S01]  /*d3e0*/  FFMA.FTZ R169, R169, R11.reuse, -R203.reuse ;  /* 0x0000000ba9a97223 */ /* 0x180fe200000108cb */
[-CC-:B------:R-:W-:Y:S01]  /*d3f0*/  FFMA.FTZ R172, R172, R11.reuse, -R203.reuse ;  /* 0x0000000bacac7223 */ /* 0x180fe200000108cb */
[-CC-:B------:R-:W-:Y:S01]  /*d400*/  FFMA.FTZ R173, R173, R11.reuse, -R203.reuse ;  /* 0x0000000badad7223 */ /* 0x180fe200000108cb */
[-CC-:B------:R-:W-:Y:S01]  /*d410*/  FFMA.FTZ R176, R176, R11.reuse, -R203.reuse ;  /* 0x0000000bb0b07223 */ /* 0x180fe200000108cb */
[----:B------:R-:W-:Y:S01]  /*d420*/  MUFU.EX2 R152, R152 ;  /* 0x0000009800987308 */ /* 0x000fe20000000800 */
[-CC-:B-1----:R-:W-:Y:S01]  /*d430*/  FFMA.FTZ R197, R165, R11.reuse, -R203.reuse ;  /* 0x0000000ba5c57223 */ /* 0x182fe200000108cb */
[-CC-:B------:R-:W-:Y:S01]  /*d440*/  FFMA.FTZ R177, R177, R11.reuse, -R203.reuse ;  /* 0x0000000bb1b17223 */ /* 0x180fe200000108cb */
[-CC-:B------:R-:W-:Y:S01]  /*d450*/  FFMA.FTZ R180, R180, R11.reuse, -R203.reuse ;  /* 0x0000000bb4b47223 */ /* 0x180fe200000108cb */
[----:B------:R-:W-:-:S04]  /*d460*/  FFMA.FTZ R181, R181, R11, -R203 ;  /* 0x0000000bb5b57223 */ /* 0x000fc800000108cb */
[----:B------:R-:W-:Y:S01]  /*d470*/  MUFU.EX2 R153, R153 ;  /* 0x0000009900997308 */ /* 0x000fe20000000800 */
[-C--:B--2---:R-:W-:Y:S01]  /*d480*/  FMUL.FTZ R24, R24, R202.reuse ;  /* 0x000000ca18187220 */ /* 0x084fe20000410000 */
[-C--:B------:R-:W-:Y:S01]  /*d490*/  FMUL.FTZ R25, R25, R202.reuse ;  /* 0x000000ca19197220 */ /* 0x080fe20000410000 */
[-C--:B------:R-:W-:Y:S01]  /*d4a0*/  FMUL.FTZ R28, R28, R202.reuse ;  /* 0x000000ca1c1c7220 */ /* 0x080fe20000410000 */
[----:B------:R-:W-:Y:S01]  /*d4b0*/  FMUL.FTZ R29, R29, R202 ;  /* 0x000000ca1d1d7220 */ /* 0x000fe20000410000 */
[----:B0-----:R-:W-:Y:S01]  /*d4c0*/  FMNMX.FTZ R21, R21, R164, !PT ;  /* 0x000000a415157209 */ /* 0x001fe20007810000 */
[-C--:B------:R-:W-:Y:S01]  /*d4d0*/  FMUL.FTZ R32, R32, R202.reuse ;  /* 0x000000ca20207220 */ /* 0x080fe20000410000 */
[-C--:B------:R-:W-:Y:S01]  /*d4e0*/  FMUL.FTZ R33, R33, R202.reuse ;  /* 0x000000ca21217220 */ /* 0x080fe20000410000 */
[----:B------:R-:W-:Y:S01]  /*d4f0*/  MUFU.EX2 R204, R204 ;  /* 0x000000cc00cc7308 */ /* 0x000fe20000000800 */
[-C--:B------:R-:W-:Y:S01]  /*d500*/  FMUL.FTZ R36, R36, R202.reuse ;  /* 0x000000ca24247220 */ /* 0x080fe20000410000 */
[C---:B------:R-:W-:Y:S01]  /*d510*/  FADD.FTZ R164, -R21.reuse, R200 ;  /* 0x000000c815a47221 */ /* 0x040fe20000010100 */
[-C--:B------:R-:W-:Y:S01]  /*d520*/  FMUL.FTZ R205, R21, R11.reuse ;  /* 0x0000000b15cd7220 */ /* 0x080fe20000410000 */
[-C--:B------:R-:W-:Y:S01]  /*d530*/  FMUL.FTZ R37, R37, R202.reuse ;  /* 0x000000ca25257220 */ /* 0x080fe20000410000 */
[----:B------:R-:W-:Y:S01]  /*d540*/  FMUL.FTZ R40, R40, R202 ;  /* 0x000000ca28287220 */ /* 0x000fe20000410000 */
[-C--:B------:R-:W-:Y:S01]  /*d550*/  FMUL.FTZ R164, R164, R11.reuse ;  /* 0x0000000ba4a47220 */ /* 0x080fe20000410000 */
[-CC-:B------:R-:W-:Y:S01]  /*d560*/  FFMA.FTZ R154, R154, R11.reuse, -R205.reuse ;  /* 0x0000000b9a9a7223 */ /* 0x180fe200000108cd */
[-CC-:B------:R-:W-:Y:S01]  /*d570*/  FFMA.FTZ R206, R155, R11.reuse, -R205.reuse ;  /* 0x0000000b9bce7223 */ /* 0x180fe200000108cd */
[-CC-:B------:R-:W-:Y:S01]  /*d580*/  FFMA.FTZ R155, R158, R11.reuse, -R205.reuse ;  /* 0x0000000b9e9b7223 */ /* 0x180fe200000108cd */
[-CC-:B------:R-:W-:Y:S01]  /*d590*/  FFMA.FTZ R158, R162, R11.reuse, -R205.reuse ;  /* 0x0000000ba29e7223 */ /* 0x180fe200000108cd */
[----:B------:R-:W-:Y:S01]  /*d5a0*/  IMAD.MOV R162, RZ, RZ, -R194 ;  /* 0x000000ffffa27224 */ /* 0x000fe200078e0ac2 */
[----:B------:R-:W0:Y:S01]  /*d5b0*/  MUFU.EX2 R164, R164 ;  /* 0x000000a400a47308 */ /* 0x000e220000000800 */
[-CC-:B------:R-:W-:Y:S01]  /*d5c0*/  FFMA.FTZ R165, R159, R11.reuse, -R205.reuse ;  /* 0x0000000b9fa57223 */ /* 0x180fe200000108cd */
[-CC-:B------:R-:W-:Y:S01]  /*d5d0*/  FFMA.FTZ R159, R163, R11.reuse, -R205.reuse ;  /* 0x0000000ba39f7223 */ /* 0x180fe200000108cd */
[----:B------:R-:W-:Y:S01]  /*d5e0*/  FFMA.FTZ R200, R166, R11, -R205 ;  /* 0x0000000ba6c87223 */ /* 0x000fe200000108cd */
[----:B------:R-:W-:Y:S01]  /*d5f0*/  ISETP.NE.AND P3, PT, R193, R162, PT ;  /* 0x000000a2c100720c */ /* 0x000fe20003f65270 */
[----:B------:R-:W-:-:S02]  /*d600*/  @!P1 VIADD R162, R14, 0x38840 ;  /* 0x000388400ea29836 */ /* 0x000fc40000000000 */
[-CC-:B------:R-:W-:Y:S01]  /*d610*/  FFMA.FTZ R203, R167, R11.reuse, -R205.reuse ;  /* 0x0000000ba7cb7223 */ /* 0x180fe200000108cd */
[-CC-:B------:R-:W-:Y:S01]  /*d620*/  FFMA.FTZ R170, R170, R11.reuse, -R205.reuse ;  /* 0x0000000baaaa7223 */ /* 0x180fe200000108cd */
[----:B------:R-:W1:Y:S01]  /*d630*/  MUFU.EX2 R154, R154 ;  /* 0x0000009a009a7308 */ /* 0x000e620000000800 */
[-CC-:B------:R-:W-:Y:S01]  /*d640*/  FFMA.FTZ R171, R171, R11.reuse, -R205.reuse ;  /* 0x0000000babab7223 */ /* 0x180fe200000108cd */
[----:B------:R-:W-:Y:S01]  /*d650*/  @!P1 PRMT R162, RZ, 0x654, R162 ;  /* 0x00000654ffa29816 */ /* 0x000fe200000000a2 */
[-CC-:B------:R-:W-:Y:S01]  /*d660*/  FFMA.FTZ R174, R174, R11.reuse, -R205.reuse ;  /* 0x0000000baeae7223 */ /* 0x180fe200000108cd */
[-CC-:B------:R-:W-:Y:S01]  /*d670*/  FFMA.FTZ R175, R175, R11.reuse, -R205.reuse ;  /* 0x0000000bafaf7223 */ /* 0x180fe200000108cd */
[-CC-:B------:R-:W-:Y:S01]  /*d680*/  FFMA.FTZ R178, R178, R11.reuse, -R205.reuse ;  /* 0x0000000bb2b27223 */ /* 0x180fe200000108cd */
[----:B------:R2:W-:Y:S01]  /*d690*/  @!P1 SYNCS.ARRIVE.TRANS64.RED.A1T0 RZ, [R162+URZ], RZ ;  /* 0x000000ffa2ff99a7 */ /* 0x0005e2000810043f */
[----:B------:R-:W-:Y:S01]  /*d6a0*/  FFMA.FTZ R179, R179, R11, -R205 ;  /* 0x0000000bb3b37223 */ /* 0x000fe200000108cd */
[----:B------:R-:W3:Y:S01]  /*d6b0*/  MUFU.EX2 R206, R206 ;  /* 0x000000ce00ce7308 */ /* 0x000ee20000000800 */
[----:B------:R-:W-:-:S02]  /*d6c0*/  @!P3 IMAD R163, R198, 0x40, R191 ;  /* 0x00000040c6a3b824 */ /* 0x000fc400078e02bf */
[-C--:B0-----:R-:W-:Y:S01]  /*d6d0*/  FMUL.FTZ R26, R26, R164.reuse ;  /* 0x000000a41a1a7220 */ /* 0x081fe20000410000 */
[-C--:B------:R-:W-:Y:S01]  /*d6e0*/  FMUL.FTZ R27, R27, R164.reuse ;  /* 0x000000a41b1b7220 */ /* 0x080fe20000410000 */
[-C--:B------:R-:W-:Y:S01]  /*d6f0*/  FMUL.FTZ R30, R30, R164.reuse ;  /* 0x000000a41e1e7220 */ /* 0x080fe20000410000 */
[----:B------:R-:W-:Y:S02]  /*d700*/  @!P3 IMAD R163, R163, 0x4, R2 ;  /* 0x00000004a3a3b824 */ /* 0x000fe400078e0202 */
[-CC-:B--2---:R-:W-:Y:S01]  /*d710*/  FFMA.FTZ R162, R182, R11.reuse, -R205.reuse ;  /* 0x0000000bb6a27223 */ /* 0x184fe200000108cd */
[----:B------:R-:W-:Y:S01]  /*d720*/  FFMA.FTZ R205, R183, R11, -R205 ;  /* 0x0000000bb7cd7223 */ /* 0x000fe200000108cd */
[----:B------:R-:W0:Y:S01]  /*d730*/  MUFU.EX2 R155, R155 ;  /* 0x0000009b009b7308 */ /* 0x000e220000000800 */
[----:B-1----:R-:W-:Y:S01]  /*d740*/  FFMA.FTZ R201, R164, R201, R154 ;  /* 0x000000c9a4c97223 */ /* 0x002fe2000001009a */
[----:B------:R-:W-:Y:S01]  /*d750*/  @!P3 STS [R163+0x38400], R202 ;  /* 0x038400caa300b388 */ /* 0x000fe20000000800 */
[-C--:B------:R-:W-:Y:S01]  /*d760*/  FMUL.FTZ R31, R31, R164.reuse ;  /* 0x000000a41f1f7220 */ /* 0x080fe20000410000 */
[-C--:B------:R-:W-:Y:S01]  /*d770*/  FMUL.FTZ R34, R34, R164.reuse ;  /* 0x000000a422227220 */ /* 0x080fe20000410000 */
[-C--:B------:R-:W-:Y:S01]  /*d780*/  FMUL.FTZ R35, R35, R164.reuse ;  /* 0x000000a423237220 */ /* 0x080fe20000410000 */
[----:B------:R1:W-:Y:S01]  /*d790*/  @!P3 STS [R163+0x38420], R164 ;  /* 0x038420a4a300b388 */ /* 0x0003e20000000800 */
        /* <DEDUP_REMOVED lines=10> */
[----:B0-----:R-:W-:Y:S01]  /*d840*/  FADD.FTZ R201, R155, R201 ;  /* 0x000000c99bc97221 */ /* 0x001fe20000010000 */
[----:B-1----:R-:W-:Y:S01]  /*d850*/  FFMA.FTZ R163, R202, R199, R152 ;  /* 0x000000c7caa37223 */ /* 0x002fe20000010098 */
[----:B------:R-:W-:Y:S01]  /*d860*/  F2FP.F16.F32.PACK_AB R152, R153, R152 ;  /* 0x000000989998723e */ /* 0x000fe200000000ff */
[-C--:B------:R-:W-:Y:S01]  /*d870*/  FMUL.FTZ R51, R51, R164.reuse ;  /* 0x000000a433337220 */ /* 0x080fe20000410000 */
[----:B------:R-:W-:Y:S01]  /*d880*/  FMUL.FTZ R54, R54, R164 ;  /* 0x000000a436367220 */ /* 0x000fe20000410000 */
[----:B------:R-:W-:Y:S01]  /*d890*/  FADD.FTZ R163, R153, R163 ;  /* 0x000000a399a37221 */ /* 0x000fe20000010000 */
[----:B------:R-:W-:Y:S01]  /*d8a0*/  F2FP.F16.F32.PACK_AB R153, R206, R154 ;  /* 0x0000009ace99723e */ /* 0x000fe200000000ff */
[----:B------:R-:W0:Y:S01]  /*d8b0*/  MUFU.EX2 R157, R157 ;  /* 0x0000009d009d7308 */ /* 0x000e220000000800 */
[C---:B--2---:R-:W-:Y:S01]  /*d8c0*/  FADD.FTZ R201, R165.reuse, R201 ;  /* 0x000000c9a5c97221 */ /* 0x044fe20000010000 */
[----:B------:R-:W-:Y:S01]  /*d8d0*/  FADD.FTZ R163, R204, R163 ;  /* 0x000000a3cca37221 */ /* 0x000fe20000010000 */
[----:B------:R-:W-:Y:S01]  /*d8e0*/  F2FP.F16.F32.PACK_AB R155, R165, R155 ;  /* 0x0000009ba59b723e */ /* 0x000fe200000000ff */
[-C--:B------:R-:W-:Y:S01]  /*d8f0*/  FMUL.FTZ R55, R55, R164.reuse ;  /* 0x000000a437377220 */ /* 0x080fe20000410000 */
[-C--:B------:R-:W-:Y:S01]  /*d900*/  FMUL.FTZ R58, R58, R164.reuse ;  /* 0x000000a43a3a7220 */ /* 0x080fe20000410000 */
[-C--:B------:R-:W-:Y:S01]  /*d910*/  FMUL.FTZ R59, R59, R164.reuse ;  /* 0x000000a43b3b7220 */ /* 0x080fe20000410000 */
[-C--:B------:R-:W-:Y:S01]  /*d920*/  FMUL.FTZ R62, R62, R164.reuse ;  /* 0x000000a43e3e7220 */ /* 0x080fe20000410000 */
[----:B------:R-:W1:Y:S01]  /*d930*/  MUFU.EX2 R156, R156 ;  /* 0x0000009c009c7308 */ /* 0x000e620000000800 */
[----:B---3--:R-:W-:Y:S01]  /*d940*/  FADD.FTZ R182, R158, R201 ;  /* 0x000000c99eb67221 */ /* 0x008fe20000010000 */
[-C--:B------:R-:W-:Y:S01]  /*d950*/  FMUL.FTZ R63, R63, R164.reuse ;  /* 0x000000a43f3f7220 */ /* 0x080fe20000410000 */
[-C--:B------:R-:W-:Y:S01]  /*d960*/  FMUL.FTZ R66, R66, R164.reuse ;  /* 0x000000a442427220 */ /* 0x080fe20000410000 */
[-C--:B------:R-:W-:Y:S01]  /*d970*/  FMUL.FTZ R67, R67, R164.reuse ;  /* 0x000000a443437220 */ /* 0x080fe20000410000 */
[-C--:B------:R-:W-:Y:S01]  /*d980*/  FMUL.FTZ R70, R70, R164.reuse ;  /* 0x000000a446467220 */ /* 0x080fe20000410000 */
[-C--:B------:R-:W-:Y:S01]  /*d990*/  FMUL.FTZ R71, R71, R164.reuse ;  /* 0x000000a447477220 */ /* 0x080fe20000410000 */
[----:B------:R-:W-:Y:S01]  /*d9a0*/  FMUL.FTZ R74, R74, R164 ;  /* 0x000000a44a4a7220 */ /* 0x000fe20000410000 */
[----:B------:R-:W2:Y:S01]  /*d9b0*/  MUFU.EX2 R161, R161 ;  /* 0x000000a100a17308 */ /* 0x000ea20000000800 */
[C---:B0-----:R-:W-:Y:S01]  /*d9c0*/  FADD.FTZ R163, R157.reuse, R163 ;  /* 0x000000a39da37221 */ /* 0x041fe20000010000 */
[----:B------:R-:W-:Y:S01]  /*d9d0*/  F2FP.F16.F32.PACK_AB R154, R157, R204 ;  /* 0x000000cc9d9a723e */ /* 0x000fe200000000ff */
[----:B------:R-:W-:Y:S01]  /*d9e0*/  BAR.SYNC.DEFER_BLOCKING 0xf, 0x100 ;  /* 0x03c4000000007b1d */ /* 0x000fe20000010000 */
[-C--:B------:R-:W-:Y:S01]  /*d9f0*/  FMUL.FTZ R75, R75, R164.reuse ;  /* 0x000000a44b4b7220 */ /* 0x080fe20000410000 */
[-C--:B------:R-:W-:Y:S01]  /*da00*/  FMUL.FTZ R78, R78, R164.reuse ;  /* 0x000000a44e4e7220 */ /* 0x080fe20000410000 */
[-C--:B------:R-:W-:Y:S01]  /*da10*/  FMUL.FTZ R79, R79, R164.reuse ;  /* 0x000000a44f4f7220 */ /* 0x080fe20000410000 */
[-C--:B------:R-:W-:Y:S01]  /*da20*/  FMUL.FTZ R82, R82, R164.reuse ;  /* 0x000000a452527220 */ /* 0x080fe20000410000 */
[-C--:B------:R-:W-:Y:S01]  /*da30*/  FMUL.FTZ R83, R83, R164.reuse ;  /* 0x000000a453537220 */ /* 0x080fe20000410000 */
[----:B------:R-:W0:Y:S01]  /*da40*/  MUFU.EX2 R159, R159 ;  /* 0x0000009f009f7308 */ /* 0x000e220000000800 */
[----:B-1----:R-:W-:Y:S01]  /*da50*/  FADD.FTZ R163, R156, R163 ;  /* 0x000000a39ca37221 */ /* 0x002fe20000010000 */
[-C--:B------:R-:W-:Y:S01]  /*da60*/  FMUL.FTZ R86, R86, R164.reuse ;  /* 0x000000a456567220 */ /* 0x080fe20000410000 */
[-C--:B------:R-:W-:Y:S01]  /*da70*/  FMUL.FTZ R87, R87, R164.reuse ;  /* 0x000000a457577220 */ /* 0x080fe20000410000 */
[-C--:B------:R-:W-:Y:S01]  /*da80*/  FMUL.FTZ R90, R90, R164.reuse ;  /* 0x000000a45a5a7220 */ /* 0x080fe20000410000 */
[-C--:B------:R-:W-:Y:S01]  /*da90*/  FMUL.FTZ R91, R91, R164.reuse ;  /* 0x000000a45b5b7220 */ /* 0x080fe20000410000 */
[-C--:B------:R-:W-:Y:S01]  /*daa0*/  FMUL.FTZ R94, R94, R164.reuse ;  /* 0x000000a45e5e7220 */ /* 0x080fe20000410000 */
[----:B------:R-:W-:Y:S01]  /*dab0*/  FMUL.FTZ R95, R95, R164 ;  /* 0x000000a45f5f7220 */ /* 0x000fe20000410000 */
[----:B------:R-:W1:Y:S01]  /*dac0*/  MUFU.EX2 R160, R160 ;  /* 0x000000a000a07308 */ /* 0x000e620000000800 */
[C---:B--2---:R-:W-:Y:S01]  /*dad0*/  FADD.FTZ R198, R161.reuse, R163 ;  /* 0x000000a3a1c67221 */ /* 0x044fe20000010000 */
[----:B------:R-:W-:Y:S01]  /*dae0*/  F2FP.F16.F32.PACK_AB R156, R161, R156 ;  /* 0x0000009ca19c723e */ /* 0x000fe200000000ff */
        /* <DEDUP_REMOVED lines=8> */
[-C--:B------:R-:W-:Y:S01]  /*db70*/  FMUL.FTZ R107, R107, R164.reuse ;  /* 0x000000a46b6b7220 */ /* 0x080fe20000410000 */
[-C--:B------:R-:W-:Y:S01]  /*db80*/  FMUL.FTZ R110, R110, R164.reuse ;  /* 0x000000a46e6e7220 */ /* 0x080fe20000410000 */
[-C--:B------:R-:W-:Y:S01]  /*db90*/  FMUL.FTZ R111, R111, R164.reuse ;  /* 0x000000a46f6f7220 */ /* 0x080fe20000410000 */
[-C--:B------:R-:W-:Y:S01]  /*dba0*/  FMUL.FTZ R114, R114, R164.reuse ;  /* 0x000000a472727220 */ /* 0x080fe20000410000 */
[-C--:B------:R-:W-:Y:S01]  /*dbb0*/  FMUL.FTZ R115, R115, R164.reuse ;  /* 0x000000a473737220 */ /* 0x080fe20000410000 */
[----:B------:R-:W-:Y:S01]  /*dbc0*/  MUFU.EX2 R200, R200 ;  /* 0x000000c800c87308 */ /* 0x000fe20000000800 */
[----:B-1----:R-:W-:Y:S01]  /*dbd0*/  FADD.FTZ R198, R160, R198 ;  /* 0x000000c6a0c67221 */ /* 0x002fe20000010000 */
[-C--:B------:R-:W-:Y:S01]  /*dbe0*/  FMUL.FTZ R118, R118, R164.reuse ;  /* 0x000000a476767220 */ /* 0x080fe20000410000 */
[-C--:B------:R-:W-:Y:S01]  /*dbf0*/  FMUL.FTZ R119, R119, R164.reuse ;  /* 0x000000a477777220 */ /* 0x080fe20000410000 */
[-C--:B------:R-:W-:Y:S01]  /*dc00*/  FMUL.FTZ R122, R122, R164.reuse ;  /* 0x000000a47a7a7220 */ /* 0x080fe20000410000 */
[-C--:B------:R-:W-:Y:S01]  /*dc10*/  FMUL.FTZ R123, R123, R164.reuse ;  /* 0x000000a47b7b7220 */ /* 0x080fe20000410000 */
[-C--:B------:R-:W-:Y:S01]  /*dc20*/  FMUL.FTZ R126, R126, R164.reuse ;  /* 0x000000a47e7e7220 */ /* 0x080fe20000410000 */
[----:B------:R-:W-:Y:S01]  /*dc30*/  FMUL.FTZ R127, R127, R164 ;  /* 0x000000a47f7f7220 */ /* 0x000fe20000410000 */
[----:B------:R-:W0:Y:S01]  /*dc40*/  MUFU.EX2 R203, R203 ;  /* 0x000000cb00cb7308 */ /* 0x000e220000000800 */
[----:B--2---:R-:W-:Y:S01]  /*dc50*/  F2FP.F16.F32.PACK_AB R158, R197, R160 ;  /* 0x000000a0c59e723e */ /* 0x004fe200000000ff */
        /* <DEDUP_REMOVED lines=78> */
[----:B------:R-:W0:Y:S01]  /*e140*/  MUFU.EX2 R177, R177 ;  /* 0x000000b100b17308 */ /* 0x000e220000000800 */
[----:B-1----:R-:W-:Y:S01]  /*e150*/  F2FP.F16.F32.PACK_AB R163, R175, R174 ;  /* 0x000000aeafa3723e */ /* 0x002fe200000000ff */
[----:B------:R-:W-:Y:S01]  /*e160*/  FMUL.FTZ R149, R149, R202 ;  /* 0x000000ca95957220 */ /* 0x000fe20000410000 */
[----:B------:R1:W-:Y:S01]  /*e170*/  STSM.16.M88.4 [R195+0x36400], R152 ;  /* 0x03640098c3007844 */ /* 0x0003e20000000200 */
[----:B------:R-:W-:Y:S01]  /*e180*/  FADD.FTZ R182, R200, R182 ;  /* 0x000000b6c8b67221 */ /* 0x000fe20000010000 */
[----:B------:R-:W-:Y:S01]  /*e190*/  FADD.FTZ R197, R197, R198 ;  /* 0x000000c6c5c57221 */ /* 0x000fe20000010000 */
[----:B------:R-:W-:Y:S01]  /*e1a0*/  @!P1 VIADD R14, R14, 0x38860 ;  /* 0x000388600e0e9836 */ /* 0x000fe20000000000 */
[----:B------:R3:W-:Y:S01]  /*e1b0*/  STSM.16.M88.4 [R196], R156 ;  /* 0x0000009cc4007844 */ /* 0x0007e20000000200 */
[----:B------:R-:W-:Y:S01]  /*e1c0*/  MUFU.EX2 R180, R180 ;  /* 0x000000b400b47308 */ /* 0x000fe20000000800 */
[----:B------:R-:W-:Y:S01]  /*e1d0*/  FADD.FTZ R203, R203, R182 ;  /* 0x000000b6cbcb7221 */ /* 0x000fe20000010000 */
[----:B------:R-:W-:Y:S01]  /*e1e0*/  FADD.FTZ R168, R168, R197 ;  /* 0x000000c5a8a87221 */ /* 0x000fe20000010000 */
[----:B------:R-:W-:Y:S01]  /*e1f0*/  @!P1 PRMT R14, RZ, 0x654, R14 ;  /* 0x00000654ff0e9816 */ /* 0x000fe2000000000e */
[----:B------:R-:W-:-:S02]  /*e200*/  IMAD.MOV.U32 R198, RZ, RZ, R18 ;  /* 0x000000ffffc67224 */ /* 0x000fc400078e0012 */
[----:B------:R-:W-:Y:S01]  /*e210*/  FADD.FTZ R170, R170, R203 ;  /* 0x000000cbaaaa7221 */ /* 0x000fe20000010000 */
[----:B------:R-:W-:Y:S01]  /*e220*/  FADD.FTZ R169, R169, R168 ;  /* 0x000000a8a9a97221 */ /* 0x000fe20000010000 */
[----:B------:R-:W-:Y:S01]  /*e230*/  IMAD.MOV.U32 R200, RZ, RZ, R21 ;  /* 0x000000ffffc87224 */ /* 0x000fe200078e0015 */
[----:B------:R-:W2:Y:S01]  /*e240*/  MUFU.EX2 R181, R181 ;  /* 0x000000b500b57308 */ /* 0x000ea20000000800 */
[----:B0-----:R-:W-:Y:S01]  /*e250*/  F2FP.F16.F32.PACK_AB R164, R177, R176 ;  /* 0x000000b0b1a4723e */ /* 0x001fe200000000ff */
[----:B------:R-:W-:Y:S01]  /*e260*/  FADD.FTZ R171, R171, R170 ;  /* 0x000000aaabab7221 */ /* 0x000fe20000010000 */
[----:B------:R-:W-:-:S03]  /*e270*/  IMAD.MOV.U32 R197, RZ, RZ, R12 ;  /* 0x000000ffffc57224 */ /* 0x000fc600078e000c */
[----:B------:R-:W-:Y:S02]  /*e280*/  FADD.FTZ R174, R174, R171 ;  /* 0x000000abaeae7221 */ /* 0x000fe40000010000 */
[----:B------:R-:W-:Y:S02]  /*e290*/  MUFU.EX2 R178, R178 ;  /* 0x000000b200b27308 */ /* 0x000fe40000000800 */
[----:B------:R-:W-:-:S06]  /*e2a0*/  FADD.FTZ R175, R175, R174 ;  /* 0x000000aeafaf7221 */ /* 0x000fcc0000010000 */
[----:B------:R-:W0:Y:S01]  /*e2b0*/  MUFU.EX2 R179, R179 ;  /* 0x000000b300b37308 */ /* 0x000e220000000800 */
[----:B--2---:R-:W-:-:S07]  /*e2c0*/  F2FP.F16.F32.PACK_AB R166, R181, R180 ;  /* 0x000000b4b5a6723e */ /* 0x004fce00000000ff */
[----:B------:R2:W4:Y:S08]  /*e2d0*/  MUFU.EX2 R183, R162 ;  /* 0x000000a200b77308 */ /* 0x0005300000000800 */
[----:B------:R-:W5:Y:S01]  /*e2e0*/  MUFU.EX2 R201, R205 ;  /* 0x000000cd00c97308 */ /* 0x000f620000000800 */
[----:B--2---:R-:W-:Y:S01]  /*e2f0*/  F2FP.F16.F32.PACK_AB R162, R173, R172 ;  /* 0x000000acada2723e */ /* 0x004fe200000000ff */
[----:B------:R-:W-:Y:S01]  /*e300*/  FADD.FTZ R172, R172, R169 ;  /* 0x000000a9acac7221 */ /* 0x000fe20000010000 */
[----:B0-----:R-:W-:Y:S01]  /*e310*/  F2FP.F16.F32.PACK_AB R165, R179, R178 ;  /* 0x000000b2b3a5723e */ /* 0x001fe200000000ff */
[----:B------:R-:W-:-:S02]  /*e320*/  FADD.FTZ R178, R178, R175 ;  /* 0x000000afb2b27221 */ /* 0x000fc40000010000 */
[----:B------:R3:W-:Y:S01]  /*e330*/  STSM.16.M88.4 [R209], R160 ;  /* 0x000000a0d1007844 */ /* 0x0007e20000000200 */
[----:B------:R-:W-:Y:S01]  /*e340*/  FADD.FTZ R173, R173, R172 ;  /* 0x000000acadad7221 */ /* 0x000fe20000010000 */
[----:B------:R-:W-:-:S03]  /*e350*/  FADD.FTZ R178, R179, R178 ;  /* 0x000000b2b3b27221 */ /* 0x000fc60000010000 */
[----:B------:R-:W-:Y:S01]  /*e360*/  FADD.FTZ R176, R176, R173 ;  /* 0x000000adb0b07221 */ /* 0x000fe20000010000 */
[----:B----4-:R-:W-:-:S03]  /*e370*/  FADD.FTZ R178, R183, R178 ;  /* 0x000000b2b7b27221 */ /* 0x010fc60000010000 */
[----:B------:R-:W-:Y:S01]  /*e380*/  FADD.FTZ R177, R177, R176 ;  /* 0x000000b0b1b17221 */ /* 0x000fe20000010000 */
[C---:B-----5:R-:W-:Y:S01]  /*e390*/  F2FP.F16.F32.PACK_AB R167, R201.reuse, R183 ;  /* 0x000000b7c9a7723e */ /* 0x060fe200000000ff */
[----:B------:R-:W-:Y:S02]  /*e3a0*/  FADD.FTZ R201, R201, R178 ;  /* 0x000000b2c9c97221 */ /* 0x000fe40000010000 */
[----:B------:R-:W-:Y:S02]  /*e3b0*/  FADD.FTZ R180, R180, R177 ;  /* 0x000000b1b4b47221 */ /* 0x000fe40000010000 */
[----:B------:R3:W-:Y:S01]  /*e3c0*/  STSM.16.M88.4 [R208], R164 ;  /* 0x000000a4d0007844 */ /* 0x0007e20000000200 */
[----:B------:R-:W-:Y:S01]  /*e3d0*/  WARPGROUP.ARRIVE ;  /* 0x00000000000079c5 */ /* 0x000fe20000000000 */
[----:B------:R-:W-:-:S05]  /*e3e0*/  FADD.FTZ R199, R181, R180 ;  /* 0x000000b4b5c77221 */ /* 0x000fca0000010000 */
[----:B------:R-:W-:Y:S03]  /*e3f0*/  HGMMA.64x256x16.F32 R24, R152, gdesc[UR4].tnspB, R24, gsb0 ;  /* 0x43e0000498187df0 */ /* 0x000fe60008000818 */
[----:B------:R-:W-:Y:S02]  /*e400*/  WARPGROUP.DEPBAR.LE gsb0, 0x0 ;  /* 0x00008000000079c5 */ /* 0x000fe40000010000 */
[----:B-1----:R-:W-:Y:S01]  /*e410*/  VIADD R152, R20, 0x80 ;  /* 0x0000008014987836 */ /* 0x002fe20000000000 */
[----:B------:R-:W-:Y:S01]  /*e420*/  WARPGROUP.ARRIVE ;  /* 0x00000000000079c5 */ /* 0x000fe20000000000 */
[----:B------:R-:W-:-:S03]  /*e430*/  IMAD.MOV.U32 R153, RZ, RZ, 0x40000040 ;  /* 0x40000040ff997424 */ /* 0x000fc600078e00ff */
[----:B------:R-:W-:Y:S01]  /*e440*/  R2UR UR6, R152 ;  /* 0x00000000980672ca */ /* 0x000fe200000e0000 */
[----:B------:R-:W-:Y:S01]  /*e450*/  VIADD R152, R20, 0x100 ;  /* 0x0000010014987836 */ /* 0x000fe20000000000 */
[----:B------:R-:W-:Y:S01]  /*e460*/  R2UR UR7, R153 ;  /* 0x00000000990772ca */ /* 0x000fe200000e0000 */
[----:B------:R-:W-:-:S15]  /*e470*/  IMAD.MOV.U32 R153, RZ, RZ, 0x40000040 ;  /* 0x40000040ff997424 */ /* 0x000fde00078e00ff */
[----:B------:R-:W-:Y:S01]  /*e480*/  HGMMA.64x256x16.F32 R24, R156, gdesc[UR4].tnspB, R24, gsb0 ;  /* 0x43e000049c187df0 */ /* 0x000fe20008000818 */
[----:B------:R-:W-:Y:S01]  /*e490*/  R2UR UR6, R152 ;  /* 0x00000000980672ca */ /* 0x000fe200000e0000 */
[----:B------:R-:W-:Y:S01]  /*e4a0*/  VIADD R152, R20, 0x180 ;  /* 0x0000018014987836 */ /* 0x000fe20000000000 */
[----:B------:R-:W-:Y:S01]  /*e4b0*/  R2UR UR7, R153 ;  /* 0x00000000990772ca */ /* 0x000fe200000e0000 */
[----:B------:R-:W-:Y:S01]  /*e4c0*/  IMAD.MOV.U32 R153, RZ, RZ, 0x40000040 ;  /* 0x40000040ff997424 */ /* 0x000fe200078e00ff */
[----:B------:R-:W-:Y:S02]  /*e4d0*/  WARPGROUP.DEPBAR.LE gsb0, 0x0 ;  /* 0x00008000000079c5 */ /* 0x000fe40000010000 */
[----:B------:R-:W-:-:S15]  /*e4e0*/  WARPGROUP.ARRIVE ;  /* 0x00000000000079c5 */ /* 0x000fde0000000000 */
[----:B------:R-:W-:-:S06]  /*e4f0*/  NOP ;  /* 0x0000000000007918 */ /* 0x000fcc0000000000 */
        /* <DEDUP_REMOVED lines=18> */
.L_x_1399:
[----:B------:R-:W-:Y:S05]  /*e620*/  BSYNC B0 ;  /* 0x0000000000007941 */ /* 0x000fea0003800000 */
.L_x_1398:
[----:B------:R-:W0:Y:S01]  /*e630*/  SHFL.BFLY PT, R0, R199, 0x2, 0x1f ;  /* 0x0c401f00c7007f89 */ /* 0x000e2200000e0000 */
[----:B------:R-:W-:Y:S02]  /*e640*/  IMAD.MOV.U32 R173, RZ, RZ, -0x800000 ;  /* 0xff800000ffad7424 */ /* 0x000fe400078e00ff */
[----:B------:R-:W-:Y:S01]  /*e650*/  IMAD.MOV.U32 R174, RZ, RZ, -0x800000 ;  /* 0xff800000ffae7424 */ /* 0x000fe200078e00ff */
[----:B------:R-:W1:Y:S01]  /*e660*/  SHFL.BFLY PT, R4, R201, 0x2, 0x1f ;  /* 0x0c401f00c9047f89 */ /* 0x000e6200000e0000 */
[----:B------:R-:W-:Y:S01]  /*e670*/  VIADD R219, R219, 0x1 ;  /* 0x00000001dbdb7836 */ /* 0x000fe20000000000 */
[----:B------:R-:W-:Y:S08]  /*e680*/  BAR.ARV 0x8, 0x100 ;  /* 0x0204000000007b1d */ /* 0x000ff00000002000 */
[----:B------:R-:W-:Y:S01]  /*e690*/  BAR.SYNC.DEFER_BLOCKING 0xf, 0x100 ;  /* 0x03c4000000007b1d */ /* 0x000fe20000010000 */
[----:B0-----:R-:W-:Y:S01]  /*e6a0*/  FADD.FTZ R3, R0, R199 ;  /* 0x000000c700037221 */ /* 0x001fe20000010000 */
[----:B-1----:R-:W-:-:S04]  /*e6b0*/  FADD.FTZ R6, R4, R201 ;  /* 0x000000c904067221 */ /* 0x002fc80000010000 */
[----:B------:R-:W0:Y:S01]  /*e6c0*/  SHFL.BFLY PT, R0, R3, 0x1, 0x1f ;  /* 0x0c201f0003007f89 */ /* 0x000e2200000e0000 */
[----:B------:R-:W-:-:S03]  /*e6d0*/  IMAD.MOV R4, RZ, RZ, -R194 ;  /* 0x000000ffff047224 */ /* 0x000fc600078e0ac2 */
[----:B------:R-:W1:Y:S02]  /*e6e0*/  SHFL.BFLY PT, R5, R6, 0x1, 0x1f ;  /* 0x0c201f0006057f89 */ /* 0x000e6400000e0000 */
[----:B------:R-:W-:-:S13]  /*e6f0*/  ISETP.NE.AND P0, PT, R193, R4, PT ;  /* 0x00000004c100720c */ /* 0x000fda0003f05270 */
[----:B------:R-:W-:-:S04]  /*e700*/  @!P0 IMAD R7, R18, 0x40, R191 ;  /* 0x0000004012078824 */ /* 0x000fc800078e02bf */
[----:B------:R-:W-:Y:S02]  /*e710*/  @!P0 IMAD R7, R7, 0x4, R2 ;  /* 0x0000000407078824 */ /* 0x000fe400078e0202 */
[----:B0-----:R-:W-:Y:S01]  /*e720*/  FADD.FTZ R9, R3, R0 ;  /* 0x0000000003097221 */ /* 0x001fe20000010000 */
[----:B------:R-:W-:Y:S02]  /*e730*/  VIADD R3, R18, 0x1 ;  /* 0x0000000112037836 */ /* 0x000fe40000000000 */
[----:B-1----:R-:W-:Y:S02]  /*e740*/  FADD.FTZ R0, R6, R5 ;  /* 0x0000000506007221 */ /* 0x002fe40000010000 */
[----:B------:R-:W-:Y:S02]  /*e750*/  FSETP.NE.FTZ.AND P2, PT, R9, RZ, PT ;  /* 0x000000ff0900720b */ /* 0x000fe40003f55000 */
[----:B------:R-:W-:Y:S02]  /*e760*/  CS2R R4, SRZ ;  /* 0x0000000000047805 */ /* 0x000fe4000001ff00 */
[----:B------:R-:W-:-:S02]  /*e770*/  ISETP.NE.AND P1, PT, R3, 0x2, PT ;  /* 0x000000020300780c */ /* 0x000fc40003f25270 */
[----:B------:R-:W-:Y:S02]  /*e780*/  FSETP.NE.FTZ.AND P3, PT, R0, RZ, PT ;  /* 0x000000ff0000720b */ /* 0x000fe40003f75000 */
[----:B------:R-:W-:-:S04]  /*e790*/  SEL R6, RZ, 0x1, P1 ;  /* 0x00000001ff067807 */ /* 0x000fc80000800000 */
[----:B------:R-:W-:Y:S01]  /*e7a0*/  LOP3.LUT R23, R23, R6, RZ, 0x3c, !PT ;  /* 0x0000000617177212 */ /* 0x000fe200078e3cff */
[----:B------:R-:W0:Y:S01]  /*e7b0*/  @P2 MUFU.RCP R5, R9 ;  /* 0x0000000900052308 */ /* 0x000e220000001000 */
[----:B------:R-:W-:-:S05]  /*e7c0*/  @P2 FMUL.FTZ R18, R11, 0.69314718246459960938 ;  /* 0x3f3172180b122820 */ /* 0x000fca0000410000 */
[----:B--2---:R-:W-:Y:S02]  /*e7d0*/  @P3 FMUL.FTZ R20, R11, 0.69314718246459960938 ;  /* 0x3f3172180b143820 */ /* 0x004fe40000410000 */
[----:B------:R-:W1:Y:S08]  /*e7e0*/  @P3 MUFU.RCP R4, R0 ;  /* 0x0000000000043308 */ /* 0x000e700000001000 */
[----:B------:R-:W2:Y:S01]  /*e7f0*/  @P2 MUFU.LG2 R2, R9 ;  /* 0x0000000900022308 */ /* 0x000ea20000000c00 */
[-C--:B0-----:R-:W-:Y:S01]  /*e800*/  FMUL.FTZ R10, R24, R5.reuse ;  /* 0x00000005180a7220 */ /* 0x081fe20000410000 */
[----:B------:R0:W-:Y:S01]  /*e810*/  @!P0 STS [R7+0x38400], R5 ;  /* 0x0384000507008388 */ /* 0x0001e20000000800 */
[-C--:B------:R-:W-:Y:S01]  /*e820*/  FMUL.FTZ R8, R25, R5.reuse ;  /* 0x0000000519087220 */ /* 0x080fe20000410000 */
[-C--:B------:R-:W-:Y:S01]  /*e830*/  FMUL.FTZ R177, R33, R5.reuse ;  /* 0x0000000521b17220 */ /* 0x080fe20000410000 */
[-C--:B------:R-:W-:Y:S01]  /*e840*/  FMUL.FTZ R179, R32, R5.reuse ;  /* 0x0000000520b37220 */ /* 0x080fe20000410000 */
[-C--:B------:R-:W-:Y:S01]  /*e850*/  FMUL.FTZ R178, R36, R5.reuse ;  /* 0x0000000524b27220 */ /* 0x080fe20000410000 */
[-C--:B------:R-:W-:Y:S01]  /*e860*/  FMUL.FTZ R28, R28, R5.reuse ;  /* 0x000000051c1c7220 */ /* 0x080fe20000410000 */
[----:B------:R4:W5:Y:S01]  /*e870*/  @P3 MUFU.LG2 R24, R0 ;  /* 0x0000000000183308 */ /* 0x0009620000000c00 */
[----:B-1----:R1:W-:Y:S01]  /*e880*/  @!P0 STS [R7+0x38420], R4 ;  /* 0x0384200407008388 */ /* 0x0023e20000000800 */
[-C--:B------:R-:W-:Y:S01]  /*e890*/  FMUL.FTZ R33, R42, R4.reuse ;  /* 0x000000042a217220 */ /* 0x080fe20000410000 */
[-C--:B------:R-:W-:Y:S01]  /*e8a0*/  FMUL.FTZ R6, R29, R5.reuse ;  /* 0x000000051d067220 */ /* 0x080fe20000410000 */
[-C--:B------:R-:W-:Y:S01]  /*e8b0*/  FMUL.FTZ R175, R37, R5.reuse ;  /* 0x0000000525af7220 */ /* 0x080fe20000410000 */
[-C--:B------:R-:W-:Y:S01]  /*e8c0*/  FMUL.FTZ R176, R40, R5.reuse ;  /* 0x0000000528b07220 */ /* 0x080fe20000410000 */
[-C--:B------:R-:W-:Y:S01]  /*e8d0*/  FMUL.FTZ R32, R41, R5.reuse ;  /* 0x0000000529207220 */ /* 0x080fe20000410000 */
[-C--:B------:R-:W-:Y:S01]  /*e8e0*/  FMUL.FTZ R172, R44, R5.reuse ;  /* 0x000000052cac7220 */ /* 0x080fe20000410000 */
[-C--:B------:R-:W-:Y:S01]  /*e8f0*/  FMUL.FTZ R170, R45, R5.reuse ;  /* 0x000000052daa7220 */ /* 0x080fe20000410000 */
[-C--:B----4-:R-:W-:Y:S01]  /*e900*/  FMUL.FTZ R0, R27, R4.reuse ;  /* 0x000000041b007220 */ /* 0x090fe20000410000 */
[----:B--2---:R-:W-:Y:S01]  /*e910*/  @P2 FMUL.FTZ R25, R2, 0.69314718246459960938 ;  /* 0x3f31721802192820 */ /* 0x004fe20000410000 */
[-C--:B------:R-:W-:Y:S01]  /*e920*/  FMUL.FTZ R171, R48, R5.reuse ;  /* 0x0000000530ab7220 */ /* 0x080fe20000410000 */
[-C--:B---3--:R-:W-:Y:S01]  /*e930*/  FMUL.FTZ R167, R49, R5.reuse ;  /* 0x0000000531a77220 */ /* 0x088fe20000410000 */
[-C--:B------:R-:W-:Y:S01]  /*e940*/  FMUL.FTZ R169, R52, R5.reuse ;  /* 0x0000000534a97220 */ /* 0x080fe20000410000 */
[-C--:B------:R-:W-:Y:S01]  /*e950*/  FMUL.FTZ R165, R53, R5.reuse ;  /* 0x0000000535a57220 */ /* 0x080fe20000410000 */
[-C--:B------:R-:W-:Y:S01]  /*e960*/  FMUL.FTZ R166, R56, R5.reuse ;  /* 0x0000000538a67220 */ /* 0x080fe20000410000 */
[-C--:B------:R-:W-:Y:S01]  /*e970*/  FMUL.FTZ R163, R57, R5.reuse ;  /* 0x0000000539a37220 */ /* 0x080fe20000410000 */
[----:B-----5:R-:W-:Y:S01]  /*e980*/  @P3 FMUL.FTZ R27, R24, 0.69314718246459960938 ;  /* 0x3f317218181b3820 */ /* 0x020fe20000410000 */
        /* <DEDUP_REMOVED lines=46> */
[----:B------:R-:W-:Y:S01]  /*ec70*/  FMUL.FTZ R42, R107, R4 ;  /* 0x000000046b2a7220 */ /* 0x000fe20000410000 */
[----:B------:R-:W-:Y:S01]  /*ec80*/  @P2 FFMA.FTZ R173, R18, R12, R25 ;  /* 0x0000000c12ad2223 */ /* 0x000fe20000010019 */
[----:B------:R-:W-:Y:S01]  /*ec90*/  PLOP3.LUT P0, PT, PT, PT, PT, 0x8, 0x0 ;  /* 0x000000000000781c */ /* 0x000fe20003f0e170 */
[-C--:B0-----:R-:W-:Y:S01]  /*eca0*/  FMUL.FTZ R5, R26, R4.reuse ;  /* 0x000000041a057220 */ /* 0x081fe20000410000 */
        /* <DEDUP_REMOVED lines=63> */
.L_x_1353:
[----:B------:R-:W-:Y:S05]  /*f0a0*/  BSYNC B7 ;  /* 0x0000000000077941 */ /* 0x000fea0003800000 */
.L_x_1351:
        /* <DEDUP_REMOVED lines=37> */
[C---:B------:R-:W-:Y:S01]  /*f300*/  IADD3 R0, P1, R40.reuse, 0x20, RZ ;  /* 0x0000002028007810 */ /* 0x040fe20007f3e0ff */
[--C-:B------:R-:W-:Y:S01]  /*f310*/  IMAD.X R31, RZ, RZ, R41.reuse, P0 ;  /* 0x000000ffff1f7224 */ /* 0x100fe200000e0629 */
[----:B------:R-:W-:Y:S01]  /*f320*/  LOP3.LUT R44, R45, R40, RZ, 0x3c, !PT ;  /* 0x000000282d2c7212 */ /* 0x000fe200078e3cff */
[----:B------:R-:W-:Y:S01]  /*f330*/  IMAD.MOV.U32 R45, RZ, RZ, R41 ;  /* 0x000000ffff2d7224 */ /* 0x000fe200078e0029 */
[----:B------:R-:W-:Y:S02]  /*f340*/  IADD3 R10, P4, R40, 0x60, RZ ;  /* 0x00000060280a7810 */ /* 0x000fe40007f9e0ff */
[----:B------:R-:W-:Y:S02]  /*f350*/  LOP3.LUT R30, R3, 0x380, RZ, 0xc0, !PT ;  /* 0x00000380031e7812 */ /* 0x000fe400078ec0ff */
[----:B------:R-:W-:-:S02]  /*f360*/  LOP3.LUT R181, R0, 0x380, RZ, 0xc0, !PT ;  /* 0x0000038000b57812 */ /* 0x000fc400078ec0ff */
[----:B------:R-:W-:Y:S02]  /*f370*/  LOP3.LUT R183, R10, 0x380, RZ, 0xc0, !PT ;  /* 0x000003800ab77812 */ /* 0x000fe400078ec0ff */
[----:B------:R-:W-:Y:S01]  /*f380*/  MOV R12, R44 ;  /* 0x0000002c000c7202 */ /* 0x000fe20000000f00 */
[----:B------:R-:W-:Y:S01]  /*f390*/  BAR.SYNC.DEFER_BLOCKING 0x1, 0x100 ;  /* 0x0044000000007b1d */ /* 0x000fe20000010000 */
[----:B------:R-:W-:Y:S01]  /*f3a0*/  SHF.R.U64 R30, R30, 0x3, RZ ;  /* 0x000000031e1e7819 */ /* 0x000fe200000012ff */
[--C-:B------:R-:W-:Y:S01]  /*f3b0*/  IMAD.X R45, RZ, RZ, R41.reuse, P4 ;  /* 0x000000ffff2d7224 */ /* 0x100fe200020e0629 */
[C---:B------:R-:W-:Y:S02]  /*f3c0*/  IADD3 R48, P3, R40.reuse, 0x2000, RZ ;  /* 0x0000200028307810 */ /* 0x040fe40007f7e0ff */
[----:B------:R-:W-:Y:S02]  /*f3d0*/  SHF.R.U64 R181, R181, 0x3, RZ ;  /* 0x00000003b5b57819 */ /* 0x000fe400000012ff */
[----:B------:R-:W-:Y:S01]  /*f3e0*/  SHF.R.U64 R183, R183, 0x3, RZ ;  /* 0x00000003b7b77819 */ /* 0x000fe200000012ff */
[----:B------:R-:W-:Y:S01]  /*f3f0*/  IMAD.X R49, RZ, RZ, R41, P3 ;  /* 0x000000ffff317224 */ /* 0x000fe200018e0629 */
[----:B------:R-:W-:-:S02]  /*f400*/  IADD3 R52, P6, R40, 0x2020, RZ ;  /* 0x0000202028347810 */ /* 0x000fc40007fde0ff */
[----:B------:R-:W-:Y:S02]  /*f410*/  IADD3 R8, P5, R40, 0x2040, RZ ;  /* 0x0000204028087810 */ /* 0x000fe40007fbe0ff */
[----:B------:R-:W-:Y:S01]  /*f420*/  LOP3.LUT R30, R30, R3, RZ, 0x3c, !PT ;  /* 0x000000031e1e7212 */ /* 0x000fe200078e3cff */
[--C-:B------:R-:W-:Y:S01]  /*f430*/  IMAD.X R53, RZ, RZ, R41.reuse, P6 ;  /* 0x000000ffff357224 */ /* 0x100fe200030e0629 */
[----:B------:R-:W-:Y:S01]  /*f440*/  LOP3.LUT R44, R183, R10, RZ, 0x3c, !PT ;  /* 0x0000000ab72c7212 */ /* 0x000fe200078e3cff */
[----:B------:R-:W-:Y:S01]  /*f450*/  IMAD.X R57, RZ, RZ, R41, P5 ;  /* 0x000000ffff397224 */ /* 0x000fe200028e0629 */
[----:B------:R-:W-:Y:S02]  /*f460*/  LOP3.LUT R3, R48, 0x380, RZ, 0xc0, !PT ;  /* 0x0000038030037812 */ /* 0x000fe400078ec0ff */
[----:B------:R-:W-:Y:S02]  /*f470*/  LOP3.LUT R183, R8, 0x380, RZ, 0xc0, !PT ;  /* 0x0000038008b77812 */ /* 0x000fe400078ec0ff */
[----:B------:R-:W-:-:S02]  /*f480*/  IADD3 R60, P2, R40, 0x2060, RZ ;  /* 0x00002060283c7810 */ /* 0x000fc40007f5e0ff */
[----:B------:R-:W-:Y:S01]  /*f490*/  SHF.R.U64 R3, R3, 0x3, RZ ;  /* 0x0000000303037819 */ /* 0x000fe200000012ff */
[----:B------:R2:W-:Y:S01]  /*f4a0*/  STSM.16.M88.4 [R12], R4 ;  /* 0x000000040c007844 */ /* 0x0005e20000000200 */
[----:B------:R-:W-:Y:S01]  /*f4b0*/  SHF.R.U64 R183, R183, 0x3, RZ ;  /* 0x00000003b7b77819 */ /* 0x000fe200000012ff */
[--C-:B------:R-:W-:Y:S01]  /*f4c0*/  IMAD.X R61, RZ, RZ, R41.reuse, P2 ;  /* 0x000000ffff3d7224 */ /* 0x100fe200010e0629 */
[C---:B------:R-:W-:Y:S02]  /*f4d0*/  IADD3 R62, P0, R40.reuse, 0x4020, RZ ;  /* 0x00004020283e7810 */ /* 0x040fe40007f1e0ff */
[----:B------:R-:W-:Y:S02]  /*f4e0*/  IADD3 R66, P4, R40, 0x4040, RZ ;  /* 0x0000404028427810 */ /* 0x000fe40007f9e0ff */
[----:B------:R-:W-:Y:S01]  /*f4f0*/  LOP3.LUT R197, R60, 0x380, RZ, 0xc0, !PT ;  /* 0x000003803cc57812 */ /* 0x000fe200078ec0ff */
[--C-:B------:R-:W-:Y:S01]  /*f500*/  IMAD.X R69, RZ, RZ, R41.reuse, P0 ;  /* 0x000000ffff457224 */ /* 0x100fe200000e0629 */
[----:B------:R-:W-:Y:S01]  /*f510*/  LOP3.LUT R48, R3, R48, RZ, 0x3c, !PT ;  /* 0x0000003003307212 */ /* 0x000fe200078e3cff */
[----:B------:R-:W-:Y:S01]  /*f520*/  IMAD.X R73, RZ, RZ, R41, P4 ;  /* 0x000000ffff497224 */ /* 0x000fe200020e0629 */
[----:B------:R-:W-:-:S02]  /*f530*/  LOP3.LUT R56, R183, R8, RZ, 0x3c, !PT ;  /* 0x00000008b7387212 */ /* 0x000fc400078e3cff */
[----:B------:R-:W-:Y:S02]  /*f540*/  LOP3.LUT R183, R66, 0x380, RZ, 0xc0, !PT ;  /* 0x0000038042b77812 */ /* 0x000fe400078ec0ff */
[----:B------:R-:W-:Y:S01]  /*f550*/  SHF.R.U64 R197, R197, 0x3, RZ ;  /* 0x00000003c5c57819 */ /* 0x000fe200000012ff */
[----:B--2---:R-:W-:Y:S01]  /*f560*/  IMAD.X R7, RZ, RZ, R41, P1 ;  /* 0x000000ffff077224 */ /* 0x004fe200008e0629 */
[----:B------:R-:W-:Y:S02]  /*f570*/  LOP3.LUT R6, R181, R0, RZ, 0x3c, !PT ;  /* 0x00000000b5067212 */ /* 0x000fe400078e3cff */
[----:B------:R-:W-:Y:S02]  /*f580*/  LOP3.LUT R181, R52, 0x380, RZ, 0xc0, !PT ;  /* 0x0000038034b57812 */ /* 0x000fe400078ec0ff */
[----:B------:R-:W-:Y:S02]  /*f590*/  IADD3 R34, P1, R40, 0x4000, RZ ;  /* 0x0000400028227810 */ /* 0x000fe40007f3e0ff */
[----:B------:R-:W-:-:S02]  /*f5a0*/  SHF.R.U64 R181, R181, 0x3, RZ ;  /* 0x00000003b5b57819 */ /* 0x000fc400000012ff */
[----:B------:R-:W-:Y:S01]  /*f5b0*/  LOP3.LUT R3, R34, 0x380, RZ, 0xc0, !PT ;  /* 0x0000038022037812 */ /* 0x000fe200078ec0ff */
[--C-:B------:R-:W-:Y:S01]  /*f5c0*/  IMAD.X R65, RZ, RZ, R41.reuse, P1 ;  /* 0x000000ffff417224 */ /* 0x100fe200008e0629 */
[----:B------:R-:W-:Y:S02]  /*f5d0*/  LOP3.LUT R52, R181, R52, RZ, 0x3c, !PT ;  /* 0x00000034b5347212 */ /* 0x000fe400078e3cff */
[----:B------:R-:W-:Y:S02]  /*f5e0*/  LOP3.LUT R181, R62, 0x380, RZ, 0xc0, !PT ;  /* 0x000003803eb57812 */ /* 0x000fe400078ec0ff */
[C---:B------:R-:W-:Y:S02]  /*f5f0*/  IADD3 R58, P3, R40.reuse, 0x4060, RZ ;  /* 0x00004060283a7810 */ /* 0x040fe40007f7e0ff */
[----:B------:R-:W-:Y:S02]  /*f600*/  SHF.R.U64 R3, R3, 0x3, RZ ;  /* 0x0000000303037819 */ /* 0x000fe400000012ff */
[----:B------:R-:W-:Y:S01]  /*f610*/  IADD3 R4, P6, R40, 0x6000, RZ ;  /* 0x0000600028047810 */ /* 0x000fe20007fde0ff */
[----:B------:R-:W-:Y:S01]  /*f620*/  IMAD.X R77, RZ, RZ, R41, P3 ;  /* 0x000000ffff4d7224 */ /* 0x000fe200018e0629 */
[----:B------:R-:W-:-:S02]  /*f630*/  SHF.R.U64 R181, R181, 0x3, RZ ;  /* 0x00000003b5b57819 */ /* 0x000fc400000012ff */
[----:B------:R-:W-:Y:S01]  /*f640*/  SHF.R.U64 R183, R183, 0x3, RZ ;  /* 0x00000003b7b77819 */ /* 0x000fe200000012ff */
[--C-:B------:R-:W-:Y:S01]  /*f650*/  IMAD.X R81, RZ, RZ, R41.reuse, P6 ;  /* 0x000000ffff517224 */ /* 0x100fe200030e0629 */
[C---:B-1----:R-:W-:Y:S02]  /*f660*/  IADD3 R24, P5, R40.reuse, 0x6020, RZ ;  /* 0x0000602028187810 */ /* 0x042fe40007fbe0ff */
[----:B------:R-:W-:Y:S02]  /*f670*/  IADD3 R28, P2, R40, 0x6040, RZ ;  /* 0x00006040281c7810 */ /* 0x000fe40007f5e0ff */
[----:B------:R-:W-:Y:S01]  /*f680*/  LOP3.LUT R60, R197, R60, RZ, 0x3c, !PT ;  /* 0x0000003cc53c7212 */ /* 0x000fe200078e3cff */
[--C-:B------:R-:W-:Y:S01]  /*f690*/  IMAD.X R85, RZ, RZ, R41.reuse, P5 ;  /* 0x000000ffff557224 */ /* 0x100fe200028e0629 */
[----:B------:R-:W-:Y:S01]  /*f6a0*/  LOP3.LUT R197, R58, 0x380, RZ, 0xc0, !PT ;  /* 0x000003803ac57812 */ /* 0x000fe200078ec0ff */
[----:B------:R-:W-:Y:S01]  /*f6b0*/  IMAD.X R5, RZ, RZ, R41, P2 ;  /* 0x000000ffff057224 */ /* 0x000fe200010e0629 */
[----:B------:R-:W-:-:S02]  /*f6c0*/  LOP3.LUT R64, R3, R34, RZ, 0x3c, !PT ;  /* 0x0000002203407212 */ /* 0x000fc400078e3cff */
[----:B------:R-:W-:Y:S02]  /*f6d0*/  LOP3.LUT R68, R181, R62, RZ, 0x3c, !PT ;  /* 0x0000003eb5447212 */ /* 0x000fe400078e3cff */
[----:B------:R-:W-:Y:S02]  /*f6e0*/  LOP3.LUT R72, R183, R66, RZ, 0x3c, !PT ;  /* 0x00000042b7487212 */ /* 0x000fe400078e3cff */
[----:B------:R-:W-:Y:S02]  /*f6f0*/  LOP3.LUT R3, R4, 0x380, RZ, 0xc0, !PT ;  /* 0x0000038004037812 */ /* 0x000fe400078ec0ff */
        /* <DEDUP_REMOVED lines=12> */
[----:B------:R-:W-:Y:S02]  /*f7c0*/  LOP3.LUT R4, R183, R28, RZ, 0x3c, !PT ;  /* 0x0000001cb7047212 */ /* 0x000fe400078e3cff */
[----:B------:R-:W-:Y:S02]  /*f7d0*/  MOV R24, R30 ;  /* 0x0000001e00187202 */ /* 0x000fe40000000f00 */
[----:B------:R-:W-:Y:S02]  /*f7e0*/  SHF.R.U64 R197, R197, 0x3, RZ ;  /* 0x00000003c5c57819 */ /* 0x000fe400000012ff */
[----:B------:R-:W-:-:S02]  /*f7f0*/  MOV R3, R6 ;  /* 0x0000000600037202 */ /* 0x000fc40000000f00 */
[----:B------:R-:W-:Y:S02]  /*f800*/  F2FP.F16.F32.PACK_AB R28, R177, R179 ;  /* 0x000000b3b11c723e */ /* 0x000fe400000000ff */
[----:B------:R-:W-:Y:S02]  /*f810*/  F2FP.F16.F32.PACK_AB R30, R175, R178 ;  /* 0x000000b2af1e723e */ /* 0x000fe400000000ff */
[----:B------:R-:W-:Y:S02]  /*f820*/  F2FP.F16.F32.PACK_AB R31, R39, R38 ;  /* 0x00000026271f723e */ /* 0x000fe400000000ff */
[----:B------:R-:W-:Y:S02]  /*f830*/  F2FP.F16.F32.PACK_AB R34, R170, R172 ;  /* 0x000000acaa22723e */ /* 0x000fe400000000ff */
[----:B------:R-:W-:Y:S01]  /*f840*/  MOV R0, R4 ;  /* 0x0000000400007202 */ /* 0x000fe20000000f00 */
[----:B------:R-:W-:Y:S01]  /*f850*/  STSM.16.M88.4 [R3], R28 ;  /* 0x0000001c03007844 */ /* 0x000fe20000000200 */
[----:B------:R-:W-:-:S02]  /*f860*/  MOV R44, R44 ;  /* 0x0000002c002c7202 */ /* 0x000fc40000000f00 */
[----:B------:R-:W-:Y:S01]  /*f870*/  F2FP.F16.F32.PACK_AB R4, R167, R171 ;  /* 0x000000aba704723e */ /* 0x000fe200000000ff */
[----:B------:R1:W-:Y:S01]  /*f880*/  STSM.16.M88.4 [R24], R32 ;  /* 0x0000002018007844 */ /* 0x0003e20000000200 */
        /* <DEDUP_REMOVED lines=8> */
[----:B------:R-:W-:Y:S01]  /*f910*/  MOV R52, R52 ;  /* 0x0000003400347202 */ /* 0x000fe20000000f00 */
[----:B-1----:R-:W-:Y:S01]  /*f920*/  IMAD.MOV.U32 R24, RZ, RZ, RZ ;  /* 0x000000ffff187224 */ /* 0x002fe200078e00ff */
[----:B------:R-:W-:Y:S01]  /*f930*/  F2FP.F16.F32.PACK_AB R12, R159, R162 ;  /* 0x000000a29f0c723e */ /* 0x000fe200000000ff */
[----:B------:R-:W-:Y:S01]  /*f940*/  STSM.16.M88.4 [R48], R8 ;  /* 0x0000000830007844 */ /* 0x000fe20000000200 */
        /* <DEDUP_REMOVED lines=17> */
[----:B------:R-:W-:-:S02]  /*fa60*/  MOV R68, R68 ;  /* 0x0000004400447202 */ /* 0x000fc40000000f00 */
[----:B------:R-:W-:Y:S01]  /*fa70*/  F2FP.F16.F32.PACK_AB R112, R113, R112 ;  /* 0x000000707170723e */ /* 0x000fe200000000ff */
[----:B------:R-:W-:Y:S01]  /*fa80*/  STSM.16.M88.4 [R64], R36 ;  /* 0x0000002440007844 */ /* 0x000fe20000000200 */
[----:B------:R-:W-:Y:S02]  /*fa90*/  MOV R72, R72 ;  /* 0x0000004800487202 */ /* 0x000fe40000000f00 */
[----:B------:R-:W-:Y:S01]  /*faa0*/  F2FP.F16.F32.PACK_AB R106, R109, R108 ;  /* 0x0000006c6d6a723e */ /* 0x000fe200000000ff */
[----:B------:R-:W-:Y:S01]  /*fab0*/  STSM.16.M88.4 [R68], R96 ;  /* 0x0000006044007844 */ /* 0x000fe20000000200 */
        /* <DEDUP_REMOVED lines=16> */
[----:B------:R-:W-:Y:S02]  /*fbc0*/  ISETP.NE.U32.AND P0, PT, RZ, UR4, PT ;  /* 0x00000004ff007c0c */ /* 0x000fe4000bf05070 */
[----:B--2---:R-:W-:Y:S02]  /*fbd0*/  IADD3 R4, P1, R211, UR4, RZ ;  /* 0x00000004d3047c10 */ /* 0x004fe4000ff3e0ff */
[----:B------:R-:W-:-:S02]  /*fbe0*/  MOV R84, R84 ;  /* 0x0000005400547202 */ /* 0x000fc40000000f00 */
[----:B------:R-:W-:Y:S02]  /*fbf0*/  F2FP.F16.F32.PACK_AB R130, R133, R132 ;  /* 0x000000848582723e */ /* 0x000fe400000000ff */
[----:B------:R-:W-:Y:S02]  /*fc00*/  F2FP.F16.F32.PACK_AB R131, R135, R134 ;  /* 0x000000868783723e */ /* 0x000fe400000000ff */
[----:B------:R-:W-:Y:S02]  /*fc10*/  F2FP.F16.F32.PACK_AB R137, R139, R138 ;  /* 0x0000008a8b89723e */ /* 0x000fe400000000ff */
[----:B------:R-:W-:Y:S01]  /*fc20*/  F2FP.F16.F32.PACK_AB R144, R145, R144 ;  /* 0x000000909190723e */ /* 0x000fe200000000ff */
[----:B------:R-:W-:Y:S01]  /*fc30*/  STSM.16.M88.4 [R84], R128 ;  /* 0x0000008054007844 */ /* 0x000fe20000000200 */
[----:B------:R-:W-:Y:S02]  /*fc40*/  F2FP.F16.F32.PACK_AB R138, R141, R140 ;  /* 0x0000008c8d8a723e */ /* 0x000fe400000000ff */
[----:B------:R-:W-:-:S02]  /*fc50*/  F2FP.F16.F32.PACK_AB R139, R143, R142 ;  /* 0x0000008e8f8b723e */ /* 0x000fc400000000ff */
[----:B------:R-:W-:Y:S02]  /*fc60*/  F2FP.F16.F32.PACK_AB R145, R147, R146 ;  /* 0x000000929391723e */ /* 0x000fe400000000ff */
        /* <DEDUP_REMOVED lines=16> */
[----:B------:R-:W-:-:S03]  /*fd70*/  IMAD R3, R222, 0x40, R189 ;  /* 0x00000040de037824 */ /* 0x000fc600078e02bd */
[----:B------:R1:W5:Y:S01]  /*fd80*/  @P6 LDG.E R0, desc[UR40][R6.64] ;  /* 0x0000002806006981 */ /* 0x000362000c1e1900 */
        /* <DEDUP_REMOVED lines=29> */
[----:B--2---:R-:W-:Y:S02]  /*ff60*/  LOP3.LUT R40, R41, 0x380, RZ, 0xc0, !PT ;  /* 0x0000038029287812 */ /* 0x004fe400078ec0ff */
[----:B------:R-:W-:Y:S02]  /*ff70*/  LOP3.LUT R44, R45, 0x380, RZ, 0xc0, !PT ;  /* 0x000003802d2c7812 */ /* 0x000fe400078ec0ff */
[----:B------:R-:W-:Y:S02]  /*ff80*/  LOP3.LUT R48, R49, 0x380, RZ, 0xc0, !PT ;  /* 0x0000038031307812 */ /* 0x000fe400078ec0ff */
        /* <DEDUP_REMOVED lines=19> */
.L_x_1413:
        /* <DEDUP_REMOVED lines=35> */
[----:B------:R-:W-:Y:S02]  /*102f0*/  LOP3.LUT R20, R5, R20, RZ, 0x3c, !PT ;  /* 0x0000001405147212 */ /* 0x000fe400078e3cff */
[----:B------:R-:W-:-:S02]  /*10300*/  LOP3.LUT R76, R3, R4, RZ, 0x3c, !PT ;  /* 0x00000004034c7212 */ /* 0x000fc400078e3cff */
[----:B------:R-:W-:Y:S02]  /*10310*/  SHF.R.S32.HI R80, RZ, 0x1f, R210 ;  /* 0x0000001fff507819 */ /* 0x000fe400000114d2 */
[----:B------:R-:W-:Y:S02]  /*10320*/  SEL R213, R213, RZ, !P0 ;  /* 0x000000ffd5d57207 */ /* 0x000fe40004000000 */
[----:B------:R-:W-:Y:S02]  /*10330*/  SEL R223, R223, RZ, !P0 ;  /* 0x000000ffdfdf7207 */ /* 0x000fe40004000000 */
[----:B-----5:R-:W-:Y:S01]  /*10340*/  SHF.R.S32.HI R81, RZ, 0x1f, R24 ;  /* 0x0000001fff517819 */ /* 0x020fe20000011418 */
[----:B------:R-:W-:Y:S06]  /*10350*/  @P5 BRA `(.L_x_1414) ;  /* 0x0000000000b85947 */ /* 0x000fec0003800000 */
[----:B------:R-:W1:Y:S01]  /*10360*/  LDC R15, c[0x0][0xce8] ;  /* 0x00033a00ff0f7b82 */ /* 0x000e620000000800 */
[----:B------:R-:W-:Y:S01]  /*10370*/  IMAD R31, R220, 0x40, R232 ;  /* 0x00000040dc1f7824 */ /* 0x000fe200078e02e8 */
[----:B------:R-:W-:Y:S01]  /*10380*/  ULDC.64 UR4, c[0x0][0xc90] ;  /* 0x0003240000047ab9 */ /* 0x000fe20000000a00 */
[----:B------:R-:W-:Y:S02]  /*10390*/  IMAD.MOV.U32 R4, RZ, RZ, R24 ;  /* 0x000000ffff047224 */ /* 0x000fe400078e0018 */
[----:B------:R-:W-:Y:S02]  /*103a0*/  IMAD R3, R80, UR4, RZ ;  /* 0x0000000450037c24 */ /* 0x000fe4000f8e02ff */
[----:B------:R-:W-:Y:S02]  /*103b0*/  IMAD.MOV.U32 R5, RZ, RZ, R81 ;  /* 0x000000ffff057224 */ /* 0x000fe400078e0051 */
[----:B------:R-:W-:Y:S02]  /*103c0*/  IMAD R7, R210, UR5, R3 ;  /* 0x00000005d2077c24 */ /* 0x000fe4000f8e0203 */
[----:B------:R-:W-:-:S02]  /*103d0*/  IMAD.MOV.U32 R3, RZ, RZ, R31 ;  /* 0x000000ffff037224 */ /* 0x000fc400078e001f */
[----:B------:R-:W-:Y:S01]  /*103e0*/  IMAD.WIDE.U32 R4, R210, UR4, R4 ;  /* 0x00000004d2047c25 */ /* 0x000fe2000f8e0004 */
[----:B------:R-:W-:-:S03]  /*103f0*/  ULDC.64 UR4, c[0x0][0xc98] ;  /* 0x0003260000047ab9 */ /* 0x000fc60000000a00 */
[----:B------:R-:W-:Y:S02]  /*10400*/  IMAD.IADD R5, R5, 0x1, R7 ;  /* 0x0000000105057824 */ /* 0x000fe400078e0207 */
[----:B------:R-:W-:Y:S02]  /*10410*/  IMAD.MOV R30, RZ, RZ, -R194 ;  /* 0x000000ffff1e7224 */ /* 0x000fe400078e0ac2 */
[----:B------:R-:W-:Y:S01]  /*10420*/  IMAD.WIDE.U32 R4, R213, UR4, R4 ;  /* 0x00000004d5047c25 */ /* 0x000fe2000f8e0004 */
[----:B-1----:R-:W-:-:S03]  /*10430*/  ISETP.NE.AND P0, PT, R15, 0x1, PT ;  /* 0x000000010f00780c */ /* 0x002fc60003f05270 */
[----:B------:R-:W-:-:S10]  /*10440*/  IMAD R14, R0, R15, RZ ;  /* 0x0000000f000e7224 */ /* 0x000fd400078e02ff */
[----:B------:R-:W1:Y:S08]  /*10450*/  @P0 LDC R6, c[0x0][0xcec] ;  /* 0x00033b00ff060b82 */ /* 0x000e700000000800 */
[----:B------:R-:W2:Y:S01]  /*10460*/  @P0 LDC R11, c[0x0][0xcf0] ;  /* 0x00033c00ff0b0b82 */ /* 0x000ea20000000800 */
[----:B-1----:R-:W-:-:S05]  /*10470*/  @P0 IMAD.HI.U32 R6, R31, R6, RZ ;  /* 0x000000061f060227 */ /* 0x002fca00078e00ff */
        /* <DEDUP_REMOVED lines=8> */
[----:B------:R-:W-:Y:S01]  /*10500*/  IMAD R31, R220, 0x40, R191 ;  /* 0x00000040dc1f7824 */ /* 0x000fe200078e02bf */
        /* <DEDUP_REMOVED lines=19> */
.L_x_1414:
[----:B------:R-:W2:Y:S01]  /*10640*/  LDC R85, c[0x0][0xce8] ;  /* 0x00033a00ff557b82 */ /* 0x000ea20000000800 */
[----:B------:R-:W-:Y:S01]  /*10650*/  ULDC.64 UR4, c[0x0][0xba0] ;  /* 0x0002e80000047ab9 */ /* 0x000fe20000000a00 */
[----:B-1----:R1:W5:Y:S01]  /*10660*/  LD.E.128 R4, desc[UR40][R20.64] ;  /* 0x0000002814047980 */ /* 0x002362000c101d00 */
[----:B------:R-:W-:-:S03]  /*10670*/  IMAD R3, R81, UR4, RZ ;  /* 0x0000000451037c24 */ /* 0x000fc6000f8e02ff */
[----:B------:R-:W5:Y:S02]  /*10680*/  LD.E.128 R8, desc[UR40][R8.64] ;  /* 0x0000002808087980 */ /* 0x000f64000c101d00 */
[----:B------:R-:W3:Y:S01]  /*10690*/  LDC R88, c[0x0][0xbc8] ;  /* 0x0002f200ff587b82 */ /* 0x000ee20000000800 */
[C---:B------:R-:W-:Y:S01]  /*106a0*/  IMAD R3, R24.reuse, UR5, R3 ;  /* 0x0000000518037c24 */ /* 0x040fe2000f8e0203 */
[----:B------:R-:W5:Y:S04]  /*106b0*/  LD.E.128 R12, desc[UR40][R12.64] ;  /* 0x000000280c0c7980 */ /* 0x000f68000c101d00 */
[----:B------:R-:W5:Y:S04]  /*106c0*/  LD.E.128 R28, desc[UR40][R28.64] ;  /* 0x000000281c1c7980 */ /* 0x000f68000c101d00 */
[----:B------:R-:W5:Y:S04]  /*106d0*/  LD.E.128 R32, desc[UR40][R32.64] ;  /* 0x0000002820207980 */ /* 0x000f68000c101d00 */
[----:B------:R-:W5:Y:S01]  /*106e0*/  LD.E.128 R36, desc[UR40][R36.64] ;  /* 0x0000002824247980 */ /* 0x000f62000c101d00 */
[----:B--2---:R-:W-:Y:S01]  /*106f0*/  ISETP.NE.AND P1, PT, R85, 0x1, PT ;  /* 0x000000015500780c */ /* 0x004fe20003f25270 */
[----:B-1----:R-:W-:Y:S01]  /*10700*/  IMAD.WIDE.U32 R20, R24, UR4, RZ ;  /* 0x0000000418147c25 */ /* 0x002fe2000f8e00ff */
[----:B------:R-:W-:Y:S01]  /*10710*/  ULDC.64 UR4, c[0x0][0xbe8] ;  /* 0x0002fa0000047ab9 */ /* 0x000fe20000000a00 */
[----:B------:R-:W5:Y:S02]  /*10720*/  LD.E.128 R40, desc[UR40][R40.64] ;  /* 0x0000002828287980 */ /* 0x000f64000c101d00 */
[----:B------:R-:W-:-:S02]  /*10730*/  IMAD.IADD R21, R21, 0x1, R3 ;  /* 0x0000000115157824 */ /* 0x000fc400078e0203 */
[----:B------:R-:W5:Y:S04]  /*10740*/  LD.E.128 R44, desc[UR40][R44.64] ;  /* 0x000000282c2c7980 */ /* 0x000f68000c101d00 */
[----:B------:R-:W5:Y:S02]  /*10750*/  LD.E.128 R48, desc[UR40][R48.64] ;  /* 0x0000002830307980 */ /* 0x000f64000c101d00 */
[----:B------:R-:W1:Y:S01]  /*10760*/  @P1 LDC R83, c[0x0][0xcec] ;  /* 0x00033b00ff531b82 */ /* 0x000e620000000800 */
[----:B------:R-:W-:Y:S01]  /*10770*/  IMAD R3, R80, UR4, RZ ;  /* 0x0000000450037c24 */ /* 0x000fe2000f8e02ff */
[----:B------:R-:W5:Y:S04]  /*10780*/  LD.E.128 R52, desc[UR40][R52.64] ;  /* 0x0000002834347980 */ /* 0x000f68000c101d00 */
[----:B------:R-:W5:Y:S02]  /*10790*/  LD.E.128 R56, desc[UR40][R56.64] ;  /* 0x0000002838387980 */ /* 0x000f64000c101d00 */
[----:B------:R-:W2:Y:S01]  /*107a0*/  @P1 LDC R87, c[0x0][0xcf0] ;  /* 0x00033c00ff571b82 */ /* 0x000ea20000000800 */
[C---:B------:R-:W-:Y:S01]  /*107b0*/  IMAD R3, R210.reuse, UR5, R3 ;  /* 0x00000005d2037c24 */ /* 0x040fe2000f8e0203 */
[----:B------:R-:W5:Y:S01]  /*107c0*/  LD.E.128 R60, desc[UR40][R60.64] ;  /* 0x000000283c3c7980 */ /* 0x000f62000c101d00 */
[----:B------:R-:W-:Y:S01]  /*107d0*/  IMAD.WIDE.U32 R20, R210, UR4, R20 ;  /* 0x00000004d2147c25 */ /* 0x000fe2000f8e0014 */
[----:B------:R-:W-:-:S02]  /*107e0*/  ULDC.64 UR4, c[0x0][0xbf0] ;  /* 0x0002fc0000047ab9 */ /* 0x000fc40000000a00 */
[----:B------:R-:W5:Y:S01]  /*107f0*/  LD.E.128 R64, desc[UR40][R64.64] ;  /* 0x0000002840407980 */ /* 0x000f62000c101d00 */
[----:B------:R-:W-:Y:S02]  /*10800*/  IMAD.IADD R21, R21, 0x1, R3 ;  /* 0x0000000115157824 */ /* 0x000fe400078e0203 */
[----:B------:R-:W-:Y:S01]  /*10810*/  IMAD R3, R221, 0x20, R222 ;  /* 0x00000020dd037824 */ /* 0x000fe200078e02de */
[----:B------:R-:W5:Y:S01]  /*10820*/  LD.E.128 R68, desc[UR40][R68.64] ;  /* 0x0000002844447980 */ /* 0x000f62000c101d00 */
[----:B------:R-:W-:Y:S02]  /*10830*/  IMAD R24, R223, UR4, RZ ;  /* 0x00000004df187c24 */ /* 0x000fe4000f8e02ff */
[----:B------:R-:W-:Y:S01]  /*10840*/  IMAD R82, R220, 0x40, R3 ;  /* 0x00000040dc527824 */ /* 0x000fe200078e0203 */
[----:B---3--:R-:W-:Y:S01]  /*10850*/  ISETP.GE.AND P0, PT, R218, R88, PT ;  /* 0x00000058da00720c */ /* 0x008fe20003f06270 */
[----:B------:R-:W-:Y:S01]  /*10860*/  IMAD R81, R213, UR5, R24 ;  /* 0x00000005d5517c24 */ /* 0x000fe2000f8e0218 */
[----:B------:R-:W5:Y:S01]  /*10870*/  LD.E.128 R72, desc[UR40][R72.64] ;  /* 0x0000002848487980 */ /* 0x000f62000c101d00 */
[----:B-1----:R-:W-:Y:S01]  /*10880*/  @P1 IMAD.HI.U32 R24, R82, R83, RZ ;  /* 0x0000005352181227 */ /* 0x002fe200078e00ff */
[----:B------:R-:W-:-:S02]  /*10890*/  SEL R80, RZ, 0xffffffff, P0 ;  /* 0xffffffffff507807 */ /* 0x000fc40000000000 */
[----:B------:R-:W5:Y:S01]  /*108a0*/  LD.E.128 R76, desc[UR40][R76.64] ;  /* 0x000000284c4c7980 */ /* 0x000f62000c101d00 */
[----:B------:R-:W-:Y:S01]  /*108b0*/  IMAD.MOV.U32 R3, RZ, RZ, R82 ;  /* 0x000000ffff037224 */ /* 0x000fe200078e0052 */
[-C--:B------:R-:W-:Y:S01]  /*108c0*/  ISETP.GE.AND P0, PT, R217, R88.reuse, PT ;  /* 0x00000058d900720c */ /* 0x080fe20003f06270 */
[----:B------:R-:W-:Y:S01]  /*108d0*/  IMAD.SHL.U32 R83, R80, 0x2, RZ ;  /* 0x0000000250537824 */ /* 0x000fe200078e00ff */
[----:B--2---:R-:W-:Y:S01]  /*108e0*/  @P1 SHF.R.U32.HI R3, RZ, R87, R24 ;  /* 0x00000057ff031219 */ /* 0x004fe20000011618 */
[----:B------:R-:W-:Y:S01]  /*108f0*/  IMAD.WIDE.U32 R20, R213, UR4, R20 ;  /* 0x00000004d5147c25 */ /* 0x000fe2000f8e0014 */
[-C--:B------:R-:W-:Y:S01]  /*10900*/  ISETP.GE.AND P1, PT, R189, R88.reuse, PT ;  /* 0x00000058bd00720c */ /* 0x080fe20003f26270 */
[----:B------:R-:W-:Y:S01]  /*10910*/  ULDC.64 UR4, c[0x0][0xbe0] ;  /* 0x0002f80000047ab9 */ /* 0x000fe20000000a00 */
[----:B------:R-:W-:Y:S01]  /*10920*/  SEL R80, RZ, 0xffffffff, P0 ;  /* 0xffffffffff507807 */ /* 0x000fe20000000000 */
[----:B------:R-:W-:Y:S01]  /*10930*/  IMAD.IADD R21, R21, 0x1, R81 ;  /* 0x0000000115157824 */ /* 0x000fe200078e0251 */
[----:B------:R-:W-:Y:S01]  /*10940*/  SEL R24, RZ, 0x1, P1 ;  /* 0x00000001ff187807 */ /* 0x000fe20000800000 */
[----:B------:R-:W-:Y:S01]  /*10950*/  IMAD.MOV R81, RZ, RZ, -R3 ;  /* 0x000000ffff517224 */ /* 0x000fe200078e0a03 */
[-C--:B------:R-:W-:Y:S01]  /*10960*/  ISETP.GE.AND P0, PT, R216, R88.reuse, PT ;  /* 0x00000058d800720c */ /* 0x080fe20003f06270 */
[----:B------:R-:W-:Y:S01]  /*10970*/  @!PT LDS RZ, [RZ] ;  /* 0x00000000fffff984 */ /* 0x000fe20000000800 */
[----:B------:R-:W-:Y:S01]  /*10980*/  @!PT LDS RZ, [RZ] ;  /* 0x00000000fffff984 */ /* 0x000fe20000000800 */
[----:B------:R-:W-:Y:S01]  /*10990*/  @!PT LDS RZ, [RZ] ;  /* 0x00000000fffff984 */ /* 0x000fe20000000800 */
[----:B------:R-:W-:Y:S01]  /*109a0*/  @!PT LDS RZ, [RZ] ;  /* 0x00000000fffff984 */ /* 0x000fe20000000800 */
[----:B------:R1:W-:Y:S06]  /*109b0*/  MEMBAR.ALL.CTA ;  /* 0x0000000000007992 */ /* 0x0003ec0000008000 */
[----:B-1----:R-:W1:Y:S01]  /*109c0*/  FENCE.VIEW.ASYNC.S ;  /* 0x00000000000073c6 */ /* 0x002e620000000000 */
[----:B------:R-:W-:Y:S01]  /*109d0*/  LOP3.LUT R24, R83, 0x2, R24, 0xe2, !PT ;  /* 0x0000000253187812 */ /* 0x000fe200078ee218 */
[----:B------:R-:W-:Y:S01]  /*109e0*/  IMAD.SHL.U32 R83, R80, 0x4, RZ ;  /* 0x0000000450537824 */ /* 0x000fe200078e00ff */
[----:B------:R-:W-:Y:S01]  /*109f0*/  SEL R80, RZ, 0xffffffff, P0 ;  /* 0xffffffffff507807 */ /* 0x000fe20000000000 */
[----:B------:R-:W-:Y:S01]  /*10a00*/  IMAD R81, R85, R81, R82 ;  /* 0x0000005155517224 */ /* 0x000fe200078e0252 */
[-C--:B------:R-:W-:Y:S01]  /*10a10*/  ISETP.GE.AND P0, PT, R215, R88.reuse, PT ;  /* 0x00000058d700720c */ /* 0x080fe20003f06270 */
[----:B------:R-:W-:Y:S01]  /*10a20*/  IMAD.WIDE.U32 R20, R3, UR4, R20 ;  /* 0x0000000403147c25 */ /* 0x000fe2000f8e0014 */
[----:B------:R-:W-:Y:S01]  /*10a30*/  SHF.R.S32.HI R82, RZ, 0x1f, R3 ;  /* 0x0000001fff527819 */ /* 0x000fe20000011403 */
[----:B------:R-:W-:Y:S01]  /*10a40*/  BSSY B1, `(.L_x_1415) ;  /* 0x0000049000017945 */ /* 0x000fe20003800000 */
[----:B------:R-:W-:Y:S01]  /*10a50*/  LOP3.LUT R24, R83, 0x4, R24, 0xe2, !PT ;  /* 0x0000000453187812 */ /* 0x000fe200078ee218 */
[----:B------:R-:W-:Y:S01]  /*10a60*/  IMAD.SHL.U32 R83, R80, 0x8, RZ ;  /* 0x0000000850537824 */ /* 0x000fe200078e00ff */
[----:B------:R-:W-:Y:S01]  /*10a70*/  SEL R80, RZ, 0xffffffff, P0 ;  /* 0xffffffffff507807 */ /* 0x000fe20000000000 */
[----:B------:R-:W-:Y:S01]  /*10a80*/  IMAD R82, R82, UR4, RZ ;  /* 0x0000000452527c24 */ /* 0x000fe2000f8e02ff */
[-C--:B------:R-:W-:Y:S01]  /*10a90*/  ISETP.GE.AND P0, PT, R214, R88.reuse, PT ;  /* 0x00000058d600720c */ /* 0x080fe20003f06270 */
[----:B------:R-:W-:Y:S01]  /*10aa0*/  IMAD R92, R0, R85, RZ ;  /* 0x00000055005c7224 */ /* 0x000fe200078e02ff */
[----:B------:R-:W-:Y:S01]  /*10ab0*/  LOP3.LUT R24, R83, 0x8, R24, 0xe2, !PT ;  /* 0x0000000853187812 */ /* 0x000fe200078ee218 */
[----:B------:R-:W-:Y:S01]  /*10ac0*/  IMAD.SHL.U32 R87, R80, 0x10, RZ ;  /* 0x0000001050577824 */ /* 0x000fe200078e00ff */
[----:B------:R-:W-:Y:S01]  /*10ad0*/  SHF.R.S32.HI R80, RZ, 0x1f, R81 ;  /* 0x0000001fff507819 */ /* 0x000fe20000011451 */
[----:B------:R-:W-:Y:S01]  /*10ae0*/  IMAD R83, R3, UR5, R82 ;  /* 0x0000000503537c24 */ /* 0x000fe2000f8e0252 */
[----:B------:R-:W-:Y:S01]  /*10af0*/  ULDC.64 UR4, c[0x0][0xbd8] ;  /* 0x0002f60000047ab9 */ /* 0x000fe20000000a00 */
[----:B------:R-:W-:Y:S01]  /*10b00*/  SEL R3, RZ, 0xffffffff, P0 ;  /* 0xffffffffff037807 */ /* 0x000fe20000000000 */
[----:B------:R-:W-:Y:S01]  /*10b10*/  IMAD R91, R220, 0x40, R222 ;  /* 0x00000040dc5b7824 */ /* 0x000fe200078e02de */
[----:B------:R-:W-:Y:S01]  /*10b20*/  LOP3.LUT R24, R87, 0x10, R24, 0xe2, !PT ;  /* 0x0000001057187812 */ /* 0x000fe200078ee218 */
[----:B------:R-:W-:Y:S01]  /*10b30*/  IMAD.IADD R21, R21, 0x1, R83 ;  /* 0x0000000115157824 */ /* 0x000fe200078e0253 */
[----:B------:R-:W-:Y:S01]  /*10b40*/  ISETP.GE.AND P0, PT, R226, R88, PT ;  /* 0x00000058e200720c */ /* 0x000fe20003f06270 */
[----:B------:R-:W-:Y:S01]  /*10b50*/  IMAD R80, R80, UR4, RZ ;  /* 0x0000000450507c24 */ /* 0x000fe2000f8e02ff */
[----:B------:R-:W-:Y:S01]  /*10b60*/  ISETP.GE.AND P1, PT, R91, R92, PT ;  /* 0x0000005c5b00720c */ /* 0x000fe20003f26270 */
[----:B------:R-:W-:Y:S01]  /*10b70*/  IMAD.WIDE.U32 R20, R81, UR4, R20 ;  /* 0x0000000451147c25 */ /* 0x000fe2000f8e0014 */
[----:B------:R-:W-:-:S02]  /*10b80*/  SHF.R.S32.HI R93, RZ, 0x1f, R215 ;  /* 0x0000001fff5d7819 */ /* 0x000fc400000114d7 */
[----:B------:R-:W-:Y:S01]  /*10b90*/  SHF.R.S32.HI R94, RZ, 0x1f, R216 ;  /* 0x0000001fff5e7819 */ /* 0x000fe200000114d8 */
[----:B------:R-:W-:Y:S01]  /*10ba0*/  IMAD R83, R81, UR5, R80 ;  /* 0x0000000551537c24 */ /* 0x000fe2000f8e0250 */
[----:B------:R-:W-:Y:S01]  /*10bb0*/  ULDC.64 UR4, c[0x0][0xb80] ;  /* 0x0002e00000047ab9 */ /* 0x000fe20000000a00 */
[----:B------:R-:W-:Y:S01]  /*10bc0*/  IMAD.SHL.U32 R3, R3, 0x20, RZ ;  /* 0x0000002003037824 */ /* 0x000fe200078e00ff */
[----:B------:R-:W-:Y:S01]  /*10bd0*/  LEA R89, P2, R20, UR4, 0x1 ;  /* 0x0000000414597c11 */ /* 0x000fe2000f8408ff */
[----:B------:R-:W-:Y:S01]  /*10be0*/  IMAD.IADD R21, R21, 0x1, R83 ;  /* 0x0000000115157824 */ /* 0x000fe200078e0253 */
[----:B------:R-:W-:Y:S01]  /*10bf0*/  SHF.R.S32.HI R95, RZ, 0x1f, R217 ;  /* 0x0000001fff5f7819 */ /* 0x000fe200000114d9 */
[----:B------:R-:W-:Y:S01]  /*10c00*/  VIADD R0, R2, 0x38820 ;  /* 0x0003882002007836 */ /* 0x000fe20000000000 */
[----:B------:R-:W-:Y:S01]  /*10c10*/  LOP3.LUT R24, R3, 0x20, R24, 0xe2, !PT ;  /* 0x0000002003187812 */ /* 0x000fe200078ee218 */
[----:B-1----:R1:W2:Y:S01]  /*10c20*/  SHFL.IDX PT, R80, R89, RZ, 0x181f ;  /* 0x00181fff59507589 */ /* 0x0022a200000e0000 */
[----:B------:R-:W-:-:S02]  /*10c30*/  SEL R3, RZ, 0x40, P0 ;  /* 0x00000040ff037807 */ /* 0x000fc40000000000 */
[----:B------:R-:W-:Y:S02]  /*10c40*/  ISETP.GE.AND P0, PT, R225, R88, PT ;  /* 0x00000058e100720c */ /* 0x000fe40003f06270 */
[----:B------:R-:W-:Y:S02]  /*10c50*/  LEA.HI.X R90, R20, UR5, R21, 0x1, P2 ;  /* 0x00000005145a7c11 */ /* 0x000fe400090f0c15 */
[----:B------:R-:W-:Y:S02]  /*10c60*/  PRMT R0, RZ, 0x654, R0 ;  /* 0x00000654ff007816 */ /* 0x000fe40000000000 */
[----:B------:R-:W-:Y:S01]  /*10c70*/  LOP3.LUT R3, R24, R3, RZ, 0xfc, !PT ;  /* 0x0000000318037212 */ /* 0x000fe200078efcff */
[----:B------:R1:W3:Y:S01]  /*10c80*/  SHFL.IDX PT, R81, R90, RZ, 0x181f ;  /* 0x00181fff5a517589 */ /* 0x0002e200000e0000 */
[----:B------:R-:W-:Y:S01]  /*10c90*/  SEL R24, RZ, 0x80, P0 ;  /* 0x00000080ff187807 */ /* 0x000fe20000000000 */
[----:B------:R1:W-:Y:S01]  /*10ca0*/  SYNCS.ARRIVE.TRANS64.RED.A1T0 RZ, [R0+URZ], RZ ;  /* 0x000000ff00ff79a7 */ /* 0x0003e2000810043f */
[----:B------:R-:W-:-:S02]  /*10cb0*/  SHF.R.S32.HI R96, RZ, 0x1f, R218 ;  /* 0x0000001fff607819 */ /* 0x000fc400000114da */
[----:B------:R-:W-:Y:S01]  /*10cc0*/  LOP3.LUT R24, R3, R24, RZ, 0xfc, !PT ;  /* 0x0000001803187212 */ /* 0x000fe200078efcff */
[----:B------:R-:W-:Y:S06]  /*10cd0*/  @P1 BRA `(.L_x_1416) ;  /* 0x00000000007c1947 */ /* 0x000fec0003800000 */
[-C--:B------:R-:W-:Y:S02]  /*10ce0*/  ISETP.GE.AND P1, PT, R218, R88.reuse, PT ;  /* 0x00000058da00720c */ /* 0x080fe40003f26270 */
[-C--:B------:R-:W-:Y:S02]  /*10cf0*/  ISETP.GE.AND P0, PT, R189, R88.reuse, PT ;  /* 0x00000058bd00720c */ /* 0x080fe40003f06270 */
[-C--:B------:R-:W-:Y:S02]  /*10d00*/  ISETP.GE.AND P5, PT, R217, R88.reuse, PT ;  /* 0x00000058d900720c */ /* 0x080fe40003fa6270 */
[----:B------:R-:W-:-:S07]  /*10d10*/  ISETP.GE.AND P3, PT, R216, R88, PT ;  /* 0x00000058d800720c */ /* 0x000fce0003f66270 */
[C---:B--2---:R-:W-:Y:S02]  /*10d20*/  @!P1 LEA R82, P2, R218.reuse, R80, 0x1 ;  /* 0x00000050da529211 */ /* 0x044fe400078408ff */
        /* <DEDUP_REMOVED lines=26> */
.L_x_1416:
[----:B------:R-:W-:Y:S05]  /*10ed0*/  BSYNC B1 ;  /* 0x0000000000017941 */ /* 0x000fea0003800000 */
.L_x_1415:
        /* <DEDUP_REMOVED lines=11> */
[CC--:B0-----:R-:W-:Y:S02]  /*10f90*/  @!P5 LEA R12, P4, R218.reuse, R6.reuse, 0x1 ;  /* 0x00000006da0cd211 */ /* 0x0c1fe400078808ff */
        /* <DEDUP_REMOVED lines=26> */
.L_x_1412:
[----:B------:R-:W2:Y:S01]  /*11140*/  S2R R0, SR_TID.X ;  /* 0x0000000000007919 */ /* 0x000ea20000002100 */
[----:B------:R-:W-:Y:S01]  /*11150*/  ULDC.64 UR4, c[0x0][0xd00] ;  /* 0x0003400000047ab9 */ /* 0x000fe20000000a00 */
[----:B------:R-:W-:Y:S01]  /*11160*/  IMAD.MOV.U32 R3, RZ, RZ, RZ ;  /* 0x000000ffff037224 */ /* 0x000fe200078e00ff */
[----:B------:R-:W-:Y:S01]  /*11170*/  ISETP.NE.U32.AND P0, PT, RZ, UR4, PT ;  /* 0x00000004ff007c0c */ /* 0x000fe2000bf05070 */
[----:B------:R-:W3:Y:S01]  /*11180*/  LDC R21, c[0x0][0xce8] ;  /* 0x00033a00ff157b82 */ /* 0x000ee20000000800 */
[----:B------:R-:W-:Y:S02]  /*11190*/  IADD3 R4, P1, R211, UR4, RZ ;  /* 0x00000004d3047c10 */ /* 0x000fe4000ff3e0ff */
[----:B------:R-:W-:Y:S02]  /*111a0*/  ISETP.NE.AND.EX P0, PT, RZ, UR5, PT, P0 ;  /* 0x00000005ff007c0c */ /* 0x000fe4000bf05300 */
[----:B------:R-:W-:Y:S01]  /*111b0*/  IADD3.X R5, R212, UR5, RZ, P1, !PT ;  /* 0x00000005d4057c10 */ /* 0x000fe20008ffe4ff */
[----:B------:R-:W-:-:S02]  /*111c0*/  ULDC.64 UR4, c[0x0][0xd08] ;  /* 0x0003420000047ab9 */ /* 0x000fc40000000a00 */
[----:B------:R-:W-:-:S04]  /*111d0*/  ISETP.NE.U32.AND P1, PT, RZ, UR4, PT ;  /* 0x00000004ff007c0c */ /* 0x000fc8000bf25070 */
[----:B------:R-:W-:-:S04]  /*111e0*/  ISETP.NE.AND.EX P1, PT, RZ, UR5, PT, P1 ;  /* 0x00000005ff007c0c */ /* 0x000fc8000bf25310 */
[----:B------:R4:W5:Y:S09]  /*111f0*/  @P0 LDG.E R3, desc[UR40][R4.64] ;  /* 0x0000002804030981 */ /* 0x000972000c1e1900 */
[----:B------:R-:W-:Y:S01]  /*11200*/  @P1 IADD3 R6, P2, R211, UR4, RZ ;  /* 0x00000004d3061c10 */ /* 0x000fe2000ff5e0ff */
[----:B------:R-:W-:Y:S01]  /*11210*/  ULDC UR4, c[0x0][0xb88] ;  /* 0x0002e20000047ab9 */ /* 0x000fe20000000800 */
[----:B--2---:R-:W-:-:S02]  /*11220*/  VIADD R8, R0, 0xffffff80 ;  /* 0xffffff8000087836 */ /* 0x004fc40000000000 */
[----:B------:R-:W-:Y:S01]  /*11230*/  @P1 IADD3.X R7, R212, UR5, RZ, P2, !PT ;  /* 0x00000005d4071c10 */ /* 0x000fe200097fe4ff */
[----:B------:R-:W-:-:S06]  /*11240*/  IMAD.U32 R0, RZ, RZ, UR4 ;  /* 0x00000004ff007e24 */ /* 0x000fcc000f8e00ff */
[----:B------:R4:W5:Y:S01]  /*11250*/  @P1 LDG.E R0, desc[UR40][R6.64] ;  /* 0x0000002806001981 */ /* 0x000962000c1e1900 */
[----:B------:R-:W-:Y:S01]  /*11260*/  ISETP.GE.AND P2, PT, R8, 0x40, PT ;  /* 0x000000400800780c */ /* 0x000fe20003f46270 */
[----:B------:R-:W-:-:S12]  /*11270*/  @P1 BRA `(.L_x_1418) ;  /* 0x0000000000101947 */ /* 0x000fd80003800000 */
[----:B------:R-:W-:Y:S05]  /*11280*/  @!P0 BRA `(.L_x_1418) ;  /* 0x00000000000c8947 */ /* 0x000fea0003800000 */
[----:B----4-:R-:W2:Y:S04]  /*11290*/  LDG.E R7, desc[UR40][R4.64] ;  /* 0x0000002804077981 */ /* 0x010ea8000c1e1900 */
[----:B-----5:R-:W2:Y:S02]  /*112a0*/  LDG.E R0, desc[UR40][R4.64+0x4] ;  /* 0x0000042804007981 */ /* 0x020ea4000c1e1900 */
[----:B--2---:R-:W-:-:S07]  /*112b0*/  IMAD.IADD R0, R0, 0x1, -R7 ;  /* 0x0000000100007824 */ /* 0x004fce00078e0a07 */
.L_x_1418:
[----:B------:R-:W-:Y:S01]  /*112c0*/  BSSY B1, `(.L_x_1419) ;  /* 0x000002e000017945 */ /* 0x000fe20003800000 */
[----:B------:R-:W-:Y:S02]  /*112d0*/  SHF.R.S32.HI R12, RZ, 0x1f, R210 ;  /* 0x0000001fff0c7819 */ /* 0x000fe400000114d2 */
[----:B------:R-:W-:Y:S02]  /*112e0*/  SEL R213, R213, RZ, !P0 ;  /* 0x000000ffd5d57207 */ /* 0x000fe40004000000 */
[----:B------:R-:W-:Y:S02]  /*112f0*/  SEL R223, R223, RZ, !P0 ;  /* 0x000000ffdfdf7207 */ /* 0x000fe40004000000 */
[----:B-----5:R-:W-:Y:S01]  /*11300*/  SHF.R.S32.HI R10, RZ, 0x1f, R3 ;  /* 0x0000001fff0a7819 */ /* 0x020fe20000011403 */
[----:B------:R-:W-:Y:S06]  /*11310*/  @P2 BRA `(.L_x_1420) ;  /* 0x0000000000a02947 */ /* 0x000fec0003800000 */
[----:B----4-:R-:W2:Y:S01]  /*11320*/  S2R R4, SR_TID.X ;  /* 0x0000000000047919 */ /* 0x010ea20000002100 */
[----:B------:R-:W4:Y:S02]  /*11330*/  LDC R11, c[0x0][0xce8] ;  /* 0x00033a00ff0b7b82 */ /* 0x000f240000000800 */
[----:B----4-:R-:W-:Y:S02]  /*11340*/  IMAD R5, R0, R11, RZ ;  /* 0x0000000b00057224 */ /* 0x010fe400078e02ff */
[----:B--2---:R-:W-:-:S04]  /*11350*/  IMAD R4, R220, 0x40, R4 ;  /* 0x00000040dc047824 */ /* 0x004fc800078e0204 */
        /* <DEDUP_REMOVED lines=10> */
[----:B------:R-:W2:Y:S01]  /*11400*/  @P0 LDC R13, c[0x0][0xcec] ;  /* 0x00033b00ff0d0b82 */ /* 0x000ea20000000800 */
[----:B------:R-:W-:Y:S01]  /*11410*/  IMAD R9, R210, UR5, R9 ;  /* 0x00000005d2097c24 */ /* 0x000fe2000f8e0209 */
[----:B------:R-:W-:-:S03]  /*11420*/  ULDC.64 UR4, c[0x0][0xc98] ;  /* 0x0003260000047ab9 */ /* 0x000fc60000000a00 */
[----:B------:R-:W-:-:S03]  /*11430*/  IMAD.IADD R5, R5, 0x1, R9 ;  /* 0x0000000105057824 */ /* 0x000fc600078e0209 */
[----:B------:R-:W4:Y:S01]  /*11440*/  @P0 LDC R15, c[0x0][0xcf0] ;  /* 0x00033c00ff0f0b82 */ /* 0x000f220000000800 */
[----:B------:R-:W-:-:S04]  /*11450*/  IMAD.WIDE.U32 R4, R213, UR4, R4 ;  /* 0x00000004d5047c25 */ /* 0x000fc8000f8e0004 */
[----:B--2---:R-:W-:-:S05]  /*11460*/  @P0 IMAD.HI.U32 R6, R8, R13, RZ ;  /* 0x0000000d08060227 */ /* 0x004fca00078e00ff */
[----:B----4-:R-:W-:Y:S01]  /*11470*/  @P0 SHF.R.U32.HI R7, RZ, R15, R6 ;  /* 0x0000000fff070219 */ /* 0x010fe20000011606 */
[----:B------:R-:W-:-:S03]  /*11480*/  IMAD R6, R223, UR4, RZ ;  /* 0x00000004df067c24 */ /* 0x000fc6000f8e02ff */
[----:B------:R-:W-:Y:S01]  /*11490*/  IADD3 R4, P0, R7, R4, RZ ;  /* 0x0000000407047210 */ /* 0x000fe20007f1e0ff */
[----:B------:R-:W-:-:S04]  /*114a0*/  IMAD.MOV R9, RZ, RZ, -R7 ;  /* 0x000000ffff097224 */ /* 0x000fc800078e0a07 */
[----:B------:R-:W-:Y:S01]  /*114b0*/  IMAD R9, R11, R9, R8 ;  /* 0x000000090b097224 */ /* 0x000fe200078e0208 */
[----:B------:R-:W-:Y:S01]  /*114c0*/  SHF.R.S32.HI R11, RZ, 0x1f, R7 ;  /* 0x0000001fff0b7819 */ /* 0x000fe20000011407 */
[----:B------:R-:W-:Y:S01]  /*114d0*/  IMAD R8, R213, UR5, R6 ;  /* 0x00000005d5087c24 */ /* 0x000fe2000f8e0206 */
[----:B------:R-:W-:Y:S02]  /*114e0*/  ULDC.64 UR4, c[0x0][0xc88] ;  /* 0x0003220000047ab9 */ /* 0x000fe40000000a00 */
        /* <DEDUP_REMOVED lines=11> */
.L_x_1420:
[----:B------:R-:W-:Y:S05]  /*115a0*/  BSYNC B1 ;  /* 0x0000000000017941 */ /* 0x000fea0003800000 */
.L_x_1419:
[----:B---3--:R-:W-:Y:S01]  /*115b0*/  ISETP.NE.AND P0, PT, R21, 0x1, PT ;  /* 0x000000011500780c */ /* 0x008fe20003f05270 */
[----:B-1----:R-:W1:Y:S01]  /*115c0*/  LDC R24, c[0x0][0xbc8] ;  /* 0x0002f200ff187b82 */ /* 0x002e620000000800 */
[----:B------:R-:W-:Y:S01]  /*115d0*/  ULDC.64 UR4, c[0x0][0xba0] ;  /* 0x0002e80000047ab9 */ /* 0x000fe20000000a00 */
[----:B--2-4-:R-:W-:Y:S01]  /*115e0*/  IMAD R7, R221, 0x20, R222 ;  /* 0x00000020dd077824 */ /* 0x014fe200078e02de */
[----:B------:R-:W-:Y:S01]  /*115f0*/  BSSY B1, `(.L_x_1421) ;  /* 0x000006b000017945 */ /* 0x000fe20003800000 */
[----:B------:R-:W-:Y:S01]  /*11600*/  IMAD R6, R10, UR4, RZ ;  /* 0x000000040a067c24 */ /* 0x000fe2000f8e02ff */
[----:B------:R-:W-:Y:S01]  /*11610*/  SHF.R.S32.HI R31, RZ, 0x1f, R215 ;  /* 0x0000001fff1f7819 */ /* 0x000fe200000114d7 */
[C---:B------:R-:W-:Y:S01]  /*11620*/  IMAD.WIDE.U32 R4, R3.reuse, UR4, RZ ;  /* 0x0000000403047c25 */ /* 0x040fe2000f8e00ff */
[----:B------:R-:W-:Y:S02]  /*11630*/  SHF.R.S32.HI R32, RZ, 0x1f, R216 ;  /* 0x0000001fff207819 */ /* 0x000fe400000114d8 */
[----:B------:R-:W-:Y:S01]  /*11640*/  SHF.R.S32.HI R33, RZ, 0x1f, R217 ;  /* 0x0000001fff217819 */ /* 0x000fe200000114d9 */
[----:B------:R-:W-:Y:S01]  /*11650*/  IMAD R3, R3, UR5, R6 ;  /* 0x0000000503037c24 */ /* 0x000fe2000f8e0206 */
[----:B------:R-:W-:Y:S01]  /*11660*/  ULDC.64 UR4, c[0x0][0xbe8] ;  /* 0x0002fa0000047ab9 */ /* 0x000fe20000000a00 */
[----:B------:R-:W2:Y:S01]  /*11670*/  @P0 LDC R9, c[0x0][0xcec] ;  /* 0x00033b00ff090b82 */ /* 0x000ea20000000800 */
[----:B------:R-:W-:Y:S01]  /*11680*/  IMAD R8, R220, 0x40, R7 ;  /* 0x00000040dc087824 */ /* 0x000fe200078e0207 */
[----:B------:R-:W-:Y:S01]  /*11690*/  SHF.R.S32.HI R34, RZ, 0x1f, R218 ;  /* 0x0000001fff227819 */ /* 0x000fe200000114da */
[----:B------:R-:W-:-:S02]  /*116a0*/  IMAD.IADD R5, R5, 0x1, R3 ;  /* 0x0000000105057824 */ /* 0x000fc400078e0203 */
[----:B------:R-:W-:Y:S02]  /*116b0*/  IMAD R3, R12, UR4, RZ ;  /* 0x000000040c037c24 */ /* 0x000fe4000f8e02ff */
[C---:B------:R-:W-:Y:S01]  /*116c0*/  IMAD.WIDE.U32 R4, R210.reuse, UR4, R4 ;  /* 0x00000004d2047c25 */ /* 0x040fe2000f8e0004 */
[----:B------:R-:W3:Y:S03]  /*116d0*/  @P0 LDC R11, c[0x0][0xcf0] ;  /* 0x00033c00ff0b0b82 */ /* 0x000ee60000000800 */
[----:B------:R-:W-:Y:S01]  /*116e0*/  IMAD R3, R210, UR5, R3 ;  /* 0x00000005d2037c24 */ /* 0x000fe2000f8e0203 */
[-C--:B-1----:R-:W-:Y:S01]  /*116f0*/  ISETP.GE.AND P1, PT, R218, R24.reuse, PT ;  /* 0x00000018da00720c */ /* 0x082fe20003f26270 */
[----:B------:R-:W-:Y:S01]  /*11700*/  ULDC.64 UR4, c[0x0][0xbf0] ;  /* 0x0002fc0000047ab9 */ /* 0x000fe20000000a00 */
[-C--:B------:R-:W-:Y:S01]  /*11710*/  ISETP.GE.AND P2, PT, R189, R24.reuse, PT ;  /* 0x00000018bd00720c */ /* 0x080fe20003f46270 */
[----:B------:R-:W-:Y:S01]  /*11720*/  IMAD.IADD R5, R5, 0x1, R3 ;  /* 0x0000000105057824 */ /* 0x000fe200078e0203 */
[----:B------:R-:W-:Y:S01]  /*11730*/  SEL R10, RZ, 0xffffffff, P1 ;  /* 0xffffffffff0a7807 */ /* 0x000fe20000800000 */
[----:B------:R-:W-:Y:S01]  /*11740*/  IMAD R3, R223, UR4, RZ ;  /* 0x00000004df037c24 */ /* 0x000fe2000f8e02ff */
[----:B------:R-:W-:Y:S01]  /*11750*/  SEL R7, RZ, 0x1, P2 ;  /* 0x00000001ff077807 */ /* 0x000fe20001000000 */
[----:B------:R-:W-:Y:S01]  /*11760*/  IMAD.WIDE.U32 R4, R213, UR4, R4 ;  /* 0x00000004d5047c25 */ /* 0x000fe2000f8e0004 */
[----:B------:R-:W-:-:S02]  /*11770*/  ISETP.GE.AND P2, PT, R217, R24, PT ;  /* 0x00000018d900720c */ /* 0x000fc40003f46270 */
[----:B------:R-:W-:Y:S01]  /*11780*/  ISETP.GE.AND P1, PT, R216, R24, PT ;  /* 0x00000018d800720c */ /* 0x000fe20003f26270 */
[----:B------:R-:W-:Y:S01]  /*11790*/  IMAD R3, R213, UR5, R3 ;  /* 0x00000005d5037c24 */ /* 0x000fe2000f8e0203 */
[----:B------:R-:W-:Y:S01]  /*117a0*/  ULDC.64 UR4, c[0x0][0xbe0] ;  /* 0x0002f80000047ab9 */ /* 0x000fe20000000a00 */
[----:B--2---:R-:W-:-:S04]  /*117b0*/  @P0 IMAD.HI.U32 R6, R8, R9, RZ ;  /* 0x0000000908060227 */ /* 0x004fc800078e00ff */
[----:B------:R-:W-:Y:S02]  /*117c0*/  IMAD.SHL.U32 R10, R10, 0x2, RZ ;  /* 0x000000020a0a7824 */ /* 0x000fe400078e00ff */
[----:B------:R-:W-:Y:S02]  /*117d0*/  IMAD.IADD R5, R5, 0x1, R3 ;  /* 0x0000000105057824 */ /* 0x000fe400078e0203 */
[----:B------:R-:W-:Y:S01]  /*117e0*/  IMAD.MOV.U32 R3, RZ, RZ, R8 ;  /* 0x000000ffff037224 */ /* 0x000fe200078e0008 */
[----:B---3--:R-:W-:Y:S01]  /*117f0*/  @P0 SHF.R.U32.HI R3, RZ, R11, R6 ;  /* 0x0000000bff030219 */ /* 0x008fe20000011606 */
[----:B------:R-:W-:Y:S01]  /*11800*/  IMAD R29, R0, R21, RZ ;  /* 0x00000015001d7224 */ /* 0x000fe200078e02ff */
[----:B------:R-:W-:Y:S01]  /*11810*/  LOP3.LUT R9, R10, 0x2, R7, 0xe2, !PT ;  /* 0x000000020a097812 */ /* 0x000fe200078ee207 */
[----:B------:R-:W-:Y:S01]  /*11820*/  IMAD R30, R220, 0x40, R222 ;  /* 0x00000040dc1e7824 */ /* 0x000fe200078e02de */
[----:B------:R-:W-:Y:S01]  /*11830*/  SEL R10, RZ, 0xffffffff, P2 ;  /* 0xffffffffff0a7807 */ /* 0x000fe20001000000 */
[--C-:B------:R-:W-:Y:S01]  /*11840*/  IMAD.MOV R7, RZ, RZ, -R3.reuse ;  /* 0x000000ffff077224 */ /* 0x100fe200078e0a03 */
[----:B------:R-:W-:Y:S01]  /*11850*/  SHF.R.S32.HI R6, RZ, 0x1f, R3 ;  /* 0x0000001fff067819 */ /* 0x000fe20000011403 */
[----:B------:R-:W-:Y:S01]  /*11860*/  IMAD.WIDE.U32 R4, R3, UR4, R4 ;  /* 0x0000000403047c25 */ /* 0x000fe2000f8e0004 */
[----:B------:R-:W-:-:S02]  /*11870*/  SEL R11, RZ, 0xffffffff, P1 ;  /* 0xffffffffff0b7807 */ /* 0x000fc40000800000 */
[-C--:B------:R-:W-:Y:S01]  /*11880*/  ISETP.GE.AND P0, PT, R215, R24.reuse, PT ;  /* 0x00000018d700720c */ /* 0x080fe20003f06270 */
[----:B------:R-:W-:Y:S01]  /*11890*/  IMAD.SHL.U32 R10, R10, 0x4, RZ ;  /* 0x000000040a0a7824 */ /* 0x000fe200078e00ff */
[-C--:B------:R-:W-:Y:S01]  /*118a0*/  ISETP.GE.AND P2, PT, R225, R24.reuse, PT ;  /* 0x00000018e100720c */ /* 0x080fe20003f46270 */
[----:B------:R-:W-:Y:S02]  /*118b0*/  IMAD R6, R6, UR4, RZ ;  /* 0x0000000406067c24 */ /* 0x000fe4000f8e02ff */
[----:B------:R-:W-:Y:S01]  /*118c0*/  IMAD.SHL.U32 R11, R11, 0x8, RZ ;  /* 0x000000080b0b7824 */ /* 0x000fe200078e00ff */
[----:B------:R-:W-:Y:S01]  /*118d0*/  LOP3.LUT R0, R10, 0x4, R9, 0xe2, !PT ;  /* 0x000000040a007812 */ /* 0x000fe200078ee209 */
[----:B------:R-:W-:Y:S02]  /*118e0*/  IMAD R7, R21, R7, R8 ;  /* 0x0000000715077224 */ /* 0x000fe400078e0208 */
[----:B------:R-:W-:Y:S01]  /*118f0*/  IMAD R9, R3, UR5, R6 ;  /* 0x0000000503097c24 */ /* 0x000fe2000f8e0206 */
[----:B------:R-:W-:Y:S01]  /*11900*/  SEL R6, RZ, 0xffffffff, P0 ;  /* 0xffffffffff067807 */ /* 0x000fe20000000000 */
[----:B------:R-:W-:Y:S01]  /*11910*/  ULDC.64 UR4, c[0x0][0xbd8] ;  /* 0x0002f60000047ab9 */ /* 0x000fe20000000a00 */
[----:B------:R-:W-:Y:S01]  /*11920*/  LOP3.LUT R3, R11, 0x8, R0, 0xe2, !PT ;  /* 0x000000080b037812 */ /* 0x000fe200078ee200 */
[----:B------:R-:W-:Y:S01]  /*11930*/  IMAD.IADD R5, R5, 0x1, R9 ;  /* 0x0000000105057824 */ /* 0x000fe200078e0209 */
[----:B------:R-:W-:Y:S01]  /*11940*/  SHF.R.S32.HI R0, RZ, 0x1f, R7 ;  /* 0x0000001fff007819 */ /* 0x000fe20000011407 */
[----:B------:R-:W-:Y:S01]  /*11950*/  IMAD.SHL.U32 R6, R6, 0x10, RZ ;  /* 0x0000001006067824 */ /* 0x000fe200078e00ff */
[----:B------:R-:W-:Y:S01]  /*11960*/  ISETP.GE.AND P0, PT, R214, R24, PT ;  /* 0x00000018d600720c */ /* 0x000fe20003f06270 */
[----:B------:R-:W-:-:S03]  /*11970*/  IMAD.WIDE.U32 R4, R7, UR4, R4 ;  /* 0x0000000407047c25 */ /* 0x000fc6000f8e0004 */
[----:B------:R-:W-:Y:S01]  /*11980*/  SEL R8, RZ, 0xffffffff, P0 ;  /* 0xffffffffff087807 */ /* 0x000fe20000000000 */
[----:B------:R-:W-:Y:S01]  /*11990*/  IMAD R0, R0, UR4, RZ ;  /* 0x0000000400007c24 */ /* 0x000fe2000f8e02ff */
[----:B------:R-:W-:Y:S02]  /*119a0*/  ISETP.GE.AND P0, PT, R226, R24, PT ;  /* 0x00000018e200720c */ /* 0x000fe40003f06270 */
[----:B------:R-:W-:Y:S01]  /*119b0*/  LOP3.LUT R6, R6, 0x10, R3, 0xe2, !PT ;  /* 0x0000001006067812 */ /* 0x000fe200078ee203 */
[----:B------:R-:W-:Y:S01]  /*119c0*/  IMAD R3, R7, UR5, R0 ;  /* 0x0000000507037c24 */ /* 0x000fe2000f8e0200 */
[----:B------:R-:W-:Y:S01]  /*119d0*/  SEL R7, RZ, 0x40, P0 ;  /* 0x00000040ff077807 */ /* 0x000fe20000000000 */
[----:B------:R-:W-:Y:S01]  /*119e0*/  IMAD.SHL.U32 R9, R8, 0x20, RZ ;  /* 0x0000002008097824 */ /* 0x000fe200078e00ff */
[----:B------:R-:W-:Y:S01]  /*119f0*/  ISETP.GE.AND P0, PT, R30, R29, PT ;  /* 0x0000001d1e00720c */ /* 0x000fe20003f06270 */
[----:B------:R-:W-:Y:S01]  /*11a00*/  ULDC.64 UR4, c[0x0][0xb80] ;  /* 0x0002e00000047ab9 */ /* 0x000fe20000000a00 */
[----:B------:R-:W-:Y:S01]  /*11a10*/  IMAD.IADD R3, R5, 0x1, R3 ;  /* 0x0000000105037824 */ /* 0x000fe200078e0203 */
[----:B------:R-:W-:-:S02]  /*11a20*/  LEA R20, P1, R4, UR4, 0x1 ;  /* 0x0000000404147c11 */ /* 0x000fc4000f8208ff */
[----:B------:R-:W-:Y:S02]  /*11a30*/  LOP3.LUT R6, R9, 0x20, R6, 0xe2, !PT ;  /* 0x0000002009067812 */ /* 0x000fe400078ee206 */
[----:B------:R-:W-:Y:S02]  /*11a40*/  LEA.HI.X R3, R4, UR5, R3, 0x1, P1 ;  /* 0x0000000504037c11 */ /* 0x000fe400088f0c03 */
        /* <DEDUP_REMOVED lines=10> */
[CC--:B--2---:R-:W-:Y:S02]  /*11af0*/  @!P2 LEA R8, P0, R218.reuse, R6.reuse, 0x1 ;  /* 0x00000006da08a211 */ /* 0x0c4fe400078008ff */
        /* <DEDUP_REMOVED lines=26> */
.L_x_1422:
[----:B------:R-:W-:Y:S05]  /*11ca0*/  BSYNC B1 ;  /* 0x0000000000017941 */ /* 0x000fea0003800000 */
.L_x_1421:
        /* <DEDUP_REMOVED lines=14> */
[-C--:B------:R-:W-:Y:S02]  /*11d90*/  @!P4 LEA R10, P6, R217, R6.reuse, 0x1 ;  /* 0x00000006d90ac211 */ /* 0x080fe400078c08ff */
        /* <DEDUP_REMOVED lines=21> */
.L_x_1417:
[----:B------:R-:W-:Y:S05]  /*11ef0*/  BSYNC B0 ;  /* 0x0000000000007941 */ /* 0x000fea0003800000 */
.L_x_1411:
[----:B------:R-:W-:Y:S02]  /*11f00*/  ULDC UR4, c[0x0][0xd3c] ;  /* 0x00034f0000047ab9 */ /* 0x000fe40000000800 */
[----:B------:R-:W-:-:S13]  /*11f10*/  ISETP.GE.AND P0, PT, R27, UR4, PT ;  /* 0x000000041b007c0c */ /* 0x000fda000bf06270 */
[----:B------:R-:W-:Y:S05]  /*11f20*/  @!P0 BRA `(.L_x_1423) ;  /* 0xfffffef000c88947 */ /* 0x000fea000383ffff */
[----:B------:R-:W-:Y:S05]  /*11f30*/  BRA `(.L_x_1310) ;  /* 0x0000009800c47947 */ /* 0x000fea0003800000 */
.L_x_1308:
        /* <DEDUP_REMOVED lines=18> */
.L_x_1424:
        /* <DEDUP_REMOVED lines=42> */
.L_x_1430:
        /* <DEDUP_REMOVED lines=12> */
.L_x_1429:
[----:B------:R-:W-:Y:S05]  /*123c0*/  BSYNC B0 ;  /* 0x0000000000007941 */ /* 0x000fea0003800000 */
.L_x_1428:
        /* <DEDUP_REMOVED lines=22> */
.L_x_1426:
        /* <DEDUP_REMOVED lines=16> */
.L_x_1431:
        /* <DEDUP_REMOVED lines=25> */
.L_x_1427:
[----:B------:R-:W-:Y:S02]  /*127c0*/  IMAD.MOV.U32 R17, RZ, RZ, RZ ;  /* 0x000000ffff117224 */ /* 0x000fe400078e00ff */
[----:B------:R-:W-:Y:S02]  /*127d0*/  IMAD.U32 R16, RZ, RZ, UR6 ;  /* 0x00000006ff107e24 */ /* 0x000fe4000f8e00ff */
[----:B------:R-:W-:-:S07]  /*127e0*/  IMAD.MOV.U32 R18, RZ, RZ, RZ ;  /* 0x000000ffff127224 */ /* 0x000fce00078e00ff */
.L_x_1432:
[----:B------:R-:W-:-:S13]  /*127f0*/  ISETP.NE.AND P0, PT, R5, RZ, PT ;  /* 0x000000ff0500720c */ /* 0x000fda0003f05270 */
[----:B------:R-:W0:Y:S01]  /*12800*/  @!P0 S2R R3, SR_CgaCtaId ;  /* 0x0000000000038919 */ /* 0x000e220000008800 */
[----:B------:R-:W-:-:S04]  /*12810*/  @!P0 MOV R0, 0x400 ;  /* 0x0000040000008802 */ /* 0x000fc80000000f00 */
[----:B0-----:R-:W-:-:S05]  /*12820*/  @!P0 LEA R0, R3, R0, 0x18 ;  /* 0x0000000003008211 */ /* 0x001fca00078ec0ff */
[----:B------:R2:W-:Y:S01]  /*12830*/  @!P0 STS.128 [R0+0x388d0], R16 ;  /* 0x0388d01000008388 */ /* 0x0005e20000000c00 */
[----:B------:R-:W-:Y:S06]  /*12840*/  BAR.ARV 0x5, 0x180 ;  /* 0x0146000000007b1d */ /* 0x000fec0000002000 */
.L_x_1425:
        /* <DEDUP_REMOVED lines=16> */
[C---:B0-----:R-:W-:Y:S02]  /*12950*/  LOP3.LUT R2, R0.reuse, 0x1f8, RZ, 0xc0, !PT ;  /* 0x000001f800027812 */ /* 0x041fe400078ec0ff */
        /* <DEDUP_REMOVED lines=14> */
[----:B------:R-:W-:Y:S01]  /*12a40*/  STL [R1+0x20], R2 ;  /* 0x0000200201007387 */ /* 0x000fe20000100800 */
[C---:B------:R-:W-:Y:S02]  /*12a50*/  LOP3.LUT R4, R0.reuse, 0x100, RZ, 0xfc, !PT ;  /* 0x0000010000047812 */ /* 0x040fe400078efcff */
[C---:B-1----:R-:W-:Y:S01]  /*12a60*/  LOP3.LUT R3, R0.reuse, 0x80, RZ, 0xfc, !PT ;  /* 0x0000008000037812 */ /* 0x042fe200078efcff */
[----:B------:R-:W-:Y:S01]  /*12a70*/  STL [R1+0x10], RZ ;  /* 0x000010ff01007387 */ /* 0x000fe20000100800 */
[----:B------:R-:W-:-:S03]  /*12a80*/  LOP3.LUT R3, R0, 0x140, RZ, 0xfc, !PT ;  /* 0x0000014000037812 */ /* 0x000fc600078efcff */
[----:B------:R-:W-:Y:S04]  /*12a90*/  STL [R1+0xc], RZ ;  /* 0x00000cff01007387 */ /* 0x000fe80000100800 */
[----:B------:R0:W-:Y:S02]  /*12aa0*/  STL [R1+0x1c], R2 ;  /* 0x00001c0201007387 */ /* 0x0001e40000100800 */
[C---:B0-----:R-:W-:Y:S02]  /*12ab0*/  LOP3.LUT R2, R0.reuse, 0xc0, RZ, 0xfc, !PT ;  /* 0x000000c000027812 */ /* 0x041fe400078efcff */
[C---:B------:R-:W-:Y:S02]  /*12ac0*/  LOP3.LUT R2, R0.reuse, 0x180, RZ, 0xfc, !PT ;  /* 0x0000018000027812 */ /* 0x040fe400078efcff */
[----:B------:R-:W-:-:S07]  /*12ad0*/  LOP3.LUT R0, R0, 0x1c0, RZ, 0xfc, !PT ;  /* 0x000001c000007812 */ /* 0x000fce00078efcff */
.L_x_1603:
[----:B01----:R-:W0:Y:S02]  /*12ae0*/  LDC.64 R2, c[0x0][0xd88] ;  /* 0x00036200ff027b82 */ /* 0x003e240000000a00 */
[----:B0-----:R-:W-:-:S05]  /*12af0*/  IMAD.WIDE R2, R19, 0x4, R2 ;  /* 0x0000000413027825 */ /* 0x001fca00078e0202 */
[----:B--2---:R-:W2:Y:S01]  /*12b00*/  LDG.E R15, desc[UR40][R2.64] ;  /* 0x00000028020f7981 */ /* 0x004ea2000c1e1900 */
[----:B------:R-:W-:Y:S05]  /*12b10*/  YIELD ;  /* 0x0000000000007946 */ /* 0x000fea0003800000 */
[----:B------:R-:W-:Y:S01]  /*12b20*/  ULDC.64 UR4, c[0x0][0xb20] ;  /* 0x0002c80000047ab9 */ /* 0x000fe20000000a00 */
[----:B---3--:R-:W-:Y:S01]  /*12b30*/  IMAD.MOV.U32 R0, RZ, RZ, RZ ;  /* 0x000000ffff007224 */ /* 0x008fe200078e00ff */
[----:B------:R-:W-:Y:S02]  /*12b40*/  ISETP.NE.U32.AND P0, PT, RZ, UR4, PT ;  /* 0x00000004ff007c0c */ /* 0x000fe4000bf05070 */
[----:B------:R-:W-:Y:S01]  /*12b50*/  CS2R R8, SRZ ;  /* 0x0000000000087805 */ /* 0x000fe2000001ff00 */
[----:B------:R-:W-:Y:S01]  /*12b60*/  ULDC.64 UR10, c[0x0][0xb10] ;  /* 0x0002c400000a7ab9 */ /* 0x000fe20000000a00 */
[----:B------:R-:W-:Y:S01]  /*12b70*/  ULDC.64 UR8, c[0x0][0xb08] ;  /* 0x0002c20000087ab9 */ /* 0x000fe20000000a00 */
[----:B------:R-:W-:Y:S01]  /*12b80*/  ISETP.NE.AND.EX P0, PT, RZ, UR5, PT, P0 ;  /* 0x00000005ff007c0c */ /* 0x000fe2000bf05300 */
[----:B------:R-:W-:Y:S01]  /*12b90*/  ULDC.64 UR6, c[0x0][0xb00] ;  /* 0x0002c00000067ab9 */ /* 0x000fe20000000a00 */
        /* <DEDUP_REMOVED lines=17> */
[----:B------:R-:W-:Y:S02]  /*12cb0*/  ISETP.NE.U32.AND P1, PT, RZ, UR8, PT ;  /* 0x00000008ff007c0c */ /* 0x000fe4000bf25070 */
[----:B-1----:R-:W-:-:S02]  /*12cc0*/  IADD3 R2, P4, R14, UR4, RZ ;  /* 0x000000040e027c10 */ /* 0x002fc4000ff9e0ff */
[----:B------:R-:W-:Y:S02]  /*12cd0*/  ISETP.NE.AND.EX P0, PT, RZ, UR7, PT, P0 ;  /* 0x00000007ff007c0c */ /* 0x000fe4000bf05300 */
[C---:B------:R-:W-:Y:S02]  /*12ce0*/  IADD3.X R3, R13.reuse, UR5, RZ, P4, !PT ;  /* 0x000000050d037c10 */ /* 0x040fe4000a7fe4ff */
[C---:B0-----:R-:W-:Y:S02]  /*12cf0*/  IADD3 R4, P4, R14.reuse, UR8, RZ ;  /* 0x000000080e047c10 */ /* 0x041fe4000ff9e0ff */
[----:B------:R-:W-:Y:S01]  /*12d00*/  ISETP.NE.AND.EX P1, PT, RZ, UR9, PT, P1 ;  /* 0x00000009ff007c0c */ /* 0x000fe2000bf25310 */
[----:B------:R-:W2:Y:S01]  /*12d10*/  @P2 LDG.E R8, desc[UR40][R2.64] ;  /* 0x0000002802082981 */ /* 0x000ea2000c1e1900 */
[----:B------:R-:W-:Y:S01]  /*12d20*/  IADD3.X R5, R13, UR9, RZ, P4, !PT ;  /* 0x000000090d057c10 */ /* 0x000fe2000a7fe4ff */
[----:B------:R-:W-:Y:S01]  /*12d30*/  ULDC UR4, c[0x0][0x288] ;  /* 0x0000a20000047ab9 */ /* 0x000fe20000000800 */
[----:B------:R-:W-:-:S02]  /*12d40*/  @P3 IADD3 R10, P4, R14, UR10, RZ ;  /* 0x0000000a0e0a3c10 */ /* 0x000fc4000ff9e0ff */
[----:B------:R-:W-:Y:S02]  /*12d50*/  IADD3 R6, P5, R14, UR6, RZ ;  /* 0x000000060e067c10 */ /* 0x000fe4000ffbe0ff */
[C---:B------:R-:W-:Y:S02]  /*12d60*/  @P3 IADD3.X R11, R13.reuse, UR11, RZ, P4, !PT ;  /* 0x0000000b0d0b3c10 */ /* 0x040fe4000a7fe4ff */
[----:B------:R-:W-:-:S03]  /*12d70*/  IADD3.X R7, R13, UR7, RZ, P5, !PT ;  /* 0x000000070d077c10 */ /* 0x000fc6000affe4ff */
        /* <DEDUP_REMOVED lines=12> */
[----:B------:R-:W-:Y:S02]  /*12e40*/  ULDC UR5, c[0x0][0x348] ;  /* 0x0000d20000057ab9 */ /* 0x000fe40000000800 */
        /* <DEDUP_REMOVED lines=9> */
.L_x_1434:
[----:B------:R-:W-:Y:S01]  /*12ee0*/  IMAD.MOV.U32 R11, RZ, RZ, R15 ;  /* 0x000000ffff0b7224 */ /* 0x000fe200078e000f */
[----:B------:R-:W-:Y:S01]  /*12ef0*/  ULDC.64 UR4, c[0x0][0xb18] ;  /* 0x0002c60000047ab9 */ /* 0x000fe20000000a00 */
[----:B0----5:R-:W-:Y:S01]  /*12f00*/  IMAD.IADD R2, R12, 0x1, R0 ;  /* 0x000000010c027824 */ /* 0x021fe200078e0200 */
[----:B------:R-:W-:Y:S02]  /*12f10*/  ISETP.NE.U32.AND P2, PT, RZ, UR4, PT ;  /* 0x00000004ff007c0c */ /* 0x000fe4000bf45070 */
[----:B------:R0:W-:Y:S02]  /*12f20*/  STL [R1+0x14], R11 ;  /* 0x0000140b01007387 */ /* 0x0001e40000100800 */
[----:B------:R-:W-:Y:S02]  /*12f30*/  ISETP.NE.AND.EX P2, PT, RZ, UR5, PT, P2 ;  /* 0x00000005ff007c0c */ /* 0x000fe4000bf45320 */
[----:B------:R0:W-:Y:S11]  /*12f40*/  STL [R1+0x28], R2 ;  /* 0x0000280201007387 */ /* 0x0001f60000100800 */
[----:B0-----:R-:W-:Y:S05]  /*12f50*/  @!P2 BRA `(.L_x_1435) ;  /* 0x000000000010a947 */ /* 0x001fea0003800000 */
[----:B------:R-:W-:-:S04]  /*12f60*/  IADD3 R2, P0, R14, UR4, RZ ;  /* 0x000000040e027c10 */ /* 0x000fc8000ff1e0ff */
[----:B------:R-:W-:-:S05]  /*12f70*/  IADD3.X R3, R13, UR5, RZ, P0, !PT ;  /* 0x000000050d037c10 */ /* 0x000fca00087fe4ff */
[----:B------:R0:W5:Y:S01]  /*12f80*/  LDG.E R8, desc[UR40][R2.64] ;  /* 0x0000002802087981 */ /* 0x000162000c1e1900 */
[----:B------:R-:W-:Y:S05]  /*12f90*/  BRA `(.L_x_1436) ;  /* 0x0000000000107947 */ /* 0x000fea0003800000 */
.L_x_1435:
[----:B------:R-:W-:Y:S05]  /*12fa0*/  @!P0 BRA `(.L_x_1436) ;  /* 0x00000000000c8947 */ /* 0x000fea0003800000 */
[----:B------:R-:W2:Y:S04]  /*12fb0*/  LDG.E R8, desc[UR40][R6.64] ;  /* 0x0000002806087981 */ /* 0x000ea8000c1e1900 */
[----:B------:R-:W2:Y:S02]  /*12fc0*/  LDG.E R6, desc[UR40][R6.64+0x4] ;  /* 0x0000042806067981 */ /* 0x000ea4000c1e1900 */
[----:B--2---:R-:W-:-:S07]  /*12fd0*/  IMAD.IADD R8, R6, 0x1, -R8 ;  /* 0x0000000106087824 */ /* 0x004fce00078e0a08 */
.L_x_1436:
[----:B0-----:R-:W2:Y:S01]  /*12fe0*/  @P1 LDG.E R2, desc[UR40][R4.64] ;  /* 0x0000002804021981 */ /* 0x001ea2000c1e1900 */
[----:B-----5:R-:W-:-:S03]  /*12ff0*/  IMAD.IADD R0, R8, 0x1, -R0 ;  /* 0x0000000108007824 */ /* 0x020fc600078e0a00 */
[----:B------:R-:W2:Y:S01]  /*13000*/  @P1 LDG.E R4, desc[UR40][R4.64+0x4] ;  /* 0x0000042804041981 */ /* 0x000ea2000c1e1900 */
[----:B------:R-:W-:Y:S01]  /*13010*/  BSSY B0, `(.L_x_1437) ;  /* 0x00001c7000007945 */ /* 0x000fe20003800000 */
[----:B--2---:R-:W-:-:S04]  /*13020*/  @P1 IMAD.IADD R10, R4, 0x1, -R2 ;  /* 0x00000001040a1824 */ /* 0x004fc800078e0a02 */
[----:B------:R-:W-:-:S04]  /*13030*/  IMAD.IADD R3, R0, 0x1, R10 ;  /* 0x0000000100037824 */ /* 0x000fc800078e020a */
[----:B------:R-:W-:Y:S01]  /*13040*/  VIADD R2, R3, 0x3f ;  /* 0x0000003f03027836 */ /* 0x000fe20000000000 */
[----:B------:R0:W-:Y:S04]  /*13050*/  STL [R1+0x64], R3 ;  /* 0x0000640301007387 */ /* 0x0001e80000100800 */
[----:B0-----:R-:W-:-:S04]  /*13060*/  SHF.R.S32.HI R3, RZ, 0x1f, R2 ;  /* 0x0000001fff037819 */ /* 0x001fc80000011402 */
[----:B------:R-:W-:-:S04]  /*13070*/  LEA.HI R3, R3, R2, RZ, 0x6 ;  /* 0x0000000203037211 */ /* 0x000fc800078f30ff */
[----:B------:R-:W-:-:S04]  /*13080*/  LOP3.LUT R2, R3, 0xffffffc0, RZ, 0xc0, !PT ;  /* 0xffffffc003027812 */ /* 0x000fc800078ec0ff */
[----:B------:R-:W-:Y:S01]  /*13090*/  VIADDMNMX R10, R2, -R0, R10, PT ;  /* 0x80000000020a7246 */ /* 0x000fe2000380010a */
[----:B------:R-:W-:-:S05]  /*130a0*/  IMAD.MOV R2, RZ, RZ, -R0 ;  /* 0x000000ffff027224 */ /* 0x000fca00078e0a00 */
[----:B------:R-:W-:-:S04]  /*130b0*/  VIMNMX R2, RZ, R2, !PT ;  /* 0x00000002ff027248 */ /* 0x000fc80007fe0100 */
[----:B------:R-:W-:Y:S02]  /*130c0*/  ISETP.GT.AND P0, PT, R10, R2, PT ;  /* 0x000000020a00720c */ /* 0x000fe40003f04270 */
[----:B------:R-:W-:-:S11]  /*130d0*/  SHF.R.U32.HI R2, RZ, 0x6, R2 ;  /* 0x00000006ff027819 */ /* 0x000fd60000011602 */
[----:B------:R-:W-:-:S05]  /*130e0*/  @P0 VIADD R10, R10, 0x3f ;  /* 0x0000003f0a0a0836 */ /* 0x000fca0000000000 */
[----:B------:R-:W-:-:S04]  /*130f0*/  @P0 SHF.R.S32.HI R0, RZ, 0x1f, R10 ;  /* 0x0000001fff000819 */ /* 0x000fc8000001140a */
[----:B------:R-:W-:Y:S02]  /*13100*/  @P0 LEA.HI R10, R0, R10, RZ, 0x6 ;  /* 0x0000000a000a0211 */ /* 0x000fe400078f30ff */
[----:B------:R-:W-:Y:S01]  /*13110*/  SHF.R.S32.HI R0, RZ, 0x6, R3 ;  /* 0x00000006ff007819 */ /* 0x000fe20000011403 */
[----:B------:R-:W-:Y:S01]  /*13120*/  IMAD.MOV.U32 R7, RZ, RZ, R2 ;  /* 0x000000ffff077224 */ /* 0x000fe200078e0002 */
[----:B------:R-:W-:-:S03]  /*13130*/  @P0 SHF.R.S32.HI R7, RZ, 0x6, R10 ;  /* 0x00000006ff070819 */ /* 0x000fc6000001140a */
[----:B------:R0:W-:Y:S01]  /*13140*/  STL [R1+0x3c], R0 ;  /* 0x00003c0001007387 */ /* 0x0001e20000100800 */
[----:B------:R-:W-:Y:S02]  /*13150*/  ISETP.GT.AND P2, PT, R7, R2, PT ;  /* 0x000000020700720c */ /* 0x000fe40003f44270 */
[----:B------:R-:W-:-:S11]  /*13160*/  PLOP3.LUT P0, PT, PT, PT, PT, 0x80, 0x0 ;  /* 0x000000000000781c */ /* 0x000fd60003f0f070 */
[----:B0-----:R-:W-:Y:S05]  /*13170*/  @!P2 BRA `(.L_x_1438) ;  /* 0x0000001800c0a947 */ /* 0x001fea0003800000 */
[----:B------:R-:W-:Y:S01]  /*13180*/  UMOV UR4, 0xffffffff ;  /* 0xffffffff00047882 */ /* 0x000fe20000000000 */
[----:B------:R-:W-:Y:S02]  /*13190*/  SEL R0, R11, RZ, !P1 ;  /* 0x000000ff0b007207 */ /* 0x000fe40004800000 */
[----:B------:R-:W-:Y:S05]  /*131a0*/  BRA.DIV UR4, `(.L_x_1439) ;  /* 0x0000008e04f47947 */ /* 0x000fea000b800000 */
[----:B------:R-:W0:Y:S02]  /*131b0*/  S2R R3, SR_TID.X ;  /* 0x0000000000037919 */ /* 0x000e240000002100 */
[----:B0-----:R-:W-:-:S04]  /*131c0*/  SHF.R.U32.HI R3, RZ, 0x5, R3 ;  /* 0x00000005ff037819 */ /* 0x001fc80000011603 */
[----:B------:R-:W-:-:S05]  /*131d0*/  LOP3.LUT R3, R3, 0x3, RZ, 0xc0, !PT ;  /* 0x0000000303037812 */ /* 0x000fca00078ec0ff */
[----:B------:R0:W1:Y:S02]  /*131e0*/  SHFL.IDX PT, R14, R3, RZ, 0x1f ;  /* 0x00001fff030e7589 */ /* 0x00006400000e0000 */
.L_x_1635:
[----:B-1----:R-:W-:Y:S02]  /*131f0*/  ISETP.NE.AND P0, PT, R14, RZ, PT ;  /* 0x000000ff0e00720c */ /* 0x002fe40003f05270 */
[----:B------:R-:W-:-:S11]  /*13200*/  PLOP3.LUT P6, PT, PT, PT, PT, 0x8, 0x0 ;  /* 0x000000000000781c */ /* 0x000fd60003fce170 */
[----:B------:R-:W-:Y:S05]  /*13210*/  @P0 BRA `(.L_x_1440) ;  /* 0x00000000000c0947 */ /* 0x000fea0003800000 */
[----:B------:R-:W-:-:S03]  /*13220*/  UMOV UR4, 0xffffffff ;  /* 0xffffffff00047882 */ /* 0x000fc60000000000 */
[----:B------:R-:W-:Y:S05]  /*13230*/  BRA.DIV UR4, `(.L_x_1441) ;  /* 0x0000009204047947 */ /* 0x000fea000b800000 */
[----:B------:R-:W-:-:S13]  /*13240*/  ELECT P6, URZ, PT ;  /* 0x00000000003f782f */ /* 0x000fda00038c0000 */
.L_x_1440:
[----:B0-----:R-:W2:Y:S04]  /*13250*/  LDL R3, [R1+0x60] ;  /* 0x0000600001037983 */ /* 0x001ea80000100800 */
[----:B------:R-:W3:Y:S01]  /*13260*/  LDL R5, [R1+0x4] ;  /* 0x0000040001057983 */ /* 0x000ee20000100800 */
[----:B------:R-:W-:Y:S01]  /*13270*/  BSSY B1, `(.L_x_1442) ;  /* 0x0000008000017945 */ /* 0x000fe20003800000 */
[----:B--2---:R-:W-:-:S05]  /*13280*/  VIADD R3, R3, 0x1 ;  /* 0x0000000103037836 */ /* 0x004fca0000000000 */
[----:B------:R-:W-:-:S04]  /*13290*/  LEA.HI R4, R3, R3, RZ, 0x1 ;  /* 0x0000000303047211 */ /* 0x000fc800078f08ff */
[----:B------:R-:W-:-:S05]  /*132a0*/  LOP3.LUT R4, R4, 0xfffffffe, RZ, 0xc0, !PT ;  /* 0xfffffffe04047812 */ /* 0x000fca00078ec0ff */
[----:B------:R-:W-:-:S05]  /*132b0*/  IMAD.IADD R3, R3, 0x1, -R4 ;  /* 0x0000000103037824 */ /* 0x000fca00078e0a04 */
[----:B------:R-:W-:-:S04]  /*132c0*/  SHF.L.U32 R3, R3, 0x1f, RZ ;  /* 0x0000001f03037819 */ /* 0x000fc800000006ff */
[----:B---3--:R-:W0:Y:S02]  /*132d0*/  SYNCS.PHASECHK.TRANS64.TRYWAIT P0, [R5+URZ+0x38820], R3 ;  /* 0x03882003050075a7 */ /* 0x008e24000800017f */
[----:B0-----:R-:W-:Y:S05]  /*132e0*/  @!P0 BRA `(.L_x_1443) ;  /* 0x0000008c00f88947 */ /* 0x001fea0003800000 */
.L_x_1638:
[----:B------:R-:W-:Y:S05]  /*132f0*/  BSYNC B1 ;  /* 0x0000000000017941 */ /* 0x000fea0003800000 */
.L_x_1442:
[----:B------:R-:W-:Y:S04]  /*13300*/  BSSY B1, `(.L_x_1444) ;  /* 0x00000bf000017945 */ /* 0x000fe80003800000 */
[----:B------:R-:W-:Y:S05]  /*13310*/  @!P6 BRA `(.L_x_1445) ;  /* 0x0000000800f4e947 */ /* 0x000fea0003800000 */
[----:B0-----:R-:W2:Y:S04]  /*13320*/  LDL R4, [R1+0x4] ;  /* 0x0000040001047983 */ /* 0x001ea80000100800 */
[----:B------:R-:W3:Y:S01]  /*13330*/  LDL R6, [R1+0x20] ;  /* 0x0000200001067983 */ /* 0x000ee20000100800 */
[----:B------:R-:W0:Y:S01]  /*13340*/  S2R R5, SR_TID.X ;  /* 0x0000000000057919 */ /* 0x000e220000002100 */
[----:B--2---:R-:W-:Y:S02]  /*13350*/  IMAD.MOV.U32 R8, RZ, RZ, R4 ;  /* 0x000000ffff087224 */ /* 0x004fe400078e0004 */
[----:B------:R-:W2:Y:S01]  /*13360*/  LDL R4, [R1+0x10] ;  /* 0x0000100001047983 */ /* 0x000ea20000100800 */
[----:B0-----:R-:W-:Y:S01]  /*13370*/  LOP3.LUT R5, R5, 0x7f, RZ, 0xc0, !PT ;  /* 0x0000007f05057812 */ /* 0x001fe200078ec0ff */
[----:B------:R-:W-:Y:S03]  /*13380*/  BSSY B2, `(.L_x_1446) ;  /* 0x0000006000027945 */ /* 0x000fe60003800000 */
[----:B------:R-:W-:Y:S01]  /*13390*/  ISETP.NE.AND P1, PT, R5, RZ, PT ;  /* 0x000000ff0500720c */ /* 0x000fe20003f25270 */
[----:B--2---:R-:W-:Y:S01]  /*133a0*/  IMAD R4, R4, 0x8, R8 ;  /* 0x0000000804047824 */ /* 0x004fe200078e0208 */
[----:B---3--:R-:W-:-:S04]  /*133b0*/  SHF.L.U32 R8, R6, 0x1f, RZ ;  /* 0x0000001f06087819 */ /* 0x008fc800000006ff */
[----:B------:R-:W0:Y:S02]  /*133c0*/  SYNCS.PHASECHK.TRANS64.TRYWAIT P0, [R4+URZ+0x388a0], R8 ;  /* 0x0388a008040075a7 */ /* 0x000e24000800017f */
[----:B0-----:R-:W-:Y:S05]  /*133d0*/  @!P0 BRA `(.L_x_1447) ;  /* 0x0000008c00d48947 */ /* 0x001fea0003800000 */
.L_x_1639:
[----:B------:R-:W-:Y:S05]  /*133e0*/  BSYNC B2 ;  /* 0x0000000000027941 */ /* 0x000fea0003800000 */
.L_x_1446:
        /* <DEDUP_REMOVED lines=9> */
.L_x_1449:
[----:B------:R-:W-:Y:S05]  /*13480*/  BSYNC B2 ;  /* 0x0000000000027941 */ /* 0x000fea0003800000 */
.L_x_1448:
        /* <DEDUP_REMOVED lines=14> */
.L_x_1450:
        /* <DEDUP_REMOVED lines=13> */
.L_x_1640:
[----:B------:R-:W-:Y:S05]  /*13640*/  BSYNC B2 ;  /* 0x0000000000027941 */ /* 0x000fea0003800000 */
.L_x_1451:
[----:B------:R-:W-:Y:S01]  /*13650*/  BSSY B2, `(.L_x_1453) ;  /* 0x000000b000027945 */ /* 0x000fe20003800000 */
[----:B------:R-:W-:Y:S02]  /*13660*/  IMAD.MOV.U32 R10, RZ, RZ, 0x0 ;  /* 0x00000000ff0a7424 */ /* 0x000fe400078e00ff */
[----:B------:R-:W-:Y:S01]  /*13670*/  IMAD.MOV.U32 R11, RZ, RZ, 0x12f00000 ;  /* 0x12f00000ff0b7424 */ /* 0x000fe200078e00ff */
[----:B------:R-:W-:Y:S06]  /*13680*/  @P1 BRA `(.L_x_1454) ;  /* 0x00000000001c1947 */ /* 0x000fec0003800000 */
[----:B------:R-:W2:Y:S02]  /*13690*/  S2R R5, SR_TID.X ;  /* 0x0000000000057919 */ /* 0x000ea40000002100 */
[----:B--2---:R-:W-:Y:S01]  /*136a0*/  LOP3.LUT R6, R5, 0x1f, RZ, 0xc0, !PT ;  /* 0x0000001f05067812 */ /* 0x004fe200078ec0ff */
[----:B------:R-:W-:-:S03]  /*136b0*/  IMAD.MOV.U32 R5, RZ, RZ, 0x10000 ;  /* 0x00010000ff057424 */ /* 0x000fc600078e00ff */
[----:B------:R-:W-:Y:S01]  /*136c0*/  ISETP.NE.AND P0, PT, R6, RZ, PT ;  /* 0x000000ff0600720c */ /* 0x000fe20003f05270 */
[----:B------:R2:W-:-:S12]  /*136d0*/  SYNCS.ARRIVE.TRANS64 RZ, [R4+URZ+0x388b0], R5 ;  /* 0x0388b00504ff79a7 */ /* 0x0005d8000800003f */
[----:B--2---:R-:W-:Y:S05]  /*136e0*/  @!P0 BRA `(.L_x_1454) ;  /* 0x0000000000048947 */ /* 0x004fea0003800000 */
[----:B------:R-:W-:Y:S01]  /*136f0*/  BPT.TRAP 0x1 ;  /* 0x000000040000795c */ /* 0x000fe20000300000 */
.L_x_1454:
[----:B------:R-:W-:Y:S05]  /*13700*/  BSYNC B2 ;  /* 0x0000000000027941 */ /* 0x000fea0003800000 */
.L_x_1453:
[----:B------:R-:W2:Y:S04]  /*13710*/  LDL R6, [R1+0x4] ;  /* 0x0000040001067983 */ /* 0x000ea80000100800 */
[----:B------:R-:W2:Y:S01]  /*13720*/  LDL R5, [R1+0x10] ;  /* 0x0000100001057983 */ /* 0x000ea20000100800 */
[----:B------:R-:W-:Y:S01]  /*13730*/  R2UR UR10, R12 ;  /* 0x000000000c0a72ca */ /* 0x000fe200000e0000 */
[----:B------:R-:W-:Y:S01]  /*13740*/  UIADD3 UR4, UP0, UR38, 0x670, URZ ;  /* 0x0000067026047890 */ /* 0x000fe2000ff1e03f */
[----:B------:R-:W-:Y:S01]  /*13750*/  R2UR UR6, R10 ;  /* 0x000000000a0672ca */ /* 0x000fe200000e0000 */
[----:B01----:R-:W-:Y:S01]  /*13760*/  VIADD R4, R4, 0x388b0 ;  /* 0x000388b004047836 */ /* 0x003fe20000000000 */
[----:B------:R-:W-:Y:S01]  /*13770*/  R2UR UR7, R11 ;  /* 0x000000000b0772ca */ /* 0x000fe200000e0000 */
[----:B------:R-:W-:Y:S01]  /*13780*/  UIADD3.X UR5, URZ, UR39, URZ, UP0, !UPT ;  /* 0x000000273f057290 */ /* 0x000fe200087fe43f */
[----:B------:R-:W-:Y:S01]  /*13790*/  PLOP3.LUT P0, PT, PT, PT, PT, 0x80, 0x0 ;  /* 0x000000000000781c */ /* 0x000fe20003f0f070 */
[----:B--2---:R-:W-:-:S04]  /*137a0*/  IMAD R5, R5, 0x10000, R6 ;  /* 0x0001000005057824 */ /* 0x004fc800078e0206 */
[----:B------:R-:W-:-:S08]  /*137b0*/  VIADD R6, R5, 0x400 ;  /* 0x0000040005067836 */ /* 0x000fd00000000000 */
.L_x_1455:
        /* <DEDUP_REMOVED lines=15> */
.L_x_1456:
        /* <DEDUP_REMOVED lines=15> */
.L_x_1457:
        /* <DEDUP_REMOVED lines=15> */
.L_x_1458:
        /* <DEDUP_REMOVED lines=15> */
.L_x_1459:
        /* <DEDUP_REMOVED lines=15> */
.L_x_1460:
        /* <DEDUP_REMOVED lines=15> */
.L_x_1461:
        /* <DEDUP_REMOVED lines=15> */
.L_x_1462:
        /* <DEDUP_REMOVED lines=10> */
.L_x_1445:
[----:B------:R-:W-:Y:S05]  /*13ef0*/  BSYNC B1 ;  /* 0x0000000000017941 */ /* 0x000fea0003800000 */
.L_x_1444:
[----:B------:R-:W2:Y:S04]  /*13f00*/  LDL.LU R8, [R1+0x10] ;  /* 0x0000100001087983 */ /* 0x000ea80000300800 */
[----:B------:R-:W3:Y:S01]  /*13f10*/  LDL.LU R6, [R1+0x20] ;  /* 0x0000200001067983 */ /* 0x000ee20000300800 */
[----:B0-----:R-:W-:Y:S01]  /*13f20*/  VIADD R3, R7, 0xfffffffe ;  /* 0xfffffffe07037836 */ /* 0x001fe20000000000 */
        /* <DEDUP_REMOVED lines=10> */
.L_x_1482:
[----:B------:R-:W-:Y:S05]  /*13fd0*/  YIELD ;  /* 0x0000000000007946 */ /* 0x000fea0003800000 */
[----:B------:R-:W-:Y:S04]  /*13fe0*/  BSSY B1, `(.L_x_1463) ;  /* 0x00000bd000017945 */ /* 0x000fe80003800000 */
[----:B-1----:R-:W-:Y:S05]  /*13ff0*/  @!P6 BRA `(.L_x_1464) ;  /* 0x0000000800ece947 */ /* 0x002fea0003800000 */
[----:B------:R-:W2:Y:S04]  /*14000*/  LDL R7, [R1+0x4] ;  /* 0x0000040001077983 */ /* 0x000ea80000100800 */
[----:B0-----:R-:W2:Y:S04]  /*14010*/  LDL R4, [R1+0x10] ;  /* 0x0000100001047983 */ /* 0x001ea80000100800 */
[----:B------:R-:W3:Y:S01]  /*14020*/  LDL R5, [R1+0x20] ;  /* 0x0000200001057983 */ /* 0x000ee20000100800 */
[----:B------:R-:W0:Y:S01]  /*14030*/  S2R R6, SR_TID.X ;  /* 0x0000000000067919 */ /* 0x000e220000002100 */
[----:B------:R-:W-:Y:S01]  /*14040*/  BSSY B2, `(.L_x_1465) ;  /* 0x0000007000027945 */ /* 0x000fe20003800000 */
[----:B0-----:R-:W-:-:S04]  /*14050*/  LOP3.LUT R6, R6, 0x7f, RZ, 0xc0, !PT ;  /* 0x0000007f06067812 */ /* 0x001fc800078ec0ff */
[----:B------:R-:W-:Y:S01]  /*14060*/  ISETP.NE.AND P2, PT, R6, RZ, PT ;  /* 0x000000ff0600720c */ /* 0x000fe20003f45270 */
[----:B--2---:R-:W-:Y:S01]  /*14070*/  IMAD R4, R4, 0x8, R7 ;  /* 0x0000000804047824 */ /* 0x004fe200078e0207 */
[----:B---3--:R-:W-:-:S04]  /*14080*/  SHF.L.U32 R5, R5, 0x1f, RZ ;  /* 0x0000001f05057819 */ /* 0x008fc800000006ff */
[----:B------:R-:W0:Y:S02]  /*14090*/  SYNCS.PHASECHK.TRANS64.TRYWAIT P1, [R4+URZ+0x388a0], R5 ;  /* 0x0388a005040075a7 */ /* 0x000e24000802017f */
[----:B0-----:R-:W-:Y:S05]  /*140a0*/  @!P1 BRA `(.L_x_1466) ;  /* 0x0000008000c89947 */ /* 0x001fea0003800000 */
.L_x_1641:
[----:B------:R-:W-:Y:S05]  /*140b0*/  BSYNC B2 ;  /* 0x0000000000027941 */ /* 0x000fea0003800000 */
.L_x_1465:
        /* <DEDUP_REMOVED lines=9> */
.L_x_1468:
[----:B------:R-:W-:Y:S05]  /*14150*/  BSYNC B2 ;  /* 0x0000000000027941 */ /* 0x000fea0003800000 */
.L_x_1467:
        /* <DEDUP_REMOVED lines=13> */
.L_x_1469:
        /* <DEDUP_REMOVED lines=13> */
.L_x_1642:
[----:B------:R-:W-:Y:S05]  /*14300*/  BSYNC B2 ;  /* 0x0000000000027941 */ /* 0x000fea0003800000 */
.L_x_1470:
        /* <DEDUP_REMOVED lines=11> */
.L_x_1473:
[----:B------:R-:W-:Y:S05]  /*143c0*/  BSYNC B2 ;  /* 0x0000000000027941 */ /* 0x000fea0003800000 */
.L_x_1472:
        /* <DEDUP_REMOVED lines=11> */
.L_x_1474:
        /* <DEDUP_REMOVED lines=15> */
.L_x_1475:
        /* <DEDUP_REMOVED lines=15> */
.L_x_1476:
        /* <DEDUP_REMOVED lines=15> */
.L_x_1477:
        /* <DEDUP_REMOVED lines=15> */
.L_x_1478:
        /* <DEDUP_REMOVED lines=15> */
.L_x_1479:
        /* <DEDUP_REMOVED lines=15> */
.L_x_1480:
        /* <DEDUP_REMOVED lines=15> */
.L_x_1481:
        /* <DEDUP_REMOVED lines=10> */
.L_x_1464:
[----:B------:R-:W-:Y:S05]  /*14bb0*/  BSYNC B1 ;  /* 0x0000000000017941 */ /* 0x000fea0003800000 */
.L_x_1463:
[----:B------:R-:W2:Y:S04]  /*14bc0*/  LDL.LU R8, [R1+0x10] ;  /* 0x0000100001087983 */ /* 0x000ea80000300800 */
[----:B0-----:R-:W3:Y:S01]  /*14bd0*/  LDL.LU R6, [R1+0x20] ;  /* 0x0000200001067983 */ /* 0x001ee20000300800 */
        /* <DEDUP_REMOVED lines=10> */
.L_x_1438:
[----:B------:R-:W-:Y:S05]  /*14c80*/  BSYNC B0 ;  /* 0x0000000000007941 */ /* 0x000fea0003800000 */
.L_x_1437:
[----:B01----:R-:W2:Y:S01]  /*14c90*/  LDL R4, [R1+0x64] ;  /* 0x0000640001047983 */ /* 0x003ea20000100800 */
[----:B------:R-:W-:Y:S05]  /*14ca0*/  @!P0 WARPSYNC.ALL ;  /* 0x0000000000008948 */ /* 0x000fea0003800000 */
[----:B------:R-:W-:Y:S06]  /*14cb0*/  @!P0 BAR.SYNC.DEFER_BLOCKING 0xc, 0x180 ;  /* 0x0306000000008b1d */ /* 0x000fec0000010000 */
[----:B------:R-:W-:Y:S01]  /*14cc0*/  BSSY B7, `(.L_x_1483) ;  /* 0x00005fa000077945 */ /* 0x000fe20003800000 */
[----:B--2---:R-:W-:-:S13]  /*14cd0*/  ISETP.GT.AND P0, PT, R4, RZ, PT ;  /* 0x000000ff0400720c */ /* 0x004fda0003f04270 */
[----:B------:R-:W-:Y:S05]  /*14ce0*/  @P0 BRA `(.L_x_1484) ;  /* 0x0000000000440947 */ /* 0x000fea0003800000 */
[----:B------:R-:W0:Y:S02]  /*14cf0*/  S2R R4, SR_TID.X ;  /* 0x0000000000047919 */ /* 0x000e240000002100 */
[----:B0-----:R-:W-:-:S04]  /*14d00*/  LOP3.LUT R4, R4, 0x7f, RZ, 0xc0, !PT ;  /* 0x0000007f04047812 */ /* 0x001fc800078ec0ff */
[----:B------:R-:W-:-:S13]  /*14d10*/  ISETP.NE.AND P0, PT, R4, RZ, PT ;  /* 0x000000ff0400720c */ /* 0x000fda0003f05270 */
[----:B------:R-:W-:Y:S05]  /*14d20*/  @P0 BRA `(.L_x_1485) ;  /* 0x0000005c00cc0947 */ /* 0x000fea0003800000 */
[----:B------:R-:W0:Y:S01]  /*14d30*/  S2R R2, SR_LANEID ;  /* 0x0000000000027919 */ /* 0x000e220000000000 */
[----:B------:R-:W-:Y:S01]  /*14d40*/  VOTEU.ANY UR4, UPT, PT ;  /* 0x0000000000047886 */ /* 0x000fe200038e0100 */
[----:B------:R-:W1:Y:S01]  /*14d50*/  LDC.64 R4, c[0x0][0xd60] ;  /* 0x00035800ff047b82 */ /* 0x000e620000000a00 */
[----:B------:R-:W0:Y:S02]  /*14d60*/  FLO.U32 R0, UR4 ;  /* 0x0000000400007d00 */ /* 0x000e2400080e0000 */
[----:B0-----:R-:W-:-:S06]  /*14d70*/  ISETP.EQ.U32.AND P0, PT, R0, R2, PT ;  /* 0x000000020000720c */ /* 0x001fcc0003f02070 */
[----:B------:R-:W1:Y:S07]  /*14d80*/  POPC R2, UR4 ;  /* 0x0000000400027d09 */ /* 0x000e6e0008000000 */
[----:B-1----:R-:W2:Y:S04]  /*14d90*/  @P0 ATOMG.E.ADD.STRONG.GPU PT, R2, desc[UR40][R4.64], R2 ;  /* 0x00000002040209a8 */ /* 0x002ea800081ee1e8 */
[----:B--2---:R0:W1:Y:S02]  /*14da0*/  SHFL.IDX PT, R2, R2, R0, 0x1f ;  /* 0x00001f0002027589 */ /* 0x00406400000e0000 */
[----:B0-----:R-:W0:Y:S02]  /*14db0*/  S2R R0, SR_LTMASK ;  /* 0x0000000000007919 */ /* 0x001e240000003900 */
[----:B0-----:R-:W-:-:S06]  /*14dc0*/  LOP3.LUT R0, R0, UR4, RZ, 0xc0, !PT ;  /* 0x0000000400007c12 */ /* 0x001fcc000f8ec0ff */
[----:B------:R-:W1:Y:S02]  /*14dd0*/  POPC R0, R0 ;  /* 0x0000000000007309 */ /* 0x000e640000000000 */
[----:B-1----:R-:W-:Y:S01]  /*14de0*/  IADD3 R16, R2, UR36, R0 ;  /* 0x0000002402107c10 */ /* 0x002fe2000fffe000 */
[----:B------:R-:W-:Y:S06]  /*14df0*/  BRA `(.L_x_1485) ;  /* 0x0000005c00987947 */ /* 0x000fec0003800000 */
.L_x_1484:
        /* <DEDUP_REMOVED lines=21> */
.L_x_1487:
[----:B------:R-:W-:Y:S05]  /*14f50*/  BSYNC B6 ;  /* 0x0000000000067941 */ /* 0x000fea0003800000 */
.L_x_1486:
        /* <DEDUP_REMOVED lines=9> */
[----:B------:R0:W1:Y:S01]  /*14ff0*/  LDC.64 R2, c[0x4][R0] ;  /* 0x0100000000027b82 */ /* 0x0000620000000a00 */
        /* <DEDUP_REMOVED lines=11> */
.L_x_1490:
        /* <DEDUP_REMOVED lines=16> */
.L_x_1489:
[----:B------:R-:W-:Y:S05]  /*151b0*/  BSYNC B6 ;  /* 0x0000000000067941 */ /* 0x000fea0003800000 */
.L_x_1488:
        /* <DEDUP_REMOVED lines=12> */
[----:B0-----:R-:W0:Y:S01]  /*15280*/  LDC.64 R2, c[0x0][0x418] ;  /* 0x00010600ff027b82 */ /* 0x001e220000000a00 */
[----:B--2---:R-:W-:Y:S01]  /*15290*/  SHF.R.S32.HI R8, RZ, 0x1f, R7 ;  /* 0x0000001fff087819 */ /* 0x004fe20000011407 */
[----:B------:R1:W-:Y:S04]  /*152a0*/  @P0 STL [R1+0x14], R7 ;  /* 0x0000140701000387 */ /* 0x0003e80000100800 */
[----:B------:R1:W-:Y:S04]  /*152b0*/  STL [R1+0x34], R9 ;  /* 0x0000340901007387 */ /* 0x0003e80000100800 */
[----:B------:R1:W-:Y:S01]  /*152c0*/  STL [R1+0x24], R8 ;  /* 0x0000240801007387 */ /* 0x0003e20000100800 */
[----:B0-----:R-:W-:Y:S01]  /*152d0*/  LOP3.LUT P0, RZ, R2, UR4, RZ, 0xfc, !PT ;  /* 0x0000000402ff7c12 */ /* 0x001fe2000f80fcff */
[----:B------:R-:W-:-:S03]  /*152e0*/  UMOV UR4, 0xffffffff ;  /* 0xffffffff00047882 */ /* 0x000fc60000000000 */
[----:B------:R-:W-:-:S04]  /*152f0*/  LOP3.LUT P0, RZ, R3, UR5, RZ, 0xfc, P0 ;  /* 0x0000000503ff7c12 */ /* 0x000fc8000800fcff */
[----:B------:R-:W-:Y:S01]  /*15300*/  SEL R0, R7, RZ, !P0 ;  /* 0x000000ff07007207 */ /* 0x000fe20004000000 */
[----:B-1----:R-:W-:Y:S08]  /*15310*/  BRA.DIV UR4, `(.L_x_1491) ;  /* 0x0000007204547947 */ /* 0x002ff0000b800000 */
[----:B------:R-:W0:Y:S02]  /*15320*/  S2R R4, SR_TID.X ;  /* 0x0000000000047919 */ /* 0x000e240000002100 */
[----:B0-----:R-:W-:-:S04]  /*15330*/  SHF.R.U32.HI R4, RZ, 0x5, R4 ;  /* 0x00000005ff047819 */ /* 0x001fc80000011604 */
[----:B------:R-:W-:-:S05]  /*15340*/  LOP3.LUT R4, R4, 0x3, RZ, 0xc0, !PT ;  /* 0x0000000304047812 */ /* 0x000fca00078ec0ff */
[----:B------:R0:W1:Y:S02]  /*15350*/  SHFL.IDX PT, R14, R4, RZ, 0x1f ;  /* 0x00001fff040e7589 */ /* 0x00006400000e0000 */
.L_x_1645:
[----:B0-----:R-:W2:Y:S01]  /*15360*/  LDL.LU R4, [R1+0x8] ;  /* 0x0000080001047983 */ /* 0x001ea20000300800 */
[----:B------:R-:W-:Y:S02]  /*15370*/  PLOP3.LUT P1, PT, PT, PT, PT, 0x8, 0x0 ;  /* 0x000000000000781c */ /* 0x000fe40003f2e170 */
[----:B-1----:R-:W-:Y:S01]  /*15380*/  ISETP.NE.AND P0, PT, R14, RZ, PT ;  /* 0x000000ff0e00720c */ /* 0x002fe20003f05270 */
[----:B------:R0:W-:Y:S01]  /*15390*/  STL [R1], R0 ;  /* 0x0000000001007387 */ /* 0x0001e20000100800 */
[----:B--2---:R-:W-:-:S09]  /*153a0*/  LOP3.LUT R4, R4, 0xfffffffe, RZ, 0xc0, !PT ;  /* 0xfffffffe04047812 */ /* 0x004fd200078ec0ff */
[----:B------:R-:W-:-:S05]  /*153b0*/  @P1 LOP3.LUT R4, R4, 0x1, RZ, 0xfc, !PT ;  /* 0x0000000104041812 */ /* 0x000fca00078efcff */
[----:B------:R0:W-:Y:S01]  /*153c0*/  STL [R1+0x8], R4 ;  /* 0x0000080401007387 */ /* 0x0001e20000100800 */
[----:B------:R-:W-:Y:S05]  /*153d0*/  @P0 BRA `(.L_x_1492) ;  /* 0x0000000400240947 */ /* 0x000fea0003800000 */
[----:B------:R-:W-:-:S03]  /*153e0*/  UMOV UR4, 0xffffffff ;  /* 0xffffffff00047882 */ /* 0x000fc60000000000 */
[----:B------:R-:W-:Y:S05]  /*153f0*/  BRA.DIV UR4, `(.L_x_1493) ;  /* 0x0000007204507947 */ /* 0x000fea000b800000 */
[----:B------:R-:W-:-:S13]  /*15400*/  ELECT P6, URZ, PT ;  /* 0x00000000003f782f */ /* 0x000fda00038c0000 */
.L_x_1648:
[----:B------:R-:W-:Y:S05]  /*15410*/  @!P6 BRA `(.L_x_1492) ;  /* 0x000000040014e947 */ /* 0x000fea0003800000 */
[----:B------:R1:W-:Y:S01]  /*15420*/  STL [R1+0x6c], R9 ;  /* 0x00006c0901007387 */ /* 0x0003e20000100800 */
[----:B------:R-:W-:-:S04]  /*15430*/  ISETP.NE.U32.AND P0, PT, R2, RZ, PT ;  /* 0x000000ff0200720c */ /* 0x000fc80003f05070 */
[----:B------:R-:W-:-:S13]  /*15440*/  ISETP.NE.AND.EX P0, PT, R3, RZ, PT, P0 ;  /* 0x000000ff0300720c */ /* 0x000fda0003f05300 */
[----:B-1----:R-:W-:Y:S05]  /*15450*/  @!P0 BRA `(.L_x_1494) ;  /* 0x0000000000508947 */ /* 0x002fea0003800000 */
[----:B------:R-:W1:Y:S01]  /*15460*/  LDC R6, c[0x0][0x43c] ;  /* 0x00010f00ff067b82 */ /* 0x000e620000000800 */
[----:B0-----:R-:W-:Y:S01]  /*15470*/  IMAD.MOV.U32 R0, RZ, RZ, R9 ;  /* 0x000000ffff007224 */ /* 0x001fe200078e0009 */
[----:B------:R-:W-:Y:S01]  /*15480*/  ULDC.64 UR4, c[0x0][0x428] ;  /* 0x00010a0000047ab9 */ /* 0x000fe20000000a00 */
[----:B-1----:R-:W-:-:S13]  /*15490*/  ISETP.NE.AND P0, PT, R6, 0x1, PT ;  /* 0x000000010600780c */ /* 0x002fda0003f05270 */
        /* <DEDUP_REMOVED lines=14> */
[----:B------:R-:W2:Y:S04]  /*15580*/  LDG.E R0, desc[UR40][R2.64] ;  /* 0x0000002802007981 */ /* 0x000ea8000c1e1900 */
[----:B--2---:R1:W-:Y:S02]  /*15590*/  STL [R1], R0 ;  /* 0x0000000001007387 */ /* 0x0043e40000100800 */
.L_x_1494:
[----:B------:R-:W2:Y:S04]  /*155a0*/  LDL R7, [R1+0x4] ;  /* 0x0000040001077983 */ /* 0x000ea80000100800 */
[----:B01----:R-:W2:Y:S04]  /*155b0*/  LDL R0, [R1+0xc] ;  /* 0x00000c0001007983 */ /* 0x003ea80000100800 */
[----:B------:R-:W3:Y:S01]  /*155c0*/  LDL R2, [R1+0x1c] ;  /* 0x00001c0001027983 */ /* 0x000ee20000100800 */
[----:B--2---:R-:W-:Y:S01]  /*155d0*/  IMAD R0, R0, 0x8, R7 ;  /* 0x0000000800007824 */ /* 0x004fe200078e0207 */
[----:B---3--:R-:W-:-:S04]  /*155e0*/  SHF.L.U32 R2, R2, 0x1f, RZ ;  /* 0x0000001f02027819 */ /* 0x008fc800000006ff */
[----:B------:R-:W0:Y:S02]  /*155f0*/  SYNCS.PHASECHK.TRANS64.TRYWAIT P0, [R0+URZ+0x38840], R2 ;  /* 0x03884002000075a7 */ /* 0x000e24000800017f */
[----:B0-----:R-:W-:Y:S05]  /*15600*/  @!P0 BRA `(.L_x_1495) ;  /* 0x0000006c00ec8947 */ /* 0x001fea0003800000 */
.L_x_1649:
[----:B------:R-:W1:Y:S02]  /*15610*/  S2R R3, SR_TID.X ;  /* 0x0000000000037919 */ /* 0x000e640000002100 */
[----:B-1----:R-:W-:-:S04]  /*15620*/  LOP3.LUT R3, R3, 0x7f, RZ, 0xc0, !PT ;  /* 0x0000007f03037812 */ /* 0x002fc800078ec0ff */
[----:B------:R-:W-:-:S13]  /*15630*/  ISETP.NE.AND P0, PT, R3, RZ, PT ;  /* 0x000000ff0300720c */ /* 0x000fda0003f05270 */
        /* <DEDUP_REMOVED lines=8> */
.L_x_1496:
[----:B------:R-:W2:Y:S04]  /*156c0*/  LDL R6, [R1+0x4] ;  /* 0x0000040001067983 */ /* 0x000ea80000100800 */
[----:B------:R-:W2:Y:S04]  /*156d0*/  LDL R5, [R1+0xc] ;  /* 0x00000c0001057983 */ /* 0x000ea80000100800 */
[----:B------:R-:W3:Y:S04]  /*156e0*/  LDL R7, [R1+0x6c] ;  /* 0x00006c0001077983 */ /* 0x000ee80000100800 */
[----:B------:R-:W4:Y:S04]  /*156f0*/  LDL R4, [R1+0x28] ;  /* 0x0000280001047983 */ /* 0x000f280000100800 */
[----:B------:R-:W5:Y:S04]  /*15700*/  LDL R3, [R1] ;  /* 0x0000000001037983 */ /* 0x000f680000100800 */
[----:B0-----:R-:W5:Y:S01]  /*15710*/  LDL.LU R2, [R1+0x8] ;  /* 0x0000080001027983 */ /* 0x001f620000300800 */
        /* <DEDUP_REMOVED lines=21> */
.L_x_1492:
[----:B0-----:R-:W2:Y:S04]  /*15870*/  LDL R0, [R1+0x4] ;  /* 0x0000040001007983 */ /* 0x001ea80000100800 */
[----:B------:R-:W3:Y:S04]  /*15880*/  LDL.LU R4, [R1+0x2c] ;  /* 0x00002c0001047983 */ /* 0x000ee80000300800 */
[----:B------:R-:W4:Y:S04]  /*15890*/  LDL.LU R3, [R1+0x48] ;  /* 0x0000480001037983 */ /* 0x000f280000300800 */
[----:B-1----:R-:W5:Y:S01]  /*158a0*/  LDL R2, [R1+0x30] ;  /* 0x0000300001027983 */ /* 0x002f620000100800 */
[----:B------:R-:W-:Y:S05]  /*158b0*/  WARPSYNC.ALL ;  /* 0x0000000000007948 */ /* 0x000fea0003800000 */
[----:B------:R-:W-:Y:S01]  /*158c0*/  ULDC.64 UR4, c[0x0][0xaf8] ;  /* 0x0002be0000047ab9 */ /* 0x000fe20000000a00 */
[----:B------:R-:W-:Y:S01]  /*158d0*/  BSSY B6, `(.L_x_1497) ;  /* 0x000001f000067945 */ /* 0x000fe20003800000 */
[----:B------:R-:W-:Y:S01]  /*158e0*/  BAR.SYNC.DEFER_BLOCKING 0x8, 0x100 ;  /* 0x0204000000007b1d */ /* 0x000fe20000010000 */
[----:B------:R-:W-:-:S04]  /*158f0*/  ISETP.NE.U32.AND P0, PT, RZ, UR4, PT ;  /* 0x00000004ff007c0c */ /* 0x000fc8000bf05070 */
[----:B------:R-:W-:Y:S01]  /*15900*/  ISETP.NE.AND.EX P0, PT, RZ, UR5, PT, P0 ;  /* 0x00000005ff007c0c */ /* 0x000fe2000bf05300 */
[----:B--2---:R-:W-:-:S05]  /*15910*/  VIADD R0, R0, 0x20400 ;  /* 0x0002040000007836 */ /* 0x004fca0000000000 */
[----:B------:R-:W-:Y:S02]  /*15920*/  LOP3.LUT P1, RZ, R0, 0x3ff, RZ, 0xc0, !PT ;  /* 0x000003ff00ff7812 */ /* 0x000fe4000782c0ff */
[----:B---3--:R-:W-:Y:S02]  /*15930*/  SEL R0, R4, RZ, !P0 ;  /* 0x000000ff04007207 */ /* 0x008fe40004000000 */
[----:B----4-:R-:W-:-:S03]  /*15940*/  SEL R3, R3, RZ, !P0 ;  /* 0x000000ff03037207 */ /* 0x010fc60004000000 */
[----:B------:R0:W-:Y:S01]  /*15950*/  STL [R1+0x38], R0 ;  /* 0x0000380001007387 */ /* 0x0001e20000100800 */
[----:B-----5:R-:W-:-:S03]  /*15960*/  SHF.R.S32.HI R2, RZ, 0x1f, R2 ;  /* 0x0000001fff027819 */ /* 0x020fc60000011402 */
[----:B------:R1:W-:Y:S01]  /*15970*/  STL [R1+0x58], R3 ;  /* 0x0000580301007387 */ /* 0x0003e20000100800 */
[----:B0-----:R-:W-:-:S05]  /*15980*/  SHF.R.S32.HI R0, RZ, 0x1f, R18 ;  /* 0x0000001fff007819 */ /* 0x001fca0000011412 */
[----:B------:R1:W-:Y:S04]  /*15990*/  STL [R1+0x54], R0 ;  /* 0x0000540001007387 */ /* 0x0003e80000100800 */
[----:B------:R1:W-:Y:S01]  /*159a0*/  STL [R1+0x48], R2 ;  /* 0x0000480201007387 */ /* 0x0003e20000100800 */
[----:B------:R-:W-:Y:S05]  /*159b0*/  @!P1 BRA `(.L_x_1498) ;  /* 0x0000000000409947 */ /* 0x000fea0003800000 */
[----:B-1----:R-:W-:Y:S01]  /*159c0*/  MOV R2, 0x0 ;  /* 0x0000000000027802 */ /* 0x002fe20000000f00 */
        /* <DEDUP_REMOVED lines=15> */
.L_x_1498:
[----:B------:R-:W-:Y:S05]  /*15ac0*/  BSYNC B6 ;  /* 0x0000000000067941 */ /* 0x000fea0003800000 */
.L_x_1497:
[----:B------:R-:W2:Y:S01]  /*15ad0*/  LDL R4, [R1+0x48] ;  /* 0x0000480001047983 */ /* 0x000ea20000100800 */
[----:B------:R-:W0:Y:S01]  /*15ae0*/  LDC R7, c[0x0][0x448] ;  /* 0x00011200ff077b82 */ /* 0x000e220000000800 */
[----:B------:R-:W-:Y:S01]  /*15af0*/  ULDC.64 UR4, c[0x0][0x298] ;  /* 0x0000a60000047ab9 */ /* 0x000fe20000000a00 */
[----:B------:R-:W-:Y:S01]  /*15b00*/  ULDC.64 UR6, c[0x0][0x280] ;  /* 0x0000a00000067ab9 */ /* 0x000fe20000000a00 */
[----:B------:R-:W3:Y:S04]  /*15b10*/  LDL R10, [R1+0x30] ;  /* 0x00003000010a7983 */ /* 0x000ee80000100800 */
[----:B------:R-:W4:Y:S01]  /*15b20*/  LDL R9, [R1+0x54] ;  /* 0x0000540001097983 */ /* 0x000f220000100800 */
[----:B-1----:R-:W1:Y:S01]  /*15b30*/  S2R R2, SR_TID.X ;  /* 0x0000000000027919 */ /* 0x002e620000002100 */
[----:B------:R-:W1:Y:S02]  /*15b40*/  S2R R0, SR_TID.X ;  /* 0x0000000000007919 */ /* 0x000e640000002100 */
[----:B------:R-:W4:Y:S04]  /*15b50*/  LDL R8, [R1+0x58] ;  /* 0x0000580001087983 */ /* 0x000f280000100800 */
[----:B------:R-:W4:Y:S01]  /*15b60*/  LDL R6, [R1+0x38] ;  /* 0x0000380001067983 */ /* 0x000f220000100800 */
[----:B0-----:R-:W-:-:S13]  /*15b70*/  ISETP.NE.AND P0, PT, R7, 0x1, PT ;  /* 0x000000010700780c */ /* 0x001fda0003f05270 */
[----:B------:R-:W0:Y:S01]  /*15b80*/  @P0 LDC R3, c[0x0][0x450] ;  /* 0x00011400ff030b82 */ /* 0x000e220000000800 */
[----:B-1----:R-:W-:-:S04]  /*15b90*/  LOP3.LUT R2, R2, 0x7f, RZ, 0xc0, !PT ;  /* 0x0000007f02027812 */ /* 0x002fc800078ec0ff */
[----:B------:R-:W-:Y:S01]  /*15ba0*/  SHF.R.U32.HI R2, RZ, 0x3, R2 ;  /* 0x00000003ff027819 */ /* 0x000fe20000011602 */
[----:B------:R-:W-:-:S05]  /*15bb0*/  IMAD.SHL.U32 R0, R0, 0x10, RZ ;  /* 0x0000001000007824 */ /* 0x000fca00078e00ff */
[----:B------:R-:W-:Y:S02]  /*15bc0*/  LOP3.LUT R0, R2, 0x70, R0, 0xf8, !PT ;  /* 0x0000007002007812 */ /* 0x000fe400078ef800 */
[----:B------:R-:W1:Y:S03]  /*15bd0*/  @P0 LDC R2, c[0x0][0x44c] ;  /* 0x00011300ff020b82 */ /* 0x000e660000000800 */
[----:B------:R-:W-:-:S04]  /*15be0*/  IMAD R5, R17, 0x40, R0 ;  /* 0x0000004011057824 */ /* 0x000fc800078e0200 */
[----:B------:R-:W-:Y:S01]  /*15bf0*/  IMAD.MOV.U32 R0, RZ, RZ, R5 ;  /* 0x000000ffff007224 */ /* 0x000fe200078e0005 */
[----:B------:R4:W-:Y:S01]  /*15c00*/  STL [R1+0x2c], R5 ;  /* 0x00002c0501007387 */ /* 0x0009e20000100800 */
[----:B-1----:R-:W-:-:S05]  /*15c10*/  @P0 IMAD.HI.U32 R2, R5, R2, RZ ;  /* 0x0000000205020227 */ /* 0x002fca00078e00ff */
[----:B0-----:R-:W-:Y:S01]  /*15c20*/  @P0 SHF.R.U32.HI R0, RZ, R3, R2 ;  /* 0x00000003ff000219 */ /* 0x001fe20000011602 */
[----:B--2---:R-:W-:-:S04]  /*15c30*/  IMAD R2, R4, UR4, RZ ;  /* 0x0000000404027c24 */ /* 0x004fc8000f8e02ff */
[C---:B---3--:R-:W-:Y:S02]  /*15c40*/  IMAD R4, R10.reuse, UR5, R2 ;  /* 0x000000050a047c24 */ /* 0x048fe4000f8e0202 */
[----:B------:R-:W-:Y:S01]  /*15c50*/  IMAD.WIDE.U32 R2, R10, UR4, RZ ;  /* 0x000000040a027c25 */ /* 0x000fe2000f8e00ff */
[----:B------:R-:W-:-:S03]  /*15c60*/  ULDC.64 UR4, c[0x0][0x2d8] ;  /* 0x0000b60000047ab9 */ /* 0x000fc60000000a00 */
[----:B------:R-:W-:Y:S02]  /*15c70*/  IMAD.IADD R3, R3, 0x1, R4 ;  /* 0x0000000103037824 */ /* 0x000fe400078e0204 */
[----:B----4-:R-:W-:Y:S02]  /*15c80*/  IMAD R4, R9, UR4, RZ ;  /* 0x0000000409047c24 */ /* 0x010fe4000f8e02ff */
        /* <DEDUP_REMOVED lines=22> */
[----:B------:R-:W-:Y:S01]  /*15df0*/  IMAD.WIDE.U32 R4, R0, UR4, R2 ;  /* 0x0000000400047c25 */ /* 0x000fe2000f8e0002 */
        /* <DEDUP_REMOVED lines=47> */
.L_x_1658:
        /* <DEDUP_REMOVED lines=12> */
.L_x_1500:
        /* <DEDUP_REMOVED lines=38> */
.L_x_1502:
[----:B------:R-:W-:Y:S05]  /*16410*/  BSYNC B6 ;  /* 0x0000000000067941 */ /* 0x000fea0003800000 */
.L_x_1501:
        /* <DEDUP_REMOVED lines=21> */
[----:B------:R-:W-:-:S03]  /*16570*/  ULDC.64 UR4, c[0x0][0x3d0] ;  /* 0x0000f40000047ab9 */ /* 0x000fc60000000a00 */
[----:B------:R-:W2:Y:S01]  /*16580*/  @P0 LDC R4, c[0x0][0x44c] ;  /* 0x00011300ff040b82 */ /* 0x000ea20000000800 */
[----:B------:R-:W-:Y:S02]  /*16590*/  IMAD.IADD R3, R3, 0x1, R0 ;  /* 0x0000000103037824 */ /* 0x000fe400078e0200 */
        /* <DEDUP_REMOVED lines=16> */
[----:B------:R-:W-:Y:S01]  /*166a0*/  SHF.R.S32.HI R0, RZ, 0x1f, R4 ;  /* 0x0000001fff007819 */ /* 0x000fe20000011404 */
[----:B------:R-:W-:-:S04]  /*166b0*/  IMAD.WIDE.U32 R2, R4, UR4, R2 ;  /* 0x0000000404027c25 */ /* 0x000fc8000f8e0002 */
[----:B------:R-:W-:-:S04]  /*166c0*/  IMAD R0, R0, UR4, RZ ;  /* 0x0000000400007c24 */ /* 0x000fc8000f8e02ff */
[----:B------:R-:W-:Y:S01]  /*166d0*/  IMAD R4, R4, UR5, R0 ;  /* 0x0000000504047c24 */ /* 0x000fe2000f8e0200 */
[----:B------:R-:W-:Y:S02]  /*166e0*/  ULDC.64 UR4, c[0x0][0x390] ;  /* 0x0000e40000047ab9 */ /* 0x000fe40000000a00 */
[----:B------:R-:W-:Y:S01]  /*166f0*/  LEA R0, P0, R2, UR4, 0x1 ;  /* 0x0000000402007c11 */ /* 0x000fe2000f8008ff */
[----:B------:R-:W-:Y:S01]  /*16700*/  ULDC UR4, c[0x0][0x3b8] ;  /* 0x0000ee0000047ab9 */ /* 0x000fe20000000800 */
[----:B0-----:R-:W-:Y:S01]  /*16710*/  IMAD.SHL.U32 R10, R6, 0x8, RZ ;  /* 0x00000008060a7824 */ /* 0x001fe200078e00ff */
[----:B------:R-:W-:Y:S02]  /*16720*/  ISETP.GE.AND P1, PT, R8, UR4, PT ;  /* 0x0000000408007c0c */ /* 0x000fe4000bf26270 */
[----:B------:R-:W0:Y:S02]  /*16730*/  S2R R8, SR_TID.X ;  /* 0x0000000000087919 */ /* 0x000e240000002100 */
        /* <DEDUP_REMOVED lines=11> */
[----:B------:R0:W-:Y:S01]  /*167f0*/  STL [R1+0x8], R9 ;  /* 0x0000080901007387 */ /* 0x0001e20000100800 */
[----:B------:R-:W-:Y:S01]  /*16800*/  IMAD.IADD R4, R3, 0x1, R4 ;  /* 0x0000000103047824 */ /* 0x000fe200078e0204 */
        /* <DEDUP_REMOVED lines=37> */
[----:B---3--:R-:W-:-:S05]  /*16a60*/  IMAD R7, R3, R7, RZ ;  /* 0x0000000703077224 */ /* 0x008fca00078e02ff */
        /* <DEDUP_REMOVED lines=8> */
[----:B------:R-:W-:Y:S01]  /*16af0*/  @!P2 SHF.R.U32.HI R2, RZ, 0x2, R2 ;  /* 0x00000002ff02a819 */ /* 0x000fe20000011602 */
[----:B------:R-:W0:Y:S01]  /*16b00*/  S2R R3, SR_TID.X ;  /* 0x0000000000037919 */ /* 0x000e220000002100 */
[----:B------:R-:W-:Y:S02]  /*16b10*/  @P3 LOP3.LUT R12, R12, 0x100, RZ, 0xfc, !PT ;  /* 0x000001000c0c3812 */ /* 0x000fe400078efcff */
[----:B------:R-:W-:-:S02]  /*16b20*/  @!P2 ISETP.NE.U32.AND P3, PT, R2, RZ, PT ;  /* 0x000000ff0200a20c */ /* 0x000fc40003f65070 */
[----:B------:R-:W-:Y:S02]  /*16b30*/  @!P2 LOP3.LUT R2, R6, 0x80, RZ, 0xc0, !PT ;  /* 0x000000800602a812 */ /* 0x000fe400078ec0ff */
[----:B------:R-:W-:Y:S02]  /*16b40*/  LOP3.LUT R12, R12, 0xffffffdf, RZ, 0xc0, !PT ;  /* 0xffffffdf0c0c7812 */ /* 0x000fe400078ec0ff */
[----:B------:R-:W-:-:S07]  /*16b50*/  @!P2 SHF.R.U32.HI R2, RZ, 0x3, R2 ;  /* 0x00000003ff02a819 */ /* 0x000fce0000011602 */
[----:B------:R-:W-:Y:S02]  /*16b60*/  @P3 LOP3.LUT R12, R12, 0x20, RZ, 0xfc, !PT ;  /* 0x000000200c0c3812 */ /* 0x000fe400078efcff */
[----:B------:R-:W-:Y:S02]  /*16b70*/  @!P2 ISETP.NE.U32.AND P3, PT, R2, RZ, PT ;  /* 0x000000ff0200a20c */ /* 0x000fe40003f65070 */
[----:B------:R-:W1:Y:S04]  /*16b80*/  SHFL.IDX PT, R2, R0, RZ, 0x181f ;  /* 0x00181fff00027589 */ /* 0x000e6800000e0000 */
[----:B------:R-:W2:Y:S01]  /*16b90*/  SHFL.IDX PT, R8, R4, RZ, 0x181f ;  /* 0x00181fff04087589 */ /* 0x000ea200000e0000 */
[----:B0-----:R-:W-:-:S05]  /*16ba0*/  IMAD.SHL.U32 R13, R3, 0x8, RZ ;  /* 0x00000008030d7824 */ /* 0x001fca00078e00ff */
[----:B------:R-:W-:-:S04]  /*16bb0*/  LOP3.LUT R13, R13, 0x38, RZ, 0xc0, !PT ;  /* 0x000000380d0d7812 */ /* 0x000fc800078ec0ff */
[----:B-1----:R-:W-:-:S05]  /*16bc0*/  @!P2 LEA R3, P6, R13, R2, 0x1 ;  /* 0x000000020d03a211 */ /* 0x002fca00078c08ff */
[----:B--2---:R-:W-:Y:S01]  /*16bd0*/  @!P2 IMAD.X R2, RZ, RZ, R8, P6 ;  /* 0x000000ffff02a224 */ /* 0x004fe200030e0608 */
[----:B------:R-:W-:-:S04]  /*16be0*/  LOP3.LUT R12, R12, 0xfffffdff, RZ, 0xc0, !PT ;  /* 0xfffffdff0c0c7812 */ /* 0x000fc800078ec0ff */
        /* <DEDUP_REMOVED lines=36> */
[----:B------:R-:W-:-:S03]  /*16e30*/  ISETP.GE.AND P2, PT, R10, R7, PT ;  /* 0x000000070a00720c */ /* 0x000fc60003f46270 */
[----:B------:R-:W-:Y:S04]  /*16e40*/  SHFL.IDX PT, R10, R4, 0x2, 0x181f ;  /* 0x00581f00040a7f89 */ /* 0x000fe800000e0000 */
[----:B0-----:R-:W0:Y:S01]  /*16e50*/  SHFL.IDX PT, R3, R0, 0x2, 0x181f ;  /* 0x00581f0000037f89 */ /* 0x001e2200000e0000 */
[----:B------:R-:W-:-:S04]  /*16e60*/  LOP3.LUT R12, R12, 0xffffff7f, RZ, 0xc0, !PT ;  /* 0xffffff7f0c0c7812 */ /* 0x000fc800078ec0ff */
[----:B------:R-:W-:Y:S02]  /*16e70*/  @P6 LOP3.LUT R12, R12, 0x80, RZ, 0xfc, !PT ;  /* 0x000000800c0c6812 */ /* 0x000fe400078efcff */
        /* <DEDUP_REMOVED lines=22> */
.L_x_1668:
        /* <DEDUP_REMOVED lines=31> */
.L_x_1505:
[----:B------:R-:W-:Y:S05]  /*171d0*/  BSYNC B0 ;  /* 0x0000000000007941 */ /* 0x000fea0003800000 */
.L_x_1504:
[----:B--2---:R2:W5:Y:S01]  /*171e0*/  LDL R0, [R1+0x4] ;  /* 0x0000040001007983 */ /* 0x0045620000100800 */
[----:B------:R-:W-:Y:S01]  /*171f0*/  PLOP3.LUT P0, PT, PT, PT, PT, 0x80, 0x0 ;  /* 0x000000000000781c */ /* 0x000fe20003f0f070 */
[----:B------:R-:W-:-:S12]  /*17200*/  NOP ;  /* 0x0000000000007918 */ /* 0x000fd80000000000 */
.L_x_1506:
        /* <DEDUP_REMOVED lines=19> */
.L_x_1669:
[----:B------:R-:W-:Y:S05]  /*17340*/  BSYNC B0 ;  /* 0x0000000000007941 */ /* 0x000fea0003800000 */
.L_x_1507:
        /* <DEDUP_REMOVED lines=16> */
.L_x_1670:
[----:B------:R-:W-:Y:S05]  /*17450*/  BSYNC B1 ;  /* 0x0000000000017941 */ /* 0x000fea0003800000 */
.L_x_1511:
        /* <DEDUP_REMOVED lines=9> */
.L_x_1514:
[----:B------:R-:W-:Y:S05]  /*174f0*/  BSYNC B1 ;  /* 0x0000000000017941 */ /* 0x000fea0003800000 */
.L_x_1513:
        /* <DEDUP_REMOVED lines=14> */
.L_x_1515:
        /* <DEDUP_REMOVED lines=16> */
.L_x_1516:
        /* <DEDUP_REMOVED lines=16> */
.L_x_1517:
        /* <DEDUP_REMOVED lines=16> */
.L_x_1518:
        /* <DEDUP_REMOVED lines=16> */
.L_x_1519:
        /* <DEDUP_REMOVED lines=16> */
.L_x_1520:
        /* <DEDUP_REMOVED lines=16> */
.L_x_1521:
        /* <DEDUP_REMOVED lines=16> */
.L_x_1522:
        /* <DEDUP_REMOVED lines=11> */
.L_x_1510:
[----:B------:R-:W-:Y:S05]  /*17d90*/  BSYNC B0 ;  /* 0x0000000000007941 */ /* 0x000fea0003800000 */
.L_x_1509:
        /* <DEDUP_REMOVED lines=51> */
.L_x_1529:
[----:B-1----:R-:W3:Y:S01]  /*180d0*/  LDL R2, [R1+0x4] ;  /* 0x0000040001027983 */ /* 0x002ee20000100800 */
[----:B------:R-:W-:Y:S01]  /*180e0*/  SHF.L.U32 R5, R7, 0x1f, RZ ;  /* 0x0000001f07057819 */ /* 0x000fe200000006ff */
[----:B------:R-:W1:Y:S01]  /*180f0*/  S2R R3, SR_TID.X ;  /* 0x0000000000037919 */ /* 0x000e620000002100 */
[----:B------:R-:W-:Y:S01]  /*18100*/  BSSY B3, `(.L_x_1530) ;  /* 0x0000006000037945 */ /* 0x000fe20003800000 */
[----:B-1----:R-:W-:-:S04]  /*18110*/  LOP3.LUT R3, R3, 0x7f, RZ, 0xc0, !PT ;  /* 0x0000007f03037812 */ /* 0x002fc800078ec0ff */
[----:B------:R-:W-:Y:S01]  /*18120*/  ISETP.NE.AND P1, PT, R3, RZ, PT ;  /* 0x000000ff0300720c */ /* 0x000fe20003f25270 */
[----:B---3--:R-:W-:-:S04]  /*18130*/  IMAD R2, R8, 0x8, R2 ;  /* 0x0000000808027824 */ /* 0x008fc800078e0202 */
[----:B------:R-:W1:Y:S02]  /*18140*/  SYNCS.PHASECHK.TRANS64.TRYWAIT P0, [R2+URZ+0x38840], R5 ;  /* 0x03884005020075a7 */ /* 0x000e64000800017f */
[----:B-1----:R-:W-:Y:S06]  /*18150*/  @!P0 BRA `(.L_x_1531) ;  /* 0x00000054008c8947 */ /* 0x002fec0003800000 */
.L_x_1671:
[----:B------:R-:W-:Y:S05]  /*18160*/  BSYNC B3 ;  /* 0x0000000000037941 */ /* 0x000fea0003800000 */
.L_x_1530:
        /* <DEDUP_REMOVED lines=9> */
.L_x_1533:
[----:B------:R-:W-:Y:S05]  /*18200*/  BSYNC B3 ;  /* 0x0000000000037941 */ /* 0x000fea0003800000 */
.L_x_1532:
        /* <DEDUP_REMOVED lines=14> */
.L_x_1534:
        /* <DEDUP_REMOVED lines=14> */
.L_x_1672:
[----:B------:R-:W-:Y:S05]  /*183d0*/  BSYNC B3 ;  /* 0x0000000000037941 */ /* 0x000fea0003800000 */
.L_x_1535:
[----:B------:R-:W-:Y:S01]  /*183e0*/  BSSY B3, `(.L_x_1537) ;  /* 0x000000b000037945 */ /* 0x000fe20003800000 */
[----:B------:R-:W-:Y:S02]  /*183f0*/  IMAD.MOV.U32 R8, RZ, RZ, 0x0 ;  /* 0x00000000ff087424 */ /* 0x000fe400078e00ff */
[----:B------:R-:W-:Y:S01]  /*18400*/  IMAD.MOV.U32 R9, RZ, RZ, 0x14f00000 ;  /* 0x14f00000ff097424 */ /* 0x000fe200078e00ff */
[----:B------:R-:W-:Y:S06]  /*18410*/  @P1 BRA `(.L_x_1538) ;  /* 0x00000000001c1947 */ /* 0x000fec0003800000 */
[----:B------:R-:W3:Y:S02]  /*18420*/  S2R R3, SR_TID.X ;  /* 0x0000000000037919 */ /* 0x000ee40000002100 */
[----:B---3--:R-:W-:Y:S01]  /*18430*/  LOP3.LUT R4, R3, 0x1f, RZ, 0xc0, !PT ;  /* 0x0000001f03047812 */ /* 0x008fe200078ec0ff */
[----:B------:R-:W-:-:S03]  /*18440*/  IMAD.MOV.U32 R3, RZ, RZ, 0x10000 ;  /* 0x00010000ff037424 */ /* 0x000fc600078e00ff */
[----:B------:R-:W-:Y:S01]  /*18450*/  ISETP.NE.AND P0, PT, R4, RZ, PT ;  /* 0x000000ff0400720c */ /* 0x000fe20003f05270 */
[----:B------:R3:W-:-:S12]  /*18460*/  SYNCS.ARRIVE.TRANS64 RZ, [R2+URZ+0x38850], R3 ;  /* 0x0388500302ff79a7 */ /* 0x0007d8000800003f */
[----:B---3--:R-:W-:Y:S05]  /*18470*/  @!P0 BRA `(.L_x_1538) ;  /* 0x0000000000048947 */ /* 0x008fea0003800000 */
[----:B------:R-:W-:Y:S01]  /*18480*/  BPT.TRAP 0x1 ;  /* 0x000000040000795c */ /* 0x000fe20000300000 */
.L_x_1538:
[----:B------:R-:W-:Y:S05]  /*18490*/  BSYNC B3 ;  /* 0x0000000000037941 */ /* 0x000fea0003800000 */
.L_x_1537:
[----:B------:R-:W3:Y:S04]  /*184a0*/  LDL R4, [R1+0x4] ;  /* 0x0000040001047983 */ /* 0x000ee80000100800 */
[----:B------:R-:W3:Y:S01]  /*184b0*/  LDL R3, [R1+0xc] ;  /* 0x00000c0001037983 */ /* 0x000ee20000100800 */
[----:B------:R-:W-:Y:S01]  /*184c0*/  R2UR UR10, R7 ;  /* 0x00000000070a72ca */ /* 0x000fe200000e0000 */
[----:B------:R-:W-:Y:S01]  /*184d0*/  UIADD3 UR4, UP0, UR38, 0x470, URZ ;  /* 0x0000047026047890 */ /* 0x000fe2000ff1e03f */
[----:B------:R-:W-:Y:S01]  /*184e0*/  R2UR UR6, R8 ;  /* 0x00000000080672ca */ /* 0x000fe200000e0000 */
[----:B01----:R-:W-:Y:S01]  /*184f0*/  VIADD R2, R2, 0x38850 ;  /* 0x0003885002027836 */ /* 0x003fe20000000000 */
[----:B------:R-:W-:Y:S01]  /*18500*/  R2UR UR7, R9 ;  /* 0x00000000090772ca */ /* 0x000fe200000e0000 */
[----:B------:R-:W-:Y:S01]  /*18510*/  UIADD3.X UR5, URZ, UR39, URZ, UP0, !UPT ;  /* 0x000000273f057290 */ /* 0x000fe200087fe43f */
[----:B------:R-:W-:Y:S01]  /*18520*/  PLOP3.LUT P0, PT, PT, PT, PT, 0x80, 0x0 ;  /* 0x000000000000781c */ /* 0x000fe20003f0f070 */
[----:B---3--:R-:W-:-:S04]  /*18530*/  IMAD R3, R3, 0x10000, R4 ;  /* 0x0001000003037824 */ /* 0x008fc800078e0204 */
[----:B------:R-:W-:-:S08]  /*18540*/  VIADD R4, R3, 0x400 ;  /* 0x0000040003047836 */ /* 0x000fd00000000000 */
.L_x_1539:
        /* <DEDUP_REMOVED lines=16> */
.L_x_1540:
        /* <DEDUP_REMOVED lines=16> */
.L_x_1541:
        /* <DEDUP_REMOVED lines=16> */
.L_x_1542:
        /* <DEDUP_REMOVED lines=16> */
.L_x_1543:
        /* <DEDUP_REMOVED lines=16> */
.L_x_1544:
        /* <DEDUP_REMOVED lines=16> */
.L_x_1545:
        /* <DEDUP_REMOVED lines=16> */
.L_x_1546:
        /* <DEDUP_REMOVED lines=11> */
.L_x_1528:
[----:B------:R-:W-:Y:S05]  /*18d00*/  BSYNC B1 ;  /* 0x0000000000017941 */ /* 0x000fea0003800000 */
.L_x_1527:
[----:B------:R-:W3:Y:S02]  /*18d10*/  LDL.LU R4, [R1+0x3c] ;  /* 0x00003c0001047983 */ /* 0x000ee40000300800 */
[----:B---3--:R-:W-:-:S07]  /*18d20*/  VIADD R0, R4, 0xfffffffd ;  /* 0xfffffffd04007836 */ /* 0x008fce0000000000 */
.L_x_1526:
[----:B------:R-:W-:Y:S05]  /*18d30*/  BSYNC B2 ;  /* 0x0000000000027941 */ /* 0x000fea0003800000 */
.L_x_1525:
[----:B------:R-:W3:Y:S01]  /*18d40*/  LDL.LU R2, [R1+0x34] ;  /* 0x0000340001027983 */ /* 0x000ee20000300800 */
[----:B------:R-:W-:-:S05]  /*18d50*/  IMAD.MOV R6, RZ, RZ, -R6 ;  /* 0x000000ffff067224 */ /* 0x000fca00078e0a06 */
[----:B---3--:R-:W-:-:S13]  /*18d60*/  ISETP.NE.AND P0, PT, R2, R6, PT ;  /* 0x000000060200720c */ /* 0x008fda0003f05270 */
[----:B------:R-:W-:Y:S05]  /*18d70*/  @!P0 BRA `(.L_x_1524) ;  /* 0x0000001c00488947 */ /* 0x000fea0003800000 */
.L_x_1587:
[----:B------:R-:W3:Y:S04]  /*18d80*/  LDL R4, [R1+0x8] ;  /* 0x0000080001047983 */ /* 0x000ee80000100800 */
[----:B------:R-:W0:Y:S04]  /*18d90*/  LDL.LU R3, [R1+0xc] ;  /* 0x00000c0001037983 */ /* 0x000e280000300800 */
        /* <DEDUP_REMOVED lines=35> */
.L_x_1549:
[----:B0-----:R-:W3:Y:S01]  /*18fd0*/  LDL R2, [R1+0x4] ;  /* 0x0000040001027983 */ /* 0x001ee20000100800 */
[----:B------:R-:W0:Y:S02]  /*18fe0*/  S2R R3, SR_TID.X ;  /* 0x0000000000037919 */ /* 0x000e240000002100 */
[----:B0-----:R-:W-:Y:S02]  /*18ff0*/  LOP3.LUT R4, R3, 0x7f, RZ, 0xc0, !PT ;  /* 0x0000007f03047812 */ /* 0x001fe400078ec0ff */
[----:B------:R-:W-:Y:S01]  /*19000*/  SHF.L.U32 R3, R6, 0x1f, RZ ;  /* 0x0000001f06037819 */ /* 0x000fe200000006ff */
[----:B------:R-:W-:Y:S01]  /*19010*/  BSSY B2, `(.L_x_1550) ;  /* 0x0000005000027945 */ /* 0x000fe20003800000 */
[----:B------:R-:W-:Y:S01]  /*19020*/  ISETP.NE.AND P1, PT, R4, RZ, PT ;  /* 0x000000ff0400720c */ /* 0x000fe20003f25270 */
[----:B---3--:R-:W-:-:S04]  /*19030*/  IMAD R2, R7, 0x8, R2 ;  /* 0x0000000807027824 */ /* 0x008fc800078e0202 */
[----:B------:R-:W0:Y:S02]  /*19040*/  SYNCS.PHASECHK.TRANS64.TRYWAIT P0, [R2+URZ+0x38840], R3 ;  /* 0x03884003020075a7 */ /* 0x000e24000800017f */
[----:B0-----:R-:W-:Y:S06]  /*19050*/  @!P0 BRA `(.L_x_1551) ;  /* 0x0000004400f48947 */ /* 0x001fec0003800000 */
.L_x_1673:
[----:B------:R-:W-:Y:S05]  /*19060*/  BSYNC B2 ;  /* 0x0000000000027941 */ /* 0x000fea0003800000 */
.L_x_1550:
        /* <DEDUP_REMOVED lines=9> */
.L_x_1553:
[----:B------:R-:W-:Y:S05]  /*19100*/  BSYNC B2 ;  /* 0x0000000000027941 */ /* 0x000fea0003800000 */
.L_x_1552:
        /* <DEDUP_REMOVED lines=13> */
.L_x_1554:
        /* <DEDUP_REMOVED lines=14> */
.L_x_1674:
[----:B------:R-:W-:Y:S05]  /*192c0*/  BSYNC B2 ;  /* 0x0000000000027941 */ /* 0x000fea0003800000 */
.L_x_1555:
        /* <DEDUP_REMOVED lines=11> */
.L_x_1558:
[----:B------:R-:W-:Y:S05]  /*19380*/  BSYNC B2 ;  /* 0x0000000000027941 */ /* 0x000fea0003800000 */
.L_x_1557:
        /* <DEDUP_REMOVED lines=10> */
.L_x_1559:
        /* <DEDUP_REMOVED lines=16> */
.L_x_1560:
        /* <DEDUP_REMOVED lines=16> */
.L_x_1561:
        /* <DEDUP_REMOVED lines=16> */
.L_x_1562:
        /* <DEDUP_REMOVED lines=16> */
.L_x_1563:
        /* <DEDUP_REMOVED lines=16> */
.L_x_1564:
        /* <DEDUP_REMOVED lines=16> */
.L_x_1565:
        /* <DEDUP_REMOVED lines=16> */
.L_x_1566:
        /* <DEDUP_REMOVED lines=11> */
.L_x_1548:
[----:B------:R-:W-:Y:S05]  /*19be0*/  BSYNC B1 ;  /* 0x0000000000017941 */ /* 0x000fea0003800000 */
.L_x_1547:
[----:B------:R-:W3:Y:S01]  /*19bf0*/  LDL R5, [R1+0x8] ;  /* 0x0000080001057983 */ /* 0x000ee20000100800 */
[----:B------:R-:W-:Y:S01]  /*19c00*/  VIADD R7, R7, 0x1 ;  /* 0x0000000107077836 */ /* 0x000fe20000000000 */
[----:B------:R-:W-:Y:S04]  /*19c10*/  BSSY B1, `(.L_x_1567) ;  /* 0x00000e5000017945 */ /* 0x000fe80003800000 */
[----:B------:R-:W-:-:S04]  /*19c20*/  ISETP.NE.AND P0, PT, R7, 0x2, PT ;  /* 0x000000020700780c */ /* 0x000fc80003f05270 */
[----:B------:R-:W-:Y:S02]  /*19c30*/  SEL R2, RZ, 0x1, P0 ;  /* 0x00000001ff027807 */ /* 0x000fe40000000000 */
[----:B------:R-:W-:Y:S02]  /*19c40*/  SEL R9, R7, RZ, P0 ;  /* 0x000000ff07097207 */ /* 0x000fe40000000000 */
[----:B------:R-:W-:-:S05]  /*19c50*/  LOP3.LUT R8, R6, R2, RZ, 0x3c, !PT ;  /* 0x0000000206087212 */ /* 0x000fca00078e3cff */
[----:B------:R0:W-:Y:S04]  /*19c60*/  STL [R1+0x1c], R8 ;  /* 0x00001c0801007387 */ /* 0x0001e80000100800 */
[----:B------:R0:W-:Y:S01]  /*19c70*/  STL [R1+0xc], R9 ;  /* 0x00000c0901007387 */ /* 0x0001e20000100800 */
[----:B---3--:R-:W-:-:S13]  /*19c80*/  LOP3.LUT P2, RZ, R5, 0x1, RZ, 0xc0, !PT ;  /* 0x0000000105ff7812 */ /* 0x008fda000784c0ff */
[----:B0-----:R-:W-:Y:S05]  /*19c90*/  @!P2 BRA `(.L_x_1568) ;  /* 0x0000000c0070a947 */ /* 0x001fea0003800000 */
[----:B------:R-:W-:Y:S01]  /*19ca0*/  ULDC.64 UR4, c[0x0][0x418] ;  /* 0x0001060000047ab9 */ /* 0x000fe20000000a00 */
[----:B------:R-:W-:Y:S01]  /*19cb0*/  VIADD R6, R0, 0xffffffff ;  /* 0xffffffff00067836 */ /* 0x000fe20000000000 */
        /* <DEDUP_REMOVED lines=23> */
.L_x_1569:
        /* <DEDUP_REMOVED lines=9> */
.L_x_1675:
[----:B------:R-:W-:Y:S05]  /*19ec0*/  BSYNC B2 ;  /* 0x0000000000027941 */ /* 0x000fea0003800000 */
.L_x_1570:
        /* <DEDUP_REMOVED lines=9> */
.L_x_1573:
[----:B------:R-:W-:Y:S05]  /*19f60*/  BSYNC B2 ;  /* 0x0000000000027941 */ /* 0x000fea0003800000 */
.L_x_1572:
[----:B------:R-:W3:Y:S04]  /*19f70*/  LDL R8, [R1+0x4] ;  /* 0x0000040001087983 */ /* 0x000ee80000100800 */
        /* <DEDUP_REMOVED lines=13> */
.L_x_1574:
        /* <DEDUP_REMOVED lines=14> */
.L_x_1676:
[----:B------:R-:W-:Y:S05]  /*1a130*/  BSYNC B2 ;  /* 0x0000000000027941 */ /* 0x000fea0003800000 */
.L_x_1575:
        /* <DEDUP_REMOVED lines=11> */
.L_x_1578:
[----:B------:R-:W-:Y:S05]  /*1a1f0*/  BSYNC B2 ;  /* 0x0000000000027941 */ /* 0x000fea0003800000 */
.L_x_1577:
        /* <DEDUP_REMOVED lines=11> */
.L_x_1579:
        /* <DEDUP_REMOVED lines=16> */
.L_x_1580:
        /* <DEDUP_REMOVED lines=16> */
.L_x_1581:
        /* <DEDUP_REMOVED lines=16> */
.L_x_1582:
        /* <DEDUP_REMOVED lines=16> */
.L_x_1583:
        /* <DEDUP_REMOVED lines=16> */
.L_x_1584:
        /* <DEDUP_REMOVED lines=16> */
.L_x_1585:
        /* <DEDUP_REMOVED lines=16> */
.L_x_1586:
        /* <DEDUP_REMOVED lines=11> */
.L_x_1568:
[----:B------:R-:W-:Y:S05]  /*1aa60*/  BSYNC B1 ;  /* 0x0000000000017941 */ /* 0x000fea0003800000 */
.L_x_1567:
[C---:B------:R-:W-:Y:S01]  /*1aa70*/  ISETP.GT.AND P0, PT, R0.reuse, 0x1, PT ;  /* 0x000000010000780c */ /* 0x040fe20003f04270 */
[----:B------:R-:W-:-:S12]  /*1aa80*/  VIADD R0, R0, 0xfffffffe ;  /* 0xfffffffe00007836 */ /* 0x000fd80000000000 */
[----:B------:R-:W-:Y:S05]  /*1aa90*/  @P0 BRA `(.L_x_1587) ;  /* 0xffffffe000b80947 */ /* 0x000fea000383ffff */
.L_x_1524:
[----:B------:R-:W-:Y:S05]  /*1aaa0*/  BSYNC B0 ;  /* 0x0000000000007941 */ /* 0x000fea0003800000 */
.L_x_1523:
        /* <DEDUP_REMOVED lines=24> */
.L_x_1589:
[----:B------:R-:W-:Y:S05]  /*1ac30*/  BSYNC B0 ;  /* 0x0000000000007941 */ /* 0x000fea0003800000 */
.L_x_1588:
[----:B------:R-:W-:-:S05]  /*1ac40*/  SEL R0, R0, RZ, P0 ;  /* 0x000000ff00007207 */ /* 0x000fca0000000000 */
[----:B------:R3:W-:Y:S02]  /*1ac50*/  STL [R1+0xc], R0 ;  /* 0x00000c0001007387 */ /* 0x0007e40000100800 */
.L_x_1485:
[----:B------:R-:W-:Y:S05]  /*1ac60*/  BSYNC B7 ;  /* 0x0000000000077941 */ /* 0x000fea0003800000 */
.L_x_1483:
        /* <DEDUP_REMOVED lines=13> */
.L_x_1590:
        /* <DEDUP_REMOVED lines=36> */
.L_x_1686:
[----:B------:R-:W-:Y:S02]  /*1af80*/  ULDC UR4, c[0x0][0xd38] ;  /* 0x00034e0000047ab9 */ /* 0x000fe40000000800 */
[----:B------:R-:W-:-:S04]  /*1af90*/  IMAD.U32 R16, RZ, RZ, UR4 ;  /* 0x00000004ff107e24 */ /* 0x000fc8000f8e00ff */
[----:B-1----:R-:W-:-:S04]  /*1afa0*/  IMAD R6, R6, R16, RZ ;  /* 0x0000001006067224 */ /* 0x002fc800078e02ff */
[----:B------:R-:W-:-:S05]  /*1afb0*/  IMAD.IADD R4, R4, 0x1, R6 ;  /* 0x0000000104047824 */ /* 0x000fca00078e0206 */
[----:B------:R-:W-:-:S13]  /*1afc0*/  ISETP.GT.AND P6, PT, R4, R0, PT ;  /* 0x000000000400720c */ /* 0x000fda0003fc4270 */
[----:B------:R-:W-:Y:S05]  /*1afd0*/  @P6 BRA `(.L_x_1593) ;  /* 0x00000000009c6947 */ /* 0x000fea0003800000 */
.L_x_1598:
        /* <DEDUP_REMOVED lines=14> */
.L_x_1596:
[----:B------:R-:W-:Y:S05]  /*1b0c0*/  BSYNC B0 ;  /* 0x0000000000007941 */ /* 0x000fea0003800000 */
.L_x_1595:
        /* <DEDUP_REMOVED lines=18> */
.L_x_1694:
[----:B------:R-:W-:Y:S02]  /*1b1f0*/  ULDC UR4, c[0x0][0xd38] ;  /* 0x00034e0000047ab9 */ /* 0x000fe40000000800 */
[----:B------:R-:W-:-:S04]  /*1b200*/  IMAD.U32 R16, RZ, RZ, UR4 ;  /* 0x00000004ff107e24 */ /* 0x000fc8000f8e00ff */
[----:B-1----:R-:W-:-:S04]  /*1b210*/  IMAD R6, R6, R16, RZ ;  /* 0x0000001006067224 */ /* 0x002fc800078e02ff */
[----:B------:R-:W-:-:S05]  /*1b220*/  IMAD.IADD R4, R6, 0x1, R4 ;  /* 0x0000000106047824 */ /* 0x000fca00078e0204 */
[----:B------:R-:W-:-:S13]  /*1b230*/  ISETP.GT.AND P6, PT, R4, R0, PT ;  /* 0x000000000400720c */ /* 0x000fda0003fc4270 */
[----:B------:R-:W-:Y:S05]  /*1b240*/  @!P6 BRA `(.L_x_1598) ;  /* 0xfffffffc0064e947 */ /* 0x000fea000383ffff */
.L_x_1593:
        /* <DEDUP_REMOVED lines=8> */
.L_x_1698:
[----:B------:R-:W-:Y:S01]  /*1b2d0*/  ISETP.NE.AND P0, PT, R5, RZ, PT ;  /* 0x000000ff0500720c */ /* 0x000fe20003f05270 */
[----:B-1----:R-:W-:-:S12]  /*1b2e0*/  IMAD.MOV.U32 R3, RZ, RZ, RZ ;  /* 0x000000ffff037224 */ /* 0x002fd800078e00ff */
[----:B------:R-:W-:Y:S05]  /*1b2f0*/  @!P0 BRA `(.L_x_1600) ;  /* 0x0000000000148947 */ /* 0x000fea0003800000 */
[----:B------:R-:W-:Y:S01]  /*1b300*/  UMOV UR4, 0xffffffff ;  /* 0xffffffff00047882 */ /* 0x000fe20000000000 */
[----:B------:R-:W-:Y:S02]  /*1b310*/  VIADD R12, R4, 0xffffffff ;  /* 0xffffffff040c7836 */ /* 0x000fe40000000000 */
[----:B------:R-:W-:Y:S05]  /*1b320*/  BRA.DIV UR4, `(.L_x_1601) ;  /* 0x0000002e04ec7947 */ /* 0x000fea000b800000 */
[----:B0-----:R0:W1:Y:S02]  /*1b330*/  SHFL.IDX PT, R2, R2, R12, 0x1f ;  /* 0x00001f0c02027589 */ /* 0x00106400000e0000 */
.L_x_1701:
[----:B-1----:R-:W-:-:S07]  /*1b340*/  IMAD.MOV.U32 R3, RZ, RZ, R2 ;  /* 0x000000ffff037224 */ /* 0x002fce00078e0002 */
.L_x_1600:
[----:B---3--:R-:W-:Y:S01]  /*1b350*/  IABS R5, R17 ;  /* 0x0000001100057213 */ /* 0x008fe20000000000 */
[----:B------:R-:W-:Y:S02]  /*1b360*/  IMAD R16, R3, R16, R6 ;  /* 0x0000001003107224 */ /* 0x000fe400078e0206 */
[----:B------:R-:W-:Y:S01]  /*1b370*/  IMAD.IADD R19, R4, 0x1, R19 ;  /* 0x0000000104137824 */ /* 0x000fe200078e0213 */
[----:B0-----:R-:W0:Y:S01]  /*1b380*/  I2F.RP R2, R5 ;  /* 0x0000000500027306 */ /* 0x001e220000209400 */
[----:B------:R-:W-:-:S07]  /*1b390*/  IMAD.IADD R0, R0, 0x1, -R16 ;  /* 0x0000000100007824 */ /* 0x000fce00078e0a10 */
[----:B0-----:R-:W0:Y:S02]  /*1b3a0*/  MUFU.RCP R2, R2 ;  /* 0x0000000200027308 */ /* 0x001e240000001000 */
[----:B0-----:R-:W-:-:S06]  /*1b3b0*/  VIADD R2, R2, 0xffffffe ;  /* 0x0ffffffe02027836 */ /* 0x001fcc0000000000 */
[----:B------:R-:W0:Y:S02]  /*1b3c0*/  F2I.FTZ.U32.TRUNC.NTZ R3, R2 ;  /* 0x0000000200037305 */ /* 0x000e24000021f000 */
        /* <DEDUP_REMOVED lines=23> */
.L_x_1594:
[----:B------:R-:W-:Y:S01]  /*1b540*/  UMOV UR4, URZ ;  /* 0x0000003f00047c82 */ /* 0x000fe20008000000 */
[----:B------:R-:W-:Y:S01]  /*1b550*/  UMOV UR5, URZ ;  /* 0x0000003f00057c82 */ /* 0x000fe20008000000 */
[----:B------:R-:W-:Y:S01]  /*1b560*/  ULDC UR6, c[0x0][0xd3c] ;  /* 0x00034f0000067ab9 */ /* 0x000fe20000000800 */
[----:B------:R-:W-:Y:S02]  /*1b570*/  IMAD.MOV.U32 R16, RZ, RZ, R0 ;  /* 0x000000ffff107224 */ /* 0x000fe400078e0000 */
[----:B------:R-:W-:Y:S02]  /*1b580*/  IMAD.U32 R17, RZ, RZ, UR4 ;  /* 0x00000004ff117e24 */ /* 0x000fe4000f8e00ff */
[----:B------:R-:W-:Y:S02]  /*1b590*/  IMAD.U32 R18, RZ, RZ, UR5 ;  /* 0x00000005ff127e24 */ /* 0x000fe4000f8e00ff */
[----:B------:R-:W-:-:S07]  /*1b5a0*/  IMAD.U32 R19, RZ, RZ, UR6 ;  /* 0x00000006ff137e24 */ /* 0x000fce000f8e00ff */
.L_x_1602:
[----:B------:R1:W3:Y:S01]  /*1b5b0*/  LDL R3, [R1+0x4] ;  /* 0x0000040001037983 */ /* 0x0002e20000100800 */
[----:B------:R-:W4:Y:S01]  /*1b5c0*/  S2R R0, SR_TID.X ;  /* 0x0000000000007919 */ /* 0x000f220000002100 */
[----:B------:R-:W-:Y:S05]  /*1b5d0*/  WARPSYNC.ALL ;  /* 0x0000000000007948 */ /* 0x000fea0003800000 */
[----:B----4-:R-:W-:Y:S01]  /*1b5e0*/  LOP3.LUT R0, R0, 0x1f, RZ, 0xc0, !PT ;  /* 0x0000001f00007812 */ /* 0x010fe200078ec0ff */
[----:B------:R-:W-:Y:S03]  /*1b5f0*/  BAR.SYNC.DEFER_BLOCKING 0x4, 0x180 ;  /* 0x0106000000007b1d */ /* 0x000fe60000010000 */
[----:B------:R-:W-:-:S13]  /*1b600*/  ISETP.NE.AND P0, PT, R0, RZ, PT ;  /* 0x000000ff0000720c */ /* 0x000fda0003f05270 */
[----:B------:R-:W3:Y:S01]  /*1b610*/  @!P0 S2R R0, SR_CgaCtaId ;  /* 0x0000000000008919 */ /* 0x000ee20000008800 */
[----:B0-----:R-:W-:-:S04]  /*1b620*/  @!P0 MOV R2, 0x400 ;  /* 0x0000040000028802 */ /* 0x001fc80000000f00 */
[----:B---3--:R-:W-:-:S05]  /*1b630*/  @!P0 LEA R3, R0, R2, 0x18 ;  /* 0x0000000200038211 */ /* 0x008fca00078ec0ff */
[----:B------:R1:W-:Y:S04]  /*1b640*/  @!P0 STS.128 [R3+0x388d0], R16 ;  /* 0x0388d01003008388 */ /* 0x0003e80000000c00 */
[----:B------:R1:W-:Y:S01]  /*1b650*/  @!P0 STL [R1+0x4], R3 ;  /* 0x0000040301008387 */ /* 0x0003e20000100800 */
[----:B------:R-:W-:Y:S06]  /*1b660*/  BAR.ARV 0x5, 0x180 ;  /* 0x0146000000007b1d */ /* 0x000fec0000002000 */
.L_x_1591:
[----:B------:R-:W-:Y:S02]  /*1b670*/  ULDC UR4, c[0x0][0xd3c] ;  /* 0x00034f0000047ab9 */ /* 0x000fe40000000800 */
[----:B----4-:R-:W-:-:S13]  /*1b680*/  ISETP.GE.AND P0, PT, R19, UR4, PT ;  /* 0x0000000413007c0c */ /* 0x010fda000bf06270 */
[----:B------:R-:W-:Y:S05]  /*1b690*/  @!P0 BRA `(.L_x_1603) ;  /* 0xffffff7400108947 */ /* 0x000fea000383ffff */
[----:B------:R-:W-:Y:S05]  /*1b6a0*/  BSYNC B8 ;  /* 0x0000000000087941 */ /* 0x000fea0003800000 */
.L_x_1433:
[----:B---3--:R-:W3:Y:S01]  /*1b6b0*/  LDL.LU R0, [R1+0x60] ;  /* 0x0000600001007983 */ /* 0x008ee20000300800 */
[----:B------:R-:W-:Y:S01]  /*1b6c0*/  BSSY B0, `(.L_x_1604) ;  /* 0x000000b000007945 */ /* 0x000fe20003800000 */
[----:B------:R-:W4:Y:S01]  /*1b6d0*/  S2R R5, SR_CgaCtaId ;  /* 0x0000000000057919 */ /* 0x000f220000008800 */
[----:B---3--:R-:W-:-:S05]  /*1b6e0*/  VIADD R0, R0, 0x1 ;  /* 0x0000000100007836 */ /* 0x008fca0000000000 */
[----:B0-----:R-:W-:-:S04]  /*1b6f0*/  LEA.HI R2, R0, R0, RZ, 0x1 ;  /* 0x0000000000027211 */ /* 0x001fc800078f08ff */
[----:B-1----:R-:W-:-:S05]  /*1b700*/  LOP3.LUT R3, R2, 0xfffffffe, RZ, 0xc0, !PT ;  /* 0xfffffffe02037812 */ /* 0x002fca00078ec0ff */
[----:B------:R-:W-:Y:S01]  /*1b710*/  IMAD.IADD R3, R0, 0x1, -R3 ;  /* 0x0000000100037824 */ /* 0x000fe200078e0a03 */
[----:B------:R-:W-:-:S04]  /*1b720*/  MOV R0, 0x400 ;  /* 0x0000040000007802 */ /* 0x000fc80000000f00 */
[----:B----4-:R-:W-:Y:S02]  /*1b730*/  LEA R0, R5, R0, 0x18 ;  /* 0x0000000005007211 */ /* 0x010fe400078ec0ff */
[----:B------:R-:W-:-:S04]  /*1b740*/  SHF.L.U32 R3, R3, 0x1f, RZ ;  /* 0x0000001f03037819 */ /* 0x000fc800000006ff */
[----:B------:R-:W0:Y:S02]  /*1b750*/  SYNCS.PHASECHK.TRANS64.TRYWAIT P0, [R0+URZ+0x38820], R3 ;  /* 0x03882003000075a7 */ /* 0x000e24000800017f */
[----:B0-----:R-:W-:Y:S05]  /*1b760*/  @!P0 BRA `(.L_x_1605) ;  /* 0x0000002c00048947 */ /* 0x001fea0003800000 */
.L_x_1702:
[----:B------:R-:W-:Y:S05]  /*1b770*/  BSYNC B0 ;  /* 0x0000000000007941 */ /* 0x000fea0003800000 */
.L_x_1604:
[----:B------:R-:W-:-:S03]  /*1b780*/  UMOV UR4, 0xffffffff ;  /* 0xffffffff00047882 */ /* 0x000fc60000000000 */
[----:B------:R-:W-:Y:S05]  /*1b790*/  BRA.DIV UR4, `(.L_x_1606) ;  /* 0x0000002e040c7947 */ /* 0x000fea000b800000 */
[----:B------:R-:W1:Y:S02]  /*1b7a0*/  S2R R2, SR_TID.X ;  /* 0x0000000000027919 */ /* 0x000e640000002100 */
[----:B-1----:R-:W-:-:S04]  /*1b7b0*/  SHF.R.U32.HI R2, RZ, 0x5, R2 ;  /* 0x00000005ff027819 */ /* 0x002fc80000011602 */
[----:B------:R-:W-:-:S05]  /*1b7c0*/  LOP3.LUT R2, R2, 0x3, RZ, 0xc0, !PT ;  /* 0x0000000302027812 */ /* 0x000fca00078ec0ff */
[----:B------:R1:W3:Y:S02]  /*1b7d0*/  SHFL.IDX PT, R14, R2, RZ, 0x1f ;  /* 0x00001fff020e7589 */ /* 0x0002e400000e0000 */
.L_x_1705:
[----:B---3--:R-:W-:-:S13]  /*1b7e0*/  ISETP.NE.AND P0, PT, R14, RZ, PT ;  /* 0x000000ff0e00720c */ /* 0x008fda0003f05270 */
[----:B------:R-:W-:Y:S05]  /*1b7f0*/  @P0 BRA `(.L_x_1310) ;  /* 0x0000000000940947 */ /* 0x000fea0003800000 */
[----:B------:R-:W-:-:S03]  /*1b800*/  UMOV UR4, 0xffffffff ;  /* 0xffffffff00047882 */ /* 0x000fc60000000000 */
[----:B------:R-:W-:Y:S05]  /*1b810*/  BRA.DIV UR4, `(.L_x_1607) ;  /* 0x0000002e04207947 */ /* 0x000fea000b800000 */
[----:B------:R-:W-:-:S13]  /*1b820*/  ELECT P6, URZ, PT ;  /* 0x00000000003f782f */ /* 0x000fda00038c0000 */
.L_x_1708:
[----:B------:R-:W-:Y:S05]  /*1b830*/  @!P6 BRA `(.L_x_1310) ;  /* 0x000000000084e947 */ /* 0x000fea0003800000 */
[----:B-1----:R-:W3:Y:S02]  /*1b840*/  LDL.LU R2, [R1+0x70] ;  /* 0x0000700001027983 */ /* 0x002ee40000300800 */
[----:B---3--:R-:W-:-:S04]  /*1b850*/  LOP3.LUT R2, R2, 0x2, RZ, 0xfc, !PT ;  /* 0x0000000202027812 */ /* 0x008fc800078efcff */
[----:B------:R-:W-:-:S13]  /*1b860*/  ISETP.NE.AND P2, PT, R2, 0x3, PT ;  /* 0x000000030200780c */ /* 0x000fda0003f45270 */
[----:B------:R-:W-:Y:S05]  /*1b870*/  @!P2 BRA `(.L_x_1608) ;  /* 0x000000000004a947 */ /* 0x000fea0003800000 */
[----:B------:R-:W-:Y:S01]  /*1b880*/  BPT.TRAP 0x1 ;  /* 0x000000040000795c */ /* 0x000fe20000300000 */
.L_x_1608:
[----:B0-----:R-:W3:Y:S04]  /*1b890*/  LDL R3, [R1+0xc] ;  /* 0x00000c0001037983 */ /* 0x001ee80000100800 */
[----:B------:R-:W4:Y:S01]  /*1b8a0*/  LDL.LU R7, [R1+0x1c] ;  /* 0x00001c0001077983 */ /* 0x000f220000300800 */
[----:B------:R-:W-:-:S04]  /*1b8b0*/  VIADD R2, R0, 0x38840 ;  /* 0x0003884000027836 */ /* 0x000fc80000000000 */
[C---:B---3--:R-:W-:Y:S02]  /*1b8c0*/  IMAD R6, R3.reuse, 0x8, R2 ;  /* 0x0000000803067824 */ /* 0x048fe400078e0202 */
[----:B------:R-:W-:Y:S01]  /*1b8d0*/  VIADD R3, R3, 0x1 ;  /* 0x0000000103037836 */ /* 0x000fe20000000000 */
[----:B----4-:R-:W-:-:S04]  /*1b8e0*/  SHF.L.U32 R5, R7, 0x1f, RZ ;  /* 0x0000001f07057819 */ /* 0x010fc800000006ff */
        /* <DEDUP_REMOVED lines=8> */
.L_x_1709:
[----:B------:R-:W1:Y:S02]  /*1b970*/  SYNCS.PHASECHK.TRANS64.TRYWAIT P0, [R7+URZ], R2 ;  /* 0x00000002070075a7 */ /* 0x000e64000800017f */
[----:B-1----:R-:W-:Y:S05]  /*1b980*/  @!P0 BRA `(.L_x_1610) ;  /* 0x0000002800f88947 */ /* 0x002fea0003800000 */
.L_x_1710:
[----:B------:R-:W-:Y:S05]  /*1b990*/  @!P2 BRA `(.L_x_1611) ;  /* 0x000000000004a947 */ /* 0x000fea0003800000 */
[----:B------:R-:W-:Y:S01]  /*1b9a0*/  BPT.TRAP 0x1 ;  /* 0x000000040000795c */ /* 0x000fe20000300000 */
.L_x_1611:
[----:B------:R-:W3:Y:S01]  /*1b9b0*/  LDL.LU R4, [R1+0xc] ;  /* 0x00000c0001047983 */ /* 0x000ee20000300800 */
[----:B------:R-:W-:-:S04]  /*1b9c0*/  VIADD R0, R0, 0x38860 ;  /* 0x0003886000007836 */ /* 0x000fc80000000000 */
[----:B---3--:R-:W-:-:S04]  /*1b9d0*/  IMAD R4, R4, 0x8, R0 ;  /* 0x0000000804047824 */ /* 0x008fc800078e0200 */
[----:B------:R-:W3:Y:S02]  /*1b9e0*/  SYNCS.PHASECHK.TRANS64.TRYWAIT P0, [R4+URZ], R5 ;  /* 0x00000005040075a7 */ /* 0x000ee4000800017f */
[----:B---3--:R-:W-:Y:S05]  /*1b9f0*/  @!P0 BRA `(.L_x_1612) ;  /* 0x0000002800f08947 */ /* 0x008fea0003800000 */
.L_x_1711:
[----:B------:R-:W-:-:S07]  /*1ba00*/  IMAD R3, R3, 0x8, R0 ;  /* 0x0000000803037824 */ /* 0x000fce00078e0200 */
.L_x_1613:
[----:B----4-:R4:W0:Y:S02]  /*1ba10*/  SYNCS.PHASECHK.TRANS64.TRYWAIT P0, [R3+URZ], R2 ;  /* 0x00000002030075a7 */ /* 0x010824000800017f */
[----:B0-----:R-:W-:Y:S05]  /*1ba20*/  @!P0 NANOSLEEP.SYNCS 0x989680 ;  /* 0x009896800000895d */ /* 0x001fea0003900000 */
[----:B------:R-:W0:Y:S02]  /*1ba30*/  @!P0 SYNCS.PHASECHK.TRANS64 P0, [R3+URZ], R2 ;  /* 0x00000002030085a7 */ /* 0x000e24000800007f */
[----:B0-----:R-:W-:Y:S05]  /*1ba40*/  @!P0 BRA `(.L_x_1613) ;  /* 0xfffffffc00f08947 */ /* 0x001fea000383ffff */
.L_x_1310:
[----:B------:R-:W-:Y:S05]  /*1ba50*/  BSYNC B9 ;  /* 0x0000000000097941 */ /* 0x000fea0003800000 */
.L_x_1307:
[----:B------:R-:W-:Y:S05]  /*1ba60*/  EXIT ;  /* 0x000000000000794d */ /* 0x000fea0003800000 */
.L_x_1326:
[----:B0-----:R0:W1:Y:S02]  /*1ba70*/  SYNCS.PHASECHK.TRANS64.TRYWAIT P5, [R66+URZ+0x38890], R75 ;  /* 0x0388904b420075a7 */ /* 0x00106400080a017f */
[----:B-1----:R-:W-:Y:S05]  /*1ba80*/  @!P5 NANOSLEEP.SYNCS 0x989680 ;  /* 0x009896800000d95d */ /* 0x002fea0003900000 */
[----:B------:R-:W1:Y:S02]  /*1ba90*/  @!P5 SYNCS.PHASECHK.TRANS64 P5, [R66+URZ+0x38890], R75 ;  /* 0x0388904b4200d5a7 */ /* 0x000e6400080a007f */
[----:B-1----:R-:W-:Y:S05]  /*1baa0*/  @!P5 BRA `(.L_x_1326) ;  /* 0xfffffffc00f0d947 */ /* 0x002fea000383ffff */
[----:B------:R-:W-:Y:S05]  /*1bab0*/  BRA `(.L_x_1614) ;  /* 0xfffffe6c00047947 */ /* 0x000fea000383ffff */
.L_x_1336:
[----:B0-----:R0:W1:Y:S02]  /*1bac0*/  SYNCS.PHASECHK.TRANS64.TRYWAIT P5, [R66+URZ+0x38890], R75 ;  /* 0x0388904b420075a7 */ /* 0x00106400080a017f */
[----:B-1----:R-:W-:Y:S05]  /*1bad0*/  @!P5 NANOSLEEP.SYNCS 0x989680 ;  /* 0x009896800000d95d */ /* 0x002fea0003900000 */
[----:B------:R-:W1:Y:S02]  /*1bae0*/  @!P5 SYNCS.PHASECHK.TRANS64 P5, [R66+URZ+0x38890], R75 ;  /* 0x0388904b4200d5a7 */ /* 0x000e6400080a007f */
[----:B-1----:R-:W-:Y:S05]  /*1baf0*/  @!P5 BRA `(.L_x_1336) ;  /* 0xfffffffc00f0d947 */ /* 0x002fea000383ffff */
[----:B------:R-:W-:Y:S05]  /*1bb00*/  BRA `(.L_x_1615) ;  /* 0xfffffe7400507947 */ /* 0x000fea000383ffff */
.L_x_1341:
[----:B0-----:R0:W1:Y:S02]  /*1bb10*/  SYNCS.PHASECHK.TRANS64.TRYWAIT P5, [R66+URZ+0x38890], R75 ;  /* 0x0388904b420075a7 */ /* 0x00106400080a017f */
[----:B-1----:R-:W-:Y:S05]  /*1bb20*/  @!P5 NANOSLEEP.SYNCS 0x989680 ;  /* 0x009896800000d95d */ /* 0x002fea0003900000 */
[----:B------:R-:W1:Y:S02]  /*1bb30*/  @!P5 SYNCS.PHASECHK.TRANS64 P5, [R66+URZ+0x38890], R75 ;  /* 0x0388904b4200d5a7 */ /* 0x000e6400080a007f */
[----:B-1----:R-:W-:Y:S05]  /*1bb40*/  @!P5 BRA `(.L_x_1341) ;  /* 0xfffffffc00f0d947 */ /* 0x002fea000383ffff */
[----:B------:R-:W-:Y:S05]  /*1bb50*/  BRA `(.L_x_1616) ;  /* 0xfffffe7c00647947 */ /* 0x000fea000383ffff */
.L_x_1345:
[----:B------:R0:W0:Y:S02]  /*1bb60*/  SYNCS.PHASECHK.TRANS64.TRYWAIT P5, [R66+URZ+0x388b0], R75 ;  /* 0x0388b04b420075a7 */ /* 0x00002400080a017f */
[----:B0-----:R-:W-:Y:S05]  /*1bb70*/  @!P5 NANOSLEEP.SYNCS 0x989680 ;  /* 0x009896800000d95d */ /* 0x001fea0003900000 */
[----:B------:R-:W0:Y:S02]  /*1bb80*/  @!P5 SYNCS.PHASECHK.TRANS64 P5, [R66+URZ+0x388b0], R75 ;  /* 0x0388b04b4200d5a7 */ /* 0x000e2400080a007f */
[----:B0-----:R-:W-:Y:S05]  /*1bb90*/  @!P5 BRA `(.L_x_1345) ;  /* 0xfffffffc00f0d947 */ /* 0x001fea000383ffff */
[----:B------:R-:W-:Y:S05]  /*1bba0*/  BRA `(.L_x_1617) ;  /* 0xfffffe7c00e07947 */ /* 0x000fea000383ffff */
.L_x_1368:
        /* <DEDUP_REMOVED lines=8> */
.L_x_1619:
[----:B------:R-:W-:Y:S05]  /*1bc30*/  BSYNC B1 ;  /* 0x0000000000017941 */ /* 0x000fea0003800000 */
.L_x_1618:
        /* <DEDUP_REMOVED lines=8> */
.L_x_1620:
[----:B------:R-:W-:Y:S02]  /*1bcc0*/  IMAD.MOV.U32 R13, RZ, RZ, R29 ;  /* 0x000000ffff0d7224 */ /* 0x000fe400078e001d */
[----:B------:R-:W-:-:S07]  /*1bcd0*/  IMAD.MOV.U32 R3, RZ, RZ, R14 ;  /* 0x000000ffff037224 */ /* 0x000fce00078e000e */
[----:B------:R-:W-:Y:S05]  /*1bce0*/  WARPSYNC.COLLECTIVE R15, `(.L_x_1621) ;  /* 0x000000000f087348 */ /* 0x000fea0003c00000 */
[----:B------:R0:W1:Y:S02]  /*1bcf0*/  SHFL.IDX P6, R14, R13, R12, R11 ;  /* 0x0000000c0d0e7389 */ /* 0x00006400000c000b */
[----:B01----:R-:W-:Y:S01]  /*1bd00*/  ENDCOLLECTIVE ;  /* 0x000000000000791b */ /* 0x003fe20003800000 */
.L_x_1621:
[----:B------:R-:W-:Y:S02]  /*1bd10*/  IMAD.MOV.U32 R13, RZ, RZ, R28 ;  /* 0x000000ffff0d7224 */ /* 0x000fe400078e001c */
[----:B------:R-:W-:-:S07]  /*1bd20*/  IMAD.MOV.U32 R4, RZ, RZ, R14 ;  /* 0x000000ffff047224 */ /* 0x000fce00078e000e */
[----:B------:R-:W-:Y:S05]  /*1bd30*/  WARPSYNC.COLLECTIVE R15, `(.L_x_1622) ;  /* 0x000000000f087348 */ /* 0x000fea0003c00000 */
[----:B------:R0:W1:Y:S02]  /*1bd40*/  SHFL.IDX P6, R14, R13, R12, R11 ;  /* 0x0000000c0d0e7389 */ /* 0x00006400000c000b */
[----:B01----:R-:W-:Y:S01]  /*1bd50*/  ENDCOLLECTIVE ;  /* 0x000000000000791b */ /* 0x003fe20003800000 */
.L_x_1622:
[----:B------:R-:W-:Y:S05]  /*1bd60*/  BRA `(.L_x_1623) ;  /* 0xfffffea800147947 */ /* 0x000fea000383ffff */
.L_x_1372:
[----:B0-----:R0:W1:Y:S02]  /*1bd70*/  SYNCS.PHASECHK.TRANS64.TRYWAIT P0, [R2+URZ+0x38800], R13 ;  /* 0x0388000d020075a7 */ /* 0x001064000800017f */
[----:B-1----:R-:W-:Y:S05]  /*1bd80*/  @!P0 NANOSLEEP.SYNCS 0x989680 ;  /* 0x009896800000895d */ /* 0x002fea0003900000 */
[----:B------:R-:W1:Y:S02]  /*1bd90*/  @!P0 SYNCS.PHASECHK.TRANS64 P0, [R2+URZ+0x38800], R13 ;  /* 0x0388000d020085a7 */ /* 0x000e64000800007f */
[----:B-1----:R-:W-:Y:S05]  /*1bda0*/  @!P0 BRA `(.L_x_1372) ;  /* 0xfffffffc00f08947 */ /* 0x002fea000383ffff */
[----:B------:R-:W-:Y:S05]  /*1bdb0*/  BRA `(.L_x_1624) ;  /* 0xfffffeac00287947 */ /* 0x000fea000383ffff */
.L_x_1380:
        /* <DEDUP_REMOVED lines=8> */
.L_x_1626:
[----:B------:R-:W-:Y:S05]  /*1be40*/  BSYNC B1 ;  /* 0x0000000000017941 */ /* 0x000fea0003800000 */
.L_x_1625:
        /* <DEDUP_REMOVED lines=8> */
.L_x_1627:
[----:B------:R-:W-:Y:S02]  /*1bed0*/  IMAD.MOV.U32 R21, RZ, RZ, R3 ;  /* 0x000000ffff157224 */ /* 0x000fe400078e0003 */
[----:B------:R-:W-:Y:S02]  /*1bee0*/  IMAD.MOV.U32 R13, RZ, RZ, R29 ;  /* 0x000000ffff0d7224 */ /* 0x000fe400078e001d */
[----:B------:R-:W-:-:S07]  /*1bef0*/  IMAD.MOV.U32 R0, RZ, RZ, R14 ;  /* 0x000000ffff007224 */ /* 0x000fce00078e000e */
[----:B------:R-:W-:Y:S05]  /*1bf00*/  WARPSYNC.COLLECTIVE R15, `(.L_x_1628) ;  /* 0x000000000f087348 */ /* 0x000fea0003c00000 */
[----:B------:R0:W1:Y:S02]  /*1bf10*/  SHFL.IDX P6, R14, R13, R12, R11 ;  /* 0x0000000c0d0e7389 */ /* 0x00006400000c000b */
[----:B01----:R-:W-:Y:S01]  /*1bf20*/  ENDCOLLECTIVE ;  /* 0x000000000000791b */ /* 0x003fe20003800000 */
.L_x_1628:
[----:B------:R-:W-:Y:S02]  /*1bf30*/  IMAD.MOV.U32 R20, RZ, RZ, R0 ;  /* 0x000000ffff147224 */ /* 0x000fe400078e0000 */
[----:B------:R-:W-:Y:S02]  /*1bf40*/  IMAD.MOV.U32 R13, RZ, RZ, R28 ;  /* 0x000000ffff0d7224 */ /* 0x000fe400078e001c */
[----:B------:R-:W-:-:S07]  /*1bf50*/  IMAD.MOV.U32 R5, RZ, RZ, R14 ;  /* 0x000000ffff057224 */ /* 0x000fce00078e000e */
[----:B------:R-:W-:Y:S05]  /*1bf60*/  WARPSYNC.COLLECTIVE R15, `(.L_x_1629) ;  /* 0x000000000f087348 */ /* 0x000fea0003c00000 */
[----:B------:R0:W1:Y:S02]  /*1bf70*/  SHFL.IDX P6, R14, R13, R12, R11 ;  /* 0x0000000c0d0e7389 */ /* 0x00006400000c000b */
[----:B01----:R-:W-:Y:S01]  /*1bf80*/  ENDCOLLECTIVE ;  /* 0x000000000000791b */ /* 0x003fe20003800000 */
.L_x_1629:
[----:B------:R-:W-:Y:S05]  /*1bf90*/  BRA `(.L_x_1630) ;  /* 0xfffffeb400887947 */ /* 0x000fea000383ffff */
.L_x_1384:
[----:B0-----:R0:W1:Y:S02]  /*1bfa0*/  SYNCS.PHASECHK.TRANS64.TRYWAIT P1, [R2+URZ+0x38800], R3 ;  /* 0x03880003020075a7 */ /* 0x001064000802017f */
[----:B-1----:R-:W-:Y:S05]  /*1bfb0*/  @!P1 NANOSLEEP.SYNCS 0x989680 ;  /* 0x009896800000995d */ /* 0x002fea0003900000 */
[----:B------:R-:W1:Y:S02]  /*1bfc0*/  @!P1 SYNCS.PHASECHK.TRANS64 P1, [R2+URZ+0x38800], R3 ;  /* 0x03880003020095a7 */ /* 0x000e64000802007f */
[----:B-1----:R-:W-:Y:S05]  /*1bfd0*/  @!P1 BRA `(.L_x_1384) ;  /* 0xfffffffc00f09947 */ /* 0x002fea000383ffff */
[----:B------:R-:W-:Y:S05]  /*1bfe0*/  BRA `(.L_x_1631) ;  /* 0xfffffeb800587947 */ /* 0x000fea000383ffff */
.L_x_1390:
[----:B0-----:R0:W1:Y:S02]  /*1bff0*/  SYNCS.PHASECHK.TRANS64.TRYWAIT P1, [R20+URZ+0x38830], R13 ;  /* 0x0388300d140075a7 */ /* 0x001064000802017f */
[----:B-1----:R-:W-:Y:S05]  /*1c000*/  @!P1 NANOSLEEP.SYNCS 0x989680 ;  /* 0x009896800000995d */ /* 0x002fea0003900000 */
[----:B------:R-:W1:Y:S02]  /*1c010*/  @!P1 SYNCS.PHASECHK.TRANS64 P1, [R20+URZ+0x38830], R13 ;  /* 0x0388300d140095a7 */ /* 0x000e64000802007f */
[----:B-1----:R-:W-:Y:S05]  /*1c020*/  @!P1 BRA `(.L_x_1390) ;  /* 0xfffffffc00f09947 */ /* 0x002fea000383ffff */
[----:B------:R-:W-:Y:S05]  /*1c030*/  BRA `(.L_x_1389) ;  /* 0xfffffec400607947 */ /* 0x000fea000383ffff */
.L_x_1392:
[----:B-1----:R1:W2:Y:S02]  /*1c040*/  SYNCS.PHASECHK.TRANS64.TRYWAIT P1, [R2+URZ+0x38810], R11 ;  /* 0x0388100b020075a7 */ /* 0x0022a4000802017f */
[----:B--2---:R-:W-:Y:S05]  /*1c050*/  @!P1 NANOSLEEP.SYNCS 0x989680 ;  /* 0x009896800000995d */ /* 0x004fea0003900000 */
[----:B------:R-:W2:Y:S02]  /*1c060*/  @!P1 SYNCS.PHASECHK.TRANS64 P1, [R2+URZ+0x38810], R11 ;  /* 0x0388100b020095a7 */ /* 0x000ea4000802007f */
[----:B--2---:R-:W-:Y:S05]  /*1c070*/  @!P1 BRA `(.L_x_1392) ;  /* 0xfffffffc00f09947 */ /* 0x004fea000383ffff */
[----:B------:R-:W-:Y:S05]  /*1c080*/  BRA `(.L_x_1632) ;  /* 0xfffffec800107947 */ /* 0x000fea000383ffff */
.L_x_1397:
[----:B-1----:R1:W3:Y:S02]  /*1c090*/  SYNCS.PHASECHK.TRANS64.TRYWAIT P1, [R20+URZ+0x38850], R13 ;  /* 0x0388500d140075a7 */ /* 0x0022e4000802017f */
[----:B---3--:R-:W-:Y:S05]  /*1c0a0*/  @!P1 NANOSLEEP.SYNCS 0x989680 ;  /* 0x009896800000995d */ /* 0x008fea0003900000 */
[----:B------:R-:W3:Y:S02]  /*1c0b0*/  @!P1 SYNCS.PHASECHK.TRANS64 P1, [R20+URZ+0x38850], R13 ;  /* 0x0388500d140095a7 */ /* 0x000ee4000802007f */
[----:B---3--:R-:W-:Y:S05]  /*1c0c0*/  @!P1 BRA `(.L_x_1397) ;  /* 0xfffffffc00f09947 */ /* 0x008fea000383ffff */
[----:B------:R-:W-:Y:S05]  /*1c0d0*/  BRA `(.L_x_1396) ;  /* 0xfffffec800407947 */ /* 0x000fea000383ffff */
.L_x_1404:
[----:B-1----:R1:W2:Y:S02]  /*1c0e0*/  SYNCS.PHASECHK.TRANS64.TRYWAIT P3, [R14+URZ+0x38830], R11 ;  /* 0x0388300b0e0075a7 */ /* 0x0022a4000806017f */
[----:B--2---:R-:W-:Y:S05]  /*1c0f0*/  @!P3 NANOSLEEP.SYNCS 0x989680 ;  /* 0x009896800000b95d */ /* 0x004fea0003900000 */
[----:B------:R-:W2:Y:S02]  /*1c100*/  @!P3 SYNCS.PHASECHK.TRANS64 P3, [R14+URZ+0x38830], R11 ;  /* 0x0388300b0e00b5a7 */ /* 0x000ea4000806007f */
[----:B--2---:R-:W-:Y:S05]  /*1c110*/  @!P3 BRA `(.L_x_1404) ;  /* 0xfffffffc00f0b947 */ /* 0x004fea000383ffff */
[----:B------:R-:W-:Y:S05]  /*1c120*/  BRA `(.L_x_1403) ;  /* 0xfffffef000e47947 */ /* 0x000fea000383ffff */
.L_x_1409:
[----:B---3--:R3:W4:Y:S02]  /*1c130*/  SYNCS.PHASECHK.TRANS64.TRYWAIT P3, [R14+URZ+0x38850], R11 ;  /* 0x0388500b0e0075a7 */ /* 0x008724000806017f */
[----:B----4-:R-:W-:Y:S05]  /*1c140*/  @!P3 NANOSLEEP.SYNCS 0x989680 ;  /* 0x009896800000b95d */ /* 0x010fea0003900000 */
[----:B------:R-:W4:Y:S02]  /*1c150*/  @!P3 SYNCS.PHASECHK.TRANS64 P3, [R14+URZ+0x38850], R11 ;  /* 0x0388500b0e00b5a7 */ /* 0x000f24000806007f */
[----:B----4-:R-:W-:Y:S05]  /*1c160*/  @!P3 BRA `(.L_x_1409) ;  /* 0xfffffffc00f0b947 */ /* 0x010fea000383ffff */
[----:B------:R-:W-:Y:S05]  /*1c170*/  BRA `(.L_x_1408) ;  /* 0xfffffef400807947 */ /* 0x000fea000383ffff */
.L_x_1439:
[----:B------:R-:W0:Y:S01]  /*1c180*/  S2R R6, SR_TID.X ;  /* 0x0000000000067919 */ /* 0x000e220000002100 */
        /* <DEDUP_REMOVED lines=10> */
.L_x_1634:
[----:B------:R-:W-:Y:S05]  /*1c230*/  BSYNC B1 ;  /* 0x0000000000017941 */ /* 0x000fea0003800000 */
.L_x_1633:
[----:B------:R-:W-:Y:S05]  /*1c240*/  BRA `(.L_x_1635) ;  /* 0xffffff6c00e87947 */ /* 0x000fea000383ffff */
.L_x_1441:
[----:B------:R-:W-:Y:S01]  /*1c250*/  BSSY B1, `(.L_x_1636) ;  /* 0x0000006000017945 */ /* 0x000fe20003800000 */
[----:B------:R-:W-:-:S07]  /*1c260*/  IMAD.MOV.U32 R15, RZ, RZ, -0x1 ;  /* 0xffffffffff0f7424 */ /* 0x000fce00078e00ff */
[----:B0-----:R-:W-:Y:S05]  /*1c270*/  WARPSYNC.COLLECTIVE R15, `(.L_x_1637) ;  /* 0x000000000f0c7348 */ /* 0x001fea0003c00000 */
[----:B------:R-:W-:Y:S02]  /*1c280*/  ELECT P6, UR62, PT ;  /* 0x00000000003e782f */ /* 0x000fe400038c0000 */
[----:B------:R-:W-:Y:S01]  /*1c290*/  MOV R14, UR62 ;  /* 0x0000003e000e7c02 */ /* 0x000fe20008000f00 */
[----:B0-----:R-:W-:Y:S10]  /*1c2a0*/  ENDCOLLECTIVE ;  /* 0x000000000000791b */ /* 0x001ff40003800000 */
.L_x_1637:
[----:B------:R-:W-:Y:S05]  /*1c2b0*/  BSYNC B1 ;  /* 0x0000000000017941 */ /* 0x000fea0003800000 */
.L_x_1636:
[----:B------:R-:W-:Y:S05]  /*1c2c0*/  BRA `(.L_x_1440) ;  /* 0xffffff6c00e07947 */ /* 0x000fea000383ffff */
.L_x_1443:
[----:B0-----:R-:W2:Y:S02]  /*1c2d0*/  LDL R4, [R1+0x4] ;  /* 0x0000040001047983 */ /* 0x001ea40000100800 */
[----:B--2---:R0:W1:Y:S02]  /*1c2e0*/  SYNCS.PHASECHK.TRANS64.TRYWAIT P0, [R4+URZ+0x38820], R3 ;  /* 0x03882003040075a7 */ /* 0x004064000800017f */
[----:B-1----:R-:W-:Y:S05]  /*1c2f0*/  @!P0 NANOSLEEP.SYNCS 0x989680 ;  /* 0x009896800000895d */ /* 0x002fea0003900000 */
[----:B------:R-:W1:Y:S02]  /*1c300*/  @!P0 SYNCS.PHASECHK.TRANS64 P0, [R4+URZ+0x38820], R3 ;  /* 0x03882003040085a7 */ /* 0x000e64000800007f */
[----:B-1----:R-:W-:Y:S05]  /*1c310*/  @!P0 BRA `(.L_x_1443) ;  /* 0xfffffffc00ec8947 */ /* 0x002fea000383ffff */
[----:B------:R-:W-:Y:S05]  /*1c320*/  BRA `(.L_x_1638) ;  /* 0xffffff6c00f07947 */ /* 0x000fea000383ffff */
.L_x_1447:
[----:B0-----:R0:W1:Y:S02]  /*1c330*/  SYNCS.PHASECHK.TRANS64.TRYWAIT P0, [R4+URZ+0x388a0], R8 ;  /* 0x0388a008040075a7 */ /* 0x001064000800017f */
[----:B-1----:R-:W-:Y:S05]  /*1c340*/  @!P0 NANOSLEEP.SYNCS 0x989680 ;  /* 0x009896800000895d */ /* 0x002fea0003900000 */
[----:B------:R-:W1:Y:S02]  /*1c350*/  @!P0 SYNCS.PHASECHK.TRANS64 P0, [R4+URZ+0x388a0], R8 ;  /* 0x0388a008040085a7 */ /* 0x000e64000800007f */
[----:B-1----:R-:W-:Y:S05]  /*1c360*/  @!P0 BRA `(.L_x_1447) ;  /* 0xfffffffc00f08947 */ /* 0x002fea000383ffff */
[----:B------:R-:W-:Y:S05]  /*1c370*/  BRA `(.L_x_1639) ;  /* 0xffffff7000187947 */ /* 0x000fea000383ffff */
.L_x_1452:
[----:B-1----:R1:W2:Y:S02]  /*1c380*/  SYNCS.PHASECHK.TRANS64.TRYWAIT P0, [R4+URZ+0x388c0], R8 ;  /* 0x0388c008040075a7 */ /* 0x0022a4000800017f */
[----:B--2---:R-:W-:Y:S05]  /*1c390*/  @!P0 NANOSLEEP.SYNCS 0x989680 ;  /* 0x009896800000895d */ /* 0x004fea0003900000 */
[----:B------:R-:W2:Y:S02]  /*1c3a0*/  @!P0 SYNCS.PHASECHK.TRANS64 P0, [R4+URZ+0x388c0], R8 ;  /* 0x0388c008040085a7 */ /* 0x000ea4000800007f */
[----:B--2---:R-:W-:Y:S05]  /*1c3b0*/  @!P0 BRA `(.L_x_1452) ;  /* 0xfffffffc00f08947 */ /* 0x004fea000383ffff */
[----:B------:R-:W-:Y:S05]  /*1c3c0*/  BRA `(.L_x_1640) ;  /* 0xffffff70009c7947 */ /* 0x000fea000383ffff */
.L_x_1466:
[----:B0-----:R0:W1:Y:S02]  /*1c3d0*/  SYNCS.PHASECHK.TRANS64.TRYWAIT P1, [R4+URZ+0x388a0], R5 ;  /* 0x0388a005040075a7 */ /* 0x001064000802017f */
[----:B-1----:R-:W-:Y:S05]  /*1c3e0*/  @!P1 NANOSLEEP.SYNCS 0x989680 ;  /* 0x009896800000995d */ /* 0x002fea0003900000 */
[----:B------:R-:W1:Y:S02]  /*1c3f0*/  @!P1 SYNCS.PHASECHK.TRANS64 P1, [R4+URZ+0x388a0], R5 ;  /* 0x0388a005040095a7 */ /* 0x000e64000802007f */
[----:B-1----:R-:W-:Y:S05]  /*1c400*/  @!P1 BRA `(.L_x_1466) ;  /* 0xfffffffc00f09947 */ /* 0x002fea000383ffff */
[----:B------:R-:W-:Y:S05]  /*1c410*/  BRA `(.L_x_1641) ;  /* 0xffffff7c00247947 */ /* 0x000fea000383ffff */
.L_x_1471:
[----:B-1----:R1:W2:Y:S02]  /*1c420*/  SYNCS.PHASECHK.TRANS64.TRYWAIT P1, [R4+URZ+0x388c0], R5 ;  /* 0x0388c005040075a7 */ /* 0x0022a4000802017f */
[----:B--2---:R-:W-:Y:S05]  /*1c430*/  @!P1 NANOSLEEP.SYNCS 0x989680 ;  /* 0x009896800000995d */ /* 0x004fea0003900000 */
[----:B------:R-:W2:Y:S02]  /*1c440*/  @!P1 SYNCS.PHASECHK.TRANS64 P1, [R4+URZ+0x388c0], R5 ;  /* 0x0388c005040095a7 */ /* 0x000ea4000802007f */
[----:B--2---:R-:W-:Y:S05]  /*1c450*/  @!P1 BRA `(.L_x_1471) ;  /* 0xfffffffc00f09947 */ /* 0x004fea000383ffff */
[----:B------:R-:W-:Y:S05]  /*1c460*/  BRA `(.L_x_1642) ;  /* 0xffffff7c00a47947 */ /* 0x000fea000383ffff */
.L_x_1491:
        /* <DEDUP_REMOVED lines=11> */
.L_x_1644:
[----:B------:R-:W-:Y:S05]  /*1c520*/  BSYNC B0 ;  /* 0x0000000000007941 */ /* 0x000fea0003800000 */
.L_x_1643:
[----:B------:R-:W-:Y:S05]  /*1c530*/  BRA `(.L_x_1645) ;  /* 0xffffff8c00887947 */ /* 0x000fea000383ffff */
.L_x_1493:
[----:B------:R-:W-:Y:S01]  /*1c540*/  BSSY B0, `(.L_x_1646) ;  /* 0x0000006000007945 */ /* 0x000fe20003800000 */
[----:B------:R-:W-:-:S07]  /*1c550*/  IMAD.MOV.U32 R15, RZ, RZ, -0x1 ;  /* 0xffffffffff0f7424 */ /* 0x000fce00078e00ff */
[----:B0-----:R-:W-:Y:S05]  /*1c560*/  WARPSYNC.COLLECTIVE R15, `(.L_x_1647) ;  /* 0x000000000f0c7348 */ /* 0x001fea0003c00000 */
[----:B------:R-:W-:Y:S02]  /*1c570*/  ELECT P6, UR62, PT ;  /* 0x00000000003e782f */ /* 0x000fe400038c0000 */
[----:B------:R-:W-:Y:S01]  /*1c580*/  MOV R14, UR62 ;  /* 0x0000003e000e7c02 */ /* 0x000fe20008000f00 */
[----:B0-----:R-:W-:Y:S10]  /*1c590*/  ENDCOLLECTIVE ;  /* 0x000000000000791b */ /* 0x001ff40003800000 */
.L_x_1647:
[----:B------:R-:W-:Y:S05]  /*1c5a0*/  BSYNC B0 ;  /* 0x0000000000007941 */ /* 0x000fea0003800000 */
.L_x_1646:
[----:B------:R-:W-:Y:S05]  /*1c5b0*/  BRA `(.L_x_1648) ;  /* 0xffffff8c00947947 */ /* 0x000fea000383ffff */
.L_x_1495:
[----:B0-----:R0:W1:Y:S02]  /*1c5c0*/  SYNCS.PHASECHK.TRANS64.TRYWAIT P0, [R0+URZ+0x38840], R2 ;  /* 0x03884002000075a7 */ /* 0x001064000800017f */
[----:B-1----:R-:W-:Y:S05]  /*1c5d0*/  @!P0 NANOSLEEP.SYNCS 0x989680 ;  /* 0x009896800000895d */ /* 0x002fea0003900000 */
[----:B------:R-:W1:Y:S02]  /*1c5e0*/  @!P0 SYNCS.PHASECHK.TRANS64 P0, [R0+URZ+0x38840], R2 ;  /* 0x03884002000085a7 */ /* 0x000e64000800007f */
[----:B-1----:R-:W-:Y:S05]  /*1c5f0*/  @!P0 BRA `(.L_x_1495) ;  /* 0xfffffffc00f08947 */ /* 0x002fea000383ffff */
[----:B------:R-:W-:Y:S05]  /*1c600*/  BRA `(.L_x_1649) ;  /* 0xffffff9000007947 */ /* 0x000fea000383ffff */
.L_x_1499:
        /* <DEDUP_REMOVED lines=9> */
.L_x_1650:
[----:B------:R-:W-:Y:S02]  /*1c6a0*/  IMAD.MOV.U32 R13, RZ, RZ, R3 ;  /* 0x000000ffff0d7224 */ /* 0x000fe400078e0003 */
[----:B------:R-:W-:-:S07]  /*1c6b0*/  IMAD.MOV.U32 R4, RZ, RZ, R14 ;  /* 0x000000ffff047224 */ /* 0x000fce00078e000e */
[----:B------:R-:W-:Y:S05]  /*1c6c0*/  WARPSYNC.COLLECTIVE R15, `(.L_x_1651) ;  /* 0x000000000f087348 */ /* 0x000fea0003c00000 */
[----:B------:R0:W1:Y:S02]  /*1c6d0*/  SHFL.IDX P6, R14, R13, R12, R11 ;  /* 0x0000000c0d0e7389 */ /* 0x00006400000c000b */
[----:B01----:R-:W-:Y:S01]  /*1c6e0*/  ENDCOLLECTIVE ;  /* 0x000000000000791b */ /* 0x003fe20003800000 */
.L_x_1651:
[----:B------:R-:W-:Y:S02]  /*1c6f0*/  IMAD.MOV.U32 R13, RZ, RZ, R2 ;  /* 0x000000ffff0d7224 */ /* 0x000fe400078e0002 */
[----:B------:R-:W-:Y:S02]  /*1c700*/  IMAD.MOV.U32 R12, RZ, RZ, 0x1 ;  /* 0x00000001ff0c7424 */ /* 0x000fe400078e00ff */
[----:B------:R-:W-:-:S07]  /*1c710*/  IMAD.MOV.U32 R5, RZ, RZ, R14 ;  /* 0x000000ffff057224 */ /* 0x000fce00078e000e */
[----:B------:R-:W-:Y:S05]  /*1c720*/  WARPSYNC.COLLECTIVE R15, `(.L_x_1652) ;  /* 0x000000000f087348 */ /* 0x000fea0003c00000 */
[----:B------:R0:W1:Y:S02]  /*1c730*/  SHFL.IDX P6, R14, R13, R12, R11 ;  /* 0x0000000c0d0e7389 */ /* 0x00006400000c000b */
[----:B01----:R-:W-:Y:S01]  /*1c740*/  ENDCOLLECTIVE ;  /* 0x000000000000791b */ /* 0x003fe20003800000 */
.L_x_1652:
[----:B------:R-:W-:Y:S02]  /*1c750*/  IMAD.MOV.U32 R13, RZ, RZ, R3 ;  /* 0x000000ffff0d7224 */ /* 0x000fe400078e0003 */
[----:B------:R-:W-:Y:S02]  /*1c760*/  IMAD R0, R6, R7, RZ ;  /* 0x0000000706007224 */ /* 0x000fe400078e02ff */
[----:B------:R-:W-:-:S07]  /*1c770*/  IMAD.MOV.U32 R6, RZ, RZ, R14 ;  /* 0x000000ffff067224 */ /* 0x000fce00078e000e */
[----:B------:R-:W-:Y:S05]  /*1c780*/  WARPSYNC.COLLECTIVE R15, `(.L_x_1653) ;  /* 0x000000000f087348 */ /* 0x000fea0003c00000 */
[----:B------:R0:W1:Y:S02]  /*1c790*/  SHFL.IDX P6, R14, R13, R12, R11 ;  /* 0x0000000c0d0e7389 */ /* 0x00006400000c000b */
[----:B01----:R-:W-:Y:S01]  /*1c7a0*/  ENDCOLLECTIVE ;  /* 0x000000000000791b */ /* 0x003fe20003800000 */
.L_x_1653:
        /* <DEDUP_REMOVED lines=21> */
.L_x_1654:
        /* <DEDUP_REMOVED lines=10> */
.L_x_1655:
        /* <DEDUP_REMOVED lines=11> */
.L_x_1656:
        /* <DEDUP_REMOVED lines=14> */
.L_x_1657:
[----:B------:R-:W-:Y:S01]  /*1cb30*/  IMAD.MOV.U32 R3, RZ, RZ, R14 ;  /* 0x000000ffff037224 */ /* 0x000fe200078e000e */
[----:B------:R-:W-:Y:S06]  /*1cb40*/  BRA `(.L_x_1658) ;  /* 0xffffff9400687947 */ /* 0x000fec000383ffff */
.L_x_1503:
        /* <DEDUP_REMOVED lines=27> */
.L_x_1660:
[----:B------:R-:W-:Y:S05]  /*1cd00*/  BSYNC B0 ;  /* 0x0000000000007941 */ /* 0x000fea0003800000 */
.L_x_1659:
        /* <DEDUP_REMOVED lines=11> */
.L_x_1661:
        /* <DEDUP_REMOVED lines=43> */
.L_x_1662:
        /* <DEDUP_REMOVED lines=18> */
.L_x_1663:
        /* <DEDUP_REMOVED lines=29> */
.L_x_1664:
        /* <DEDUP_REMOVED lines=13> */
.L_x_1665:
        /* <DEDUP_REMOVED lines=32> */
.L_x_1666:
        /* <DEDUP_REMOVED lines=9> */
.L_x_1667:
[----:B------:R-:W-:Y:S01]  /*1d6c0*/  IMAD.MOV.U32 R0, RZ, RZ, R14 ;  /* 0x000000ffff007224 */ /* 0x000fe200078e000e */
[----:B------:R-:W-:Y:S06]  /*1d6d0*/  BRA `(.L_x_1668) ;  /* 0xffffff9800407947 */ /* 0x000fec000383ffff */
.L_x_1508:
[----:B0-----:R-:W3:Y:S02]  /*1d6e0*/  LDL R2, [R1+0x4] ;  /* 0x0000040001027983 */ /* 0x001ee40000100800 */
[----:B---3--:R0:W3:Y:S02]  /*1d6f0*/  SYNCS.PHASECHK.TRANS64.TRYWAIT P0, [R2+URZ+0x38820], R0 ;  /* 0x03882000020075a7 */ /* 0x0080e4000800017f */
[----:B---3--:R-:W-:Y:S05]  /*1d700*/  @!P0 NANOSLEEP.SYNCS 0x989680 ;  /* 0x009896800000895d */ /* 0x008fea0003900000 */
[----:B------:R-:W3:Y:S02]  /*1d710*/  @!P0 SYNCS.PHASECHK.TRANS64 P0, [R2+URZ+0x38820], R0 ;  /* 0x03882000020085a7 */ /* 0x000ee4000800007f */
[----:B---3--:R-:W-:Y:S05]  /*1d720*/  @!P0 BRA `(.L_x_1508) ;  /* 0xfffffffc00ec8947 */ /* 0x008fea000383ffff */
[----:B------:R-:W-:Y:S05]  /*1d730*/  BRA `(.L_x_1669) ;  /* 0xffffff9c00007947 */ /* 0x000fea000383ffff */
.L_x_1512:
[----:B0-----:R0:W1:Y:S02]  /*1d740*/  SYNCS.PHASECHK.TRANS64.TRYWAIT P0, [R3+URZ+0x38860], R0 ;  /* 0x03886000030075a7 */ /* 0x001064000800017f */
[----:B-1----:R-:W-:Y:S05]  /*1d750*/  @!P0 NANOSLEEP.SYNCS 0x989680 ;  /* 0x009896800000895d */ /* 0x002fea0003900000 */
[----:B------:R-:W1:Y:S02]  /*1d760*/  @!P0 SYNCS.PHASECHK.TRANS64 P0, [R3+URZ+0x38860], R0 ;  /* 0x03886000030085a7 */ /* 0x000e64000800007f */
[----:B-1----:R-:W-:Y:S05]  /*1d770*/  @!P0 BRA `(.L_x_1512) ;  /* 0xfffffffc00f08947 */ /* 0x002fea000383ffff */
[----:B------:R-:W-:Y:S05]  /*1d780*/  BRA `(.L_x_1670) ;  /* 0xffffff9c00307947 */ /* 0x000fea000383ffff */
.L_x_1531:
[----:B-1----:R1:W3:Y:S02]  /*1d790*/  SYNCS.PHASECHK.TRANS64.TRYWAIT P0, [R2+URZ+0x38840], R5 ;  /* 0x03884005020075a7 */ /* 0x0022e4000800017f */
[----:B---3--:R-:W-:Y:S05]  /*1d7a0*/  @!P0 NANOSLEEP.SYNCS 0x989680 ;  /* 0x009896800000895d */ /* 0x008fea0003900000 */
[----:B------:R-:W3:Y:S02]  /*1d7b0*/  @!P0 SYNCS.PHASECHK.TRANS64 P0, [R2+URZ+0x38840], R5 ;  /* 0x03884005020085a7 */ /* 0x000ee4000800007f */
[----:B---3--:R-:W-:Y:S05]  /*1d7c0*/  @!P0 BRA `(.L_x_1531) ;  /* 0xfffffffc00f08947 */ /* 0x008fea000383ffff */
[----:B------:R-:W-:Y:S05]  /*1d7d0*/  BRA `(.L_x_1671) ;  /* 0xffffffa800607947 */ /* 0x000fea000383ffff */
.L_x_1536:
[----:B0-----:R0:W3:Y:S02]  /*1d7e0*/  SYNCS.PHASECHK.TRANS64.TRYWAIT P0, [R2+URZ+0x38860], R5 ;  /* 0x03886005020075a7 */ /* 0x0010e4000800017f */
[----:B---3--:R-:W-:Y:S05]  /*1d7f0*/  @!P0 NANOSLEEP.SYNCS 0x989680 ;  /* 0x009896800000895d */ /* 0x008fea0003900000 */
[----:B------:R-:W3:Y:S02]  /*1d800*/  @!P0 SYNCS.PHASECHK.TRANS64 P0, [R2+URZ+0x38860], R5 ;  /* 0x03886005020085a7 */ /* 0x000ee4000800007f */
[----:B---3--:R-:W-:Y:S05]  /*1d810*/  @!P0 BRA `(.L_x_1536) ;  /* 0xfffffffc00f08947 */ /* 0x008fea000383ffff */
[----:B------:R-:W-:Y:S05]  /*1d820*/  BRA `(.L_x_1672) ;  /* 0xffffffa800e87947 */ /* 0x000fea000383ffff */
.L_x_1551:
[----:B0-----:R0:W1:Y:S02]  /*1d830*/  SYNCS.PHASECHK.TRANS64.TRYWAIT P0, [R2+URZ+0x38840], R3 ;  /* 0x03884003020075a7 */ /* 0x001064000800017f */
[----:B-1----:R-:W-:Y:S05]  /*1d840*/  @!P0 NANOSLEEP.SYNCS 0x989680 ;  /* 0x009896800000895d */ /* 0x002fea0003900000 */
[----:B------:R-:W1:Y:S02]  /*1d850*/  @!P0 SYNCS.PHASECHK.TRANS64 P0, [R2+URZ+0x38840], R3 ;  /* 0x03884003020085a7 */ /* 0x000e64000800007f */
[----:B-1----:R-:W-:Y:S05]  /*1d860*/  @!P0 BRA `(.L_x_1551) ;  /* 0xfffffffc00f08947 */ /* 0x002fea000383ffff */
[----:B------:R-:W-:Y:S05]  /*1d870*/  BRA `(.L_x_1673) ;  /* 0xffffffb400f87947 */ /* 0x000fea000383ffff */
.L_x_1556:
[----:B-1----:R1:W3:Y:S02]  /*1d880*/  SYNCS.PHASECHK.TRANS64.TRYWAIT P0, [R2+URZ+0x38860], R3 ;  /* 0x03886003020075a7 */ /* 0x0022e4000800017f */
[----:B---3--:R-:W-:Y:S05]  /*1d890*/  @!P0 NANOSLEEP.SYNCS 0x989680 ;  /* 0x009896800000895d */ /* 0x008fea0003900000 */
[----:B------:R-:W3:Y:S02]  /*1d8a0*/  @!P0 SYNCS.PHASECHK.TRANS64 P0, [R2+URZ+0x38860], R3 ;  /* 0x03886003020085a7 */ /* 0x000ee4000800007f */
[----:B---3--:R-:W-:Y:S05]  /*1d8b0*/  @!P0 BRA `(.L_x_1556) ;  /* 0xfffffffc00f08947 */ /* 0x008fea000383ffff */
[----:B------:R-:W-:Y:S05]  /*1d8c0*/  BRA `(.L_x_1674) ;  /* 0xffffffb8007c7947 */ /* 0x000fea000383ffff */
.L_x_1571:
[----:B0-----:R0:W1:Y:S02]  /*1d8d0*/  SYNCS.PHASECHK.TRANS64.TRYWAIT P0, [R2+URZ+0x38840], R3 ;  /* 0x03884003020075a7 */ /* 0x001064000800017f */
[----:B-1----:R-:W-:Y:S05]  /*1d8e0*/  @!P0 NANOSLEEP.SYNCS 0x989680 ;  /* 0x009896800000895d */ /* 0x002fea0003900000 */
[----:B------:R-:W1:Y:S02]  /*1d8f0*/  @!P0 SYNCS.PHASECHK.TRANS64 P0, [R2+URZ+0x38840], R3 ;  /* 0x03884003020085a7 */ /* 0x000e64000800007f */
[----:B-1----:R-:W-:Y:S05]  /*1d900*/  @!P0 BRA `(.L_x_1571) ;  /* 0xfffffffc00f08947 */ /* 0x002fea000383ffff */
[----:B------:R-:W-:Y:S05]  /*1d910*/  BRA `(.L_x_1675) ;  /* 0xffffffc400687947 */ /* 0x000fea000383ffff */
.L_x_1576:
[----:B-1----:R1:W3:Y:S02]  /*1d920*/  SYNCS.PHASECHK.TRANS64.TRYWAIT P0, [R2+URZ+0x38860], R3 ;  /* 0x03886003020075a7 */ /* 0x0022e4000800017f */
[----:B---3--:R-:W-:Y:S05]  /*1d930*/  @!P0 NANOSLEEP.SYNCS 0x989680 ;  /* 0x009896800000895d */ /* 0x008fea0003900000 */
[----:B------:R-:W3:Y:S02]  /*1d940*/  @!P0 SYNCS.PHASECHK.TRANS64 P0, [R2+URZ+0x38860], R3 ;  /* 0x03886003020085a7 */ /* 0x000ee4000800007f */
[----:B---3--:R-:W-:Y:S05]  /*1d950*/  @!P0 BRA `(.L_x_1576) ;  /* 0xfffffffc00f08947 */ /* 0x008fea000383ffff */
[----:B------:R-:W-:Y:S05]  /*1d960*/  BRA `(.L_x_1676) ;  /* 0xffffffc400f07947 */ /* 0x000fea000383ffff */
.L_x_1592:
[----:B------:R-:W-:Y:S01]  /*1d970*/  BSSY B0, `(.L_x_1677) ;  /* 0x0000008000007945 */ /* 0x000fe20003800000 */
[----:B------:R-:W-:Y:S02]  /*1d980*/  IMAD.MOV.U32 R13, RZ, RZ, R16 ;  /* 0x000000ffff0d7224 */ /* 0x000fe400078e0010 */
[----:B------:R-:W-:Y:S02]  /*1d990*/  IMAD.MOV.U32 R12, RZ, RZ, RZ ;  /* 0x000000ffff0c7224 */ /* 0x000fe400078e00ff */
[----:B------:R-:W-:Y:S02]  /*1d9a0*/  IMAD.MOV.U32 R11, RZ, RZ, 0x1f ;  /* 0x0000001fff0b7424 */ /* 0x000fe400078e00ff */
[----:B------:R-:W-:-:S07]  /*1d9b0*/  IMAD.MOV.U32 R15, RZ, RZ, -0x1 ;  /* 0xffffffffff0f7424 */ /* 0x000fce00078e00ff */
[----:B-12---:R-:W-:Y:S05]  /*1d9c0*/  WARPSYNC.COLLECTIVE R15, `(.L_x_1678) ;  /* 0x000000000f087348 */ /* 0x006fea0003c00000 */
[----:B------:R0:W3:Y:S02]  /*1d9d0*/  SHFL.IDX P6, R14, R13, R12, R11 ;  /* 0x0000000c0d0e7389 */ /* 0x0000e400000c000b */
[----:B0123--:R-:W-:Y:S01]  /*1d9e0*/  ENDCOLLECTIVE ;  /* 0x000000000000791b */ /* 0x00ffe20003800000 */
.L_x_1678:
[----:B------:R-:W-:Y:S05]  /*1d9f0*/  BSYNC B0 ;  /* 0x0000000000007941 */ /* 0x000fea0003800000 */
.L_x_1677:
        /* <DEDUP_REMOVED lines=9> */
.L_x_1679:
        /* <DEDUP_REMOVED lines=18> */
.L_x_1680:
        /* <DEDUP_REMOVED lines=8> */
.L_x_1681:
        /* <DEDUP_REMOVED lines=8> */
.L_x_1682:
        /* <DEDUP_REMOVED lines=8> */
.L_x_1683:
        /* <DEDUP_REMOVED lines=8> */
.L_x_1684:
        /* <DEDUP_REMOVED lines=9> */
.L_x_1685:
[----:B------:R-:W-:Y:S01]  /*1de40*/  IMAD.MOV.U32 R6, RZ, RZ, R14 ;  /* 0x000000ffff067224 */ /* 0x000fe200078e000e */
[----:B------:R-:W-:Y:S06]  /*1de50*/  BRA `(.L_x_1686) ;  /* 0xffffffd000487947 */ /* 0x000fec000383ffff */
.L_x_1597:
        /* <DEDUP_REMOVED lines=8> */
.L_x_1688:
[----:B------:R-:W-:Y:S05]  /*1dee0*/  BSYNC B0 ;  /* 0x0000000000007941 */ /* 0x000fea0003800000 */
.L_x_1687:
        /* <DEDUP_REMOVED lines=10> */
.L_x_1689:
        /* <DEDUP_REMOVED lines=8> */
.L_x_1690:
        /* <DEDUP_REMOVED lines=8> */
.L_x_1691:
        /* <DEDUP_REMOVED lines=8> */
.L_x_1692:
        /* <DEDUP_REMOVED lines=9> */
.L_x_1693:
[----:B------:R-:W-:Y:S01]  /*1e1a0*/  IMAD.MOV.U32 R6, RZ, RZ, R14 ;  /* 0x000000ffff067224 */ /* 0x000fe200078e000e */
[----:B------:R-:W-:Y:S06]  /*1e1b0*/  BRA `(.L_x_1694) ;  /* 0xffffffd0000c7947 */ /* 0x000fec000383ffff */
.L_x_1599:
[----:B------:R-:W-:Y:S01]  /*1e1c0*/  BSSY B0, `(.L_x_1695) ;  /* 0x0000006000007945 */ /* 0x000fe20003800000 */
[----:B------:R-:W-:Y:S01]  /*1e1d0*/  PLOP3.LUT P6, PT, P6, PT, PT, 0x8, 0x0 ;  /* 0x000000000000781c */ /* 0x000fe200037ce170 */
[----:B------:R-:W-:-:S12]  /*1e1e0*/  IMAD.MOV.U32 R15, RZ, RZ, -0x1 ;  /* 0xffffffffff0f7424 */ /* 0x000fd800078e00ff */
[----:B0-2---:R-:W-:Y:S05]  /*1e1f0*/  WARPSYNC.COLLECTIVE R15, `(.L_x_1696) ;  /* 0x000000000f087348 */ /* 0x005fea0003c00000 */
[----:B------:R-:W-:Y:S01]  /*1e200*/  VOTE.ANY R14, PT, P6 ;  /* 0x00000000000e7806 */ /* 0x000fe200030e0100 */
[----:B0-2---:R-:W-:Y:S06]  /*1e210*/  ENDCOLLECTIVE ;  /* 0x000000000000791b */ /* 0x005fec0003800000 */
.L_x_1696:
[----:B------:R-:W-:Y:S05]  /*1e220*/  BSYNC B0 ;  /* 0x0000000000007941 */ /* 0x000fea0003800000 */
.L_x_1695:
        /* <DEDUP_REMOVED lines=9> */
.L_x_1697:
[----:B------:R-:W-:Y:S01]  /*1e2c0*/  IMAD.MOV.U32 R17, RZ, RZ, R14 ;  /* 0x000000ffff117224 */ /* 0x000fe200078e000e */
[----:B------:R-:W-:Y:S06]  /*1e2d0*/  BRA `(.L_x_1698) ;  /* 0xffffffcc00fc7947 */ /* 0x000fec000383ffff */
.L_x_1601:
[----:B------:R-:W-:Y:S01]  /*1e2e0*/  BSSY B0, `(.L_x_1699) ;  /* 0x0000007000007945 */ /* 0x000fe20003800000 */
[----:B------:R-:W-:Y:S02]  /*1e2f0*/  IMAD.MOV.U32 R13, RZ, RZ, R2 ;  /* 0x000000ffff0d7224 */ /* 0x000fe400078e0002 */
[----:B------:R-:W-:Y:S02]  /*1e300*/  IMAD.MOV.U32 R11, RZ, RZ, 0x1f ;  /* 0x0000001fff0b7424 */ /* 0x000fe400078e00ff */
[----:B------:R-:W-:-:S07]  /*1e310*/  IMAD.MOV.U32 R15, RZ, RZ, -0x1 ;  /* 0xffffffffff0f7424 */ /* 0x000fce00078e00ff */
[----:B0-23--:R-:W-:Y:S05]  /*1e320*/  WARPSYNC.COLLECTIVE R15, `(.L_x_1700) ;  /* 0x000000000f087348 */ /* 0x00dfea0003c00000 */
[----:B------:R1:W4:Y:S02]  /*1e330*/  SHFL.IDX P6, R14, R13, R12, R11 ;  /* 0x0000000c0d0e7389 */ /* 0x00032400000c000b */
[----:B01234-:R-:W-:Y:S01]  /*1e340*/  ENDCOLLECTIVE ;  /* 0x000000000000791b */ /* 0x01ffe20003800000 */
.L_x_1700:
[----:B------:R-:W-:Y:S05]  /*1e350*/  BSYNC B0 ;  /* 0x0000000000007941 */ /* 0x000fea0003800000 */
.L_x_1699:
[----:B------:R-:W-:Y:S01]  /*1e360*/  IMAD.MOV.U32 R2, RZ, RZ, R14 ;  /* 0x000000ffff027224 */ /* 0x000fe200078e000e */
[----:B------:R-:W-:Y:S06]  /*1e370*/  BRA `(.L_x_1701) ;  /* 0xffffffcc00f07947 */ /* 0x000fec000383ffff */
.L_x_1605:
[----:B0-----:R0:W1:Y:S02]  /*1e380*/  SYNCS.PHASECHK.TRANS64.TRYWAIT P0, [R0+URZ+0x38820], R3 ;  /* 0x03882003000075a7 */ /* 0x001064000800017f */
[----:B-1----:R-:W-:Y:S05]  /*1e390*/  @!P0 NANOSLEEP.SYNCS 0x989680 ;  /* 0x009896800000895d */ /* 0x002fea0003900000 */
[----:B------:R-:W1:Y:S02]  /*1e3a0*/  @!P0 SYNCS.PHASECHK.TRANS64 P0, [R0+URZ+0x38820], R3 ;  /* 0x03882003000085a7 */ /* 0x000e64000800007f */
[----:B-1----:R-:W-:Y:S05]  /*1e3b0*/  @!P0 BRA `(.L_x_1605) ;  /* 0xfffffffc00f08947 */ /* 0x002fea000383ffff */
[----:B------:R-:W-:Y:S05]  /*1e3c0*/  BRA `(.L_x_1702) ;  /* 0xffffffd000e87947 */ /* 0x000fea000383ffff */
.L_x_1606:
        /* <DEDUP_REMOVED lines=11> */
.L_x_1704:
[----:B------:R-:W-:Y:S05]  /*1e480*/  BSYNC B0 ;  /* 0x0000000000007941 */ /* 0x000fea0003800000 */
.L_x_1703:
[----:B------:R-:W-:Y:S05]  /*1e490*/  BRA `(.L_x_1705) ;  /* 0xffffffd000d07947 */ /* 0x000fea000383ffff */
.L_x_1607:
[----:B------:R-:W-:Y:S01]  /*1e4a0*/  BSSY B0, `(.L_x_1706) ;  /* 0x0000006000007945 */ /* 0x000fe20003800000 */
[----:B------:R-:W-:-:S07]  /*1e4b0*/  IMAD.MOV.U32 R15, RZ, RZ, -0x1 ;  /* 0xffffffffff0f7424 */ /* 0x000fce00078e00ff */
[----:B012---:R-:W-:Y:S05]  /*1e4c0*/  WARPSYNC.COLLECTIVE R15, `(.L_x_1707) ;  /* 0x000000000f0c7348 */ /* 0x007fea0003c00000 */
[----:B------:R-:W-:Y:S02]  /*1e4d0*/  ELECT P6, UR62, PT ;  /* 0x00000000003e782f */ /* 0x000fe400038c0000 */
[----:B------:R-:W-:Y:S01]  /*1e4e0*/  MOV R14, UR62 ;  /* 0x0000003e000e7c02 */ /* 0x000fe20008000f00 */
[----:B012---:R-:W-:Y:S10]  /*1e4f0*/  ENDCOLLECTIVE ;  /* 0x000000000000791b */ /* 0x007ff40003800000 */
.L_x_1707:
[----:B------:R-:W-:Y:S05]  /*1e500*/  BSYNC B0 ;  /* 0x0000000000007941 */ /* 0x000fea0003800000 */
.L_x_1706:
[----:B------:R-:W-:Y:S05]  /*1e510*/  BRA `(.L_x_1708) ;  /* 0xffffffd000c47947 */ /* 0x000fea000383ffff */
.L_x_1609:
[----:B0-----:R0:W1:Y:S02]  /*1e520*/  SYNCS.PHASECHK.TRANS64.TRYWAIT P0, [R6+URZ], R5 ;  /* 0x00000005060075a7 */ /* 0x001064000800017f */
[----:B-1----:R-:W-:Y:S05]  /*1e530*/  @!P0 NANOSLEEP.SYNCS 0x989680 ;  /* 0x009896800000895d */ /* 0x002fea0003900000 */
[----:B------:R-:W1:Y:S02]  /*1e540*/  @!P0 SYNCS.PHASECHK.TRANS64 P0, [R6+URZ], R5 ;  /* 0x00000005060085a7 */ /* 0x000e64000800007f */
[----:B-1----:R-:W-:Y:S05]  /*1e550*/  @!P0 BRA `(.L_x_1609) ;  /* 0xfffffffc00f08947 */ /* 0x002fea000383ffff */
[----:B------:R-:W-:Y:S05]  /*1e560*/  BRA `(.L_x_1709) ;  /* 0xffffffd400007947 */ /* 0x000fea000383ffff */
.L_x_1610:
[----:B-1----:R1:W3:Y:S02]  /*1e570*/  SYNCS.PHASECHK.TRANS64.TRYWAIT P0, [R7+URZ], R2 ;  /* 0x00000002070075a7 */ /* 0x0022e4000800017f */
[----:B---3--:R-:W-:Y:S05]  /*1e580*/  @!P0 NANOSLEEP.SYNCS 0x989680 ;  /* 0x009896800000895d */ /* 0x008fea0003900000 */
[----:B------:R-:W3:Y:S02]  /*1e590*/  @!P0 SYNCS.PHASECHK.TRANS64 P0, [R7+URZ], R2 ;  /* 0x00000002070085a7 */ /* 0x000ee4000800007f */
[----:B---3--:R-:W-:Y:S05]  /*1e5a0*/  @!P0 BRA `(.L_x_1610) ;  /* 0xfffffffc00f08947 */ /* 0x008fea000383ffff */
[----:B------:R-:W-:Y:S05]  /*1e5b0*/  BRA `(.L_x_1710) ;  /* 0xffffffd000f47947 */ /* 0x000fea000383ffff */
.L_x_1612:
[----:B---3--:R3:W4:Y:S02]  /*1e5c0*/  SYNCS.PHASECHK.TRANS64.TRYWAIT P0, [R4+URZ], R5 ;  /* 0x00000005040075a7 */ /* 0x008724000800017f */
[----:B----4-:R-:W-:Y:S05]  /*1e5d0*/  @!P0 NANOSLEEP.SYNCS 0x989680 ;  /* 0x009896800000895d */ /* 0x010fea0003900000 */
[----:B------:R-:W4:Y:S02]  /*1e5e0*/  @!P0 SYNCS.PHASECHK.TRANS64 P0, [R4+URZ], R5 ;  /* 0x00000005040085a7 */ /* 0x000f24000800007f */
[----:B----4-:R-:W-:Y:S05]  /*1e5f0*/  @!P0 BRA `(.L_x_1612) ;  /* 0xfffffffc00f08947 */ /* 0x010fea000383ffff */
[----:B------:R-:W-:Y:S05]  /*1e600*/  BRA `(.L_x_1711) ;  /* 0xffffffd000fc7947 */ /* 0x000fea000383ffff */
.L_x_1712:
        /* <DEDUP_REMOVED lines=15> */
.L_x_5872:


//--------------------- .text._ZN7cutlass13device_kernelIN5flash11enable_sm90INS1_16FlashAttnFwdSm90INS1_25CollectiveMainloopFwdSm90ILi2EN4cute5tupleIJNS5_1CILi1EEES8_S8_EEENS6_IJNS7_ILi64EEESA_SA_EEELi512ENS_6half_tEfNS_4arch4Sm90ELb0ELb1ELb0ELb0ELb0ELb0ELb0ELb0ELb0ELb1ELb0ELb0EEENS1_21CollectiveEpilogueFwdINS6_IJSA_NS7_ILi512EEESA_EEES9_SC_SE_Li256ELb0ELb1ELb0ELb0EEENS1_30DynamicPersistentTileSchedulerILi256ELi128ELb0ELb1ELb1EEEEEEEEEvNT_6ParamsE --------------------------
	.section	.text._ZN7cutlass13device_kernelIN5flash11enable_sm90INS1_16FlashAttnFwdSm90INS1_25CollectiveMainloopFwdSm90ILi2EN4cute5tupleIJNS5_1CILi1EEES8_S8_EEENS6_IJNS7_ILi64EEESA_SA_EEELi512ENS_6half_tEfNS_4arch4Sm90ELb0ELb1ELb0ELb0ELb0ELb0ELb0ELb0ELb0ELb1ELb0ELb0EEENS1_21CollectiveEpilogueFwdINS6_IJSA_NS7_ILi512EEESA_EEES9_SC_SE_Li256ELb0ELb1ELb0ELb0EEENS1_30DynamicPersistentTileSchedulerILi256ELi128ELb0ELb1ELb1EEEEEEEEEvNT_6ParamsE,"ax",@progbits
	.align	128
.text._ZN7cutlass13device_kernelIN5flash11enable_sm90INS1_16FlashAttnFwdSm90INS1_25CollectiveMainloopFwdSm90ILi2EN4cute5tupleIJNS5_1CILi1EEES8_S8_EEENS6_IJNS7_ILi64EEESA_SA_EEELi512ENS_6half_tEfNS_4arch4Sm90ELb0ELb1ELb0ELb0ELb0ELb0ELb0ELb0ELb0ELb1ELb0ELb0EEENS1_21CollectiveEpilogueFwdINS6_IJSA_NS7_ILi512EEESA_EEES9_SC_SE_Li256ELb0ELb1ELb0ELb0EEENS1_30DynamicPersistentTileSchedulerILi256ELi128ELb0ELb1ELb1EEEEEEEEEvNT_6ParamsE:
        .type           _ZN7cutlass13device_kernelIN5flash11enable_sm90INS1_16FlashAttnFwdSm90INS1_25CollectiveMainloopFwdSm90ILi2EN4cute5tupleIJNS5_1CILi1EEES8_S8_EEENS6_IJNS7_ILi64EEESA_SA_EEELi512ENS_6half_tEfNS_4arch4Sm90ELb0ELb1ELb0ELb0ELb0ELb0ELb0ELb0ELb0ELb1ELb0ELb0EEENS1_21CollectiveEpilogueFwdINS6_IJSA_NS7_ILi512EEESA_EEES9_SC_SE_Li256ELb0ELb1ELb0ELb0EEENS1_30DynamicPersistentTileSchedulerILi256ELi128ELb0ELb1ELb1EEEEEEEEEvNT_6ParamsE,@function
        .size           _ZN7cutlass13device_kernelIN5flash11enable_sm90INS1_16FlashAttnFwdSm90INS1_25CollectiveMainloopFwdSm90ILi2EN4cute5tupleIJNS5_1CILi1EEES8_S8_EEENS6_IJNS7_ILi64EEESA_SA_EEELi512ENS_6half_tEfNS_4arch4Sm90ELb0ELb1ELb0ELb0ELb0ELb0ELb0ELb0ELb0ELb1ELb0ELb0EEENS1_21CollectiveEpilogueFwdINS6_IJSA_NS7_ILi512EEESA_EEES9_SC_SE_Li256ELb0ELb1ELb0ELb0EEENS1_30DynamicPersistentTileSchedulerILi256ELi128ELb0ELb1ELb1EEEEEEEEEvNT_6ParamsE,(.L_x_5873 - _ZN7cutlass13device_kernelIN5flash11enable_sm90INS1_16FlashAttnFwdSm90INS1_25CollectiveMainloopFwdSm90ILi2EN4cute5tupleIJNS5_1CILi1EEES8_S8_EEENS6_IJNS7_ILi64EEESA_SA_EEELi512ENS_6half_tEfNS_4arch4Sm90ELb0ELb1ELb0ELb0ELb0ELb0ELb0ELb0ELb0ELb1ELb0ELb0EEENS1_21CollectiveEpilogueFwdINS6_IJSA_NS7_ILi512EEESA_EEES9_SC_SE_Li256ELb0ELb1ELb0ELb0EEENS1_30DynamicPersistentTileSchedulerILi256ELi128ELb0ELb1ELb1EEEEEEEEEvNT_6ParamsE)
        .other          _ZN7cutlass13device_kernelIN5flash11enable_sm90INS1_16FlashAttnFwdSm90INS1_25CollectiveMainloopFwdSm90ILi2EN4cute5tupleIJNS5_1CILi1EEES8_S8_EEENS6_IJNS7_ILi64EEESA_SA_EEELi512ENS_6half_tEfNS_4arch4Sm90ELb0ELb1ELb0ELb0ELb0ELb0ELb0ELb0ELb0ELb1ELb0ELb0EEENS1_21CollectiveEpilogueFwdINS6_IJSA_NS7_ILi512EEESA_EEES9_SC_SE_Li256ELb0ELb1ELb0ELb0EEENS1_30DynamicPersistentTileSchedulerILi256ELi128ELb0ELb1ELb1EEEEEEEEEvNT_6ParamsE,@"STO_CUDA_ENTRY STV_DEFAULT"
_ZN7cutlass13device_kernelIN5flash11enable_sm90INS1_16FlashAttnFwdSm90INS1_25CollectiveMainloopFwdSm90ILi2EN4cute5tupleIJNS5_1CILi1EEES8_S8_EEENS6_IJNS7_ILi64EEESA_SA_EEELi512ENS_6half_tEfNS_4arch4Sm90ELb0ELb1ELb0ELb0ELb0ELb0ELb0ELb0ELb0ELb1ELb0ELb0EEENS1_21CollectiveEpilogueFwdINS6_IJSA_NS7_ILi512EEESA_EEES9_SC_SE_Li256ELb0ELb1ELb0ELb0EEENS1_30DynamicPersistentTileSchedulerILi256ELi128ELb0ELb1ELb1EEEEEEEEEvNT_6ParamsE:
        /* <DEDUP_REMOVED lines=18> */
.L_x_1714:
[----:B------:R-:W-:Y:S05]  /*0120*/  BSYNC B0 ;  /* 0x0000000000007941 */ /* 0x000fea0003800000 */
.L_x_1713:
        /* <DEDUP_REMOVED lines=37> */
.L_x_1715:
        /* <DEDUP_REMOVED lines=22> */
.L_x_1716:
        /* <DEDUP_REMOVED lines=18> */
.L_x_1717:
        /* <DEDUP_REMOVED lines=22> */
.L_x_1718:
        /* <DEDUP_REMOVED lines=22> */
.L_x_1719:
[----:B------:R-:W-:Y:S01]  /*08c0*/  PLOP3.LUT P0, PT, PT, PT, UP0, 0x80, 0x0 ;  /* 0x000000000000781c */ /* 0x000fe20003f0f008 */
[----:B------:R-:W-:Y:S01]  /*08d0*/  UMOV UR41, 0x1 ;  /* 0x0000000100297882 */ /* 0x000fe20000000000 */
[----:B------:R-:W-:Y:S01]  /*08e0*/  NOP ;  /* 0x0000000000007918 */ /* 0x000fe20000000000 */
[----:B------:R-:W-:Y:S01]  /*08f0*/  USEL UR41, UR41, 0x2, !UP0 ;  /* 0x0000000229297887 */ /* 0x000fe2000c000000 */
[----:B------:R-:W-:Y:S01]  /*0900*/  ULDC.64 UR46, c[0x0][0x208] ;  /* 0x00008200002e7ab9 */ /* 0x000fe20000000a00 */
[----:B012-4-:R-:W-:Y:S08]  /*0910*/  BAR.SYNC.DEFER_BLOCKING 0x0 ;  /* 0x0000000000007b1d */ /* 0x017ff00000010000 */
[----:B------:R-:W-:Y:S05]  /*0920*/  @!P0 BRA `(.L_x_1720) ;  /* 0x000000f000348947 */ /* 0x000fea0003800000 */
.L_x_1721:
[----:B------:R-:W-:-:S08]  /*0930*/  NOP ;  /* 0x0000000000007918 */ /* 0x000fd00000000000 */
[----:B------:R-:W0:Y:S02]  /*0940*/  USETMAXREG.TRY_ALLOC.CTAPOOL UP0, 0xf0 ;  /* 0x000000f0000079c8 */ /* 0x000e240008000600 */
[----:B0-----:R-:W-:-:S13]  /*0950*/  PLOP3.LUT P0, PT, PT, PT, UP0, 0x80, 0x0 ;  /* 0x000000000000781c */ /* 0x001fda0003f0f008 */
[----:B------:R-:W-:Y:S05]  /*0960*/  @!P0 BRA `(.L_x_1721) ;  /* 0xfffffffc00f08947 */ /* 0x000fea000383ffff */
[----:B------:R-:W-:Y:S01]  /*0970*/  LOP3.LUT R2, R0, 0xffffff80, RZ, 0xc0, !PT ;  /* 0xffffff8000027812 */ /* 0x000fe200078ec0ff */
[----:B------:R-:W0:Y:S08]  /*0980*/  S2UR UR4, SR_CTAID.X ;  /* 0x00000000000479c3 */ /* 0x000e300000002500 */
[----:B------:R-:W-:Y:S06]  /*0990*/  BAR.ARV 0x4, 0x180 ;  /* 0x0106000000007b1d */ /* 0x000fec0000002000 */
[----:B------:R-:W-:-:S02]  /*09a0*/  ISETP.NE.AND P0, PT, R2, 0x80, PT ;  /* 0x000000800200780c */ /* 0x000fc40003f05270 */
[----:B------:R-:W0:Y:S11]  /*09b0*/  LDC R2, c[0x0][0xc38] ;  /* 0x00030e00ff027b82 */ /* 0x000e360000000800 */
        /* <DEDUP_REMOVED lines=17> */
[----:B------:R-:W-:Y:S02]  /*0ad0*/  LOP3.LUT R13, R8, 0xfffffffc, RZ, 0xc0, !PT ;  /* 0xfffffffc080d7812 */ /* 0x000fe400078ec0ff */
[----:B------:R-:W-:Y:S02]  /*0ae0*/  LEA.HI R2, R0, R5, RZ, 0x1 ;  /* 0x0000000500027211 */ /* 0x000fe400078f08ff */
[CC--:B------:R-:W-:Y:S01]  /*0af0*/  LEA.HI R7, R3.reuse, R216.reuse, RZ, 0x7 ;  /* 0x000000d803077211 */ /* 0x0c0fe200078f38ff */
[----:B------:R-:W-:Y:S01]  /*0b00*/  IMAD.IADD R13, R216, 0x1, -R13 ;  /* 0x00000001d80d7824 */ /* 0x000fe200078e0a0d */
[----:B------:R-:W-:Y:S02]  /*0b10*/  LOP3.LUT R4, R2, 0x1ffffffe, RZ, 0xc0, !PT ;  /* 0x1ffffffe02047812 */ /* 0x000fe400078ec0ff */
[----:B------:R-:W-:-:S02]  /*0b20*/  LEA.HI R2, R3, R216, RZ, 0x5 ;  /* 0x000000d803027211 */ /* 0x000fc400078f28ff */
[----:B------:R-:W-:Y:S01]  /*0b30*/  LOP3.LUT R11, R7, 0xffffff80, RZ, 0xc0, !PT ;  /* 0xffffff80070b7812 */ /* 0x000fe200078ec0ff */
[----:B------:R-:W-:Y:S01]  /*0b40*/  IMAD.IADD R6, R5, 0x1, -R4 ;  /* 0x0000000105067824 */ /* 0x000fe200078e0a04 */
[----:B------:R-:W-:Y:S01]  /*0b50*/  LOP3.LUT R5, R0, 0xfffffff0, RZ, 0xc0, !PT ;  /* 0xfffffff000057812 */ /* 0x000fe200078ec0ff */
[----:B0-----:R-:W-:Y:S01]  /*0b60*/  ULEA UR43, UR5, UR43, 0x18 ;  /* 0x0000002b052b7291 */ /* 0x001fe2000f8ec03f */
[--C-:B------:R-:W-:Y:S01]  /*0b70*/  SHF.R.S32.HI R4, RZ, 0x5, R2.reuse ;  /* 0x00000005ff047819 */ /* 0x100fe20000011402 */
[C---:B------:R-:W-:Y:S01]  /*0b80*/  IMAD.IADD R11, R216.reuse, 0x1, -R11 ;  /* 0x00000001d80b7824 */ /* 0x040fe200078e0a0b */
[----:B------:R-:W-:Y:S01]  /*0b90*/  SHF.R.S32.HI R9, RZ, 0x1f, R2 ;  /* 0x0000001fff097819 */ /* 0x000fe20000011402 */
[----:B------:R-:W-:Y:S01]  /*0ba0*/  IMAD.IADD R5, R216, 0x1, -R5 ;  /* 0x00000001d8057824 */ /* 0x000fe200078e0a05 */
[----:B------:R-:W-:Y:S01]  /*0bb0*/  LEA.HI R10, R13, R13, RZ, 0x1 ;  /* 0x0000000d0d0a7211 */ /* 0x000fe200078f08ff */
[----:B------:R-:W-:Y:S01]  /*0bc0*/  IMAD.SHL.U32 R6, R6, 0x8, RZ ;  /* 0x0000000806067824 */ /* 0x000fe200078e00ff */
[----:B------:R-:W-:-:S02]  /*0bd0*/  LEA.HI R9, R9, R4, RZ, 0x2 ;  /* 0x0000000409097211 */ /* 0x000fc400078f10ff */
[----:B------:R-:W-:Y:S02]  /*0be0*/  SHF.R.S32.HI R2, RZ, 0x1f, R5 ;  /* 0x0000001fff027819 */ /* 0x000fe40000011405 */
[----:B------:R-:W-:Y:S02]  /*0bf0*/  SHF.R.S32.HI R212, RZ, 0x7, R7 ;  /* 0x00000007ffd47819 */ /* 0x000fe40000011407 */
[----:B------:R-:W-:Y:S02]  /*0c00*/  LEA.HI R8, R2, R5, RZ, 0x3 ;  /* 0x0000000502087211 */ /* 0x000fe400078f18ff */
[----:B------:R-:W-:Y:S01]  /*0c10*/  LOP3.LUT R9, R9, 0x3ffffc, RZ, 0xc0, !PT ;  /* 0x003ffffc09097812 */ /* 0x000fe200078ec0ff */
[----:B------:R-:W-:Y:S01]  /*0c20*/  IMAD R12, R212, 0x100, R5 ;  /* 0x00000100d40c7824 */ /* 0x000fe200078e0205 */
[----:B------:R-:W-:Y:S02]  /*0c30*/  LOP3.LUT R14, R10, 0x1ffffffe, RZ, 0xc0, !PT ;  /* 0x1ffffffe0a0e7812 */ /* 0x000fe400078ec0ff */
[----:B------:R-:W-:Y:S01]  /*0c40*/  SHF.R.S32.HI R0, RZ, 0x1f, R11 ;  /* 0x0000001fff007819 */ /* 0x000fe2000001140b */
[----:B------:R-:W-:Y:S01]  /*0c50*/  IMAD.IADD R9, R4, 0x1, -R9 ;  /* 0x0000000104097824 */ /* 0x000fe200078e0a09 */
[C---:B------:R-:W-:Y:S01]  /*0c60*/  LOP3.LUT R10, R8.reuse, 0xfffffff8, RZ, 0xc0, !PT ;  /* 0xfffffff8080a7812 */ /* 0x040fe200078ec0ff */
[----:B------:R-:W-:Y:S01]  /*0c70*/  IMAD.SHL.U32 R8, R8, 0x40, RZ ;  /* 0x0000004008087824 */ /* 0x000fe200078e00ff */
[CC--:B------:R-:W-:Y:S01]  /*0c80*/  LEA.HI R2, R0.reuse, R11.reuse, RZ, 0x2 ;  /* 0x0000000b00027211 */ /* 0x0c0fe200078f10ff */
[----:B------:R-:W-:Y:S01]  /*0c90*/  IMAD R215, R9, 0x10, R12 ;  /* 0x0000001009d77824 */ /* 0x000fe200078e020c */
[----:B------:R-:W-:Y:S01]  /*0ca0*/  LEA.HI R3, R3, R216, RZ, 0x3 ;  /* 0x000000d803037211 */ /* 0x000fe200078f18ff */
[----:B------:R-:W-:Y:S01]  /*0cb0*/  IMAD.IADD R10, R5, 0x1, -R10 ;  /* 0x00000001050a7824 */ /* 0x000fe200078e0a0a */
[----:B------:R-:W-:Y:S01]  /*0cc0*/  LEA.HI R5, R0, R11, RZ, 0x5 ;  /* 0x0000000b00057211 */ /* 0x000fe200078f28ff */
[----:B------:R-:W-:Y:S01]  /*0cd0*/  IMAD.U32 R215, R215, 0x40, R6 ;  /* 0x00000040d7d77824 */ /* 0x000fe200078e0006 */
[----:B------:R-:W-:Y:S01]  /*0ce0*/  LOP3.LUT R12, R2, 0x7ffffffc, RZ, 0xc0, !PT ;  /* 0x7ffffffc020c7812 */ /* 0x000fe200078ec0ff */
[----:B------:R-:W-:Y:S01]  /*0cf0*/  IMAD.IADD R185, R13, 0x1, -R14 ;  /* 0x000000010db97824 */ /* 0x000fe200078e0a0e */
[----:B------:R-:W-:-:S02]  /*0d00*/  SHF.R.S32.HI R0, RZ, 0x2, R2 ;  /* 0x00000002ff007819 */ /* 0x000fc40000011402 */
[----:B------:R-:W-:Y:S01]  /*0d10*/  SHF.R.S32.HI R9, RZ, 0x1f, R2 ;  /* 0x0000001fff097819 */ /* 0x000fe20000011402 */
[----:B------:R-:W-:Y:S01]  /*0d20*/  IMAD.SHL.U32 R2, R10, 0x40, RZ ;  /* 0x000000400a027824 */ /* 0x000fe200078e00ff */
[----:B------:R-:W-:Y:S01]  /*0d30*/  LOP3.LUT R13, R8, 0x7ffffe00, RZ, 0xc0, !PT ;  /* 0x7ffffe00080d7812 */ /* 0x000fe200078ec0ff */
[----:B------:R-:W-:Y:S01]  /*0d40*/  IMAD.IADD R12, R11, 0x1, -R12 ;  /* 0x000000010b0c7824 */ /* 0x000fe200078e0a0c */
[----:B------:R-:W-:Y:S02]  /*0d50*/  LEA.HI R9, R9, R0, RZ, 0x3 ;  /* 0x0000000009097211 */ /* 0x000fe400078f18ff */
[----:B------:R-:W-:Y:S01]  /*0d60*/  LOP3.LUT R11, R2, 0x1c0, RZ, 0xc0, !PT ;  /* 0x000001c0020b7812 */ /* 0x000fe200078ec0ff */
[----:B------:R-:W-:Y:S01]  /*0d70*/  IMAD R13, R4, 0x400, R13 ;  /* 0x00000400040d7824 */ /* 0x000fe200078e020d */
[----:B------:R-:W-:Y:S01]  /*0d80*/  LOP3.LUT R9, R9, 0xfffffff8, RZ, 0xc0, !PT ;  /* 0xfffffff809097812 */ /* 0x000fe200078ec0ff */
[----:B------:R-:W-:Y:S01]  /*0d90*/  IMAD.SHL.U32 R2, R12, 0x2, RZ ;  /* 0x000000020c027824 */ /* 0x000fe200078e00ff */
[----:B------:R-:W-:-:S02]  /*0da0*/  LOP3.LUT R6, R11, 0x8, R6, 0xf8, !PT ;  /* 0x000000080b067812 */ /* 0x000fc400078ef806 */
[----:B------:R-:W-:Y:S01]  /*0db0*/  SHF.R.U32.HI R11, RZ, 0x3, R11 ;  /* 0x00000003ff0b7819 */ /* 0x000fe2000001160b */
[----:B------:R-:W-:Y:S01]  /*0dc0*/  IMAD.IADD R16, R0, 0x1, -R9 ;  /* 0x0000000100107824 */ /* 0x000fe200078e0a09 */
[----:B------:R-:W-:Y:S02]  /*0dd0*/  SHF.R.S32.HI R5, RZ, 0x5, R5 ;  /* 0x00000005ff057819 */ /* 0x000fe40000011405 */
[----:B------:R-:W-:Y:S02]  /*0de0*/  LOP3.LUT R6, R6, R11, RZ, 0x3c, !PT ;  /* 0x0000000b06067212 */ /* 0x000fe400078e3cff */
[----:B------:R-:W-:Y:S01]  /*0df0*/  R2P PR, R10, 0x6 ;  /* 0x000000060a007804 */ /* 0x000fe20000000000 */
[----:B------:R-:W-:Y:S01]  /*0e00*/  IMAD R16, R5, 0x10, R16 ;  /* 0x0000001005107824 */ /* 0x000fe200078e0210 */
[----:B------:R-:W-:Y:S01]  /*0e10*/  LOP3.LUT R5, R3, 0xfffffff8, RZ, 0xc0, !PT ;  /* 0xfffffff803057812 */ /* 0x000fe200078ec0ff */
[----:B------:R-:W-:Y:S01]  /*0e20*/  IMAD.IADD R6, R13, 0x1, R6 ;  /* 0x000000010d067824 */ /* 0x000fe200078e0206 */
[----:B------:R-:W-:Y:S01]  /*0e30*/  LEA.HI R7, R7, R212, RZ, 0x1 ;  /* 0x000000d407077211 */ /* 0x000fe200078f08ff */
[----:B------:R-:W-:Y:S01]  /*0e40*/  IMAD R185, R185, 0x8, R16 ;  /* 0x00000008b9b97824 */ /* 0x000fe200078e0210 */
[----:B------:R-:W-:Y:S01]  /*0e50*/  SEL R22, R22, 0xffffffc0, !P2 ;  /* 0xffffffc016167807 */ /* 0x000fe20005000000 */
[----:B------:R-:W-:Y:S01]  /*0e60*/  IMAD.IADD R210, R216, 0x1, -R5 ;  /* 0x00000001d8d27824 */ /* 0x000fe200078e0a05 */
[----:B------:R-:W-:-:S02]  /*0e70*/  LEA R18, R6, UR43, 0x1 ;  /* 0x0000002b06127c11 */ /* 0x000fc4000f8e08ff */
[----:B------:R-:W-:Y:S01]  /*0e80*/  LOP3.LUT R7, R7, 0xfffffe, RZ, 0xc0, !PT ;  /* 0x00fffffe07077812 */ /* 0x000fe200078ec0ff */
[----:B------:R-:W-:Y:S01]  /*0e90*/  IMAD.SHL.U32 R184, R210, 0x8, RZ ;  /* 0x00000008d2b87824 */ /* 0x000fe200078e00ff */
[----:B------:R-:W-:Y:S01]  /*0ea0*/  SHF.R.S32.HI R211, RZ, 0x3, R3 ;  /* 0x00000003ffd37819 */ /* 0x000fe20000011403 */
[----:B------:R-:W-:Y:S02]  /*0eb0*/  VIADD R23, R18, 0x26800 ;  /* 0x0002680012177836 */ /* 0x000fe40000000000 */
[C---:B------:R-:W-:Y:S02]  /*0ec0*/  VIADD R191, R184.reuse, 0x40 ;  /* 0x00000040b8bf7836 */ /* 0x040fe40000000000 */
        /* <DEDUP_REMOVED lines=17> */
[----:B------:R-:W-:Y:S02]  /*0fe0*/  IMAD.SHL.U32 R17, R7, 0x100, RZ ;  /* 0x0000010007117824 */ /* 0x000fe400078e00ff */
[----:B------:R-:W-:-:S07]  /*0ff0*/  IMAD.IADD R22, R22, 0x1, R19 ;  /* 0x0000000116167824 */ /* 0x000fce00078e0213 */
.L_x_1826:
[----:B------:R-:W-:Y:S01]  /*1000*/  ULDC UR5, c[0x0][0xc60] ;  /* 0x0003180000057ab9 */ /* 0x000fe20000000800 */
[----:B------:R-:W-:Y:S01]  /*1010*/  UMOV UR8, UR4 ;  /* 0x0000000400087c82 */ /* 0x000fe20008000000 */
[----:B------:R-:W-:-:S11]  /*1020*/  UISETP.NE.AND UP0, UPT, UR5, 0x1, UPT ;  /* 0x000000010500788c */ /* 0x000fd6000bf05270 */
[----:B------:R-:W-:Y:S01]  /*1030*/  @UP0 ULDC UR6, c[0x0][0xc64] ;  /* 0x0003190000060ab9 */ /* 0x000fe20000000800 */
[----:B------:R-:W-:Y:S01]  /*1040*/  @UP0 ULDC UR9, c[0x0][0xc68] ;  /* 0x00031a0000090ab9 */ /* 0x000fe20000000800 */
[----:B------:R-:W-:-:S04]  /*1050*/  UIMAD.WIDE.U32 UR6, UR4, UR6, URZ ;  /* 0x00000006040672a5 */ /* 0x000fc8000f8e003f */
[----:B------:R-:W-:-:S03]  /*1060*/  @UP0 USHF.R.U32.HI UR8, URZ, UR9, UR7 ;  /* 0x000000093f080299 */ /* 0x000fc60008011607 */
[----:B------:R-:W-:Y:S02]  /*1070*/  ULDC UR6, c[0x0][0xc78] ;  /* 0x00031e0000067ab9 */ /* 0x000fe40000000800 */
[----:B------:R-:W-:Y:S02]  /*1080*/  UISETP.GE.AND UP0, UPT, UR8, UR6, UPT ;  /* 0x000000060800728c */ /* 0x000fe4000bf06270 */
[----:B------:R-:W-:-:S04]  /*1090*/  UIADD3 UR6, -UR8, URZ, URZ ;  /* 0x0000003f08067290 */ /* 0x000fc8000fffe13f */
[----:B------:R-:W-:Y:S01]  /*10a0*/  PLOP3.LUT P0, PT, PT, PT, UP0, 0x80, 0x0 ;  /* 0x000000000000781c */ /* 0x000fe20003f0f008 */
[----:B------:R-:W-:-:S12]  /*10b0*/  UIMAD UR9, UR5, UR6, UR4 ;  /* 0x00000006050972a4 */ /* 0x000fd8000f8e0204 */
[----:B01234-:R-:W-:Y:S05]  /*10c0*/  @!P0 BRA `(.L_x_1722) ;  /* 0x0000000000208947 */ /* 0x01ffea0003800000 */
[----:B------:R-:W-:Y:S01]  /*10d0*/  ULDC UR7, c[0x0][0xc6c] ;  /* 0x00031b0000077ab9 */ /* 0x000fe20000000800 */
[----:B------:R-:W-:Y:S01]  /*10e0*/  UMOV UR6, UR9 ;  /* 0x0000000900067c82 */ /* 0x000fe20008000000 */
[----:B------:R-:W-:-:S11]  /*10f0*/  UISETP.NE.AND UP0, UPT, UR7, 0x1, UPT ;  /* 0x000000010700788c */ /* 0x000fd6000bf05270 */
[----:B------:R-:W-:Y:S02]  /*1100*/  @UP0 ULDC.64 UR10, c[0x0][0xc70] ;  /* 0x00031c00000a0ab9 */ /* 0x000fe40000000a00 */
[----:B------:R-:W-:-:S04]  /*1110*/  UIMAD.WIDE.U32 UR4, UR9, UR10, URZ ;  /* 0x0000000a090472a5 */ /* 0x000fc8000f8e003f */
[----:B------:R-:W-:-:S04]  /*1120*/  @UP0 USHF.R.U32.HI UR6, URZ, UR11, UR5 ;  /* 0x0000000b3f060299 */ /* 0x000fc80008011605 */
[----:B------:R-:W-:Y:S01]  /*1130*/  UIMAD UR4, UR6, UR7, URZ ;  /* 0x00000007060472a4 */ /* 0x000fe2000f8e023f */
[----:B------:R-:W-:Y:S11]  /*1140*/  BRA `(.L_x_1723) ;  /* 0x00000000001c7947 */ /* 0x000ff60003800000 */
.L_x_1722:
[----:B------:R-:W-:Y:S01]  /*1150*/  ULDC UR7, c[0x0][0xc54] ;  /* 0x0003150000077ab9 */ /* 0x000fe20000000800 */
[----:B------:R-:W-:Y:S01]  /*1160*/  UMOV UR6, UR9 ;  /* 0x0000000900067c82 */ /* 0x000fe20008000000 */
[----:B------:R-:W-:-:S11]  /*1170*/  UISETP.NE.AND UP0, UPT, UR7, 0x1, UPT ;  /* 0x000000010700788c */ /* 0x000fd6000bf05270 */
[----:B------:R-:W-:Y:S02]  /*1180*/  @UP0 ULDC.64 UR10, c[0x0][0xc58] ;  /* 0x00031600000a0ab9 */ /* 0x000fe40000000a00 */
[----:B------:R-:W-:-:S04]  /*1190*/  UIMAD.WIDE.U32 UR4, UR9, UR10, URZ ;  /* 0x0000000a090472a5 */ /* 0x000fc8000f8e003f */
[----:B------:R-:W-:-:S04]  /*11a0*/  @UP0 USHF.R.U32.HI UR6, URZ, UR11, UR5 ;  /* 0x0000000b3f060299 */ /* 0x000fc80008011605 */
[----:B------:R-:W-:-:S12]  /*11b0*/  UIMAD UR4, UR6, UR7, URZ ;  /* 0x00000007060472a4 */ /* 0x000fd8000f8e023f */
.L_x_1723:
[----:B------:R-:W-:Y:S01]  /*11c0*/  ULDC UR39, c[0x0][0xc48] ;  /* 0x0003120000277ab9 */ /* 0x000fe20000000800 */
[----:B------:R-:W-:Y:S01]  /*11d0*/  ULDC.64 UR10, c[0x0][0x418] ;  /* 0x00010600000a7ab9 */ /* 0x000fe20000000a00 */
[----:B------:R-:W-:Y:S02]  /*11e0*/  UISETP.NE.AND UP1, UPT, UR39, 0x1, UPT ;  /* 0x000000012700788c */ /* 0x000fe4000bf25270 */
[----:B------:R-:W-:Y:S02]  /*11f0*/  UISETP.NE.U32.AND UP0, UPT, UR10, URZ, UPT ;  /* 0x0000003f0a00728c */ /* 0x000fe4000bf05070 */
[----:B------:R-:W-:Y:S02]  /*1200*/  UIADD3 UR4, UR9, -UR4, URZ ;  /* 0x8000000409047290 */ /* 0x000fe4000fffe03f */
[----:B------:R-:W-:Y:S01]  /*1210*/  UISETP.NE.AND.EX UP0, UPT, UR11, URZ, UPT, UP0 ;  /* 0x0000003f0b00728c */ /* 0x000fe2000bf05300 */
[----:B------:R-:W-:Y:S01]  /*1220*/  ULDC UR7, c[0x0][0xc54] ;  /* 0x0003150000077ab9 */ /* 0x000fe20000000800 */
[----:B------:R-:W-:Y:S01]  /*1230*/  ULDC UR49, c[0x0][0x424] ;  /* 0x0001090000317ab9 */ /* 0x000fe20000000800 */
[----:B------:R-:W-:-:S02]  /*1240*/  UISETP.NE.AND UP2, UPT, UR45, 0x1, UPT ;  /* 0x000000012d00788c */ /* 0x000fc4000bf45270 */
[----:B------:R-:W-:Y:S02]  /*1250*/  ULOP3.LUT UR5, URZ, UR6, URZ, 0x33, !UPT ;  /* 0x000000063f057292 */ /* 0x000fe4000f8e333f */
[----:B------:R-:W-:Y:S02]  /*1260*/  UIMAD UR8, UR8, UR7, UR4 ;  /* 0x00000007080872a4 */ /* 0x000fe4000f8e0204 */
[----:B------:R-:W-:Y:S01]  /*1270*/  USEL UR49, UR49, 0x1, UP0 ;  /* 0x0000000131317887 */ /* 0x000fe20008000000 */
[----:B------:R-:W-:Y:S01]  /*1280*/  PLOP3.LUT P0, PT, PT, PT, UP2, 0x80, 0x0 ;  /* 0x000000000000781c */ /* 0x000fe20003f0f028 */
[----:B------:R-:W-:Y:S01]  /*1290*/  ULDC UR40, c[0x0][0xc3c] ;  /* 0x00030f0000287ab9 */ /* 0x000fe20000000800 */
[----:B------:R-:W-:Y:S01]  /*12a0*/  ULDC UR6, c[0x0][0x2f0] ;  /* 0x0000bc0000067ab9 */ /* 0x000fe20000000800 */
[----:B------:R-:W-:Y:S01]  /*12b0*/  @UP1 ULDC UR4, c[0x0][0xc4c] ;  /* 0x0003130000041ab9 */ /* 0x000fe20000000800 */
[----:B------:R-:W-:Y:S02]  /*12c0*/  UIADD3 UR40, UR5, UR40, URZ ;  /* 0x0000002805287290 */ /* 0x000fe4000fffe03f */
[----:B------:R-:W-:-:S02]  /*12d0*/  UIMAD.WIDE.U32 UR4, UR8, UR4, URZ ;  /* 0x00000004080472a5 */ /* 0x000fc4000f8e003f */
[----:B------:R-:W-:Y:S01]  /*12e0*/  UIMAD UR7, UR49, UR6, 0x3f ;  /* 0x0000003f310774a4 */ /* 0x000fe2000f8e0206 */
[----:B------:R-:W-:Y:S01]  /*12f0*/  @UP1 ULDC UR9, c[0x0][0xc50] ;  /* 0x0003140000091ab9 */ /* 0x000fe20000000800 */
[----:B------:R-:W-:Y:S01]  /*1300*/  UMOV UR42, UR8 ;  /* 0x00000008002a7c82 */ /* 0x000fe20008000000 */
[----:B------:R-:W-:Y:S02]  /*1310*/  @UP1 USHF.R.U32.HI UR42, URZ, UR9, UR5 ;  /* 0x000000093f2a1299 */ /* 0x000fe40008011605 */
[----:B------:R-:W-:Y:S02]  /*1320*/  USHF.R.S32.HI UR4, URZ, 0x1f, UR7 ;  /* 0x0000001f3f047899 */ /* 0x000fe40008011407 */
[----:B------:R-:W-:Y:S02]  /*1330*/  UIADD3 UR5, -UR42, URZ, URZ ;  /* 0x0000003f2a057290 */ /* 0x000fe4000fffe13f */
[----:B------:R-:W-:Y:S02]  /*1340*/  ULEA.HI UR4, UR4, UR7, URZ, 0x6 ;  /* 0x0000000704047291 */ /* 0x000fe4000f8f303f */
[----:B------:R-:W-:-:S02]  /*1350*/  USHF.L.U32 UR40, UR40, 0x6, URZ ;  /* 0x0000000628287899 */ /* 0x000fc4000800063f */
[----:B------:R-:W-:Y:S02]  /*1360*/  UIMAD UR39, UR39, UR5, UR8 ;  /* 0x00000005272772a4 */ /* 0x000fe4000f8e0208 */
[----:B------:R-:W-:Y:S01]  /*1370*/  USHF.R.S32.HI UR50, URZ, 0x6, UR4 ;  /* 0x000000063f327899 */ /* 0x000fe20008011404 */
[----:B------:R-:W-:Y:S11]  /*1380*/  @!P0 BRA `(.L_x_1724) ;  /* 0x0000002000348947 */ /* 0x000ff60003800000 */
[----:B------:R-:W0:Y:S01]  /*1390*/  LDC R0, c[0x0][0x448] ;  /* 0x00011200ff007b82 */ /* 0x000e220000000800 */
[----:B------:R-:W-:Y:S01]  /*13a0*/  UIADD3 UR7, UR40, 0x3f, URZ ;  /* 0x0000003f28077890 */ /* 0x000fe2000fffe03f */
[----:B------:R-:W-:Y:S02]  /*13b0*/  ULDC UR5, c[0x0][0x288] ;  /* 0x0000a20000057ab9 */ /* 0x000fe40000000800 */
[----:B------:R-:W-:-:S04]  /*13c0*/  UIADD3 UR4, -UR5, 0x1, URZ ;  /* 0x0000000105047890 */ /* 0x000fc8000fffe13f */
[----:B------:R-:W1:Y:S01]  /*13d0*/  LDC.64 R6, c[0x0][0x9e0] ;  /* 0x00027800ff067b82 */ /* 0x000e620000000a00 */
[----:B------:R-:W-:Y:S01]  /*13e0*/  UIMAD UR4, UR49, UR6, UR4 ;  /* 0x00000006310472a4 */ /* 0x000fe2000f8e0204 */
[----:B0-----:R-:W-:Y:S01]  /*13f0*/  ISETP.NE.AND P1, PT, R0, 0x1, PT ;  /* 0x000000010000780c */ /* 0x001fe20003f25270 */
[----:B------:R-:W-:Y:S01]  /*1400*/  IMAD.U32 R0, RZ, RZ, UR7 ;  /* 0x00000007ff007e24 */ /* 0x000fe2000f8e00ff */
[----:B-1----:R-:W-:-:S11]  /*1410*/  ISETP.GE.AND P2, PT, R7, 0x1, PT ;  /* 0x000000010700780c */ /* 0x002fd60003f46270 */
[----:B------:R-:W0:Y:S08]  /*1420*/  @P1 LDC R3, c[0x0][0x44c] ;  /* 0x00011300ff031b82 */ /* 0x000e300000000800 */
[----:B------:R-:W1:Y:S01]  /*1430*/  @P1 LDC R4, c[0x0][0x450] ;  /* 0x00011400ff041b82 */ /* 0x000e620000000800 */
[----:B0-----:R-:W-:-:S05]  /*1440*/  @P1 IMAD.HI.U32 R3, R3, UR7, RZ ;  /* 0x0000000703031c27 */ /* 0x001fca000f8e00ff */
[----:B-1----:R-:W-:-:S05]  /*1450*/  @P1 SHF.R.U32.HI R0, RZ, R4, R3 ;  /* 0x00000004ff001219 */ /* 0x002fca0000011603 */
[----:B------:R-:W-:-:S04]  /*1460*/  VIADD R9, R0, UR4 ;  /* 0x0000000400097c36 */ /* 0x000fc80008000000 */
[----:B------:R-:W-:Y:S01]  /*1470*/  IMAD.IADD R0, R9, 0x1, R6 ;  /* 0x0000000109007824 */ /* 0x000fe200078e0206 */
[----:B------:R-:W-:Y:S06]  /*1480*/  @!P2 BRA `(.L_x_1725) ;  /* 0x000000000040a947 */ /* 0x000fec0003800000 */
[C---:B------:R-:W-:Y:S01]  /*1490*/  ISETP.GT.AND P0, PT, R9.reuse, RZ, PT ;  /* 0x000000ff0900720c */ /* 0x040fe20003f04270 */
[----:B------:R-:W-:-:S12]  /*14a0*/  VIADD R3, R9, 0xffffffff ;  /* 0xffffffff09037836 */ /* 0x000fd80000000000 */
[----:B------:R-:W-:Y:S05]  /*14b0*/  @P0 BRA `(.L_x_1726) ;  /* 0x00000000001c0947 */ /* 0x000fea0003800000 */
[----:B------:R-:W-:Y:S01]  /*14c0*/  ISETP.NE.AND P0, PT, R7, 0x1, PT ;  /* 0x000000010700780c */ /* 0x000fe20003f05270 */
[----:B------:R-:W-:-:S12]  /*14d0*/  IMAD.MOV R3, RZ, RZ, -R9 ;  /* 0x000000ffff037224 */ /* 0x000fd800078e0a09 */
[----:B------:R-:W0:Y:S02]  /*14e0*/  @P0 LDC.64 R4, c[0x0][0x9e8] ;  /* 0x00027a00ff040b82 */ /* 0x000e240000000a00 */
[----:B0-----:R-:W-:-:S05]  /*14f0*/  @P0 IMAD.HI.U32 R4, R3, R4, RZ ;  /* 0x0000000403040227 */ /* 0x001fca00078e00ff */
[----:B------:R-:W-:-:S04]  /*1500*/  @P0 SHF.R.U32.HI R3, RZ, R5, R4 ;  /* 0x00000005ff030219 */ /* 0x000fc80000011604 */
[----:B------:R-:W-:Y:S01]  /*1510*/  LOP3.LUT R3, RZ, R3, RZ, 0x33, !PT ;  /* 0x00000003ff037212 */ /* 0x000fe200078e33ff */
[----:B------:R-:W-:Y:S06]  /*1520*/  BRA `(.L_x_1727) ;  /* 0x0000000000107947 */ /* 0x000fec0003800000 */
.L_x_1726:
[----:B------:R-:W-:-:S13]  /*1530*/  ISETP.NE.AND P0, PT, R7, 0x1, PT ;  /* 0x000000010700780c */ /* 0x000fda0003f05270 */
[----:B------:R-:W0:Y:S02]  /*1540*/  @P0 LDC.64 R4, c[0x0][0x9e8] ;  /* 0x00027a00ff040b82 */ /* 0x000e240000000a00 */
[----:B0-----:R-:W-:-:S05]  /*1550*/  @P0 IMAD.HI.U32 R4, R3, R4, RZ ;  /* 0x0000000403040227 */ /* 0x001fca00078e00ff */
[----:B------:R-:W-:-:S07]  /*1560*/  @P0 SHF.R.U32.HI R3, RZ, R5, R4 ;  /* 0x00000005ff030219 */ /* 0x000fce0000011604 */
.L_x_1727:
[----:B------:R-:W-:-:S05]  /*1570*/  IMAD R3, R3, R7, R7 ;  /* 0x0000000703037224 */ /* 0x000fca00078e0207 */
[----:B------:R-:W-:-:S07]  /*1580*/  VIMNMX R0, R0, R3, PT ;  /* 0x0000000300007248 */ /* 0x000fce0003fe0100 */
.L_x_1725:
[----:B------:R-:W0:Y:S01]  /*1590*/  @P1 LDC R5, c[0x0][0x44c] ;  /* 0x00011300ff051b82 */ /* 0x000e220000000800 */
[----:B------:R-:W-:Y:S01]  /*15a0*/  VIADD R0, R0, 0x3f ;  /* 0x0000003f00007836 */ /* 0x000fe20000000000 */
[----:B------:R-:W-:Y:S01]  /*15b0*/  UIMAD UR6, UR49, UR6, -UR5 ;  /* 0x00000006310672a4 */ /* 0x000fe2000f8e0a05 */
[----:B------:R-:W-:Y:S01]  /*15c0*/  IMAD.U32 R4, RZ, RZ, UR40 ;  /* 0x00000028ff047e24 */ /* 0x000fe2000f8e00ff */
[----:B------:R-:W-:Y:S02]  /*15d0*/  ULDC UR4, c[0x0][0x9dc] ;  /* 0x0002770000047ab9 */ /* 0x000fe40000000800 */
[----:B------:R-:W-:Y:S02]  /*15e0*/  SHF.R.S32.HI R3, RZ, 0x1f, R0 ;  /* 0x0000001fff037819 */ /* 0x000fe40000011400 */
[----:B------:R-:W1:Y:S02]  /*15f0*/  @P1 LDC R6, c[0x0][0x450] ;  /* 0x00011400ff061b82 */ /* 0x000e640000000800 */
[----:B------:R-:W-:-:S04]  /*1600*/  LEA.HI R3, R3, R0, RZ, 0x6 ;  /* 0x0000000003037211 */ /* 0x000fc800078f30ff */
[----:B------:R-:W-:Y:S01]  /*1610*/  SHF.R.S32.HI R3, RZ, 0x6, R3 ;  /* 0x00000006ff037819 */ /* 0x000fe20000011403 */
[----:B0-----:R-:W-:-:S05]  /*1620*/  @P1 IMAD.HI.U32 R5, R5, UR40, RZ ;  /* 0x0000002805051c27 */ /* 0x001fca000f8e00ff */
[----:B-1----:R-:W-:-:S05]  /*1630*/  @P1 SHF.R.U32.HI R4, RZ, R6, R5 ;  /* 0x00000006ff041219 */ /* 0x002fca0000011605 */
[----:B------:R-:W-:Y:S01]  /*1640*/  VIADD R0, R4, UR6 ;  /* 0x0000000604007c36 */ /* 0x000fe20008000000 */
[----:B------:R-:W-:-:S03]  /*1650*/  VIMNMX R4, R3, UR50, PT ;  /* 0x0000003203047c48 */ /* 0x000fc6000bfe0100 */
[----:B------:R-:W-:Y:S01]  /*1660*/  VIADD R3, R0, -UR4 ;  /* 0x8000000400037c36 */ /* 0x000fe20008000000 */
[----:B------:R-:W-:Y:S06]  /*1670*/  @!P2 BRA `(.L_x_1728) ;  /* 0x00000000003ca947 */ /* 0x000fec0003800000 */
[----:B------:R-:W-:-:S13]  /*1680*/  ISETP.GT.AND P0, PT, R0, -0x1, PT ;  /* 0xffffffff0000780c */ /* 0x000fda0003f04270 */
[----:B------:R-:W-:Y:S05]  /*1690*/  @P0 BRA `(.L_x_1729) ;  /* 0x00000000001c0947 */ /* 0x000fea0003800000 */
[----:B------:R-:W-:Y:S02]  /*16a0*/  ISETP.NE.AND P0, PT, R7, 0x1, PT ;  /* 0x000000010700780c */ /* 0x000fe40003f05270 */
[----:B------:R-:W-:-:S11]  /*16b0*/  LOP3.LUT R5, RZ, R0, RZ, 0x33, !PT ;  /* 0x00000000ff057212 */ /* 0x000fd600078e33ff */
[----:B------:R-:W0:Y:S02]  /*16c0*/  @P0 LDC.64 R8, c[0x0][0x9e8] ;  /* 0x00027a00ff080b82 */ /* 0x000e240000000a00 */
[----:B0-----:R-:W-:-:S05]  /*16d0*/  @P0 IMAD.HI.U32 R0, R5, R8, RZ ;  /* 0x0000000805000227 */ /* 0x001fca00078e00ff */
[----:B------:R-:W-:-:S04]  /*16e0*/  @P0 SHF.R.U32.HI R5, RZ, R9, R0 ;  /* 0x00000009ff050219 */ /* 0x000fc80000011600 */
[----:B------:R-:W-:Y:S01]  /*16f0*/  LOP3.LUT R0, RZ, R5, RZ, 0x33, !PT ;  /* 0x00000005ff007212 */ /* 0x000fe200078e33ff */
[----:B------:R-:W-:Y:S06]  /*1700*/  BRA `(.L_x_1730) ;  /* 0x0000000000107947 */ /* 0x000fec0003800000 */
.L_x_1729:
[----:B------:R-:W-:-:S13]  /*1710*/  ISETP.NE.AND P0, PT, R7, 0x1, PT ;  /* 0x000000010700780c */ /* 0x000fda0003f05270 */
[----:B------:R-:W0:Y:S02]  /*1720*/  @P0 LDC.64 R8, c[0x0][0x9e8] ;  /* 0x00027a00ff080b82 */ /* 0x000e240000000a00 */
[----:B0-----:R-:W-:-:S05]  /*1730*/  @P0 IMAD.HI.U32 R6, R0, R8, RZ ;  /* 0x0000000800060227 */ /* 0x001fca00078e00ff */
[----:B------:R-:W-:-:S07]  /*1740*/  @P0 SHF.R.U32.HI R0, RZ, R9, R6 ;  /* 0x00000009ff000219 */ /* 0x000fce0000011606 */
.L_x_1730:
[----:B------:R-:W-:-:S05]  /*1750*/  IMAD R0, R0, R7, RZ ;  /* 0x0000000700007224 */ /* 0x000fca00078e02ff */
[----:B------:R-:W-:-:S07]  /*1760*/  VIMNMX R3, R3, R0, !PT ;  /* 0x0000000003037248 */ /* 0x000fce0007fe0100 */
.L_x_1728:
[----:B------:R-:W-:Y:S01]  /*1770*/  SHF.R.S32.HI R6, RZ, 0x1f, R3 ;  /* 0x0000001fff067819 */ /* 0x000fe20000011403 */
[----:B------:R-:W-:Y:S01]  /*1780*/  IMAD.MOV.U32 R0, RZ, RZ, RZ ;  /* 0x000000ffff007224 */ /* 0x000fe200078e00ff */
[----:B------:R-:W-:Y:S02]  /*1790*/  PLOP3.LUT P0, PT, PT, PT, PT, 0x80, 0x0 ;  /* 0x000000000000781c */ /* 0x000fe40003f0f070 */
[----:B------:R-:W-:Y:S02]  /*17a0*/  CS2R R150, SRZ ;  /* 0x0000000000967805 */ /* 0x000fe4000001ff00 */
[----:B------:R-:W-:Y:S01]  /*17b0*/  LEA.HI R6, R6, R3, RZ, 0x6 ;  /* 0x0000000306067211 */ /* 0x000fe200078f30ff */
[----:B------:R-:W-:Y:S01]  /*17c0*/  IMAD.MOV.U32 R3, RZ, RZ, RZ ;  /* 0x000000ffff037224 */ /* 0x000fe200078e00ff */
[----:B------:R-:W-:Y:S02]  /*17d0*/  CS2R R148, SRZ ;  /* 0x0000000000947805 */ /* 0x000fe4000001ff00 */
[----:B------:R-:W-:-:S02]  /*17e0*/  CS2R R168, SRZ ;  /* 0x0000000000a87805 */ /* 0x000fc4000001ff00 */
[----:B------:R-:W-:Y:S02]  /*17f0*/  SHF.R.S32.HI R5, RZ, 0x6, R6 ;  /* 0x00000006ff057819 */ /* 0x000fe40000011406 */
[----:B------:R-:W-:Y:S02]  /*1800*/  CS2R R166, SRZ ;  /* 0x0000000000a67805 */ /* 0x000fe4000001ff00 */
[----:B------:R-:W-:Y:S02]  /*1810*/  CS2R R144, SRZ ;  /* 0x0000000000907805 */ /* 0x000fe4000001ff00 */
[----:B------:R-:W-:Y:S02]  /*1820*/  CS2R R164, SRZ ;  /* 0x0000000000a47805 */ /* 0x000fe4000001ff00 */
[----:B------:R-:W-:Y:S02]  /*1830*/  VIMNMX R5, RZ, R5, !PT ;  /* 0x00000005ff057248 */ /* 0x000fe40007fe0100 */
[----:B------:R-:W-:-:S02]  /*1840*/  CS2R R140, SRZ ;  /* 0x00000000008c7805 */ /* 0x000fc4000001ff00 */
[----:B------:R-:W-:Y:S02]  /*1850*/  CS2R R162, SRZ ;  /* 0x0000000000a27805 */ /* 0x000fe4000001ff00 */
[----:B------:R-:W-:Y:S02]  /*1860*/  CS2R R136, SRZ ;  /* 0x0000000000887805 */ /* 0x000fe4000001ff00 */
[----:B------:R-:W-:Y:S02]  /*1870*/  ISETP.GT.AND P1, PT, R4, R5, PT ;  /* 0x000000050400720c */ /* 0x000fe40003f24270 */
        /* <DEDUP_REMOVED lines=54> */
[----:B------:R-:W-:Y:S01]  /*1be0*/  CS2R R26, SRZ ;  /* 0x00000000001a7805 */ /* 0x000fe2000001ff00 */
[----:B------:R-:W-:Y:S01]  /*1bf0*/  IMAD.MOV.U32 R21, RZ, RZ, RZ ;  /* 0x000000ffff157224 */ /* 0x000fe200078e00ff */
[----:B------:R-:W-:Y:S06]  /*1c00*/  @!P1 BRA `(.L_x_1731) ;  /* 0x000000b000b89947 */ /* 0x000fec0003800000 */
        /* <DEDUP_REMOVED lines=14> */
.L_x_1732:
[----:B------:R-:W-:Y:S01]  /*1cf0*/  ULEA UR21, UR36, UR43, 0x3 ;  /* 0x0000002b24157291 */ /* 0x000fe2000f8e183f */
[----:B------:R-:W-:-:S05]  /*1d00*/  IMAD.U32 R0, RZ, RZ, UR37 ;  /* 0x00000025ff007e24 */ /* 0x000fca000f8e00ff */
[----:B------:R-:W-:-:S04]  /*1d10*/  SHF.L.U32 R0, R0, 0x1f, RZ ;  /* 0x0000001f00007819 */ /* 0x000fc800000006ff */
[----:B------:R-:W0:Y:S02]  /*1d20*/  SYNCS.PHASECHK.TRANS64.TRYWAIT P1, [UR21+0x28c50], R0 ;  /* 0x028c5000ff0075a7 */ /* 0x000e240008020155 */
[----:B0-----:R-:W-:Y:S05]  /*1d30*/  @!P1 BRA `(.L_x_1733) ;  /* 0x0000013400349947 */ /* 0x001fea0003800000 */
.L_x_1952:
[----:B------:R-:W-:Y:S01]  /*1d40*/  BAR.SYNC.DEFER_BLOCKING 0xe, 0x100 ;  /* 0x0384000000007b1d */ /* 0x000fe20000010000 */
[----:B------:R-:W-:Y:S01]  /*1d50*/  UIADD3 UR4, UR43, 0x26800, URZ ;  /* 0x000268002b047890 */ /* 0x000fe2000fffe03f */
[----:B------:R-:W-:Y:S01]  /*1d60*/  VIADD R4, R4, 0xfffffffe ;  /* 0xfffffffe04047836 */ /* 0x000fe20000000000 */
[----:B------:R-:W-:Y:S01]  /*1d70*/  ULEA UR18, UR36, UR20, 0xc ;  /* 0x0000001424127291 */ /* 0x000fe2000f8e603f */
[----:B0-----:R-:W-:Y:S01]  /*1d80*/  IMAD.U32 R0, RZ, RZ, UR21 ;  /* 0x00000015ff007e24 */ /* 0x001fe2000f8e00ff */
[----:B------:R-:W-:Y:S01]  /*1d90*/  USHF.R.U32.HI UR4, URZ, 0x4, UR4 ;  /* 0x000000043f047899 */ /* 0x000fe20008011604 */
[----:B------:R-:W-:Y:S01]  /*1da0*/  UMOV UR19, 0x40000040 ;  /* 0x4000004000137882 */ /* 0x000fe20000000000 */
[----:B------:R-:W-:Y:S02]  /*1db0*/  UMOV UR17, 0x40000040 ;  /* 0x4000004000117882 */ /* 0x000fe40000000000 */
[----:B------:R-:W-:Y:S01]  /*1dc0*/  ULOP3.LUT UR4, UR4, 0x3fff, URZ, 0xc0, !UPT ;  /* 0x00003fff04047892 */ /* 0x000fe2000f8ec03f */
[----:B------:R-:W0:Y:S01]  /*1dd0*/  S2R R3, SR_TID.X ;  /* 0x0000000000037919 */ /* 0x000e220000002100 */
[----:B------:R-:W-:Y:S01]  /*1de0*/  UIADD3 UR6, UR18, 0x80, URZ ;  /* 0x0000008012067890 */ /* 0x000fe2000fffe03f */
[----:B------:R-:W-:Y:S01]  /*1df0*/  ISETP.GE.AND P1, PT, R4, R5, PT ;  /* 0x000000050400720c */ /* 0x000fe20003f26270 */
[----:B------:R-:W-:Y:S01]  /*1e00*/  ULOP3.LUT UR16, UR4, 0x10000, URZ, 0xfc, !UPT ;  /* 0x0001000004107892 */ /* 0x000fe2000f8efc3f */
[----:B------:R-:W-:Y:S01]  /*1e10*/  UMOV UR7, 0x40000040 ;  /* 0x4000004000077882 */ /* 0x000fe20000000000 */
[----:B------:R-:W-:-:S02]  /*1e20*/  UMOV UR5, 0x40000040 ;  /* 0x4000004000057882 */ /* 0x000fc40000000000 */
[----:B------:R-:W-:Y:S02]  /*1e30*/  UIADD3 UR4, UR16, 0x2, URZ ;  /* 0x0000000210047890 */ /* 0x000fe4000fffe03f */
[----:B------:R-:W-:Y:S02]  /*1e40*/  UIADD3 UR10, UR18, 0x100, URZ ;  /* 0x00000100120a7890 */ /* 0x000fe4000fffe03f */
[----:B------:R-:W-:Y:S01]  /*1e50*/  UIADD3 UR8, UR16, 0x4, URZ ;  /* 0x0000000410087890 */ /* 0x000fe2000fffe03f */
[----:B------:R-:W-:Y:S01]  /*1e60*/  UMOV UR11, 0x40000040 ;  /* 0x40000040000b7882 */ /* 0x000fe20000000000 */
[----:B------:R-:W-:Y:S01]  /*1e70*/  WARPGROUP.ARRIVE ;  /* 0x00000000000079c5 */ /* 0x000fe20000000000 */
[----:B------:R-:W-:Y:S01]  /*1e80*/  UMOV UR9, 0x40000040 ;  /* 0x4000004000097882 */ /* 0x000fe20000000000 */
[----:B------:R-:W-:Y:S02]  /*1e90*/  UIADD3 UR14, UR18, 0x180, URZ ;  /* 0x00000180120e7890 */ /* 0x000fe4000fffe03f */
[----:B------:R-:W-:-:S02]  /*1ea0*/  UIADD3 UR12, UR16, 0x6, URZ ;  /* 0x00000006100c7890 */ /* 0x000fc4000fffe03f */
[----:B------:R-:W-:Y:S01]  /*1eb0*/  HGMMA.64x256x16.F32 R24, gdesc[UR16].tnspB, RZ, !UPT, gsb0 ;  /* 0x43e00000101879f0 */ /* 0x000fe2000c0008ff */
[----:B------:R-:W-:Y:S01]  /*1ec0*/  UMOV UR15, 0x40000040 ;  /* 0x40000040000f7882 */ /* 0x000fe20000000000 */
        /* <DEDUP_REMOVED lines=20> */
.L_x_1739:
[----:B------:R-:W-:Y:S01]  /*2010*/  BAR.SYNC.DEFER_BLOCKING 0xe, 0x100 ;  /* 0x0384000000007b1d */ /* 0x000fe20000010000 */
[----:B------:R-:W-:Y:S01]  /*2020*/  IMAD.U32 R3, RZ, RZ, UR36 ;  /* 0x00000024ff037e24 */ /* 0x000fe2000f8e00ff */
[----:B------:R-:W-:Y:S01]  /*2030*/  UIADD3 UR36, UR36, 0x1, URZ ;  /* 0x0000000124247890 */ /* 0x000fe2000fffe03f */
[C---:B------:R-:W-:Y:S01]  /*2040*/  ISETP.GT.AND P3, PT, R4.reuse, R5, PT ;  /* 0x000000050400720c */ /* 0x040fe20003f64270 */
[----:B------:R-:W-:Y:S02]  /*2050*/  VIADD R4, R4, 0xffffffff ;  /* 0xffffffff04047836 */ /* 0x000fe40000000000 */
[----:B01----:R-:W-:Y:S01]  /*2060*/  IMAD R0, R3, 0x40, R16 ;  /* 0x0000004003007824 */ /* 0x003fe200078e0210 */
        /* <DEDUP_REMOVED lines=137> */
.L_x_1735:
[----:B------:R-:W-:Y:S01]  /*2900*/  ULEA UR21, UR36, UR43, 0x3 ;  /* 0x0000002b24157291 */ /* 0x000fe2000f8e183f */
[----:B------:R-:W-:-:S05]  /*2910*/  IMAD.U32 R0, RZ, RZ, UR37 ;  /* 0x00000025ff007e24 */ /* 0x000fca000f8e00ff */
[----:B------:R-:W-:-:S04]  /*2920*/  SHF.L.U32 R0, R0, 0x1f, RZ ;  /* 0x0000001f00007819 */ /* 0x000fc800000006ff */
[----:B------:R0:W1:Y:S01]  /*2930*/  SYNCS.PHASECHK.TRANS64.TRYWAIT P1, [UR21+0x28c50], R0 ;  /* 0x028c5000ff0075a7 */ /* 0x0000620008020155 */
[----:B------:R-:W-:Y:S05]  /*2940*/  @!P0 BRA `(.L_x_1736) ;  /* 0x0000000000048947 */ /* 0x000fea0003800000 */
[----:B------:R-:W-:Y:S01]  /*2950*/  BPT.TRAP 0x1 ;  /* 0x000000040000795c */ /* 0x000fe20000300000 */
.L_x_1736:
[----:B-1----:R-:W-:Y:S05]  /*2960*/  @P1 BRA `(.L_x_1737) ;  /* 0x0000000000081947 */ /* 0x002fea0003800000 */
[----:B------:R-:W1:Y:S02]  /*2970*/  SYNCS.PHASECHK.TRANS64.TRYWAIT P1, [UR21+0x28c50], R0 ;  /* 0x028c5000ff0075a7 */ /* 0x000e640008020155 */
[----:B-1----:R-:W-:Y:S05]  /*2980*/  @!P1 BRA `(.L_x_1738) ;  /* 0x0000012800389947 */ /* 0x002fea0003800000 */
.L_x_1737:
[----:B------:R-:W-:Y:S01]  /*2990*/  ULEA UR18, UR36, UR20, 0xc ;  /* 0x0000001424127291 */ /* 0x000fe2000f8e603f */
[----:B------:R-:W-:Y:S01]  /*29a0*/  WARPGROUP.ARRIVE ;  /* 0x00000000000079c5 */ /* 0x000fe20000000000 */
[----:B------:R-:W-:Y:S01]  /*29b0*/  UMOV UR19, 0x40000040 ;  /* 0x4000004000137882 */ /* 0x000fe20000000000 */
[----:B------:R-:W-:Y:S01]  /*29c0*/  UMOV UR7, 0x40000040 ;  /* 0x4000004000077882 */ /* 0x000fe20000000000 */
[----:B------:R-:W-:Y:S01]  /*29d0*/  UIADD3 UR6, UR18, 0x80, URZ ;  /* 0x0000008012067890 */ /* 0x000fe2000fffe03f */
[----:B01----:R-:W-:Y:S01]  /*29e0*/  IMAD.U32 R0, RZ, RZ, UR21 ;  /* 0x00000015ff007e24 */ /* 0x003fe2000f8e00ff */
[----:B------:R-:W-:Y:S01]  /*29f0*/  UIADD3 UR10, UR18, 0x100, URZ ;  /* 0x00000100120a7890 */ /* 0x000fe2000fffe03f */
[----:B------:R-:W-:Y:S02]  /*2a00*/  UMOV UR11, 0x40000040 ;  /* 0x40000040000b7882 */ /* 0x000fe40000000000 */
[----:B------:R-:W-:Y:S01]  /*2a10*/  HGMMA.64x256x16.F32 R24, gdesc[UR16].tnspB, R24, gsb0 ;  /* 0x43e00000101879f0 */ /* 0x000fe20008000818 */
[----:B------:R-:W-:Y:S01]  /*2a20*/  UIADD3 UR14, UR18, 0x180, URZ ;  /* 0x00000180120e7890 */ /* 0x000fe2000fffe03f */
[----:B------:R-:W-:Y:S01]  /*2a30*/  @!P2 VIADD R0, R0, 0x28c60 ;  /* 0x00028c600000a836 */ /* 0x000fe20000000000 */
[----:B------:R-:W-:-:S04]  /*2a40*/  UMOV UR15, 0x40000040 ;  /* 0x40000040000f7882 */ /* 0x000fc80000000000 */
[----:B------:R-:W-:Y:S01]  /*2a50*/  @!P2 PRMT R0, RZ, 0x654, R0 ;  /* 0x00000654ff00a816 */ /* 0x000fe20000000000 */
        /* <DEDUP_REMOVED lines=16> */
.L_x_1734:
        /* <DEDUP_REMOVED lines=140> */
[----:B------:R-:W-:-:S02]  /*3420*/  IMAD.MOV.U32 R0, RZ, RZ, RZ ;  /* 0x000000ffff007224 */ /* 0x000fc400078e00ff */
[----:B------:R-:W-:Y:S01]  /*3430*/  IMAD.MOV.U32 R3, RZ, RZ, RZ ;  /* 0x000000ffff037224 */ /* 0x000fe200078e00ff */
[----:B------:R-:W-:Y:S06]  /*3440*/  BAR.ARV 0xf, 0x100 ;  /* 0x03c4000000007b1d */ /* 0x000fec0000002000 */
[----:B------:R-:W-:Y:S05]  /*3450*/  BRA `(.L_x_1731) ;  /* 0x0000009800a47947 */ /* 0x000fea0003800000 */
.L_x_1724:
[----:B------:R-:W-:Y:S01]  /*3460*/  ULDC UR4, c[0x0][0x448] ;  /* 0x0001120000047ab9 */ /* 0x000fe20000000800 */
[----:B------:R-:W-:Y:S02]  /*3470*/  UIADD3 UR7, UR40, 0x3f, URZ ;  /* 0x0000003f28077890 */ /* 0x000fe4000fffe03f */
[----:B------:R-:W-:Y:S01]  /*3480*/  UISETP.NE.AND UP0, UPT, UR4, 0x1, UPT ;  /* 0x000000010400788c */ /* 0x000fe2000bf05270 */
[----:B------:R-:W-:Y:S02]  /*3490*/  ULDC UR11, c[0x0][0x288] ;  /* 0x0000a200000b7ab9 */ /* 0x000fe40000000800 */
[----:B------:R-:W-:Y:S01]  /*34a0*/  ULDC.64 UR4, c[0x0][0x9e0] ;  /* 0x0002780000047ab9 */ /* 0x000fe20000000a00 */
[----:B------:R-:W-:Y:S02]  /*34b0*/  UIADD3 UR10, -UR11, 0x1, URZ ;  /* 0x000000010b0a7890 */ /* 0x000fe4000fffe13f */
[----:B------:R-:W-:Y:S02]  /*34c0*/  UISETP.GE.AND UP1, UPT, UR5, 0x1, UPT ;  /* 0x000000010500788c */ /* 0x000fe4000bf26270 */
[----:B------:R-:W-:-:S03]  /*34d0*/  UIMAD UR10, UR49, UR6, UR10 ;  /* 0x00000006310a72a4 */ /* 0x000fc6000f8e020a */
[----:B------:R-:W-:Y:S01]  /*34e0*/  @UP0 ULDC UR8, c[0x0][0x44c] ;  /* 0x0001130000080ab9 */ /* 0x000fe20000000800 */
[----:B------:R-:W-:Y:S01]  /*34f0*/  PLOP3.LUT P1, PT, PT, PT, UP1, 0x80, 0x0 ;  /* 0x000000000000781c */ /* 0x000fe20003f2f018 */
[----:B------:R-:W-:Y:S01]  /*3500*/  UIMAD.WIDE.U32 UR8, UR7, UR8, URZ ;  /* 0x00000008070872a5 */ /* 0x000fe2000f8e003f */
[----:B------:R-:W-:-:S03]  /*3510*/  @UP0 ULDC UR12, c[0x0][0x450] ;  /* 0x00011400000c0ab9 */ /* 0x000fc60000000800 */
[----:B------:R-:W-:-:S04]  /*3520*/  @UP0 USHF.R.U32.HI UR7, URZ, UR12, UR9 ;  /* 0x0000000c3f070299 */ /* 0x000fc80008011609 */
[----:B------:R-:W-:-:S04]  /*3530*/  UIADD3 UR8, UR10, UR7, URZ ;  /* 0x000000070a087290 */ /* 0x000fc8000fffe03f */
[----:B------:R-:W-:Y:S01]  /*3540*/  UIADD3 UR4, UR8, UR4, URZ ;  /* 0x0000000408047290 */ /* 0x000fe2000fffe03f */
[----:B------:R-:W-:Y:S11]  /*3550*/  @!P1 BRA `(.L_x_1740) ;  /* 0x0000000000449947 */ /* 0x000ff60003800000 */
[----:B------:R-:W-:Y:S01]  /*3560*/  ISETP.LT.AND P0, PT, RZ, UR8, PT ;  /* 0x00000008ff007c0c */ /* 0x000fe2000bf01270 */
[----:B------:R-:W-:-:S12]  /*3570*/  UIADD3 UR7, UR8, -0x1, URZ ;  /* 0xffffffff08077890 */ /* 0x000fd8000fffe03f */
[----:B------:R-:W-:Y:S05]  /*3580*/  @P0 BRA `(.L_x_1741) ;  /* 0x00000000001c0947 */ /* 0x000fea0003800000 */
[----:B------:R-:W-:Y:S02]  /*3590*/  UISETP.NE.AND UP1, UPT, UR5, 0x1, UPT ;  /* 0x000000010500788c */ /* 0x000fe4000bf25270 */
[----:B------:R-:W-:-:S09]  /*35a0*/  UIADD3 UR7, -UR8, URZ, URZ ;  /* 0x0000003f08077290 */ /* 0x000fd2000fffe13f */
[----:B------:R-:W-:Y:S02]  /*35b0*/  @UP1 ULDC.64 UR12, c[0x0][0x9e8] ;  /* 0x00027a00000c1ab9 */ /* 0x000fe40000000a00 */
[----:B------:R-:W-:-:S04]  /*35c0*/  UIMAD.WIDE.U32 UR8, UR7, UR12, URZ ;  /* 0x0000000c070872a5 */ /* 0x000fc8000f8e003f */
[----:B------:R-:W-:-:S04]  /*35d0*/  @UP1 USHF.R.U32.HI UR7, URZ, UR13, UR9 ;  /* 0x0000000d3f071299 */ /* 0x000fc80008011609 */
[----:B------:R-:W-:Y:S01]  /*35e0*/  ULOP3.LUT UR7, URZ, UR7, URZ, 0x33, !UPT ;  /* 0x000000073f077292 */ /* 0x000fe2000f8e333f */
[----:B------:R-:W-:Y:S11]  /*35f0*/  BRA `(.L_x_1742) ;  /* 0x0000000000107947 */ /* 0x000ff60003800000 */
.L_x_1741:
[----:B------:R-:W-:-:S11]  /*3600*/  UISETP.NE.AND UP1, UPT, UR5, 0x1, UPT ;  /* 0x000000010500788c */ /* 0x000fd6000bf25270 */
[----:B------:R-:W-:Y:S02]  /*3610*/  @UP1 ULDC.64 UR12, c[0x0][0x9e8] ;  /* 0x00027a00000c1ab9 */ /* 0x000fe40000000a00 */
[----:B------:R-:W-:-:S04]  /*3620*/  UIMAD.WIDE.U32 UR8, UR7, UR12, URZ ;  /* 0x0000000c070872a5 */ /* 0x000fc8000f8e003f */
[----:B------:R-:W-:-:S12]  /*3630*/  @UP1 USHF.R.U32.HI UR7, URZ, UR13, UR9 ;  /* 0x0000000d3f071299 */ /* 0x000fd80008011609 */
.L_x_1742:
[----:B------:R-:W-:-:S04]  /*3640*/  UIMAD UR7, UR7, UR5, UR5 ;  /* 0x00000005070772a4 */ /* 0x000fc8000f8e0205 */
[----:B------:R-:W-:-:S04]  /*3650*/  UISETP.LT.AND UP1, UPT, UR4, UR7, UPT ;  /* 0x000000070400728c */ /* 0x000fc8000bf21270 */
[----:B------:R-:W-:-:S12]  /*3660*/  USEL UR4, UR4, UR7, UP1 ;  /* 0x0000000704047287 */ /* 0x000fd80008800000 */
.L_x_1740:
[----:B------:R-:W-:Y:S01]  /*3670*/  UIADD3 UR4, UR4, 0x3f, URZ ;  /* 0x0000003f04047890 */ /* 0x000fe2000fffe03f */
[----:B------:R-:W-:Y:S01]  /*3680*/  @UP0 ULDC UR8, c[0x0][0x44c] ;  /* 0x0001130000080ab9 */ /* 0x000fe20000000800 */
[----:B------:R-:W-:Y:S02]  /*3690*/  @UP0 ULDC UR12, c[0x0][0x450] ;  /* 0x00011400000c0ab9 */ /* 0x000fe40000000800 */
[----:B------:R-:W-:Y:S02]  /*36a0*/  USHF.R.S32.HI UR7, URZ, 0x1f, UR4 ;  /* 0x0000001f3f077899 */ /* 0x000fe40008011404 */
[----:B------:R-:W-:Y:S02]  /*36b0*/  UIMAD.WIDE.U32 UR8, UR40, UR8, URZ ;  /* 0x00000008280872a5 */ /* 0x000fe4000f8e003f */
[----:B------:R-:W-:Y:S01]  /*36c0*/  UMOV UR10, UR40 ;  /* 0x00000028000a7c82 */ /* 0x000fe20008000000 */
[----:B------:R-:W-:Y:S02]  /*36d0*/  ULEA.HI UR7, UR7, UR4, URZ, 0x6 ;  /* 0x0000000407077291 */ /* 0x000fe4000f8f303f */
[----:B------:R-:W-:-:S02]  /*36e0*/  UIMAD UR4, UR49, UR6, -UR11 ;  /* 0x00000006310472a4 */ /* 0x000fc4000f8e0a0b */
[----:B------:R-:W-:Y:S02]  /*36f0*/  @UP0 USHF.R.U32.HI UR10, URZ, UR12, UR9 ;  /* 0x0000000c3f0a0299 */ /* 0x000fe40008011609 */
[----:B------:R-:W-:Y:S02]  /*3700*/  USHF.R.S32.HI UR7, URZ, 0x6, UR7 ;  /* 0x000000063f077899 */ /* 0x000fe40008011407 */
[----:B------:R-:W-:Y:S01]  /*3710*/  UIADD3 UR4, UR4, UR10, URZ ;  /* 0x0000000a04047290 */ /* 0x000fe2000fffe03f */
[----:B------:R-:W-:Y:S01]  /*3720*/  ULDC UR6, c[0x0][0x9dc] ;  /* 0x0002770000067ab9 */ /* 0x000fe20000000800 */
[----:B------:R-:W-:Y:S02]  /*3730*/  UISETP.LT.AND UP0, UPT, UR50, UR7, UPT ;  /* 0x000000073200728c */ /* 0x000fe4000bf01270 */
[----:B------:R-:W-:Y:S02]  /*3740*/  UIADD3 UR6, UR4, -UR6, URZ ;  /* 0x8000000604067290 */ /* 0x000fe4000fffe03f */
[----:B------:R-:W-:-:S04]  /*3750*/  USEL UR50, UR50, UR7, UP0 ;  /* 0x0000000732327287 */ /* 0x000fc80008000000 */
[----:B------:R-:W-:Y:S01]  /*3760*/  IMAD.U32 R3, RZ, RZ, UR6 ;  /* 0x00000006ff037e24 */ /* 0x000fe2000f8e00ff */
[----:B------:R-:W-:Y:S07]  /*3770*/  @!P1 BRA `(.L_x_1743) ;  /* 0x0000000000409947 */ /* 0x000fee0003800000 */
[----:B------:R-:W-:-:S06]  /*3780*/  UISETP.GT.AND UP0, UPT, UR4, -0x1, UPT ;  /* 0xffffffff0400788c */ /* 0x000fcc000bf04270 */
[----:B------:R-:W-:-:S13]  /*3790*/  PLOP3.LUT P0, PT, PT, PT, UP0, 0x80, 0x0 ;  /* 0x000000000000781c */ /* 0x000fda0003f0f008 */
[----:B------:R-:W-:Y:S05]  /*37a0*/  @P0 BRA `(.L_x_1744) ;  /* 0x00000000001c0947 */ /* 0x000fea0003800000 */
[----:B------:R-:W-:Y:S02]  /*37b0*/  UISETP.NE.AND UP0, UPT, UR5, 0x1, UPT ;  /* 0x000000010500788c */ /* 0x000fe4000bf05270 */
[----:B------:R-:W-:-:S09]  /*37c0*/  ULOP3.LUT UR4, URZ, UR4, URZ, 0x33, !UPT ;  /* 0x000000043f047292 */ /* 0x000fd2000f8e333f */
[----:B------:R-:W-:Y:S02]  /*37d0*/  @UP0 ULDC.64 UR8, c[0x0][0x9e8] ;  /* 0x00027a0000080ab9 */ /* 0x000fe40000000a00 */
[----:B------:R-:W-:-:S04]  /*37e0*/  UIMAD.WIDE.U32 UR6, UR4, UR8, URZ ;  /* 0x00000008040672a5 */ /* 0x000fc8000f8e003f */
[----:B------:R-:W-:-:S04]  /*37f0*/  @UP0 USHF.R.U32.HI UR4, URZ, UR9, UR7 ;  /* 0x000000093f040299 */ /* 0x000fc80008011607 */
[----:B------:R-:W-:Y:S01]  /*3800*/  ULOP3.LUT UR4, URZ, UR4, URZ, 0x33, !UPT ;  /* 0x000000043f047292 */ /* 0x000fe2000f8e333f */
[----:B------:R-:W-:Y:S11]  /*3810*/  BRA `(.L_x_1745) ;  /* 0x0000000000107947 */ /* 0x000ff60003800000 */
.L_x_1744:
[----:B------:R-:W-:-:S11]  /*3820*/  UISETP.NE.AND UP0, UPT, UR5, 0x1, UPT ;  /* 0x000000010500788c */ /* 0x000fd6000bf05270 */
[----:B------:R-:W-:Y:S02]  /*3830*/  @UP0 ULDC.64 UR8, c[0x0][0x9e8] ;  /* 0x00027a0000080ab9 */ /* 0x000fe40000000a00 */
[----:B------:R-:W-:-:S04]  /*3840*/  UIMAD.WIDE.U32 UR6, UR4, UR8, URZ ;  /* 0x00000008040672a5 */ /* 0x000fc8000f8e003f */
[----:B------:R-:W-:-:S12]  /*3850*/  @UP0 USHF.R.U32.HI UR4, URZ, UR9, UR7 ;  /* 0x000000093f040299 */ /* 0x000fd80008011607 */
.L_x_1745:
[----:B------:R-:W-:-:S06]  /*3860*/  UIMAD UR4, UR4, UR5, URZ ;  /* 0x00000005040472a4 */ /* 0x000fcc000f8e023f */
[----:B------:R-:W-:-:S07]  /*3870*/  VIMNMX R3, R3, UR4, !PT ;  /* 0x0000000403037c48 */ /* 0x000fce000ffe0100 */
.L_x_1743:
        /* <DEDUP_REMOVED lines=16> */
[----:B------:R-:W-:Y:S02]  /*3980*/  ISETP.LT.AND P1, PT, R186, UR50, PT ;  /* 0x00000032ba007c0c */ /* 0x000fe4000bf21270 */
        /* <DEDUP_REMOVED lines=68> */
[----:B------:R-:W-:-:S04]  /*3dd0*/  ULOP3.LUT UR5, UR5, 0x3fff, URZ, 0xc0, !UPT ;  /* 0x00003fff05057892 */ /* 0x000fc8000f8ec03f */
[----:B------:R-:W-:-:S04]  /*3de0*/  ULOP3.LUT UR48, UR5, 0x2000000, URZ, 0xfc, !UPT ;  /* 0x0200000005307892 */ /* 0x000fc8000f8efc3f */
[----:B------:R-:W-:Y:S08]  /*3df0*/  @!P0 BRA `(.L_x_1746) ;  /* 0x0000000000408947 */ /* 0x000ff00003800000 */
        /* <DEDUP_REMOVED lines=16> */
.L_x_1746:
        /* <DEDUP_REMOVED lines=9> */
.L_x_1953:
[----:B------:R-:W-:Y:S05]  /*3f90*/  @!P3 BRA `(.L_x_1748) ;  /* 0x000000000004b947 */ /* 0x000fea0003800000 */
[----:B------:R-:W-:Y:S01]  /*3fa0*/  BPT.TRAP 0x1 ;  /* 0x000000040000795c */ /* 0x000fe20000300000 */
.L_x_1748:
[----:B------:R-:W-:Y:S02]  /*3fb0*/  IMAD.U32 R7, RZ, RZ, UR36 ;  /* 0x00000024ff077e24 */ /* 0x000fe4000f8e00ff */
[----:B------:R-:W-:-:S03]  /*3fc0*/  IMAD.U32 R10, RZ, RZ, UR37 ;  /* 0x00000025ff0a7e24 */ /* 0x000fc6000f8e00ff */
[----:B------:R-:W-:Y:S02]  /*3fd0*/  LEA R7, R7, UR43, 0x3 ;  /* 0x0000002b07077c11 */ /* 0x000fe4000f8e18ff */
[----:B------:R-:W-:-:S04]  /*3fe0*/  SHF.L.U32 R10, R10, 0x1f, RZ ;  /* 0x0000001f0a0a7819 */ /* 0x000fc800000006ff */
[----:B------:R1:W2:Y:S01]  /*3ff0*/  SYNCS.PHASECHK.TRANS64.TRYWAIT P0, [R7+URZ+0x28c30], R10 ;  /* 0x028c300a070075a7 */ /* 0x0002a2000800017f */
[----:B------:R-:W-:Y:S05]  /*4000*/  @!P3 BRA `(.L_x_1749) ;  /* 0x000000000004b947 */ /* 0x000fea0003800000 */
[----:B------:R-:W-:Y:S01]  /*4010*/  BPT.TRAP 0x1 ;  /* 0x000000040000795c */ /* 0x000fe20000300000 */
.L_x_1749:
[----:B--2---:R-:W-:Y:S05]  /*4020*/  @P0 BRA `(.L_x_1750) ;  /* 0x0000000000080947 */ /* 0x004fea0003800000 */
[----:B------:R-:W2:Y:S02]  /*4030*/  SYNCS.PHASECHK.TRANS64.TRYWAIT P0, [R7+URZ+0x28c30], R10 ;  /* 0x028c300a070075a7 */ /* 0x000ea4000800017f */
[----:B--2---:R-:W-:Y:S05]  /*4040*/  @!P0 BRA `(.L_x_1751) ;  /* 0x0000011000b88947 */ /* 0x004fea0003800000 */
.L_x_1750:
        /* <DEDUP_REMOVED lines=15> */
[----:B------:R-:W0:Y:S01]  /*4140*/  LDC R3, c[0x0][0x448] ;  /* 0x00011200ff037b82 */ /* 0x000e220000000800 */
[----:B------:R-:W-:Y:S01]  /*4150*/  UMOV UR7, 0x40000040 ;  /* 0x4000004000077882 */ /* 0x000fe20000000000 */
[----:B------:R-:W-:Y:S01]  /*4160*/  UMOV UR5, 0x40000040 ;  /* 0x4000004000057882 */ /* 0x000fe20000000000 */
[----:B------:R-:W-:Y:S01]  /*4170*/  ULOP3.LUT UR4, UR4, 0x3fff, URZ, 0xc0, !UPT ;  /* 0x00003fff04047892 */ /* 0x000fe2000f8ec03f */
[----:B------:R-:W-:Y:S01]  /*4180*/  UMOV UR11, 0x40000040 ;  /* 0x40000040000b7882 */ /* 0x000fe20000000000 */
[----:B------:R-:W-:-:S02]  /*4190*/  UMOV UR9, 0x40000040 ;  /* 0x4000004000097882 */ /* 0x000fc40000000000 */
[----:B------:R-:W-:Y:S01]  /*41a0*/  ULEA UR18, UR36, UR18, 0x9 ;  /* 0x0000001224127291 */ /* 0x000fe2000f8e483f */
[----:B------:R-:W3:Y:S01]  /*41b0*/  LDC.64 R8, c[0x0][0x9e0] ;  /* 0x00027800ff087b82 */ /* 0x000ee20000000a00 */
        /* <DEDUP_REMOVED lines=10> */
[----:B0-----:R-:W-:Y:S01]  /*4260*/  ISETP.NE.AND P5, PT, R3, 0x1, PT ;  /* 0x000000010300780c */ /* 0x001fe20003fa5270 */
[----:B------:R-:W-:Y:S01]  /*4270*/  VIADD R3, R185, UR40 ;  /* 0x00000028b9037c36 */ /* 0x000fe20008000000 */
[----:B------:R-:W-:Y:S01]  /*4280*/  ULEA UR18, UR50, 0xffffffc0, 0x6 ;  /* 0xffffffc032127891 */ /* 0x000fe2000f8e303f */
[----:B---3--:R-:W-:-:S10]  /*4290*/  ISETP.GE.AND P6, PT, R9, 0x1, PT ;  /* 0x000000010900780c */ /* 0x008fd40003fc6270 */
[----:B------:R-:W0:Y:S08]  /*42a0*/  @P5 LDC R4, c[0x0][0x44c] ;  /* 0x00011300ff045b82 */ /* 0x000e300000000800 */
[----:B------:R-:W3:Y:S01]  /*42b0*/  @P5 LDC R6, c[0x0][0x450] ;  /* 0x00011400ff065b82 */ /* 0x000ee20000000800 */
[----:B0-----:R-:W-:-:S04]  /*42c0*/  @P5 IMAD.HI.U32 R5, R3, R4, RZ ;  /* 0x0000000403055227 */ /* 0x001fc800078e00ff */
[----:B------:R-:W-:Y:S02]  /*42d0*/  IMAD.MOV.U32 R4, RZ, RZ, R3 ;  /* 0x000000ffff047224 */ /* 0x000fe400078e0003 */
[----:B------:R-:W-:Y:S01]  /*42e0*/  @!P4 VIADD R3, R7, 0x28c40 ;  /* 0x00028c400703c836 */ /* 0x000fe20000000000 */
[----:B---3--:R-:W-:-:S04]  /*42f0*/  @P5 SHF.R.U32.HI R4, RZ, R6, R5 ;  /* 0x00000006ff045219 */ /* 0x008fc80000011605 */
[----:B------:R-:W-:Y:S01]  /*4300*/  @!P4 PRMT R3, RZ, 0x654, R3 ;  /* 0x00000654ff03c816 */ /* 0x000fe20000000003 */
[----:B------:R-:W0:Y:S01]  /*4310*/  SHFL.IDX PT, R12, R4, RZ, 0x1c1f ;  /* 0x001c1fff040c7589 */ /* 0x000e2200000e0000 */
[----:B------:R-:W-:Y:S02]  /*4320*/  WARPGROUP.DEPBAR.LE gsb0, 0x0 ;  /* 0x00008000000079c5 */ /* 0x000fe40000010000 */
[----:B------:R-:W-:-:S06]  /*4330*/  WARPGROUP.ARRIVE ;  /* 0x00000000000079c5 */ /* 0x000fcc0000000000 */
[----:B------:R-:W-:Y:S01]  /*4340*/  HGMMA.64x64x16.F32 R24, gdesc[UR4], R24, gsb0 ;  /* 0x00e00000041879f0 */ /* 0x000fe20008000818 */
[----:B------:R-:W-:Y:S02]  /*4350*/  UMOV UR6, 0xffffffc0 ;  /* 0xffffffc000067882 */ /* 0x000fe40000000000 */
[----:B------:R-:W-:Y:S01]  /*4360*/  UIMAD UR6, UR50, UR6, 0x41 ;  /* 0x00000041320674a4 */ /* 0x000fe2000f8e0206 */
[----:B------:R-:W-:Y:S02]  /*4370*/  WARPGROUP.DEPBAR.LE gsb0, 0x0 ;  /* 0x00008000000079c5 */ /* 0x000fe40000010000 */
[----:B------:R-:W-:-:S06]  /*4380*/  WARPGROUP.ARRIVE ;  /* 0x00000000000079c5 */ /* 0x000fcc0000000000 */
[----:B------:R-:W-:Y:S01]  /*4390*/  HGMMA.64x64x16.F32 R24, gdesc[UR8], R24, gsb0 ;  /* 0x00e00000081879f0 */ /* 0x000fe20008000818 */
[----:B------:R-:W-:Y:S02]  /*43a0*/  ULDC UR11, c[0x0][0x2f0] ;  /* 0x0000bc00000b7ab9 */ /* 0x000fe40000000800 */
[----:B------:R-:W-:Y:S02]  /*43b0*/  UIMAD UR10, UR49, UR11, UR6 ;  /* 0x0000000b310a72a4 */ /* 0x000fe4000f8e0206 */
[----:B------:R-:W-:Y:S02]  /*43c0*/  UIMAD UR7, UR49, UR11, -UR18 ;  /* 0x0000000b310772a4 */ /* 0x000fe4000f8e0a12 */
[----:B------:R-:W-:-:S04]  /*43d0*/  UIADD3 UR6, UR6, -0x1, URZ ;  /* 0xffffffff06067890 */ /* 0x000fc8000fffe03f */
[----:B------:R-:W-:Y:S01]  /*43e0*/  IADD3 R11, -R2, UR7, RZ ;  /* 0x00000007020b7c10 */ /* 0x000fe2000fffe1ff */
[----:B------:R-:W-:Y:S02]  /*43f0*/  WARPGROUP.DEPBAR.LE gsb0, 0x0 ;  /* 0x00008000000079c5 */ /* 0x000fe40000010000 */
[----:B------:R-:W-:-:S06]  /*4400*/  WARPGROUP.ARRIVE ;  /* 0x00000000000079c5 */ /* 0x000fcc0000000000 */
[----:B------:R-:W-:Y:S01]  /*4410*/  HGMMA.64x64x16.F32 R24, gdesc[UR12], R24, gsb0 ;  /* 0x00e000000c1879f0 */ /* 0x000fe20008000818 */
[----:B------:R-:W-:Y:S01]  /*4420*/  ULDC UR14, c[0x0][0x288] ;  /* 0x0000a200000e7ab9 */ /* 0x000fe20000000800 */
[----:B------:R-:W-:Y:S01]  /*4430*/  ULDC UR15, c[0x0][0x9dc] ;  /* 0x00027700000f7ab9 */ /* 0x000fe20000000800 */
[----:B------:R-:W-:Y:S02]  /*4440*/  WARPGROUP.DEPBAR.LE gsb0, 0x0 ;  /* 0x00008000000079c5 */ /* 0x000fe40000010000 */
[----:B------:R3:W-:Y:S02]  /*4450*/  @!P4 SYNCS.ARRIVE.TRANS64.RED.A1T0 RZ, [R3+URZ], RZ ;  /* 0x000000ff03ffc9a7 */ /* 0x0007e4000810043f */
[----:B---3--:R-:W-:Y:S01]  /*4460*/  IMAD.U32 R3, RZ, RZ, UR10 ;  /* 0x0000000aff037e24 */ /* 0x008fe2000f8e00ff */
[----:B------:R-:W-:-:S04]  /*4470*/  ULOP3.LUT UR10, URZ, UR15, URZ, 0x33, !UPT ;  /* 0x0000000f3f0a7292 */ /* 0x000fc8000f8e333f */
[----:B------:R-:W-:-:S05]  /*4480*/  IADD3 R3, R3, -UR14, -R2 ;  /* 0x8000000e03037c10 */ /* 0x000fca000fffe802 */
[C---:B------:R-:W-:Y:S02]  /*4490*/  IMAD.IADD R14, R3.reuse, 0x1, R8 ;  /* 0x00000001030e7824 */ /* 0x040fe400078e0208 */
[----:B------:R-:W-:-:S03]  /*44a0*/  VIADD R13, R3, UR10 ;  /* 0x0000000a030d7c36 */ /* 0x000fc60008000000 */
[----:B0-----:R-:W-:Y:S01]  /*44b0*/  VIADDMNMX R6, R12, R14, R11, PT ;  /* 0x0000000e0c067246 */ /* 0x001fe2000380010b */
[----:B------:R-:W-:Y:S01]  /*44c0*/  IMAD.IADD R3, R13, 0x1, R12 ;  /* 0x000000010d037824 */ /* 0x000fe200078e020c */
[----:B------:R-:W-:Y:S06]  /*44d0*/  @!P6 BRA `(.L_x_1752) ;  /* 0x000000000058e947 */ /* 0x000fec0003800000 */
[----:B------:R-:W-:Y:S01]  /*44e0*/  IMAD.U32 R5, RZ, RZ, UR49 ;  /* 0x00000031ff057e24 */ /* 0x000fe2000f8e00ff */
[----:B------:R-:W-:Y:S03]  /*44f0*/  BSSY B0, `(.L_x_1753) ;  /* 0x0000010000007945 */ /* 0x000fe60003800000 */
[----:B------:R-:W-:-:S04]  /*4500*/  IMAD R5, R5, UR11, R12 ;  /* 0x0000000b05057c24 */ /* 0x000fc8000f8e020c */
[----:B------:R-:W-:-:S05]  /*4510*/  VIADD R5, R5, -UR14 ;  /* 0x8000000e05057c36 */ /* 0x000fca0008000000 */
        /* <DEDUP_REMOVED lines=9> */
.L_x_1754:
[----:B------:R-:W-:-:S13]  /*45b0*/  ISETP.NE.AND P0, PT, R9, 0x1, PT ;  /* 0x000000010900780c */ /* 0x000fda0003f05270 */
[----:B------:R-:W0:Y:S02]  /*45c0*/  @P0 LDC.64 R20, c[0x0][0x9e8] ;  /* 0x00027a00ff140b82 */ /* 0x000e240000000a00 */
[----:B0-----:R-:W-:-:S05]  /*45d0*/  @P0 IMAD.HI.U32 R12, R5, R20, RZ ;  /* 0x00000014050c0227 */ /* 0x001fca00078e00ff */
[----:B------:R-:W-:-:S07]  /*45e0*/  @P0 SHF.R.U32.HI R5, RZ, R21, R12 ;  /* 0x00000015ff050219 */ /* 0x000fce000001160c */
.L_x_1755:
[----:B------:R-:W-:Y:S05]  /*45f0*/  BSYNC B0 ;  /* 0x0000000000007941 */ /* 0x000fea0003800000 */
.L_x_1753:
[----:B------:R-:W-:-:S04]  /*4600*/  IMAD R5, R5, R9, -UR18 ;  /* 0x8000001205057e24 */ /* 0x000fc8000f8e0209 */
[----:B------:R-:W-:-:S05]  /*4610*/  IMAD.IADD R12, R5, 0x1, -R2 ;  /* 0x00000001050c7824 */ /* 0x000fca00078e0a02 */
[----:B------:R-:W-:Y:S02]  /*4620*/  VIMNMX R3, R3, R12, !PT ;  /* 0x0000000c03037248 */ /* 0x000fe40007fe0100 */
[----:B------:R-:W-:-:S07]  /*4630*/  VIADDMNMX R6, R12, R9, R6, PT ;  /* 0x000000090c067246 */ /* 0x000fce0003800106 */
.L_x_1752:
[----:B------:R-:W-:Y:S01]  /*4640*/  UISETP.GE.AND UP0, UPT, UR6, 0x1, UPT ;  /* 0x000000010600788c */ /* 0x000fe2000bf06270 */
[----:B------:R-:W0:Y:S01]  /*4650*/  SHFL.IDX PT, R12, R4, 0x1, 0x1c1f ;  /* 0x003c1f00040c7f89 */ /* 0x000e2200000e0000 */
[----:B------:R-:W-:Y:S02]  /*4660*/  UISETP.GE.AND UP1, UPT, UR6, 0x2, UPT ;  /* 0x000000020600788c */ /* 0x000fe4000bf26270 */
[----:B------:R-:W-:Y:S02]  /*4670*/  UP2UR UR10, UPR, URZ, 0x1 ;  /* 0x000000013f0a7883 */ /* 0x000fe40008000000 */
[----:B------:R-:W-:Y:S01]  /*4680*/  PLOP3.LUT P1, PT, PT, PT, UP0, 0x40, 0x0 ;  /* 0x000000000000781c */ /* 0x000fe20003f2e808 */
[----:B------:R-:W-:Y:S01]  /*4690*/  UISETP.GE.AND UP0, UPT, UR6, 0xa, UPT ;  /* 0x0000000a0600788c */ /* 0x000fe2000bf06270 */
[----:B------:R-:W-:Y:S01]  /*46a0*/  PLOP3.LUT P0, PT, PT, PT, UP1, 0x40, 0x0 ;  /* 0x000000000000781c */ /* 0x000fe20003f0e818 */
[----:B------:R-:W-:Y:S01]  /*46b0*/  UISETP.GE.AND UP3, UPT, UR6, 0x9, UPT ;  /* 0x000000090600788c */ /* 0x000fe2000bf66270 */
[C---:B------:R-:W-:Y:S01]  /*46c0*/  ISETP.GT.AND P1, PT, R3.reuse, RZ, P1 ;  /* 0x000000ff0300720c */ /* 0x040fe20000f24270 */
[----:B------:R-:W-:Y:S01]  /*46d0*/  UISETP.GE.AND UP2, UPT, UR6, 0x11, UPT ;  /* 0x000000110600788c */ /* 0x000fe2000bf46270 */
[C---:B------:R-:W-:Y:S01]  /*46e0*/  ISETP.GT.AND P0, PT, R3.reuse, 0x1, P0 ;  /* 0x000000010300780c */ /* 0x040fe20000704270 */
[----:B------:R-:W-:Y:S01]  /*46f0*/  UP2UR UR22, UPR, URZ, 0x1 ;  /* 0x000000013f167883 */ /* 0x000fe20008000000 */
[----:B------:R-:W-:Y:S01]  /*4700*/  ISETP.LT.OR P1, PT, R6, 0x1, P1 ;  /* 0x000000010600780c */ /* 0x000fe20000f21670 */
[----:B------:R-:W-:Y:S01]  /*4710*/  UP2UR UR7, UPR, URZ, 0x2 ;  /* 0x000000023f077883 */ /* 0x000fe20008000000 */
[----:B------:R-:W-:Y:S01]  /*4720*/  PLOP3.LUT P2, PT, PT, PT, UP3, 0x40, 0x0 ;  /* 0x000000000000781c */ /* 0x000fe20003f4e838 */
[----:B------:R-:W-:Y:S01]  /*4730*/  UISETP.GE.AND UP1, UPT, UR6, 0x12, UPT ;  /* 0x000000120600788c */ /* 0x000fe2000bf26270 */
[----:B------:R-:W-:Y:S01]  /*4740*/  FSEL R15, R24, -INF , !P1 ;  /* 0xff800000180f7808 */ /* 0x000fe20004800000 */
[----:B------:R-:W-:Y:S01]  /*4750*/  UP2UR UR21, UPR, URZ, 0x8 ;  /* 0x000000083f157883 */ /* 0x000fe20008000000 */
[----:B------:R-:W-:Y:S01]  /*4760*/  PLOP3.LUT P1, PT, PT, PT, UP0, 0x40, 0x0 ;  /* 0x000000000000781c */ /* 0x000fe20003f2e808 */
[----:B------:R-:W-:Y:S01]  /*4770*/  UISETP.GE.AND UP0, UPT, UR6, 0x19, UPT ;  /* 0x000000190600788c */ /* 0x000fe2000bf06270 */
[C---:B------:R-:W-:Y:S01]  /*4780*/  ISETP.LT.OR P0, PT, R6.reuse, 0x2, P0 ;  /* 0x000000020600780c */ /* 0x040fe20000701670 */
[----:B------:R-:W-:Y:S01]  /*4790*/  UP2UR UR23, UPR, URZ, 0x4 ;  /* 0x000000043f177883 */ /* 0x000fe20008000000 */
[C---:B------:R-:W-:Y:S01]  /*47a0*/  ISETP.GT.AND P1, PT, R3.reuse, 0x9, P1 ;  /* 0x000000090300780c */ /* 0x040fe20000f24270 */
[----:B------:R-:W-:Y:S01]  /*47b0*/  UP2UR UR25, UPR, URZ, 0x1 ;  /* 0x000000013f197883 */ /* 0x000fe20008000000 */
[----:B------:R-:W-:Y:S01]  /*47c0*/  ISETP.GT.AND P2, PT, R3, 0x8, P2 ;  /* 0x000000080300780c */ /* 0x000fe20001744270 */
[----:B------:R-:W-:Y:S01]  /*47d0*/  UP2UR UR24, UPR, URZ, 0x2 ;  /* 0x000000023f187883 */ /* 0x000fe20008000000 */
[----:B------:R-:W-:Y:S01]  /*47e0*/  FSEL R25, R25, -INF , !P0 ;  /* 0xff80000019197808 */ /* 0x000fe20004000000 */
[----:B------:R-:W-:Y:S01]  /*47f0*/  UISETP.GE.AND UP3, UPT, UR6, 0x31, UPT ;  /* 0x000000310600788c */ /* 0x000fe2000bf66270 */
[----:B------:R-:W-:Y:S01]  /*4800*/  PLOP3.LUT P0, PT, PT, PT, UP2, 0x40, 0x0 ;  /* 0x000000000000781c */ /* 0x000fe20003f0e828 */
[----:B------:R-:W-:Y:S01]  /*4810*/  UISETP.GE.AND UP2, UPT, UR6, 0x2a, UPT ;  /* 0x0000002a0600788c */ /* 0x000fe2000bf46270 */
[C---:B------:R-:W-:Y:S01]  /*4820*/  ISETP.LT.OR P1, PT, R6.reuse, 0xa, P1 ;  /* 0x0000000a0600780c */ /* 0x040fe20000f21670 */
[----:B------:R-:W-:Y:S01]  /*4830*/  UISETP.GE.AND UP4, UPT, UR6, 0x32, UPT ;  /* 0x000000320600788c */ /* 0x000fe2000bf86270 */
[----:B------:R-:W-:Y:S01]  /*4840*/  ISETP.LT.OR P2, PT, R6, 0x9, P2 ;  /* 0x000000090600780c */ /* 0x000fe20001741670 */
[----:B------:R-:W-:Y:S01]  /*4850*/  UISETP.GE.AND UP5, UPT, UR6, 0x39, UPT ;  /* 0x000000390600788c */ /* 0x000fe2000bfa6270 */
[----:B------:R-:W-:Y:S01]  /*4860*/  ISETP.GT.AND P0, PT, R3, 0x10, P0 ;  /* 0x000000100300780c */ /* 0x000fe20000704270 */
[----:B------:R-:W-:Y:S01]  /*4870*/  UISETP.GE.AND UP6, UPT, UR6, 0x3a, UPT ;  /* 0x0000003a0600788c */ /* 0x000fe2000bfc6270 */
[----:B------:R-:W-:-:S02]  /*4880*/  FSEL R29, R29, -INF , !P1 ;  /* 0xff8000001d1d7808 */ /* 0x000fc40004800000 */
[----:B------:R-:W-:Y:S02]  /*4890*/  FSEL R21, R28, -INF , !P2 ;  /* 0xff8000001c157808 */ /* 0x000fe40005000000 */
[----:B------:R-:W-:Y:S01]  /*48a0*/  PLOP3.LUT P1, PT, PT, PT, UP0, 0x40, 0x0 ;  /* 0x000000000000781c */ /* 0x000fe20003f2e808 */
[----:B------:R-:W-:Y:S01]  /*48b0*/  UISETP.GE.AND UP0, UPT, UR6, 0x1a, UPT ;  /* 0x0000001a0600788c */ /* 0x000fe2000bf06270 */
[----:B------:R-:W-:Y:S01]  /*48c0*/  PLOP3.LUT P2, PT, PT, PT, UP1, 0x40, 0x0 ;  /* 0x000000000000781c */ /* 0x000fe20003f4e818 */
[----:B------:R-:W-:Y:S01]  /*48d0*/  UISETP.GE.AND UP1, UPT, UR6, 0x29, UPT ;  /* 0x000000290600788c */ /* 0x000fe2000bf26270 */
[----:B------:R-:W-:Y:S01]  /*48e0*/  ISETP.LT.OR P0, PT, R6, 0x11, P0 ;  /* 0x000000110600780c */ /* 0x000fe20000701670 */
[----:B------:R-:W-:Y:S01]  /*48f0*/  UP2UR UR26, UPR, URZ, 0x1 ;  /* 0x000000013f1a7883 */ /* 0x000fe20008000000 */
[----:B------:R-:W-:Y:S02]  /*4900*/  ISETP.GT.AND P2, PT, R3, 0x11, P2 ;  /* 0x000000110300780c */ /* 0x000fe40001744270 */
[----:B------:R-:W-:-:S02]  /*4910*/  FSEL R57, R32, -INF , !P0 ;  /* 0xff80000020397808 */ /* 0x000fc40004000000 */
[----:B------:R-:W-:Y:S01]  /*4920*/  PLOP3.LUT P0, PT, PT, PT, UP0, 0x40, 0x0 ;  /* 0x000000000000781c */ /* 0x000fe20003f0e808 */
[----:B------:R-:W-:Y:S01]  /*4930*/  UISETP.GE.AND UP0, UPT, UR6, 0x21, UPT ;  /* 0x000000210600788c */ /* 0x000fe2000bf06270 */
[C---:B------:R-:W-:Y:S02]  /*4940*/  ISETP.LT.OR P2, PT, R6.reuse, 0x12, P2 ;  /* 0x000000120600780c */ /* 0x040fe40001741670 */
[----:B------:R-:W-:Y:S01]  /*4950*/  ISETP.GT.AND P1, PT, R3, 0x18, P1 ;  /* 0x000000180300780c */ /* 0x000fe20000f24270 */
[----:B------:R-:W-:Y:S01]  /*4960*/  UP2UR UR27, UPR, URZ, 0x1 ;  /* 0x000000013f1b7883 */ /* 0x000fe20008000000 */
[----:B------:R-:W-:Y:S02]  /*4970*/  FSEL R33, R33, -INF , !P2 ;  /* 0xff80000021217808 */ /* 0x000fe40005000000 */
[----:B------:R-:W-:Y:S01]  /*4980*/  PLOP3.LUT P2, PT, PT, PT, UP0, 0x40, 0x0 ;  /* 0x000000000000781c */ /* 0x000fe20003f4e808 */
[----:B------:R-:W-:Y:S01]  /*4990*/  UISETP.GE.AND UP0, UPT, UR6, 0x22, UPT ;  /* 0x000000220600788c */ /* 0x000fe2000bf06270 */
[----:B------:R-:W-:-:S02]  /*49a0*/  ISETP.LT.OR P1, PT, R6, 0x19, P1 ;  /* 0x000000190600780c */ /* 0x000fc40000f21670 */
[C---:B------:R-:W-:Y:S02]  /*49b0*/  ISETP.GT.AND P0, PT, R3.reuse, 0x19, P0 ;  /* 0x000000190300780c */ /* 0x040fe40000704270 */
[----:B------:R-:W-:Y:S02]  /*49c0*/  FSEL R59, R36, -INF , !P1 ;  /* 0xff800000243b7808 */ /* 0x000fe40004800000 */
[----:B------:R-:W-:Y:S02]  /*49d0*/  PLOP3.LUT P1, PT, PT, PT, UP0, 0x40, 0x0 ;  /* 0x000000000000781c */ /* 0x000fe40003f2e808 */
[C---:B------:R-:W-:Y:S02]  /*49e0*/  ISETP.GT.AND P2, PT, R3.reuse, 0x20, P2 ;  /* 0x000000200300780c */ /* 0x040fe40001744270 */
[----:B------:R-:W-:Y:S02]  /*49f0*/  ISETP.GT.AND P1, PT, R3, 0x21, P1 ;  /* 0x000000210300780c */ /* 0x000fe40000f24270 */
[----:B------:R-:W-:-:S02]  /*4a00*/  ISETP.LT.OR P0, PT, R6, 0x1a, P0 ;  /* 0x0000001a0600780c */ /* 0x000fc40000701670 */
[C---:B------:R-:W-:Y:S02]  /*4a10*/  ISETP.LT.OR P2, PT, R6.reuse, 0x21, P2 ;  /* 0x000000210600780c */ /* 0x040fe40001741670 */
[----:B------:R-:W-:Y:S02]  /*4a20*/  ISETP.LT.OR P1, PT, R6, 0x22, P1 ;  /* 0x000000220600780c */ /* 0x000fe40000f21670 */
[----:B------:R-:W-:Y:S02]  /*4a30*/  FSEL R37, R37, -INF , !P0 ;  /* 0xff80000025257808 */ /* 0x000fe40004000000 */
[----:B------:R-:W-:Y:S02]  /*4a40*/  FSEL R61, R40, -INF , !P2 ;  /* 0xff800000283d7808 */ /* 0x000fe40005000000 */
[----:B------:R-:W-:Y:S02]  /*4a50*/  FSEL R41, R41, -INF , !P1 ;  /* 0xff80000029297808 */ /* 0x000fe40004800000 */
[----:B------:R-:W-:-:S02]  /*4a60*/  PLOP3.LUT P0, PT, PT, PT, UP1, 0x40, 0x0 ;  /* 0x000000000000781c */ /* 0x000fc40003f0e818 */
[----:B------:R-:W-:Y:S02]  /*4a70*/  PLOP3.LUT P2, PT, PT, PT, UP2, 0x40, 0x0 ;  /* 0x000000000000781c */ /* 0x000fe40003f4e828 */
[----:B------:R-:W-:Y:S02]  /*4a80*/  PLOP3.LUT P1, PT, PT, PT, UP3, 0x40, 0x0 ;  /* 0x000000000000781c */ /* 0x000fe40003f2e838 */
[C---:B------:R-:W-:Y:S02]  /*4a90*/  ISETP.GT.AND P0, PT, R3.reuse, 0x28, P0 ;  /* 0x000000280300780c */ /* 0x040fe40000704270 */
        /* <DEDUP_REMOVED lines=13> */
[----:B------:R-:W-:Y:S01]  /*4b70*/  ISETP.GT.AND P1, PT, R3, 0x39, P1 ;  /* 0x000000390300780c */ /* 0x000fe20000f24270 */
[----:B0-----:R-:W-:Y:S01]  /*4b80*/  IMAD.IADD R3, R13, 0x1, R12 ;  /* 0x000000010d037824 */ /* 0x001fe200078e020c */
[----:B------:R-:W-:-:S02]  /*4b90*/  ISETP.LT.OR P0, PT, R6, 0x32, P0 ;  /* 0x000000320600780c */ /* 0x000fc40000701670 */
[C---:B------:R-:W-:Y:S02]  /*4ba0*/  ISETP.LT.OR P2, PT, R6.reuse, 0x39, P2 ;  /* 0x000000390600780c */ /* 0x040fe40001741670 */
[----:B------:R-:W-:Y:S02]  /*4bb0*/  ISETP.LT.OR P1, PT, R6, 0x3a, P1 ;  /* 0x0000003a0600780c */ /* 0x000fe40000f21670 */
[----:B------:R-:W-:Y:S02]  /*4bc0*/  VIADDMNMX R4, R12, R14, R11, PT ;  /* 0x0000000e0c047246 */ /* 0x000fe4000380010b */
[----:B------:R-:W-:Y:S02]  /*4bd0*/  FSEL R49, R49, -INF , !P0 ;  /* 0xff80000031317808 */ /* 0x000fe40004000000 */
[----:B------:R-:W-:Y:S02]  /*4be0*/  FSEL R67, R52, -INF , !P2 ;  /* 0xff80000034437808 */ /* 0x000fe40005000000 */
[----:B------:R-:W-:Y:S01]  /*4bf0*/  FSEL R53, R53, -INF , !P1 ;  /* 0xff80000035357808 */ /* 0x000fe20004800000 */
        /* <DEDUP_REMOVED lines=14> */
.L_x_1758:
[----:B------:R-:W-:-:S13]  /*4ce0*/  ISETP.NE.AND P0, PT, R9, 0x1, PT ;  /* 0x000000010900780c */ /* 0x000fda0003f05270 */
[----:B------:R-:W0:Y:S02]  /*4cf0*/  @P0 LDC.64 R12, c[0x0][0x9e8] ;  /* 0x00027a00ff0c0b82 */ /* 0x000e240000000a00 */
[----:B0-----:R-:W-:-:S05]  /*4d00*/  @P0 IMAD.HI.U32 R6, R5, R12, RZ ;  /* 0x0000000c05060227 */ /* 0x001fca00078e00ff */
[----:B------:R-:W-:-:S07]  /*4d10*/  @P0 SHF.R.U32.HI R5, RZ, R13, R6 ;  /* 0x0000000dff050219 */ /* 0x000fce0000011606 */
.L_x_1759:
[----:B------:R-:W-:Y:S05]  /*4d20*/  BSYNC B0 ;  /* 0x0000000000007941 */ /* 0x000fea0003800000 */
.L_x_1757:
[----:B------:R-:W-:-:S04]  /*4d30*/  IMAD R5, R5, R9, -UR18 ;  /* 0x8000001205057e24 */ /* 0x000fc8000f8e0209 */
[----:B------:R-:W-:-:S05]  /*4d40*/  IMAD.IADD R6, R5, 0x1, -R2 ;  /* 0x0000000105067824 */ /* 0x000fca00078e0a02 */
[----:B------:R-:W-:Y:S02]  /*4d50*/  VIMNMX R3, R3, R6, !PT ;  /* 0x0000000603037248 */ /* 0x000fe40007fe0100 */
[----:B------:R-:W-:-:S07]  /*4d60*/  VIADDMNMX R4, R6, R9, R4, PT ;  /* 0x0000000906047246 */ /* 0x000fce0003800104 */
.L_x_1756:
[----:B------:R-:W-:Y:S01]  /*4d70*/  FMNMX.FTZ R5, R15, R25, !PT ;  /* 0x000000190f057209 */ /* 0x000fe20007810000 */
[----:B------:R-:W-:Y:S01]  /*4d80*/  UP2UR UR6, UPR, URZ, 0x4 ;  /* 0x000000043f067883 */ /* 0x000fe20008000000 */
[----:B------:R-:W-:Y:S01]  /*4d90*/  BAR.SYNC.DEFER_BLOCKING 0xf, 0x100 ;  /* 0x03c4000000007b1d */ /* 0x000fe20000010000 */
[----:B------:R-:W-:Y:S01]  /*4da0*/  UISETP.NE.AND UP2, UPT, UR7, URZ, UPT ;  /* 0x0000003f0700728c */ /* 0x000fe2000bf45270 */
[----:B------:R-:W-:Y:S01]  /*4db0*/  FMNMX.FTZ R5, R21, R5, !PT ;  /* 0x0000000515057209 */ /* 0x000fe20007810000 */
[----:B------:R-:W-:Y:S02]  /*4dc0*/  UP2UR UR7, UPR, URZ, 0x8 ;  /* 0x000000083f077883 */ /* 0x000fe40008000000 */
[----:B------:R-:W-:Y:S01]  /*4dd0*/  UISETP.NE.AND UP3, UPT, UR10, URZ, UPT ;  /* 0x0000003f0a00728c */ /* 0x000fe2000bf65270 */
[----:B------:R-:W-:Y:S01]  /*4de0*/  FMNMX.FTZ R5, R29, R5, !PT ;  /* 0x000000051d057209 */ /* 0x000fe20007810000 */
[----:B------:R-:W-:Y:S01]  /*4df0*/  UP2UR UR18, UPR, URZ, 0x10 ;  /* 0x000000103f127883 */ /* 0x000fe20008000000 */
[----:B------:R-:W-:Y:S01]  /*4e00*/  PLOP3.LUT P0, PT, PT, PT, UP2, 0x40, 0x0 ;  /* 0x000000000000781c */ /* 0x000fe20003f0e828 */
[----:B------:R-:W-:Y:S01]  /*4e10*/  ULDC UR10, c[0x0][0x988] ;  /* 0x00026200000a7ab9 */ /* 0x000fe20000000800 */
[----:B------:R-:W-:Y:S01]  /*4e20*/  FMNMX.FTZ R5, R57, R5, !PT ;  /* 0x0000000539057209 */ /* 0x000fe20007810000 */
[----:B------:R-:W-:Y:S01]  /*4e30*/  UP2UR UR19, UPR, URZ, 0x20 ;  /* 0x000000203f137883 */ /* 0x000fe20008000000 */
[----:B------:R-:W-:Y:S01]  /*4e40*/  PLOP3.LUT P1, PT, PT, PT, UP3, 0x40, 0x0 ;  /* 0x000000000000781c */ /* 0x000fe20003f2e838 */
[----:B------:R-:W-:Y:S01]  /*4e50*/  UISETP.NE.AND UP4, UPT, UR21, URZ, UPT ;  /* 0x0000003f1500728c */ /* 0x000fe2000bf85270 */
[----:B------:R-:W-:Y:S01]  /*4e60*/  FMNMX.FTZ R5, R33, R5, !PT ;  /* 0x0000000521057209 */ /* 0x000fe20007810000 */
[----:B------:R-:W-:Y:S01]  /*4e70*/  UISETP.NE.AND UP5, UPT, UR22, URZ, UPT ;  /* 0x0000003f1600728c */ /* 0x000fe2000bfa5270 */
[----:B------:R-:W-:Y:S01]  /*4e80*/  ISETP.GT.AND P1, PT, R3, RZ, P1 ;  /* 0x000000ff0300720c */ /* 0x000fe20000f24270 */
[----:B------:R-:W-:Y:S01]  /*4e90*/  UISETP.NE.AND UP2, UPT, UR23, URZ, UPT ;  /* 0x0000003f1700728c */ /* 0x000fe2000bf45270 */
[----:B------:R-:W-:Y:S01]  /*4ea0*/  FMNMX.FTZ R5, R59, R5, !PT ;  /* 0x000000053b057209 */ /* 0x000fe20007810000 */
[----:B------:R-:W-:Y:S01]  /*4eb0*/  UISETP.NE.AND UP3, UPT, UR24, URZ, UPT ;  /* 0x0000003f1800728c */ /* 0x000fe2000bf65270 */
[----:B------:R-:W-:Y:S01]  /*4ec0*/  ISETP.LT.OR P1, PT, R4, 0x1, P1 ;  /* 0x000000010400780c */ /* 0x000fe20000f21670 */
[----:B------:R-:W-:Y:S01]  /*4ed0*/  UP2UR UR20, UPR, URZ, 0x40 ;  /* 0x000000403f147883 */ /* 0x000fe20008000000 */
[----:B------:R-:W-:Y:S01]  /*4ee0*/  FMNMX.FTZ R5, R37, R5, !PT ;  /* 0x0000000525057209 */ /* 0x000fe20007810000 */
[----:B------:R-:W-:Y:S01]  /*4ef0*/  UISETP.NE.AND UP6, UPT, UR27, URZ, UPT ;  /* 0x0000003f1b00728c */ /* 0x000fe2000bfc5270 */
[----:B------:R-:W-:-:S02]  /*4f00*/  FSEL R26, R26, -INF , !P1 ;  /* 0xff8000001a1a7808 */ /* 0x000fc40004800000 */
[----:B------:R-:W-:Y:S02]  /*4f10*/  FMNMX.FTZ R5, R61, R5, !PT ;  /* 0x000000053d057209 */ /* 0x000fe40007810000 */
[----:B------:R-:W-:Y:S01]  /*4f20*/  PLOP3.LUT P1, PT, PT, PT, UP5, 0x40, 0x0 ;  /* 0x000000000000781c */ /* 0x000fe20003f2e858 */
[----:B------:R-:W-:Y:S01]  /*4f30*/  UISETP.NE.AND UP5, UPT, UR26, URZ, UPT ;  /* 0x0000003f1a00728c */ /* 0x000fe2000bfa5270 */
[----:B------:R-:W-:Y:S02]  /*4f40*/  FMNMX.FTZ R5, R41, R5, !PT ;  /* 0x0000000529057209 */ /* 0x000fe40007810000 */
[----:B------:R-:W-:Y:S02]  /*4f50*/  ISETP.GT.AND P0, PT, R3, 0x1, P0 ;  /* 0x000000010300780c */ /* 0x000fe40000704270 */
[----:B------:R-:W-:Y:S02]  /*4f60*/  FMNMX.FTZ R5, R63, R5, !PT ;  /* 0x000000053f057209 */ /* 0x000fe40007810000 */
[----:B------:R-:W-:-:S02]  /*4f70*/  ISETP.GT.AND P1, PT, R3, 0x9, P1 ;  /* 0x000000090300780c */ /* 0x000fc40000f24270 */
[----:B------:R-:W-:Y:S02]  /*4f80*/  FMNMX.FTZ R5, R45, R5, !PT ;  /* 0x000000052d057209 */ /* 0x000fe40007810000 */
[C---:B------:R-:W-:Y:S02]  /*4f90*/  ISETP.LT.OR P0, PT, R4.reuse, 0x2, P0 ;  /* 0x000000020400780c */ /* 0x040fe40000701670 */
[----:B------:R-:W-:Y:S02]  /*4fa0*/  FMNMX.FTZ R5, R65, R5, !PT ;  /* 0x0000000541057209 */ /* 0x000fe40007810000 */
[----:B------:R-:W-:Y:S02]  /*4fb0*/  ISETP.LT.OR P1, PT, R4, 0xa, P1 ;  /* 0x0000000a0400780c */ /* 0x000fe40000f21670 */
[----:B------:R-:W-:Y:S02]  /*4fc0*/  FMNMX.FTZ R5, R49, R5, !PT ;  /* 0x0000000531057209 */ /* 0x000fe40007810000 */
[----:B------:R-:W-:-:S02]  /*4fd0*/  FSEL R27, R27, -INF , !P0 ;  /* 0xff8000001b1b7808 */ /* 0x000fc40004000000 */
[----:B------:R-:W-:Y:S02]  /*4fe0*/  FMNMX.FTZ R5, R67, R5, !PT ;  /* 0x0000000543057209 */ /* 0x000fe40007810000 */
[----:B------:R-:W-:Y:S01]  /*4ff0*/  PLOP3.LUT P0, PT, PT, PT, UP2, 0x40, 0x0 ;  /* 0x000000000000781c */ /* 0x000fe20003f0e828 */
[----:B------:R-:W-:Y:S01]  /*5000*/  UISETP.NE.AND UP2, UPT, UR6, URZ, UPT ;  /* 0x0000003f0600728c */ /* 0x000fe2000bf45270 */
[----:B------:R-:W-:Y:S02]  /*5010*/  FMNMX.FTZ R6, R53, R5, !PT ;  /* 0x0000000535067209 */ /* 0x000fe40007810000 */
[----:B------:R-:W-:Y:S02]  /*5020*/  FSEL R31, R31, -INF , !P1 ;  /* 0xff8000001f1f7808 */ /* 0x000fe40004800000 */
[----:B------:R-:W-:Y:S01]  /*5030*/  ISETP.GT.AND P0, PT, R3, 0x10, P0 ;  /* 0x000000100300780c */ /* 0x000fe20000704270 */
[----:B------:R-:W0:Y:S03]  /*5040*/  SHFL.BFLY PT, R5, R6, 0x2, 0x1f ;  /* 0x0c401f0006057f89 */ /* 0x000e2600000e0000 */
[----:B------:R-:W-:-:S04]  /*5050*/  ISETP.LT.OR P0, PT, R4, 0x11, P0 ;  /* 0x000000110400780c */ /* 0x000fc80000701670 */
[----:B------:R-:W-:Y:S02]  /*5060*/  FSEL R34, R34, -INF , !P0 ;  /* 0xff80000022227808 */ /* 0x000fe40004000000 */
[----:B------:R-:W-:Y:S01]  /*5070*/  PLOP3.LUT P0, PT, PT, PT, UP5, 0x40, 0x0 ;  /* 0x000000000000781c */ /* 0x000fe20003f0e858 */
[----:B------:R-:W-:-:S03]  /*5080*/  UISETP.NE.AND UP5, UPT, UR19, URZ, UPT ;  /* 0x0000003f1300728c */ /* 0x000fc6000bfa5270 */
[----:B------:R-:W-:-:S04]  /*5090*/  ISETP.GT.AND P0, PT, R3, 0x19, P0 ;  /* 0x000000190300780c */ /* 0x000fc80000704270 */
[----:B------:R-:W-:-:S04]  /*50a0*/  ISETP.LT.OR P0, PT, R4, 0x1a, P0 ;  /* 0x0000001a0400780c */ /* 0x000fc80000701670 */
[----:B------:R-:W-:Y:S02]  /*50b0*/  FSEL R39, R39, -INF , !P0 ;  /* 0xff80000027277808 */ /* 0x000fe40004000000 */
[----:B------:R-:W-:Y:S02]  /*50c0*/  PLOP3.LUT P0, PT, PT, PT, UP1, 0x40, 0x0 ;  /* 0x000000000000781c */ /* 0x000fe40003f0e818 */
[----:B0-----:R-:W-:Y:S02]  /*50d0*/  FMNMX.FTZ R11, R6, R5, !PT ;  /* 0x00000005060b7209 */ /* 0x001fe40007810000 */
[----:B------:R-:W-:-:S03]  /*50e0*/  ISETP.GT.AND P0, PT, R3, 0x28, P0 ;  /* 0x000000280300780c */ /* 0x000fc60000704270 */
[----:B------:R-:W0:Y:S01]  /*50f0*/  SHFL.BFLY PT, R12, R11, 0x1, 0x1f ;  /* 0x0c201f000b0c7f89 */ /* 0x000e2200000e0000 */
[----:B------:R-:W-:-:S04]  /*5100*/  ISETP.LT.OR P0, PT, R4, 0x29, P0 ;  /* 0x000000290400780c */ /* 0x000fc80000701670 */
[----:B------:R-:W-:Y:S02]  /*5110*/  FSEL R46, R46, -INF , !P0 ;  /* 0xff8000002e2e7808 */ /* 0x000fe40004000000 */
[----:B0-----:R-:W-:Y:S02]  /*5120*/  FMNMX.FTZ R5, R11, R12, !PT ;  /* 0x0000000c0b057209 */ /* 0x001fe40007810000 */
[----:B------:R-:W-:Y:S02]  /*5130*/  FMNMX.FTZ R11, R26, R27, !PT ;  /* 0x0000001b1a0b7209 */ /* 0x000fe40007810000 */
[C---:B------:R-:W-:Y:S01]  /*5140*/  FSETP.NEU.FTZ.AND P2, PT, R5.reuse, -INF , PT ;  /* 0xff8000000500780b */ /* 0x040fe20003f5d000 */
[----:B------:R-:W-:-:S05]  /*5150*/  FMUL.FTZ R12, R5, UR10 ;  /* 0x0000000a050c7c20 */ /* 0x000fca0008410000 */
[----:B------:R-:W-:Y:S02]  /*5160*/  FSEL R12, R12, RZ, P2 ;  /* 0x000000ff0c0c7208 */ /* 0x000fe40001000000 */
[----:B------:R-:W-:Y:S01]  /*5170*/  PLOP3.LUT P2, PT, PT, PT, UP4, 0x40, 0x0 ;  /* 0x000000000000781c */ /* 0x000fe20003f4e848 */
[----:B------:R-:W-:Y:S02]  /*5180*/  UISETP.NE.AND UP4, UPT, UR25, URZ, UPT ;  /* 0x0000003f1900728c */ /* 0x000fe4000bf85270 */
[--C-:B------:R-:W-:Y:S01]  /*5190*/  FFMA.FTZ R13, R15, UR10, -R12.reuse ;  /* 0x0000000a0f0d7c23 */ /* 0x100fe2000801080c */
[----:B------:R-:W-:Y:S01]  /*51a0*/  ISETP.GT.AND P2, PT, R3, 0x8, P2 ;  /* 0x000000080300780c */ /* 0x000fe20001744270 */
[--C-:B------:R-:W-:Y:S01]  /*51b0*/  FFMA.FTZ R14, R29, UR10, -R12.reuse ;  /* 0x0000000a1d0e7c23 */ /* 0x100fe2000801080c */
[--C-:B------:R-:W-:Y:S01]  /*51c0*/  FFMA.FTZ R20, R57, UR10, -R12.reuse ;  /* 0x0000000a39147c23 */ /* 0x100fe2000801080c */
[----:B------:R-:W-:Y:S01]  /*51d0*/  PLOP3.LUT P1, PT, PT, PT, UP4, 0x40, 0x0 ;  /* 0x000000000000781c */ /* 0x000fe20003f2e848 */
[----:B------:R-:W-:Y:S01]  /*51e0*/  UISETP.NE.AND UP4, UPT, UR18, URZ, UPT ;  /* 0x0000003f1200728c */ /* 0x000fe2000bf85270 */
[----:B------:R-:W-:Y:S01]  /*51f0*/  ISETP.LT.OR P2, PT, R4, 0x9, P2 ;  /* 0x000000090400780c */ /* 0x000fe20001741670 */
[----:B------:R-:W-:Y:S01]  /*5200*/  MUFU.EX2 R13, R13 ;  /* 0x0000000d000d7308 */ /* 0x000fe20000000800 */
[----:B------:R-:W-:Y:S01]  /*5210*/  ISETP.GT.AND P1, PT, R3, 0x18, P1 ;  /* 0x000000180300780c */ /* 0x000fe20000f24270 */
[--C-:B------:R-:W-:Y:S01]  /*5220*/  FFMA.FTZ R24, R37, UR10, -R12.reuse ;  /* 0x0000000a25187c23 */ /* 0x100fe2000801080c */
[----:B------:R-:W-:Y:S01]  /*5230*/  FSEL R30, R30, -INF , !P2 ;  /* 0xff8000001e1e7808 */ /* 0x000fe20005000000 */
[--C-:B------:R-:W-:Y:S01]  /*5240*/  FFMA.FTZ R28, R45, UR10, -R12.reuse ;  /* 0x0000000a2d1c7c23 */ /* 0x100fe2000801080c */
[----:B------:R-:W-:Y:S01]  /*5250*/  PLOP3.LUT P2, PT, PT, PT, UP3, 0x40, 0x0 ;  /* 0x000000000000781c */ /* 0x000fe20003f4e838 */
[----:B------:R-:W-:Y:S01]  /*5260*/  UISETP.NE.AND UP3, UPT, UR7, URZ, UPT ;  /* 0x0000003f0700728c */ /* 0x000fe2000bf65270 */
[----:B------:R-:W-:Y:S01]  /*5270*/  ISETP.LT.OR P1, PT, R4, 0x19, P1 ;  /* 0x000000190400780c */ /* 0x000fe20000f21670 */
[----:B------:R0:W-:Y:S01]  /*5280*/  MUFU.EX2 R15, R14 ;  /* 0x0000000e000f7308 */ /* 0x0001e20000000800 */
[----:B------:R-:W-:Y:S01]  /*5290*/  ISETP.GT.AND P2, PT, R3, 0x11, P2 ;  /* 0x000000110300780c */ /* 0x000fe20001744270 */
[----:B------:R-:W-:Y:S01]  /*52a0*/  FFMA.FTZ R32, R65, UR10, -R12 ;  /* 0x0000000a41207c23 */ /* 0x000fe2000801080c */
[----:B------:R-:W-:-:S02]  /*52b0*/  FMNMX.FTZ R6, R30, R11, !PT ;  /* 0x0000000b1e067209 */ /* 0x000fc40007810000 */
[----:B------:R-:W-:Y:S02]  /*52c0*/  ISETP.LT.OR P2, PT, R4, 0x12, P2 ;  /* 0x000000120400780c */ /* 0x000fe40001741670 */
[----:B------:R-:W-:Y:S01]  /*52d0*/  FSEL R38, R38, -INF , !P1 ;  /* 0xff80000026267808 */ /* 0x000fe20004800000 */
[----:B------:R-:W-:Y:S01]  /*52e0*/  MUFU.EX2 R20, R20 ;  /* 0x0000001400147308 */ /* 0x000fe20000000800 */
[----:B------:R-:W-:Y:S01]  /*52f0*/  FSEL R35, R35, -INF , !P2 ;  /* 0xff80000023237808 */ /* 0x000fe20005000000 */
[----:B0-----:R-:W-:Y:S01]  /*5300*/  FFMA.FTZ R14, R63, UR10, -R12 ;  /* 0x0000000a3f0e7c23 */ /* 0x001fe2000801080c */
[----:B------:R-:W-:Y:S02]  /*5310*/  FMNMX.FTZ R11, R31, R6, !PT ;  /* 0x000000061f0b7209 */ /* 0x000fe40007810000 */
[----:B------:R-:W-:Y:S01]  /*5320*/  PLOP3.LUT P2, PT, PT, PT, UP6, 0x40, 0x0 ;  /* 0x000000000000781c */ /* 0x000fe20003f4e868 */
[----:B------:R-:W-:Y:S01]  /*5330*/  UISETP.NE.AND UP6, UPT, UR20, URZ, UPT ;  /* 0x0000003f1400728c */ /* 0x000fe2000bfc5270 */
[----:B------:R-:W-:Y:S01]  /*5340*/  PLOP3.LUT P1, PT, PT, PT, UP0, 0x40, 0x0 ;  /* 0x000000000000781c */ /* 0x000fe20003f2e808 */
[----:B------:R-:W-:Y:S01]  /*5350*/  MUFU.EX2 R29, R28 ;  /* 0x0000001c001d7308 */ /* 0x000fe20000000800 */
[----:B------:R-:W-:-:S02]  /*5360*/  FMNMX.FTZ R6, R34, R11, !PT ;  /* 0x0000000b22067209 */ /* 0x000fc40007810000 */
[C---:B------:R-:W-:Y:S02]  /*5370*/  ISETP.GT.AND P2, PT, R3.reuse, 0x20, P2 ;  /* 0x000000200300780c */ /* 0x040fe40001744270 */
[----:B------:R-:W-:Y:S02]  /*5380*/  ISETP.GT.AND P1, PT, R3, 0x21, P1 ;  /* 0x000000210300780c */ /* 0x000fe40000f24270 */
[----:B------:R-:W-:Y:S01]  /*5390*/  FMNMX.FTZ R11, R35, R6, !PT ;  /* 0x00000006230b7209 */ /* 0x000fe20007810000 */
[----:B------:R-:W-:Y:S01]  /*53a0*/  MUFU.EX2 R24, R24 ;  /* 0x0000001800187308 */ /* 0x000fe20000000800 */
[C---:B------:R-:W-:Y:S02]  /*53b0*/  ISETP.LT.OR P2, PT, R4.reuse, 0x21, P2 ;  /* 0x000000210400780c */ /* 0x040fe40001741670 */
[----:B------:R-:W-:Y:S02]  /*53c0*/  ISETP.LT.OR P1, PT, R4, 0x22, P1 ;  /* 0x000000220400780c */ /* 0x000fe40000f21670 */
[----:B------:R-:W-:-:S02]  /*53d0*/  FMNMX.FTZ R6, R38, R11, !PT ;  /* 0x0000000b26067209 */ /* 0x000fc40007810000 */
[----:B------:R-:W-:Y:S01]  /*53e0*/  FSEL R42, R42, -INF , !P2 ;  /* 0xff8000002a2a7808 */ /* 0x000fe20005000000 */
[----:B------:R-:W-:Y:S01]  /*53f0*/  MUFU.EX2 R14, R14 ;  /* 0x0000000e000e7308 */ /* 0x000fe20000000800 */
[----:B------:R-:W-:Y:S02]  /*5400*/  FSEL R43, R43, -INF , !P1 ;  /* 0xff8000002b2b7808 */ /* 0x000fe40004800000 */
[----:B------:R-:W-:Y:S02]  /*5410*/  PLOP3.LUT P2, PT, PT, PT, UP2, 0x40, 0x0 ;  /* 0x000000000000781c */ /* 0x000fe40003f4e828 */
[----:B------:R-:W-:Y:S02]  /*5420*/  PLOP3.LUT P1, PT, PT, PT, UP3, 0x40, 0x0 ;  /* 0x000000000000781c */ /* 0x000fe40003f2e838 */
[----:B------:R-:W-:Y:S01]  /*5430*/  FMNMX.FTZ R11, R39, R6, !PT ;  /* 0x00000006270b7209 */ /* 0x000fe20007810000 */
[----:B------:R-:W-:Y:S01]  /*5440*/  MUFU.EX2 R32, R32 ;  /* 0x0000002000207308 */ /* 0x000fe20000000800 */
[----:B------:R-:W-:-:S02]  /*5450*/  ISETP.GT.AND P2, PT, R3, 0x29, P2 ;  /* 0x000000290300780c */ /* 0x000fc40001744270 */
[----:B------:R-:W-:Y:S02]  /*5460*/  ISETP.GT.AND P1, PT, R3, 0x30, P1 ;  /* 0x000000300300780c */ /* 0x000fe40000f24270 */
[----:B------:R-:W-:Y:S02]  /*5470*/  FMNMX.FTZ R6, R42, R11, !PT ;  /* 0x0000000b2a067209 */ /* 0x000fe40007810000 */
[C---:B------:R-:W-:Y:S02]  /*5480*/  ISETP.LT.OR P2, PT, R4.reuse, 0x2a, P2 ;  /* 0x0000002a0400780c */ /* 0x040fe40001741670 */
[----:B------:R-:W-:Y:S02]  /*5490*/  ISETP.LT.OR P1, PT, R4, 0x31, P1 ;  /* 0x000000310400780c */ /* 0x000fe40000f21670 */
[----:B------:R-:W-:Y:S02]  /*54a0*/  PLOP3.LUT P0, PT, PT, PT, UP4, 0x40, 0x0 ;  /* 0x000000000000781c */ /* 0x000fe40003f0e848 */
[----:B------:R-:W-:-:S02]  /*54b0*/  FMNMX.FTZ R11, R43, R6, !PT ;  /* 0x000000062b0b7209 */ /* 0x000fc40007810000 */
[----:B------:R-:W-:Y:S02]  /*54c0*/  FSEL R47, R47, -INF , !P2 ;  /* 0xff8000002f2f7808 */ /* 0x000fe40005000000 */
[----:B------:R-:W-:Y:S02]  /*54d0*/  FSEL R50, R50, -INF , !P1 ;  /* 0xff80000032327808 */ /* 0x000fe40004800000 */
[----:B------:R-:W-:Y:S02]  /*54e0*/  PLOP3.LUT P2, PT, PT, PT, UP5, 0x40, 0x0 ;  /* 0x000000000000781c */ /* 0x000fe40003f4e858 */
[----:B------:R-:W-:Y:S02]  /*54f0*/  PLOP3.LUT P1, PT, PT, PT, UP6, 0x40, 0x0 ;  /* 0x000000000000781c */ /* 0x000fe40003f2e868 */
[----:B------:R-:W-:Y:S02]  /*5500*/  ISETP.GT.AND P0, PT, R3, 0x31, P0 ;  /* 0x000000310300780c */ /* 0x000fe40000704270 */
[----:B------:R-:W-:Y:S01]  /*5510*/  FMNMX.FTZ R6, R46, R11, !PT ;  /* 0x0000000b2e067209 */ /* 0x000fe20007810000 */
[--C-:B------:R-:W-:Y:S01]  /*5520*/  FFMA.FTZ R11, R25, UR10, -R12.reuse ;  /* 0x0000000a190b7c23 */ /* 0x100fe2000801080c */
[----:B------:R-:W-:Y:S01]  /*5530*/  ISETP.GT.AND P2, PT, R3, 0x38, P2 ;  /* 0x000000380300780c */ /* 0x000fe20001744270 */
[----:B------:R-:W-:Y:S01]  /*5540*/  FFMA.FTZ R25, R61, UR10, -R12 ;  /* 0x0000000a3d197c23 */ /* 0x000fe2000801080c */
[----:B------:R-:W-:Y:S01]  /*5550*/  ISETP.GT.AND P1, PT, R3, 0x39, P1 ;  /* 0x000000390300780c */ /* 0x000fe20000f24270 */
[----:B------:R0:W3:Y:S01]  /*5560*/  MUFU.EX2 R152, R11 ;  /* 0x0000000b00987308 */ /* 0x0000e20000000800 */
[----:B------:R-:W-:-:S02]  /*5570*/  ISETP.LT.OR P0, PT, R4, 0x32, P0 ;  /* 0x000000320400780c */ /* 0x000fc40000701670 */
[----:B------:R-:W-:Y:S02]  /*5580*/  FMNMX.FTZ R3, R47, R6, !PT ;  /* 0x000000062f037209 */ /* 0x000fe40007810000 */
[----:B------:R-:W-:Y:S02]  /*5590*/  ISETP.LT.OR P2, PT, R4, 0x39, P2 ;  /* 0x000000390400780c */ /* 0x000fe40001741670 */
[----:B------:R-:W-:Y:S01]  /*55a0*/  FSEL R51, R51, -INF , !P0 ;  /* 0xff80000033337808 */ /* 0x000fe20004000000 */
[----:B------:R-:W-:Y:S01]  /*55b0*/  MUFU.EX2 R25, R25 ;  /* 0x0000001900197308 */ /* 0x000fe20000000800 */
[----:B------:R-:W-:Y:S01]  /*55c0*/  FMNMX.FTZ R6, R50, R3, !PT ;  /* 0x0000000332067209 */ /* 0x000fe20007810000 */
[--C-:B0-----:R-:W-:Y:S01]  /*55d0*/  FFMA.FTZ R11, R33, UR10, -R12.reuse ;  /* 0x0000000a210b7c23 */ /* 0x101fe2000801080c */
[----:B------:R-:W-:Y:S01]  /*55e0*/  ISETP.LT.OR P1, PT, R4, 0x3a, P1 ;  /* 0x0000003a0400780c */ /* 0x000fe20000f21670 */
[----:B------:R-:W-:Y:S01]  /*55f0*/  FFMA.FTZ R33, R49, UR10, -R12 ;  /* 0x0000000a31217c23 */ /* 0x000fe2000801080c */
[----:B------:R-:W-:-:S02]  /*5600*/  FSEL R54, R54, -INF , !P2 ;  /* 0xff80000036367808 */ /* 0x000fc40005000000 */
[----:B------:R-:W-:Y:S01]  /*5610*/  FMNMX.FTZ R3, R51, R6, !PT ;  /* 0x0000000633037209 */ /* 0x000fe20007810000 */
[--C-:B------:R-:W-:Y:S01]  /*5620*/  FFMA.FTZ R6, R21, UR10, -R12.reuse ;  /* 0x0000000a15067c23 */ /* 0x100fe2000801080c */
[----:B------:R-:W-:Y:S01]  /*5630*/  FSEL R55, R55, -INF , !P1 ;  /* 0xff80000037377808 */ /* 0x000fe20004800000 */
[----:B------:R-:W-:Y:S01]  /*5640*/  FFMA.FTZ R21, R59, UR10, -R12 ;  /* 0x0000000a3b157c23 */ /* 0x000fe2000801080c */
[----:B------:R-:W-:Y:S01]  /*5650*/  FMNMX.FTZ R4, R54, R3, !PT ;  /* 0x0000000336047209 */ /* 0x000fe20007810000 */
[----:B------:R-:W0:Y:S01]  /*5660*/  MUFU.EX2 R154, R6 ;  /* 0x00000006009a7308 */ /* 0x000e220000000800 */
[----:B---3--:R-:W-:Y:S01]  /*5670*/  FADD.FTZ R37, R13, R152 ;  /* 0x000000980d257221 */ /* 0x008fe20000010000 */
[----:B------:R-:W-:Y:S02]  /*5680*/  F2FP.F16.F32.PACK_AB R152, R152, R13 ;  /* 0x0000000d9898723e */ /* 0x000fe400000000ff */
[----:B------:R-:W-:Y:S02]  /*5690*/  FMNMX.FTZ R4, R55, R4, !PT ;  /* 0x0000000437047209 */ /* 0x000fe40007810000 */
[----:B------:R-:W-:-:S02]  /*56a0*/  F2FP.F16.F32.PACK_AB R162, R29, R14 ;  /* 0x0000000e1da2723e */ /* 0x000fc400000000ff */
[----:B------:R-:W3:Y:S01]  /*56b0*/  MUFU.EX2 R11, R11 ;  /* 0x0000000b000b7308 */ /* 0x000ee20000000800 */
[----:B------:R-:W4:Y:S07]  /*56c0*/  SHFL.BFLY PT, R3, R4, 0x2, 0x1f ;  /* 0x0c401f0004037f89 */ /* 0x000f2e00000e0000 */
[----:B------:R-:W5:Y:S01]  /*56d0*/  MUFU.EX2 R21, R21 ;  /* 0x0000001500157308 */ /* 0x000f620000000800 */
[----:B0-----:R-:W-:Y:S01]  /*56e0*/  FADD.FTZ R28, R154, R37 ;  /* 0x000000259a1c7221 */ /* 0x001fe20000010000 */
[----:B------:R-:W-:-:S06]  /*56f0*/  F2FP.F16.F32.PACK_AB R154, R15, R154 ;  /* 0x0000009a0f9a723e */ /* 0x000fcc00000000ff */
[----:B------:R-:W0:Y:S01]  /*5700*/  MUFU.EX2 R33, R33 ;  /* 0x0000002100217308 */ /* 0x000e220000000800 */
[----:B---3--:R-:W-:Y:S02]  /*5710*/  F2FP.F16.F32.PACK_AB R156, R11, R20 ;  /* 0x000000140b9c723e */ /* 0x008fe400000000ff */
[----:B----4-:R-:W-:Y:S01]  /*5720*/  FMNMX.FTZ R3, R4, R3, !PT ;  /* 0x0000000304037209 */ /* 0x010fe20007810000 */
[----:B------:R-:W-:Y:S01]  /*5730*/  FFMA.FTZ R4, R41, UR10, -R12 ;  /* 0x0000000a29047c23 */ /* 0x000fe2000801080c */
[----:B------:R-:W-:Y:S01]  /*5740*/  FADD.FTZ R41, R15, R28 ;  /* 0x0000001c0f297221 */ /* 0x000fe20000010000 */
[----:B-----5:R-:W-:Y:S02]  /*5750*/  F2FP.F16.F32.PACK_AB R158, R24, R21 ;  /* 0x00000015189e723e */ /* 0x020fe400000000ff */
[----:B------:R-:W3:Y:S01]  /*5760*/  SHFL.BFLY PT, R6, R3, 0x1, 0x1f ;  /* 0x0c201f0003067f89 */ /* 0x000ee200000e0000 */
[----:B------:R-:W-:Y:S01]  /*5770*/  FADD.FTZ R40, R20, R41 ;  /* 0x0000002914287221 */ /* 0x000fe20000010000 */
[----:B------:R-:W4:Y:S01]  /*5780*/  MUFU.EX2 R4, R4 ;  /* 0x0000000400047308 */ /* 0x000f220000000800 */
[----:B0-----:R-:W-:-:S02]  /*5790*/  F2FP.F16.F32.PACK_AB R164, R33, R32 ;  /* 0x0000002021a4723e */ /* 0x001fc400000000ff */
[----:B------:R-:W-:Y:S01]  /*57a0*/  FADD.FTZ R40, R11, R40 ;  /* 0x000000280b287221 */ /* 0x000fe20000010000 */
[----:B----4-:R-:W-:Y:S02]  /*57b0*/  F2FP.F16.F32.PACK_AB R160, R4, R25 ;  /* 0x0000001904a0723e */ /* 0x010fe400000000ff */
[----:B---3--:R-:W-:Y:S01]  /*57c0*/  FMNMX.FTZ R6, R3, R6, !PT ;  /* 0x0000000603067209 */ /* 0x008fe20007810000 */
[--C-:B------:R-:W-:Y:S01]  /*57d0*/  FFMA.FTZ R3, R67, UR10, -R12.reuse ;  /* 0x0000000a43037c23 */ /* 0x100fe2000801080c */
[----:B------:R-:W-:Y:S02]  /*57e0*/  FFMA.FTZ R12, R53, UR10, -R12 ;  /* 0x0000000a350c7c23 */ /* 0x000fe4000801080c */
[C---:B------:R-:W-:Y:S01]  /*57f0*/  FSETP.NEU.FTZ.AND P0, PT, R6.reuse, -INF , PT ;  /* 0xff8000000600780b */ /* 0x040fe20003f1d000 */
[----:B------:R-:W-:Y:S02]  /*5800*/  FMUL.FTZ R36, R6, UR10 ;  /* 0x0000000a06247c20 */ /* 0x000fe40008410000 */
[----:B------:R-:W-:Y:S03]  /*5810*/  MUFU.EX2 R3, R3 ;  /* 0x0000000300037308 */ /* 0x000fe60000000800 */
[----:B------:R-:W-:-:S05]  /*5820*/  FSEL R36, R36, RZ, P0 ;  /* 0x000000ff24247208 */ /* 0x000fca0000000000 */
        /* <DEDUP_REMOVED lines=13> */
[--C-:B------:R-:W-:Y:S01]  /*5900*/  FFMA.FTZ R50, R50, UR10, -R36.reuse ;  /* 0x0000000a32327c23 */ /* 0x100fe20008010824 */
[----:B------:R-:W0:Y:S01]  /*5910*/  MUFU.EX2 R27, R27 ;  /* 0x0000001b001b7308 */ /* 0x000e220000000800 */
[--C-:B------:R-:W-:Y:S01]  /*5920*/  FFMA.FTZ R51, R51, UR10, -R36.reuse ;  /* 0x0000000a33337c23 */ /* 0x100fe20008010824 */
[--C-:B------:R-:W-:Y:S01]  /*5930*/  FFMA.FTZ R54, R54, UR10, -R36.reuse ;  /* 0x0000000a36367c23 */ /* 0x100fe20008010824 */
[----:B------:R-:W-:-:S05]  /*5940*/  FFMA.FTZ R36, R55, UR10, -R36 ;  /* 0x0000000a37247c23 */ /* 0x000fca0008010824 */
[----:B------:R-:W3:Y:S08]  /*5950*/  MUFU.EX2 R30, R30 ;  /* 0x0000001e001e7308 */ /* 0x000ef00000000800 */
[----:B------:R-:W4:Y:S01]  /*5960*/  MUFU.EX2 R31, R31 ;  /* 0x0000001f001f7308 */ /* 0x000f220000000800 */
[----:B0-----:R-:W-:Y:S01]  /*5970*/  FADD.FTZ R37, R26, R27 ;  /* 0x0000001b1a257221 */ /* 0x001fe20000010000 */
[----:B------:R-:W-:-:S06]  /*5980*/  F2FP.F16.F32.PACK_AB R153, R27, R26 ;  /* 0x0000001a1b99723e */ /* 0x000fcc00000000ff */
[----:B------:R-:W0:Y:S01]  /*5990*/  MUFU.EX2 R34, R34 ;  /* 0x0000002200227308 */ /* 0x000e220000000800 */
[----:B---3--:R-:W-:-:S07]  /*59a0*/  FADD.FTZ R28, R30, R37 ;  /* 0x000000251e1c7221 */ /* 0x008fce0000010000 */
[----:B------:R-:W3:Y:S01]  /*59b0*/  MUFU.EX2 R35, R35 ;  /* 0x0000002300237308 */ /* 0x000ee20000000800 */
[C---:B----4-:R-:W-:Y:S01]  /*59c0*/  FADD.FTZ R37, R31.reuse, R28 ;  /* 0x0000001c1f257221 */ /* 0x050fe20000010000 */
[----:B------:R-:W-:-:S05]  /*59d0*/  F2FP.F16.F32.PACK_AB R155, R31, R30 ;  /* 0x0000001e1f9b723e */ /* 0x000fca00000000ff */
[----:B------:R4:W-:Y:S01]  /*59e0*/  STSM.16.M88.4 [R18+0x26800], R152 ;  /* 0x0268009812007844 */ /* 0x0009e20000000200 */
[----:B------:R-:W5:Y:S01]  /*59f0*/  MUFU.EX2 R38, R38 ;  /* 0x0000002600267308 */ /* 0x000f620000000800 */
[----:B0-----:R-:W-:Y:S01]  /*5a00*/  FADD.FTZ R28, R34, R37 ;  /* 0x00000025221c7221 */ /* 0x001fe20000010000 */
[----:B------:R-:W-:-:S06]  /*5a10*/  FADD.FTZ R37, R21, R40 ;  /* 0x0000002815257221 */ /* 0x000fcc0000010000 */
[----:B------:R-:W0:Y:S01]  /*5a20*/  MUFU.EX2 R39, R39 ;  /* 0x0000002700277308 */ /* 0x000e220000000800 */
[C---:B---3--:R-:W-:Y:S01]  /*5a30*/  FADD.FTZ R13, R35.reuse, R28 ;  /* 0x0000001c230d7221 */ /* 0x048fe20000010000 */
[----:B------:R-:W-:Y:S01]  /*5a40*/  FADD.FTZ R28, R24, R37 ;  /* 0x00000025181c7221 */ /* 0x000fe20000010000 */
[----:B------:R-:W-:-:S03]  /*5a50*/  F2FP.F16.F32.PACK_AB R157, R35, R34 ;  /* 0x00000022239d723e */ /* 0x000fc600000000ff */
[----:B------:R-:W-:Y:S02]  /*5a60*/  FADD.FTZ R15, R25, R28 ;  /* 0x0000001c190f7221 */ /* 0x000fe40000010000 */
[----:B------:R-:W3:Y:S01]  /*5a70*/  MUFU.EX2 R42, R42 ;  /* 0x0000002a002a7308 */ /* 0x000ee20000000800 */
[----:B-----5:R-:W-:Y:S01]  /*5a80*/  FADD.FTZ R20, R38, R13 ;  /* 0x0000000d26147221 */ /* 0x020fe20000010000 */
[----:B------:R-:W-:-:S06]  /*5a90*/  FADD.FTZ R15, R4, R15 ;  /* 0x0000000f040f7221 */ /* 0x000fcc0000010000 */
[----:B------:R-:W5:Y:S01]  /*5aa0*/  MUFU.EX2 R43, R43 ;  /* 0x0000002b002b7308 */ /* 0x000f620000000800 */
[C---:B0-----:R-:W-:Y:S01]  /*5ab0*/  FADD.FTZ R13, R39.reuse, R20 ;  /* 0x00000014270d7221 */ /* 0x041fe20000010000 */
[----:B------:R-:W-:-:S05]  /*5ac0*/  F2FP.F16.F32.PACK_AB R159, R39, R38 ;  /* 0x00000026279f723e */ /* 0x000fca00000000ff */
[----:B------:R4:W-:Y:S01]  /*5ad0*/  STSM.16.M88.4 [R19], R156 ;  /* 0x0000009c13007844 */ /* 0x0009e20000000200 */
[----:B------:R-:W0:Y:S01]  /*5ae0*/  MUFU.EX2 R46, R46 ;  /* 0x0000002e002e7308 */ /* 0x000e220000000800 */
[----:B---3--:R-:W-:-:S07]  /*5af0*/  FADD.FTZ R4, R42, R13 ;  /* 0x0000000d2a047221 */ /* 0x008fce0000010000 */
[----:B------:R-:W3:Y:S01]  /*5b00*/  MUFU.EX2 R47, R47 ;  /* 0x0000002f002f7308 */ /* 0x000ee20000000800 */
[C---:B-----5:R-:W-:Y:S01]  /*5b10*/  FADD.FTZ R13, R43.reuse, R4 ;  /* 0x000000042b0d7221 */ /* 0x060fe20000010000 */
[----:B------:R-:W-:Y:S01]  /*5b20*/  FADD.FTZ R4, R14, R15 ;  /* 0x0000000f0e047221 */ /* 0x000fe20000010000 */
[----:B------:R-:W-:-:S03]  /*5b30*/  F2FP.F16.F32.PACK_AB R161, R43, R42 ;  /* 0x0000002a2ba1723e */ /* 0x000fc600000000ff */
[----:B------:R-:W-:Y:S02]  /*5b40*/  FADD.FTZ R29, R29, R4 ;  /* 0x000000041d1d7221 */ /* 0x000fe40000010000 */
[----:B------:R-:W-:Y:S01]  /*5b50*/  MUFU.EX2 R50, R50 ;  /* 0x0000003200327308 */ /* 0x000fe20000000800 */
[----:B0-----:R-:W-:Y:S01]  /*5b60*/  FADD.FTZ R14, R46, R13 ;  /* 0x0000000d2e0e7221 */ /* 0x001fe20000010000 */
[----:B------:R-:W-:-:S04]  /*5b70*/  FADD.FTZ R32, R32, R29 ;  /* 0x0000001d20207221 */ /* 0x000fc80000010000 */
[----:B------:R-:W-:Y:S02]  /*5b80*/  FADD.FTZ R32, R33, R32 ;  /* 0x0000002021207221 */ /* 0x000fe40000010000 */
[----:B------:R-:W0:Y:S01]  /*5b90*/  MUFU.EX2 R51, R51 ;  /* 0x0000003300337308 */ /* 0x000e220000000800 */
[C---:B---3--:R-:W-:Y:S01]  /*5ba0*/  F2FP.F16.F32.PACK_AB R163, R47.reuse, R46 ;  /* 0x0000002e2fa3723e */ /* 0x048fe200000000ff */
[----:B------:R-:W-:-:S04]  /*5bb0*/  FADD.FTZ R47, R47, R14 ;  /* 0x0000000e2f2f7221 */ /* 0x000fc80000010000 */
[----:B------:R4:W-:Y:S02]  /*5bc0*/  STSM.16.M88.4 [R23], R160 ;  /* 0x000000a017007844 */ /* 0x0009e40000000200 */
[----:B------:R-:W3:Y:S08]  /*5bd0*/  MUFU.EX2 R12, R12 ;  /* 0x0000000c000c7308 */ /* 0x000ef00000000800 */
[----:B------:R-:W5:Y:S01]  /*5be0*/  MUFU.EX2 R54, R54 ;  /* 0x0000003600367308 */ /* 0x000f620000000800 */
[----:B0-----:R-:W-:Y:S01]  /*5bf0*/  F2FP.F16.F32.PACK_AB R165, R51, R50 ;  /* 0x0000003233a5723e */ /* 0x001fe200000000ff */
[----:B------:R-:W-:-:S04]  /*5c00*/  FADD.FTZ R50, R50, R47 ;  /* 0x0000002f32327221 */ /* 0x000fc80000010000 */
[----:B------:R-:W-:Y:S02]  /*5c10*/  FADD.FTZ R51, R51, R50 ;  /* 0x0000003233337221 */ /* 0x000fe40000010000 */
[----:B------:R-:W0:Y:S01]  /*5c20*/  MUFU.EX2 R11, R36 ;  /* 0x00000024000b7308 */ /* 0x000e220000000800 */
[----:B---3--:R-:W-:Y:S01]  /*5c30*/  F2FP.F16.F32.PACK_AB R166, R12, R3 ;  /* 0x000000030ca6723e */ /* 0x008fe200000000ff */
[----:B------:R-:W-:-:S04]  /*5c40*/  FADD.FTZ R3, R3, R32 ;  /* 0x0000002003037221 */ /* 0x000fc80000010000 */
[----:B------:R-:W-:Y:S01]  /*5c50*/  FADD.FTZ R3, R12, R3 ;  /* 0x000000030c037221 */ /* 0x000fe20000010000 */
[----:B-----5:R-:W-:Y:S01]  /*5c60*/  FADD.FTZ R4, R54, R51 ;  /* 0x0000003336047221 */ /* 0x020fe20000010000 */
[----:B0-----:R-:W-:-:S03]  /*5c70*/  F2FP.F16.F32.PACK_AB R167, R11, R54 ;  /* 0x000000360ba7723e */ /* 0x001fc600000000ff */
[----:B------:R-:W-:Y:S02]  /*5c80*/  FADD.FTZ R4, R11, R4 ;  /* 0x000000040b047221 */ /* 0x000fe40000010000 */
[----:B------:R4:W-:Y:S01]  /*5c90*/  STSM.16.M88.4 [R22], R164 ;  /* 0x000000a416007844 */ /* 0x0009e20000000200 */
[----:B------:R-:W-:Y:S05]  /*5ca0*/  @!P3 BRA `(.L_x_1760) ;  /* 0x000000000004b947 */ /* 0x000fea0003800000 */
[----:B------:R-:W-:Y:S01]  /*5cb0*/  BPT.TRAP 0x1 ;  /* 0x000000040000795c */ /* 0x000fe20000300000 */
.L_x_1760:
[----:B------:R0:W3:Y:S01]  /*5cc0*/  SYNCS.PHASECHK.TRANS64.TRYWAIT P0, [R7+URZ+0x28c50], R10 ;  /* 0x028c500a070075a7 */ /* 0x0000e2000800017f */
[----:B------:R-:W-:Y:S05]  /*5cd0*/  @!P3 BRA `(.L_x_1761) ;  /* 0x000000000004b947 */ /* 0x000fea0003800000 */
[----:B------:R-:W-:Y:S01]  /*5ce0*/  BPT.TRAP 0x1 ;  /* 0x000000040000795c */ /* 0x000fe20000300000 */
.L_x_1761:
[----:B---3--:R-:W-:Y:S05]  /*5cf0*/  @P0 BRA `(.L_x_1762) ;  /* 0x0000000000080947 */ /* 0x008fea0003800000 */
[----:B------:R-:W3:Y:S02]  /*5d00*/  SYNCS.PHASECHK.TRANS64.TRYWAIT P0, [R7+URZ+0x28c50], R10 ;  /* 0x028c500a070075a7 */ /* 0x000ee4000800017f */
[----:B---3--:R-:W-:Y:S05]  /*5d10*/  @!P0 BRA `(.L_x_1763) ;  /* 0x000000f400988947 */ /* 0x008fea0003800000 */
.L_x_1762:
[----:B------:R-:W-:Y:S01]  /*5d20*/  ULEA UR18, UR36, UR48, 0xc ;  /* 0x0000003024127291 */ /* 0x000fe2000f8e603f */
[----:B------:R-:W-:Y:S01]  /*5d30*/  WARPGROUP.ARRIVE ;  /* 0x00000000000079c5 */ /* 0x000fe20000000000 */
[----:B------:R-:W-:Y:S01]  /*5d40*/  UMOV UR7, 0x40000040 ;  /* 0x4000004000077882 */ /* 0x000fe20000000000 */
[----:B0123--:R-:W0:Y:S01]  /*5d50*/  @P5 LDC R10, c[0x0][0x44c] ;  /* 0x00011300ff0a5b82 */ /* 0x00fe220000000800 */
[----:B------:R-:W-:Y:S01]  /*5d60*/  @!P4 VIADD R7, R7, 0x28c60 ;  /* 0x00028c600707c836 */ /* 0x000fe20000000000 */
[----:B------:R-:W-:Y:S02]  /*5d70*/  UIADD3 UR50, UR50, -0x2, URZ ;  /* 0xfffffffe32327890 */ /* 0x000fe4000fffe03f */
[----:B------:R-:W-:Y:S02]  /*5d80*/  UMOV UR6, UR18 ;  /* 0x0000001200067c82 */ /* 0x000fe40008000000 */
[----:B------:R-:W-:Y:S01]  /*5d90*/  HGMMA.64x256x16.F32 R24, R152, gdesc[UR4].tnspB, RZ, !UPT, gsb0 ;  /* 0x43e0000498187df0 */ /* 0x000fe2000c0008ff */
[----:B------:R-:W-:Y:S01]  /*5da0*/  UIADD3 UR6, UR18, 0x80, URZ ;  /* 0x0000008012067890 */ /* 0x000fe2000fffe03f */
[----:B------:R-:W1:Y:S01]  /*5db0*/  @P5 LDC R11, c[0x0][0x450] ;  /* 0x00011400ff0b5b82 */ /* 0x000e620000000800 */
[----:B------:R-:W-:Y:S01]  /*5dc0*/  UMOV UR7, 0x40000040 ;  /* 0x4000004000077882 */ /* 0x000fe20000000000 */
[----:B------:R-:W-:Y:S01]  /*5dd0*/  @!P4 PRMT R7, RZ, 0x654, R7 ;  /* 0x00000654ff07c816 */ /* 0x000fe20000000007 */
[----:B0-----:R-:W-:Y:S01]  /*5de0*/  @P5 IMAD.HI.U32 R10, R10, UR40, RZ ;  /* 0x000000280a0a5c27 */ /* 0x001fe2000f8e00ff */
[----:B------:R-:W-:-:S02]  /*5df0*/  WARPGROUP.DEPBAR.LE gsb0, 0x0 ;  /* 0x00008000000079c5 */ /* 0x000fc40000010000 */
[----:B------:R-:W-:-:S15]  /*5e00*/  WARPGROUP.ARRIVE ;  /* 0x00000000000079c5 */ /* 0x000fde0000000000 */
[----:B------:R-:W-:-:S05]  /*5e10*/  NOP ;  /* 0x0000000000007918 */ /* 0x000fca0000000000 */
        /* <DEDUP_REMOVED lines=12> */
[----:B------:R-:W-:Y:S01]  /*5ee0*/  HGMMA.64x256x16.F32 R24, R164, gdesc[UR4].tnspB, R24, gsb0 ;  /* 0x43e00004a4187df0 */ /* 0x000fe20008000818 */
[----:B------:R-:W-:Y:S02]  /*5ef0*/  UIMAD UR6, UR49, UR11, -UR14 ;  /* 0x0000000b310672a4 */ /* 0x000fe4000f8e0a0e */
        /* <DEDUP_REMOVED lines=9> */
[----:B------:R0:W-:Y:S02]  /*5f90*/  @!P4 SYNCS.ARRIVE.TRANS64.RED.A1T0 RZ, [R7+URZ], RZ ;  /* 0x000000ff07ffc9a7 */ /* 0x0001e4000810043f */
[----:B0-----:R-:W-:Y:S01]  /*5fa0*/  IMAD.U32 R7, RZ, RZ, UR40 ;  /* 0x00000028ff077e24 */ /* 0x001fe2000f8e00ff */
        /* <DEDUP_REMOVED lines=14> */
.L_x_1765:
[----:B------:R-:W-:-:S13]  /*6090*/  ISETP.NE.AND P0, PT, R9, 0x1, PT ;  /* 0x000000010900780c */ /* 0x000fda0003f05270 */
[----:B------:R-:W0:Y:S02]  /*60a0*/  @P0 LDC.64 R10, c[0x0][0x9e8] ;  /* 0x00027a00ff0a0b82 */ /* 0x000e240000000a00 */
[----:B0-----:R-:W-:-:S05]  /*60b0*/  @P0 IMAD.HI.U32 R10, R7, R10, RZ ;  /* 0x0000000a070a0227 */ /* 0x001fca00078e00ff */
[----:B------:R-:W-:-:S07]  /*60c0*/  @P0 SHF.R.U32.HI R7, RZ, R11, R10 ;  /* 0x0000000bff070219 */ /* 0x000fce000001160a */
.L_x_1766:
[----:B------:R-:W-:-:S05]  /*60d0*/  IMAD R7, R7, R9, R9 ;  /* 0x0000000907077224 */ /* 0x000fca00078e0209 */
[----:B------:R-:W-:-:S07]  /*60e0*/  VIMNMX R8, R8, R7, PT ;  /* 0x0000000708087248 */ /* 0x000fce0003fe0100 */
.L_x_1764:
[----:B------:R-:W-:Y:S01]  /*60f0*/  SHF.R.S32.HI R7, RZ, 0x1f, R8 ;  /* 0x0000001fff077819 */ /* 0x000fe20000011408 */
[----:B------:R-:W-:Y:S01]  /*6100*/  ULDC UR25, c[0x0][0x9e4] ;  /* 0x0002790000197ab9 */ /* 0x000fe20000000800 */
[----:B------:R-:W-:Y:S01]  /*6110*/  ULDC UR20, c[0x0][0x288] ;  /* 0x0000a20000147ab9 */ /* 0x000fe20000000800 */
[----:B------:R-:W-:Y:S01]  /*6120*/  ULDC UR21, c[0x0][0x9dc] ;  /* 0x0002770000157ab9 */ /* 0x000fe20000000800 */
[----:B------:R-:W-:Y:S01]  /*6130*/  LEA.HI R7, R7, R8, RZ, 0x6 ;  /* 0x0000000807077211 */ /* 0x000fe200078f30ff */
[----:B------:R-:W-:Y:S01]  /*6140*/  ULDC UR22, c[0x0][0x2f0] ;  /* 0x0000bc0000167ab9 */ /* 0x000fe20000000800 */
[----:B------:R-:W-:Y:S01]  /*6150*/  ULDC UR23, c[0x0][0x988] ;  /* 0x0002620000177ab9 */ /* 0x000fe20000000800 */
[----:B------:R-:W-:Y:S01]  /*6160*/  ULDC UR26, c[0x0][0x9e0] ;  /* 0x00027800001a7ab9 */ /* 0x000fe20000000800 */
[----:B------:R-:W-:-:S04]  /*6170*/  SHF.R.S32.HI R7, RZ, 0x6, R7 ;  /* 0x00000006ff077819 */ /* 0x000fc80000011407 */
[----:B------:R-:W-:-:S04]  /*6180*/  VIMNMX R11, R186, R7, !PT ;  /* 0x00000007ba0b7248 */ /* 0x000fc80007fe0100 */
[----:B------:R-:W-:-:S13]  /*6190*/  ISETP.LE.AND P0, PT, R11, UR50, PT ;  /* 0x000000320b007c0c */ /* 0x000fda000bf03270 */
[----:B------:R-:W-:Y:S05]  /*61a0*/  @!P0 BRA `(.L_x_1767) ;  /* 0x0000002000e48947 */ /* 0x000fea0003800000 */
.L_x_1784:
[----:B------:R-:W-:-:S04]  /*61b0*/  UIADD3 UR24, UR36, 0x1, URZ ;  /* 0x0000000124187890 */ /* 0x000fc8000fffe03f */
[----:B------:R-:W-:-:S04]  /*61c0*/  UISETP.NE.AND UP0, UPT, UR24, 0x2, UPT ;  /* 0x000000021800788c */ /* 0x000fc8000bf05270 */
[----:B------:R-:W-:Y:S02]  /*61d0*/  USEL UR6, URZ, 0x1, UP0 ;  /* 0x000000013f067887 */ /* 0x000fe40008000000 */
[----:B------:R-:W-:Y:S02]  /*61e0*/  USEL UR24, UR24, URZ, UP0 ;  /* 0x0000003f18187287 */ /* 0x000fe40008000000 */
[----:B------:R-:W-:Y:S01]  /*61f0*/  ULOP3.LUT UR37, UR37, UR6, URZ, 0x3c, !UPT ;  /* 0x0000000625257292 */ /* 0x000fe2000f8e3c3f */
[----:B012---:R-:W-:Y:S11]  /*6200*/  @!P3 BRA `(.L_x_1768) ;  /* 0x000000000004b947 */ /* 0x007ff60003800000 */
[----:B------:R-:W-:Y:S01]  /*6210*/  BPT.TRAP 0x1 ;  /* 0x000000040000795c */ /* 0x000fe20000300000 */
.L_x_1768:
[----:B------:R-:W-:Y:S01]  /*6220*/  ULEA UR27, UR24, UR43, 0x3 ;  /* 0x0000002b181b7291 */ /* 0x000fe2000f8e183f */
[----:B------:R-:W-:-:S05]  /*6230*/  IMAD.U32 R10, RZ, RZ, UR37 ;  /* 0x00000025ff0a7e24 */ /* 0x000fca000f8e00ff */
[----:B------:R-:W-:-:S04]  /*6240*/  SHF.L.U32 R10, R10, 0x1f, RZ ;  /* 0x0000001f0a0a7819 */ /* 0x000fc800000006ff */
[----:B------:R0:W1:Y:S01]  /*6250*/  SYNCS.PHASECHK.TRANS64.TRYWAIT P0, [UR27+0x28c30], R10 ;  /* 0x028c300aff0075a7 */ /* 0x000062000800015b */
[----:B------:R-:W-:Y:S05]  /*6260*/  @!P3 BRA `(.L_x_1769) ;  /* 0x000000000004b947 */ /* 0x000fea0003800000 */
[----:B------:R-:W-:Y:S01]  /*6270*/  BPT.TRAP 0x1 ;  /* 0x000000040000795c */ /* 0x000fe20000300000 */
.L_x_1769:
[----:B-1----:R-:W-:Y:S05]  /*6280*/  @P0 BRA `(.L_x_1770) ;  /* 0x0000000000080947 */ /* 0x002fea0003800000 */
[----:B------:R-:W1:Y:S02]  /*6290*/  SYNCS.PHASECHK.TRANS64.TRYWAIT P0, [UR27+0x28c30], R10 ;  /* 0x028c300aff0075a7 */ /* 0x000e64000800015b */
[----:B-1----:R-:W-:Y:S05]  /*62a0*/  @!P0 BRA `(.L_x_1771) ;  /* 0x000000f000488947 */ /* 0x002fea0003800000 */
.L_x_1770:
[----:B------:R-:W-:Y:S01]  /*62b0*/  R2UR UR18, R0 ;  /* 0x00000000001272ca */ /* 0x000fe200000e0000 */
[----:B----4-:R-:W-:Y:S01]  /*62c0*/  WARPGROUP.ARRIVE ;  /* 0x00000000000079c5 */ /* 0x010fe20000000000 */
[----:B------:R-:W-:Y:S01]  /*62d0*/  UMOV UR19, 0x40000040 ;  /* 0x4000004000137882 */ /* 0x000fe20000000000 */
[----:B------:R-:W-:Y:S01]  /*62e0*/  UMOV UR7, 0x40000040 ;  /* 0x4000004000077882 */ /* 0x000fe20000000000 */
[----:B------:R-:W-:Y:S01]  /*62f0*/  UMOV UR11, 0x40000040 ;  /* 0x40000040000b7882 */ /* 0x000fe20000000000 */
[----:B------:R-:W-:Y:S01]  /*6300*/  UMOV UR15, 0x40000040 ;  /* 0x40000040000f7882 */ /* 0x000fe20000000000 */
[----:B-1----:R-:W1:Y:S01]  /*6310*/  @P5 LDC R7, c[0x0][0x44c] ;  /* 0x00011300ff075b82 */ /* 0x002e620000000800 */
[----:B------:R-:W-:Y:S02]  /*6320*/  VIADD R12, R185, UR40 ;  /* 0x00000028b90c7c36 */ /* 0x000fe40008000000 */
[----:B------:R-:W-:-:S04]  /*6330*/  IMAD.U32 R14, RZ, RZ, UR49 ;  /* 0x00000031ff0e7e24 */ /* 0x000fc8000f8e00ff */
[----:B------:R-:W-:Y:S01]  /*6340*/  ULEA UR18, UR24, UR18, 0x9 ;  /* 0x0000001218127291 */ /* 0x000fe2000f8e483f */
[----:B------:R-:W2:Y:S03]  /*6350*/  @P5 LDC R9, c[0x0][0x450] ;  /* 0x00011400ff095b82 */ /* 0x000ea60000000800 */
[----:B------:R-:W-:Y:S02]  /*6360*/  UIADD3 UR6, UR18, 0x2, URZ ;  /* 0x0000000212067890 */ /* 0x000fe4000fffe03f */
[----:B------:R-:W-:Y:S02]  /*6370*/  UIADD3 UR10, UR18, 0x4, URZ ;  /* 0x00000004120a7890 */ /* 0x000fe4000fffe03f */
[----:B------:R-:W-:Y:S02]  /*6380*/  UIADD3 UR14, UR18, 0x6, URZ ;  /* 0x00000006120e7890 */ /* 0x000fe4000fffe03f */
[----:B------:R-:W-:Y:S01]  /*6390*/  HGMMA.64x64x16.F32 R152, gdesc[UR16], RZ, !UPT, gsb0 ;  /* 0x00e00000109879f0 */ /* 0x000fe2000c0008ff */
[----:B-1----:R-:W-:-:S04]  /*63a0*/  @P5 IMAD.HI.U32 R8, R12, R7, RZ ;  /* 0x000000070c085227 */ /* 0x002fc800078e00ff */
[----:B------:R-:W-:Y:S01]  /*63b0*/  IMAD.U32 R7, RZ, RZ, UR27 ;  /* 0x0000001bff077e24 */ /* 0x000fe2000f8e00ff */
[----:B--2---:R-:W-:-:S03]  /*63c0*/  @P5 SHF.R.U32.HI R12, RZ, R9, R8 ;  /* 0x00000009ff0c5219 */ /* 0x004fc60000011608 */
[----:B------:R-:W-:Y:S02]  /*63d0*/  @!P4 VIADD R8, R7, 0x28c40 ;  /* 0x00028c400708c836 */ /* 0x000fe40000000000 */
[----:B------:R-:W1:Y:S03]  /*63e0*/  SHFL.IDX PT, R21, R12, RZ, 0x1c1f ;  /* 0x001c1fff0c157589 */ /* 0x000e6600000e0000 */
[----:B------:R-:W-:Y:S01]  /*63f0*/  @!P4 PRMT R8, RZ, 0x654, R8 ;  /* 0x00000654ff08c816 */ /* 0x000fe20000000008 */
[----:B------:R-:W-:Y:S02]  /*6400*/  WARPGROUP.DEPBAR.LE gsb0, 0x0 ;  /* 0x00008000000079c5 */ /* 0x000fe40000010000 */
[----:B------:R-:W-:-:S06]  /*6410*/  WARPGROUP.ARRIVE ;  /* 0x00000000000079c5 */ /* 0x000fcc0000000000 */
[----:B------:R-:W-:Y:S01]  /*6420*/  HGMMA.64x64x16.F32 R152, gdesc[UR4], R152, gsb0 ;  /* 0x00e00000049879f0 */ /* 0x000fe20008000898 */
[----:B------:R-:W-:-:S06]  /*6430*/  USHF.L.U32 UR6, UR50, 0x6, URZ ;  /* 0x0000000632067899 */ /* 0x000fcc000800063f */
[----:B------:R-:W-:-:S05]  /*6440*/  IMAD.U32 R9, RZ, RZ, UR6 ;  /* 0x00000006ff097e24 */ /* 0x000fca000f8e00ff */
[----:B------:R-:W-:Y:S01]  /*6450*/  IADD3 R9, -R2, 0x1, -R9 ;  /* 0x0000000102097810 */ /* 0x000fe20007ffe909 */
[----:B------:R-:W-:Y:S02]  /*6460*/  WARPGROUP.DEPBAR.LE gsb0, 0x0 ;  /* 0x00008000000079c5 */ /* 0x000fe40000010000 */
[----:B------:R-:W-:-:S06]  /*6470*/  WARPGROUP.ARRIVE ;  /* 0x00000000000079c5 */ /* 0x000fcc0000000000 */
[----:B------:R-:W-:Y:S01]  /*6480*/  HGMMA.64x64x16.F32 R152, gdesc[UR8], R152, gsb0 ;  /* 0x00e00000089879f0 */ /* 0x000fe20008000898 */
[----:B------:R-:W-:Y:S02]  /*6490*/  UMOV UR11, UR22 ;  /* 0x00000016000b7c82 */ /* 0x000fe40008000000 */
[----:B------:R-:W-:Y:S01]  /*64a0*/  IMAD R9, R14, UR11, R9 ;  /* 0x0000000b0e097c24 */ /* 0x000fe2000f8e0209 */
[----:B------:R-:W-:Y:S02]  /*64b0*/  WARPGROUP.DEPBAR.LE gsb0, 0x0 ;  /* 0x00008000000079c5 */ /* 0x000fe40000010000 */
[----:B------:R-:W-:-:S06]  /*64c0*/  WARPGROUP.ARRIVE ;  /* 0x00000000000079c5 */ /* 0x000fcc0000000000 */
[----:B------:R-:W-:Y:S01]  /*64d0*/  HGMMA.64x64x16.F32 R152, gdesc[UR12], R152, gsb0 ;  /* 0x00e000000c9879f0 */ /* 0x000fe20008000898 */
[----:B------:R-:W-:Y:S01]  /*64e0*/  UMOV UR15, UR21 ;  /* 0x00000015000f7c82 */ /* 0x000fe20008000000 */
[----:B------:R-:W-:Y:S01]  /*64f0*/  UMOV UR14, UR20 ;  /* 0x00000014000e7c82 */ /* 0x000fe20008000000 */
[----:B------:R-:W-:Y:S01]  /*6500*/  ULOP3.LUT UR7, URZ, UR15, URZ, 0x33, !UPT ;  /* 0x0000000f3f077292 */ /* 0x000fe2000f8e333f */
[----:B------:R-:W-:-:S04]  /*6510*/  VIADD R9, R9, -UR14 ;  /* 0x8000000e09097c36 */ /* 0x000fc80008000000 */
[C---:B------:R-:W-:Y:S02]  /*6520*/  VIADD R20, R9.reuse, UR26 ;  /* 0x0000001a09147c36 */ /* 0x040fe40008000000 */
[----:B------:R-:W-:Y:S02]  /*6530*/  VIADD R192, R9, UR7 ;  /* 0x0000000709c07c36 */ /* 0x000fe40008000000 */
[C---:B-1----:R-:W-:Y:S02]  /*6540*/  IMAD.IADD R13, R21.reuse, 0x1, R20 ;  /* 0x00000001150d7824 */ /* 0x042fe400078e0214 */
[----:B------:R-:W-:Y:S01]  /*6550*/  IMAD.IADD R15, R21, 0x1, R192 ;  /* 0x00000001150f7824 */ /* 0x000fe200078e02c0 */
[----:B------:R-:W-:Y:S02]  /*6560*/  WARPGROUP.DEPBAR.LE gsb0, 0x0 ;  /* 0x00008000000079c5 */ /* 0x000fe40000010000 */
[----:B------:R1:W-:Y:S01]  /*6570*/  @!P4 SYNCS.ARRIVE.TRANS64.RED.A1T0 RZ, [R8+URZ], RZ ;  /* 0x000000ff08ffc9a7 */ /* 0x0003e2000810043f */
[----:B------:R-:W-:Y:S05]  /*6580*/  @!P6 BRA `(.L_x_1772) ;  /* 0x00000000005ce947 */ /* 0x000fea0003800000 */
[----:B-1----:R-:W-:Y:S01]  /*6590*/  IMAD R8, R14, UR11, R21 ;  /* 0x0000000b0e087c24 */ /* 0x002fe2000f8e0215 */
[----:B------:R-:W-:Y:S03]  /*65a0*/  BSSY B0, `(.L_x_1773) ;  /* 0x0000011000007945 */ /* 0x000fe60003800000 */
[----:B------:R-:W-:-:S05]  /*65b0*/  VIADD R21, R8, -UR14 ;  /* 0x8000000e08157c36 */ /* 0x000fca0008000000 */
[----:B------:R-:W-:-:S13]  /*65c0*/  ISETP.GT.AND P0, PT, R21, -0x1, PT ;  /* 0xffffffff1500780c */ /* 0x000fda0003f04270 */
[----:B------:R-:W-:Y:S05]  /*65d0*/  @P0 BRA `(.L_x_1774) ;  /* 0x0000000000200947 */ /* 0x000fea0003800000 */
[----:B------:R-:W-:Y:S01]  /*65e0*/  IMAD.U32 R194, RZ, RZ, UR25 ;  /* 0x00000019ffc27e24 */ /* 0x000fe2000f8e00ff */
[----:B------:R-:W-:-:S04]  /*65f0*/  LOP3.LUT R21, RZ, R21, RZ, 0x33, !PT ;  /* 0x00000015ff157212 */ /* 0x000fc800078e33ff */
[----:B------:R-:W-:-:S13]  /*6600*/  ISETP.NE.AND P0, PT, R194, 0x1, PT ;  /* 0x00000001c200780c */ /* 0x000fda0003f05270 */
[----:B------:R-:W1:Y:S02]  /*6610*/  @P0 LDC.64 R8, c[0x0][0x9e8] ;  /* 0x00027a00ff080b82 */ /* 0x000e640000000a00 */
[----:B-1----:R-:W-:-:S05]  /*6620*/  @P0 IMAD.HI.U32 R8, R21, R8, RZ ;  /* 0x0000000815080227 */ /* 0x002fca00078e00ff */
[----:B------:R-:W-:-:S04]  /*6630*/  @P0 SHF.R.U32.HI R21, RZ, R9, R8 ;  /* 0x00000009ff150219 */ /* 0x000fc80000011608 */
[----:B------:R-:W-:Y:S01]  /*6640*/  LOP3.LUT R21, RZ, R21, RZ, 0x33, !PT ;  /* 0x00000015ff157212 */ /* 0x000fe200078e33ff */
[----:B------:R-:W-:Y:S06]  /*6650*/  BRA `(.L_x_1775) ;  /* 0x0000000000147947 */ /* 0x000fec0003800000 */
.L_x_1774:
[----:B------:R-:W-:-:S05]  /*6660*/  IMAD.U32 R194, RZ, RZ, UR25 ;  /* 0x00000019ffc27e24 */ /* 0x000fca000f8e00ff */
[----:B------:R-:W-:-:S13]  /*6670*/  ISETP.NE.AND P0, PT, R194, 0x1, PT ;  /* 0x00000001c200780c */ /* 0x000fda0003f05270 */
[----:B------:R-:W1:Y:S02]  /*6680*/  @P0 LDC.64 R8, c[0x0][0x9e8] ;  /* 0x00027a00ff080b82 */ /* 0x000e640000000a00 */
[----:B-1----:R-:W-:-:S05]  /*6690*/  @P0 IMAD.HI.U32 R8, R21, R8, RZ ;  /* 0x0000000815080227 */ /* 0x002fca00078e00ff */
[----:B------:R-:W-:-:S07]  /*66a0*/  @P0 SHF.R.U32.HI R21, RZ, R9, R8 ;  /* 0x00000009ff150219 */ /* 0x000fce0000011608 */
.L_x_1775:
[----:B------:R-:W-:Y:S05]  /*66b0*/  BSYNC B0 ;  /* 0x0000000000007941 */ /* 0x000fea0003800000 */
.L_x_1773:
[----:B------:R-:W-:-:S04]  /*66c0*/  IMAD R21, R21, R194, -UR6 ;  /* 0x8000000615157e24 */ /* 0x000fc8000f8e02c2 */
[----:B------:R-:W-:-:S05]  /*66d0*/  IMAD.IADD R8, R21, 0x1, -R2 ;  /* 0x0000000115087824 */ /* 0x000fca00078e0a02 */
[----:B------:R-:W-:Y:S02]  /*66e0*/  VIADDMNMX R13, R8, R194, R13, PT ;  /* 0x000000c2080d7246 */ /* 0x000fe4000380010d */
[----:B------:R-:W-:-:S07]  /*66f0*/  VIMNMX R15, R15, R8, !PT ;  /* 0x000000080f0f7248 */ /* 0x000fce0007fe0100 */
.L_x_1772:
[----:B------:R-:W-:Y:S01]  /*6700*/  UISETP.GT.AND UP0, UPT, UR50, -0x1, UPT ;  /* 0xffffffff3200788c */ /* 0x000fe2000bf04270 */
[----:B------:R-:W2:Y:S05]  /*6710*/  SHFL.IDX PT, R9, R12, 0x1, 0x1c1f ;  /* 0x003c1f000c097f89 */ /* 0x000eaa00000e0000 */
[----:B------:R-:W-:-:S04]  /*6720*/  PLOP3.LUT P0, PT, PT, PT, UP0, 0x80, 0x0 ;  /* 0x000000000000781c */ /* 0x000fc80003f0f008 */
[C---:B------:R-:W-:Y:S02]  /*6730*/  ISETP.GT.AND P2, PT, R15.reuse, RZ, P0 ;  /* 0x000000ff0f00720c */ /* 0x040fe40000744270 */
[----:B------:R-:W-:Y:S02]  /*6740*/  ISETP.GT.AND P1, PT, R15, 0x1, P0 ;  /* 0x000000010f00780c */ /* 0x000fe40000724270 */
[C---:B------:R-:W-:Y:S02]  /*6750*/  ISETP.LT.OR P2, PT, R13.reuse, 0x1, P2 ;  /* 0x000000010d00780c */ /* 0x040fe40001741670 */
[----:B------:R-:W-:Y:S02]  /*6760*/  ISETP.LT.OR P1, PT, R13, 0x2, P1 ;  /* 0x000000020d00780c */ /* 0x000fe40000f21670 */
[----:B------:R-:W-:Y:S02]  /*6770*/  FSEL R152, R152, -INF , !P2 ;  /* 0xff80000098987808 */ /* 0x000fe40005000000 */
[----:B------:R-:W-:-:S02]  /*6780*/  FSEL R153, R153, -INF , !P1 ;  /* 0xff80000099997808 */ /* 0x000fc40004800000 */
[C---:B------:R-:W-:Y:S02]  /*6790*/  ISETP.GT.AND P2, PT, R15.reuse, 0x8, P0 ;  /* 0x000000080f00780c */ /* 0x040fe40000744270 */
[----:B------:R-:W-:Y:S01]  /*67a0*/  ISETP.GT.AND P1, PT, R15, 0x9, P0 ;  /* 0x000000090f00780c */ /* 0x000fe20000724270 */
[----:B--2---:R-:W-:Y:S01]  /*67b0*/  IMAD.IADD R12, R20, 0x1, R9 ;  /* 0x00000001140c7824 */ /* 0x004fe200078e0209 */
[C---:B------:R-:W-:Y:S02]  /*67c0*/  ISETP.LT.OR P2, PT, R13.reuse, 0x9, P2 ;  /* 0x000000090d00780c */ /* 0x040fe40001741670 */
[----:B------:R-:W-:Y:S02]  /*67d0*/  ISETP.LT.OR P1, PT, R13, 0xa, P1 ;  /* 0x0000000a0d00780c */ /* 0x000fe40000f21670 */
[----:B------:R-:W-:Y:S02]  /*67e0*/  FSEL R156, R156, -INF , !P2 ;  /* 0xff8000009c9c7808 */ /* 0x000fe40005000000 */
[----:B------:R-:W-:-:S02]  /*67f0*/  FSEL R157, R157, -INF , !P1 ;  /* 0xff8000009d9d7808 */ /* 0x000fc40004800000 */
[C---:B------:R-:W-:Y:S02]  /*6800*/  ISETP.GT.AND P2, PT, R15.reuse, 0x10, P0 ;  /* 0x000000100f00780c */ /* 0x040fe40000744270 */
[----:B------:R-:W-:Y:S02]  /*6810*/  ISETP.GT.AND P1, PT, R15, 0x11, P0 ;  /* 0x000000110f00780c */ /* 0x000fe40000724270 */
        /* <DEDUP_REMOVED lines=31> */
[----:B------:R-:W-:Y:S01]  /*6a10*/  ISETP.LT.OR P1, PT, R13, 0x3a, P1 ;  /* 0x0000003a0d00780c */ /* 0x000fe20000f21670 */
[----:B------:R-:W-:Y:S01]  /*6a20*/  IMAD.IADD R13, R192, 0x1, R9 ;  /* 0x00000001c00d7824 */ /* 0x000fe200078e0209 */
[----:B------:R-:W-:Y:S02]  /*6a30*/  FSEL R180, R180, -INF , !P2 ;  /* 0xff800000b4b47808 */ /* 0x000fe40005000000 */
[----:B------:R-:W-:Y:S01]  /*6a40*/  FSEL R181, R181, -INF , !P1 ;  /* 0xff800000b5b57808 */ /* 0x000fe20004800000 */
[----:B------:R-:W-:Y:S08]  /*6a50*/  @!P6 BRA `(.L_x_1776) ;  /* 0x00000000005ce947 */ /* 0x000ff00003800000 */
[----:B------:R-:W-:Y:S01]  /*6a60*/  IMAD R14, R14, UR11, R9 ;  /* 0x0000000b0e0e7c24 */ /* 0x000fe2000f8e0209 */
[----:B------:R-:W-:Y:S03]  /*6a70*/  BSSY B0, `(.L_x_1777) ;  /* 0x0000011000007945 */ /* 0x000fe60003800000 */
[----:B------:R-:W-:-:S05]  /*6a80*/  VIADD R15, R14, -UR14 ;  /* 0x8000000e0e0f7c36 */ /* 0x000fca0008000000 */
[----:B------:R-:W-:-:S13]  /*6a90*/  ISETP.GT.AND P1, PT, R15, -0x1, PT ;  /* 0xffffffff0f00780c */ /* 0x000fda0003f24270 */
[----:B------:R-:W-:Y:S05]  /*6aa0*/  @P1 BRA `(.L_x_1778) ;  /* 0x0000000000201947 */ /* 0x000fea0003800000 */
[----:B------:R-:W-:Y:S01]  /*6ab0*/  IMAD.U32 R14, RZ, RZ, UR25 ;  /* 0x00000019ff0e7e24 */ /* 0x000fe2000f8e00ff */
[----:B------:R-:W-:-:S04]  /*6ac0*/  LOP3.LUT R15, RZ, R15, RZ, 0x33, !PT ;  /* 0x0000000fff0f7212 */ /* 0x000fc800078e33ff */
[----:B------:R-:W-:-:S13]  /*6ad0*/  ISETP.NE.AND P1, PT, R14, 0x1, PT ;  /* 0x000000010e00780c */ /* 0x000fda0003f25270 */
[----:B-1----:R-:W1:Y:S02]  /*6ae0*/  @P1 LDC.64 R8, c[0x0][0x9e8] ;  /* 0x00027a00ff081b82 */ /* 0x002e640000000a00 */
[----:B-1----:R-:W-:-:S05]  /*6af0*/  @P1 IMAD.HI.U32 R8, R15, R8, RZ ;  /* 0x000000080f081227 */ /* 0x002fca00078e00ff */
[----:B------:R-:W-:-:S04]  /*6b00*/  @P1 SHF.R.U32.HI R15, RZ, R9, R8 ;  /* 0x00000009ff0f1219 */ /* 0x000fc80000011608 */
[----:B------:R-:W-:Y:S01]  /*6b10*/  LOP3.LUT R15, RZ, R15, RZ, 0x33, !PT ;  /* 0x0000000fff0f7212 */ /* 0x000fe200078e33ff */
[----:B------:R-:W-:Y:S06]  /*6b20*/  BRA `(.L_x_1779) ;  /* 0x0000000000147947 */ /* 0x000fec0003800000 */
.L_x_1778:
[----:B------:R-:W-:-:S05]  /*6b30*/  IMAD.U32 R14, RZ, RZ, UR25 ;  /* 0x00000019ff0e7e24 */ /* 0x000fca000f8e00ff */
[----:B------:R-:W-:-:S13]  /*6b40*/  ISETP.NE.AND P1, PT, R14, 0x1, PT ;  /* 0x000000010e00780c */ /* 0x000fda0003f25270 */
[----:B-1----:R-:W1:Y:S02]  /*6b50*/  @P1 LDC.64 R8, c[0x0][0x9e8] ;  /* 0x00027a00ff081b82 */ /* 0x002e640000000a00 */
[----:B-1----:R-:W-:-:S05]  /*6b60*/  @P1 IMAD.HI.U32 R8, R15, R8, RZ ;  /* 0x000000080f081227 */ /* 0x002fca00078e00ff */
[----:B------:R-:W-:-:S07]  /*6b70*/  @P1 SHF.R.U32.HI R15, RZ, R9, R8 ;  /* 0x00000009ff0f1219 */ /* 0x000fce0000011608 */
.L_x_1779:
[----:B------:R-:W-:Y:S05]  /*6b80*/  BSYNC B0 ;  /* 0x0000000000007941 */ /* 0x000fea0003800000 */
.L_x_1777:
[----:B------:R-:W-:-:S04]  /*6b90*/  IMAD R15, R15, R14, -UR6 ;  /* 0x800000060f0f7e24 */ /* 0x000fc8000f8e020e */
[----:B------:R-:W-:-:S05]  /*6ba0*/  IMAD.IADD R15, R15, 0x1, -R2 ;  /* 0x000000010f0f7824 */ /* 0x000fca00078e0a02 */
[----:B------:R-:W-:Y:S02]  /*6bb0*/  VIADDMNMX R12, R15, R14, R12, PT ;  /* 0x0000000e0f0c7246 */ /* 0x000fe4000380010c */
[----:B------:R-:W-:-:S07]  /*6bc0*/  VIMNMX R13, R13, R15, !PT ;  /* 0x0000000f0d0d7248 */ /* 0x000fce0007fe0100 */
.L_x_1776:
[----:B-1----:R-:W-:Y:S01]  /*6bd0*/  FMNMX.FTZ R8, R152, R5, !PT ;  /* 0x0000000598087209 */ /* 0x002fe20007810000 */
[----:B------:R-:W-:Y:S01]  /*6be0*/  UMOV UR10, UR23 ;  /* 0x00000017000a7c82 */ /* 0x000fe20008000000 */
[----:B------:R-:W-:Y:S02]  /*6bf0*/  ISETP.GT.AND P2, PT, R13, 0x1, P0 ;  /* 0x000000010d00780c */ /* 0x000fe40000744270 */
[----:B------:R-:W-:Y:S02]  /*6c00*/  FMNMX.FTZ R9, R153, R8, !PT ;  /* 0x0000000899097209 */ /* 0x000fe40007810000 */
[----:B------:R-:W-:Y:S02]  /*6c10*/  ISETP.LT.OR P2, PT, R12, 0x2, P2 ;  /* 0x000000020c00780c */ /* 0x000fe40001741670 */
[----:B------:R-:W-:Y:S02]  /*6c20*/  FMNMX.FTZ R8, R156, R9, !PT ;  /* 0x000000099c087209 */ /* 0x000fe40007810000 */
[----:B------:R-:W-:-:S02]  /*6c30*/  FSEL R155, R155, -INF , !P2 ;  /* 0xff8000009b9b7808 */ /* 0x000fc40005000000 */
[----:B------:R-:W-:Y:S02]  /*6c40*/  FMNMX.FTZ R9, R157, R8, !PT ;  /* 0x000000089d097209 */ /* 0x000fe40007810000 */
[C---:B------:R-:W-:Y:S02]  /*6c50*/  ISETP.GT.AND P2, PT, R13.reuse, 0x9, P0 ;  /* 0x000000090d00780c */ /* 0x040fe40000744270 */
[----:B------:R-:W-:Y:S02]  /*6c60*/  FMNMX.FTZ R8, R160, R9, !PT ;  /* 0x00000009a0087209 */ /* 0x000fe40007810000 */
[----:B------:R-:W-:Y:S02]  /*6c70*/  ISETP.GT.AND P1, PT, R13, 0x8, P0 ;  /* 0x000000080d00780c */ /* 0x000fe40000724270 */
[----:B------:R-:W-:Y:S02]  /*6c80*/  FMNMX.FTZ R9, R161, R8, !PT ;  /* 0x00000008a1097209 */ /* 0x000fe40007810000 */
[----:B------:R-:W-:-:S02]  /*6c90*/  ISETP.LT.OR P2, PT, R12, 0xa, P2 ;  /* 0x0000000a0c00780c */ /* 0x000fc40001741670 */
[----:B------:R-:W-:Y:S02]  /*6ca0*/  FMNMX.FTZ R8, R164, R9, !PT ;  /* 0x00000009a4087209 */ /* 0x000fe40007810000 */
[----:B------:R-:W-:Y:S02]  /*6cb0*/  ISETP.LT.OR P1, PT, R12, 0x9, P1 ;  /* 0x000000090c00780c */ /* 0x000fe40000f21670 */
[----:B------:R-:W-:Y:S02]  /*6cc0*/  FMNMX.FTZ R9, R165, R8, !PT ;  /* 0x00000008a5097209 */ /* 0x000fe40007810000 */
[----:B------:R-:W-:Y:S02]  /*6cd0*/  FSEL R159, R159, -INF , !P2 ;  /* 0xff8000009f9f7808 */ /* 0x000fe40005000000 */
[----:B------:R-:W-:Y:S02]  /*6ce0*/  FMNMX.FTZ R8, R168, R9, !PT ;  /* 0x00000009a8087209 */ /* 0x000fe40007810000 */
[----:B------:R-:W-:-:S02]  /*6cf0*/  ISETP.GT.AND P2, PT, R13, 0x11, P0 ;  /* 0x000000110d00780c */ /* 0x000fc40000744270 */
[----:B------:R-:W-:Y:S02]  /*6d00*/  FMNMX.FTZ R9, R169, R8, !PT ;  /* 0x00000008a9097209 */ /* 0x000fe40007810000 */
[----:B------:R-:W-:Y:S02]  /*6d10*/  FSEL R158, R158, -INF , !P1 ;  /* 0xff8000009e9e7808 */ /* 0x000fe40004800000 */
        /* <DEDUP_REMOVED lines=9> */
[----:B------:R-:W-:-:S02]  /*6db0*/  ISETP.GT.AND P2, PT, R13, RZ, P0 ;  /* 0x000000ff0d00720c */ /* 0x000fc40000744270 */
[----:B------:R-:W-:Y:S02]  /*6dc0*/  FMNMX.FTZ R8, R181, R8, !PT ;  /* 0x00000008b5087209 */ /* 0x000fe40007810000 */
[----:B------:R-:W-:Y:S02]  /*6dd0*/  FSEL R162, R162, -INF , !P1 ;  /* 0xff800000a2a27808 */ /* 0x000fe40004800000 */
[----:B------:R-:W-:Y:S01]  /*6de0*/  ISETP.GT.AND P1, PT, R13, 0x18, P0 ;  /* 0x000000180d00780c */ /* 0x000fe20000724270 */
[----:B------:R-:W1:Y:S01]  /*6df0*/  SHFL.BFLY PT, R9, R8, 0x2, 0x1f ;  /* 0x0c401f0008097f89 */ /* 0x000e6200000e0000 */
[C---:B------:R-:W-:Y:S02]  /*6e00*/  ISETP.LT.OR P2, PT, R12.reuse, 0x1, P2 ;  /* 0x000000010c00780c */ /* 0x040fe40001741670 */
[----:B------:R-:W-:-:S04]  /*6e10*/  ISETP.LT.OR P1, PT, R12, 0x19, P1 ;  /* 0x000000190c00780c */ /* 0x000fc80000f21670 */
[----:B------:R-:W-:Y:S02]  /*6e20*/  FSEL R166, R166, -INF , !P1 ;  /* 0xff800000a6a67808 */ /* 0x000fe40004800000 */
[----:B------:R-:W-:-:S04]  /*6e30*/  ISETP.GT.AND P1, PT, R13, 0x19, P0 ;  /* 0x000000190d00780c */ /* 0x000fc80000724270 */
[----:B------:R-:W-:-:S04]  /*6e40*/  ISETP.LT.OR P1, PT, R12, 0x1a, P1 ;  /* 0x0000001a0c00780c */ /* 0x000fc80000f21670 */
[----:B------:R-:W-:Y:S02]  /*6e50*/  FSEL R167, R167, -INF , !P1 ;  /* 0xff800000a7a77808 */ /* 0x000fe40004800000 */
[----:B------:R-:W-:-:S04]  /*6e60*/  ISETP.GT.AND P1, PT, R13, 0x21, P0 ;  /* 0x000000210d00780c */ /* 0x000fc80000724270 */
[----:B------:R-:W-:Y:S02]  /*6e70*/  ISETP.LT.OR P1, PT, R12, 0x22, P1 ;  /* 0x000000220c00780c */ /* 0x000fe40000f21670 */
[----:B-1----:R-:W-:Y:S02]  /*6e80*/  FMNMX.FTZ R15, R8, R9, !PT ;  /* 0x00000009080f7209 */ /* 0x002fe40007810000 */
[----:B------:R-:W-:Y:S02]  /*6e90*/  FSEL R9, R154, -INF , !P2 ;  /* 0xff8000009a097808 */ /* 0x000fe40005000000 */
[----:B------:R-:W-:Y:S01]  /*6ea0*/  ISETP.GT.AND P2, PT, R13, 0x20, P0 ;  /* 0x000000200d00780c */ /* 0x000fe20000744270 */
[----:B------:R-:W1:Y:S01]  /*6eb0*/  SHFL.BFLY PT, R8, R15, 0x1, 0x1f ;  /* 0x0c201f000f087f89 */ /* 0x000e6200000e0000 */
[----:B------:R-:W-:Y:S02]  /*6ec0*/  FMNMX.FTZ R14, R9, R6, !PT ;  /* 0x00000006090e7209 */ /* 0x000fe40007810000 */
[----:B------:R-:W-:-:S02]  /*6ed0*/  ISETP.LT.OR P2, PT, R12, 0x21, P2 ;  /* 0x000000210c00780c */ /* 0x000fc40001741670 */
[----:B------:R-:W-:Y:S02]  /*6ee0*/  FSEL R171, R171, -INF , !P1 ;  /* 0xff800000abab7808 */ /* 0x000fe40004800000 */
[----:B------:R-:W-:Y:S02]  /*6ef0*/  FSEL R170, R170, -INF , !P2 ;  /* 0xff800000aaaa7808 */ /* 0x000fe40005000000 */
[C---:B------:R-:W-:Y:S02]  /*6f00*/  ISETP.GT.AND P2, PT, R13.reuse, 0x28, P0 ;  /* 0x000000280d00780c */ /* 0x040fe40000744270 */
[----:B------:R-:W-:Y:S02]  /*6f10*/  ISETP.GT.AND P1, PT, R13, 0x29, P0 ;  /* 0x000000290d00780c */ /* 0x000fe40000724270 */
[C---:B------:R-:W-:Y:S02]  /*6f20*/  ISETP.LT.OR P2, PT, R12.reuse, 0x29, P2 ;  /* 0x000000290c00780c */ /* 0x040fe40001741670 */
[----:B------:R-:W-:-:S02]  /*6f30*/  ISETP.LT.OR P1, PT, R12, 0x2a, P1 ;  /* 0x0000002a0c00780c */ /* 0x000fc40000f21670 */
[----:B------:R-:W-:Y:S02]  /*6f40*/  FSEL R174, R174, -INF , !P2 ;  /* 0xff800000aeae7808 */ /* 0x000fe40005000000 */
[----:B------:R-:W-:Y:S02]  /*6f50*/  FSEL R175, R175, -INF , !P1 ;  /* 0xff800000afaf7808 */ /* 0x000fe40004800000 */
[----:B------:R-:W-:Y:S02]  /*6f60*/  ISETP.GT.AND P1, PT, R13, 0x30, P0 ;  /* 0x000000300d00780c */ /* 0x000fe40000724270 */
[----:B-1----:R-:W-:Y:S02]  /*6f70*/  FMNMX.FTZ R8, R15, R8, !PT ;  /* 0x000000080f087209 */ /* 0x002fe40007810000 */
[----:B------:R-:W-:Y:S02]  /*6f80*/  FMNMX.FTZ R15, R155, R14, !PT ;  /* 0x0000000e9b0f7209 */ /* 0x000fe40007810000 */
[C---:B------:R-:W-:Y:S01]  /*6f90*/  FSETP.NEU.FTZ.AND P2, PT, R8.reuse, -INF , PT ;  /* 0xff8000000800780b */ /* 0x040fe20003f5d000 */
[----:B------:R-:W-:Y:S01]  /*6fa0*/  FMUL.FTZ R20, R8, UR10 ;  /* 0x0000000a08147c20 */ /* 0x000fe20008410000 */
[----:B------:R-:W-:-:S02]  /*6fb0*/  FMNMX.FTZ R14, R158, R15, !PT ;  /* 0x0000000f9e0e7209 */ /* 0x000fc40007810000 */
[----:B------:R-:W-:Y:S02]  /*6fc0*/  ISETP.LT.OR P1, PT, R12, 0x31, P1 ;  /* 0x000000310c00780c */ /* 0x000fe40000f21670 */
[----:B------:R-:W-:Y:S02]  /*6fd0*/  FMNMX.FTZ R15, R159, R14, !PT ;  /* 0x0000000e9f0f7209 */ /* 0x000fe40007810000 */
[----:B------:R-:W-:Y:S02]  /*6fe0*/  FSEL R178, R178, -INF , !P1 ;  /* 0xff800000b2b27808 */ /* 0x000fe40004800000 */
[----:B------:R-:W-:Y:S02]  /*6ff0*/  FMNMX.FTZ R14, R162, R15, !PT ;  /* 0x0000000fa20e7209 */ /* 0x000fe40007810000 */
[----:B------:R-:W-:Y:S02]  /*7000*/  ISETP.GT.AND P1, PT, R13, 0x31, P0 ;  /* 0x000000310d00780c */ /* 0x000fe40000724270 */
[----:B------:R-:W-:-:S02]  /*7010*/  FMNMX.FTZ R15, R163, R14, !PT ;  /* 0x0000000ea30f7209 */ /* 0x000fc40007810000 */
[----:B------:R-:W-:Y:S02]  /*7020*/  FSEL R14, R20, RZ, P2 ;  /* 0x000000ff140e7208 */ /* 0x000fe40001000000 */
[----:B------:R-:W-:Y:S02]  /*7030*/  FMNMX.FTZ R20, R166, R15, !PT ;  /* 0x0000000fa6147209 */ /* 0x000fe40007810000 */
[----:B------:R-:W-:Y:S01]  /*7040*/  ISETP.LT.OR P1, PT, R12, 0x32, P1 ;  /* 0x000000320c00780c */ /* 0x000fe20000f21670 */
[--C-:B------:R-:W-:Y:S01]  /*7050*/  FFMA.FTZ R154, R156, UR10, -R14.reuse ;  /* 0x0000000a9c9a7c23 */ /* 0x100fe2000801080e */
[----:B------:R-:W-:Y:S01]  /*7060*/  FMNMX.FTZ R15, R167, R20, !PT ;  /* 0x00000014a70f7209 */ /* 0x000fe20007810000 */
[--C-:B------:R-:W-:Y:S01]  /*7070*/  FFMA.FTZ R156, R160, UR10, -R14.reuse ;  /* 0x0000000aa09c7c23 */ /* 0x100fe2000801080e */
[----:B------:R-:W-:Y:S01]  /*7080*/  FSEL R179, R179, -INF , !P1 ;  /* 0xff800000b3b37808 */ /* 0x000fe20004800000 */
[--C-:B------:R-:W-:Y:S01]  /*7090*/  FFMA.FTZ R160, R168, UR10, -R14.reuse ;  /* 0x0000000aa8a07c23 */ /* 0x100fe2000801080e */
[----:B------:R-:W-:Y:S01]  /*70a0*/  FMNMX.FTZ R20, R170, R15, !PT ;  /* 0x0000000faa147209 */ /* 0x000fe20007810000 */
[--C-:B------:R-:W-:Y:S01]  /*70b0*/  FFMA.FTZ R152, R152, UR10, -R14.reuse ;  /* 0x0000000a98987c23 */ /* 0x100fe2000801080e */
[----:B------:R-:W-:Y:S01]  /*70c0*/  ISETP.GT.AND P1, PT, R13, 0x38, P0 ;  /* 0x000000380d00780c */ /* 0x000fe20000724270 */
[--C-:B------:R-:W-:Y:S01]  /*70d0*/  FFMA.FTZ R15, R153, UR10, -R14.reuse ;  /* 0x0000000a990f7c23 */ /* 0x100fe2000801080e */
[----:B------:R-:W-:Y:S01]  /*70e0*/  FMNMX.FTZ R21, R171, R20, !PT ;  /* 0x00000014ab157209 */ /* 0x000fe20007810000 */
[----:B------:R-:W-:Y:S01]  /*70f0*/  MUFU.EX2 R154, R154 ;  /* 0x0000009a009a7308 */ /* 0x000fe20000000800 */
[----:B------:R-:W-:Y:S01]  /*7100*/  ISETP.GT.AND P0, PT, R13, 0x39, P0 ;  /* 0x000000390d00780c */ /* 0x000fe20000704270 */
[--C-:B------:R-:W-:Y:S01]  /*7110*/  FFMA.FTZ R13, R157, UR10, -R14.reuse ;  /* 0x0000000a9d0d7c23 */ /* 0x100fe2000801080e */
[----:B------:R-:W-:Y:S01]  /*7120*/  FMNMX.FTZ R20, R174, R21, !PT ;  /* 0x00000015ae147209 */ /* 0x000fe20007810000 */
[--C-:B------:R-:W-:Y:S01]  /*7130*/  FFMA.FTZ R157, R169, UR10, -R14.reuse ;  /* 0x0000000aa99d7c23 */ /* 0x100fe2000801080e */
[C---:B------:R-:W-:Y:S01]  /*7140*/  ISETP.LT.OR P1, PT, R12.reuse, 0x39, P1 ;  /* 0x000000390c00780c */ /* 0x040fe20000f21670 */
[--C-:B------:R-:W-:Y:S01]  /*7150*/  FFMA.FTZ R153, R165, UR10, -R14.reuse ;  /* 0x0000000aa5997c23 */ /* 0x100fe2000801080e */
[----:B------:R-:W-:Y:S01]  /*7160*/  FMNMX.FTZ R21, R175, R20, !PT ;  /* 0x00000014af157209 */ /* 0x000fe20007810000 */
[----:B------:R-:W-:Y:S01]  /*7170*/  MUFU.EX2 R152, R152 ;  /* 0x0000009800987308 */ /* 0x000fe20000000800 */
[----:B------:R-:W-:Y:S01]  /*7180*/  ISETP.LT.OR P0, PT, R12, 0x3a, P0 ;  /* 0x0000003a0c00780c */ /* 0x000fe20000701670 */
[--C-:B------:R-:W-:Y:S01]  /*7190*/  FFMA.FTZ R165, R177, UR10, -R14.reuse ;  /* 0x0000000ab1a57c23 */ /* 0x100fe2000801080e */
[----:B------:R-:W-:Y:S01]  /*71a0*/  FMNMX.FTZ R20, R178, R21, !PT ;  /* 0x00000015b2147209 */ /* 0x000fe20007810000 */
[----:B------:R-:W-:Y:S01]  /*71b0*/  FFMA.FTZ R180, R180, UR10, -R14 ;  /* 0x0000000ab4b47c23 */ /* 0x000fe2000801080e */
[----:B------:R-:W-:Y:S01]  /*71c0*/  FSEL R182, R182, -INF , !P1 ;  /* 0xff800000b6b67808 */ /* 0x000fe20004800000 */
[----:B------:R-:W-:Y:S01]  /*71d0*/  IMAD.U32 R177, RZ, RZ, UR36 ;  /* 0x00000024ffb17e24 */ /* 0x000fe2000f8e00ff */
[----:B------:R-:W-:Y:S01]  /*71e0*/  FMNMX.FTZ R21, R179, R20, !PT ;  /* 0x00000014b3157209 */ /* 0x000fe20007810000 */
[----:B------:R-:W-:Y:S01]  /*71f0*/  MUFU.EX2 R15, R15 ;  /* 0x0000000f000f7308 */ /* 0x000fe20000000800 */
[----:B------:R-:W-:-:S02]  /*7200*/  FSEL R183, R183, -INF , !P0 ;  /* 0xff800000b7b77808 */ /* 0x000fc40004000000 */
[----:B------:R-:W-:Y:S01]  /*7210*/  FMNMX.FTZ R12, R182, R21, !PT ;  /* 0x00000015b60c7209 */ /* 0x000fe20007810000 */
[----:B------:R-:W-:-:S03]  /*7220*/  FFMA.FTZ R21, R161, UR10, -R14 ;  /* 0x0000000aa1157c23 */ /* 0x000fc6000801080e */
[----:B------:R-:W-:Y:S01]  /*7230*/  FMNMX.FTZ R20, R183, R12, !PT ;  /* 0x0000000cb7147209 */ /* 0x000fe20007810000 */
[----:B------:R-:W-:Y:S01]  /*7240*/  FFMA.FTZ R12, R164, UR10, -R14 ;  /* 0x0000000aa40c7c23 */ /* 0x000fe2000801080e */
[----:B------:R-:W-:Y:S01]  /*7250*/  FSEL R164, R8, RZ, P2 ;  /* 0x000000ff08a47208 */ /* 0x000fe20001000000 */
[----:B------:R-:W-:Y:S02]  /*7260*/  MUFU.EX2 R13, R13 ;  /* 0x0000000d000d7308 */ /* 0x000fe40000000800 */
[----:B------:R-:W1:Y:S02]  /*7270*/  SHFL.BFLY PT, R161, R20, 0x2, 0x1f ;  /* 0x0c401f0014a17f89 */ /* 0x000e6400000e0000 */
[----:B------:R-:W-:-:S04]  /*7280*/  FADD.FTZ R164, -R164, R5 ;  /* 0x00000005a4a47221 */ /* 0x000fc80000010100 */
[----:B------:R-:W-:Y:S01]  /*7290*/  FMUL.FTZ R5, R164, UR10 ;  /* 0x0000000aa4057c20 */ /* 0x000fe20008410000 */
[----:B------:R-:W-:Y:S01]  /*72a0*/  MUFU.EX2 R156, R156 ;  /* 0x0000009c009c7308 */ /* 0x000fe20000000800 */
[----:B------:R-:W-:-:S07]  /*72b0*/  FFMA.FTZ R164, R176, UR10, -R14 ;  /* 0x0000000ab0a47c23 */ /* 0x000fce000801080e */
[----:B------:R-:W2:Y:S08]  /*72c0*/  MUFU.EX2 R5, R5 ;  /* 0x0000000500057308 */ /* 0x000eb00000000800 */
[----:B------:R-:W3:Y:S01]  /*72d0*/  MUFU.EX2 R21, R21 ;  /* 0x0000001500157308 */ /* 0x000ee20000000800 */
[----:B-1----:R-:W-:Y:S01]  /*72e0*/  FMNMX.FTZ R168, R20, R161, !PT ;  /* 0x000000a114a87209 */ /* 0x002fe20007810000 */
[----:B------:R-:W-:Y:S01]  /*72f0*/  FFMA.FTZ R161, R173, UR10, -R14 ;  /* 0x0000000aada17c23 */ /* 0x000fe2000801080e */
[----:B------:R-:W-:-:S02]  /*7300*/  IMAD.MOV R173, RZ, RZ, -R17 ;  /* 0x000000ffffad7224 */ /* 0x000fc400078e0a11 */
[--C-:B------:R-:W-:Y:S01]  /*7310*/  FFMA.FTZ R20, R172, UR10, -R14.reuse ;  /* 0x0000000aac147c23 */ /* 0x100fe2000801080e */
[----:B------:R-:W-:Y:S01]  /*7320*/  FFMA.FTZ R172, R181, UR10, -R14 ;  /* 0x0000000ab5ac7c23 */ /* 0x000fe2000801080e */
[----:B------:R-:W1:Y:S01]  /*7330*/  SHFL.BFLY PT, R169, R168, 0x1, 0x1f ;  /* 0x0c201f00a8a97f89 */ /* 0x000e6200000e0000 */
[----:B------:R-:W-:Y:S01]  /*7340*/  ISETP.NE.AND P0, PT, R2, R173, PT ;  /* 0x000000ad0200720c */ /* 0x000fe20003f05270 */
[----:B--2---:R-:W-:Y:S01]  /*7350*/  FFMA.FTZ R176, R5, R3, R152 ;  /* 0x0000000305b07223 */ /* 0x004fe20000010098 */
[----:B------:R-:W2:Y:S01]  /*7360*/  MUFU.EX2 R12, R12 ;  /* 0x0000000c000c7308 */ /* 0x000ea20000000800 */
[C---:B------:R-:W-:Y:S01]  /*7370*/  F2FP.F16.F32.PACK_AB R152, R15.reuse, R152 ;  /* 0x000000980f98723e */ /* 0x040fe200000000ff */
[-C--:B------:R-:W-:Y:S01]  /*7380*/  FMUL.FTZ R24, R24, R5.reuse ;  /* 0x0000000518187220 */ /* 0x080fe20000410000 */
[----:B------:R-:W-:Y:S01]  /*7390*/  FADD.FTZ R173, R15, R176 ;  /* 0x000000b00fad7221 */ /* 0x000fe20000010000 */
[-C--:B------:R-:W-:Y:S01]  /*73a0*/  FMUL.FTZ R25, R25, R5.reuse ;  /* 0x0000000519197220 */ /* 0x080fe20000410000 */
[-C--:B------:R-:W-:Y:S01]  /*73b0*/  FMUL.FTZ R28, R28, R5.reuse ;  /* 0x000000051c1c7220 */ /* 0x080fe20000410000 */
[-C--:B------:R-:W-:Y:S01]  /*73c0*/  FMUL.FTZ R29, R29, R5.reuse ;  /* 0x000000051d1d7220 */ /* 0x080fe20000410000 */
[----:B------:R-:W-:Y:S01]  /*73d0*/  FADD.FTZ R14, R154, R173 ;  /* 0x000000ad9a0e7221 */ /* 0x000fe20000010000 */
[----:B------:R-:W4:Y:S01]  /*73e0*/  MUFU.EX2 R153, R153 ;  /* 0x0000009900997308 */ /* 0x000f220000000800 */
[C---:B------:R-:W-:Y:S01]  /*73f0*/  F2FP.F16.F32.PACK_AB R154, R13.reuse, R154 ;  /* 0x0000009a0d9a723e */ /* 0x040fe200000000ff */
[----:B------:R-:W-:Y:S01]  /*7400*/  FMUL.FTZ R32, R32, R5 ;  /* 0x0000000520207220 */ /* 0x000fe20000410000 */
[----:B------:R-:W-:Y:S01]  /*7410*/  FADD.FTZ R173, R13, R14 ;  /* 0x0000000e0dad7221 */ /* 0x000fe20000010000 */
[----:B------:R-:W-:-:S02]  /*7420*/  @!P0 IMAD R14, R177, 0x40, R16 ;  /* 0x00000040b10e8824 */ /* 0x000fc400078e0210 */
[-C--:B------:R-:W-:Y:S01]  /*7430*/  FMUL.FTZ R33, R33, R5.reuse ;  /* 0x0000000521217220 */ /* 0x080fe20000410000 */
[-C--:B------:R-:W-:Y:S01]  /*7440*/  FMUL.FTZ R36, R36, R5.reuse ;  /* 0x0000000524247220 */ /* 0x080fe20000410000 */
[-C--:B------:R-:W-:Y:S01]  /*7450*/  FMUL.FTZ R37, R37, R5.reuse ;  /* 0x0000000525257220 */ /* 0x080fe20000410000 */
[----:B------:R-:W5:Y:S01]  /*7460*/  MUFU.EX2 R160, R160 ;  /* 0x000000a000a07308 */ /* 0x000f620000000800 */
[-C--:B------:R-:W-:Y:S01]  /*7470*/  FMUL.FTZ R40, R40, R5.reuse ;  /* 0x0000000528287220 */ /* 0x080fe20000410000 */
[-C--:B------:R-:W-:Y:S01]  /*7480*/  FMUL.FTZ R41, R41, R5.reuse ;  /* 0x0000000529297220 */ /* 0x080fe20000410000 */
[----:B------:R-:W-:Y:S01]  /*7490*/  FMUL.FTZ R44, R44, R5 ;  /* 0x000000052c2c7220 */ /* 0x000fe20000410000 */
[----:B-1----:R-:W-:Y:S01]  /*74a0*/  FMNMX.FTZ R168, R168, R169, !PT ;  /* 0x000000a9a8a87209 */ /* 0x002fe20007810000 */
[-C--:B------:R-:W-:Y:S01]  /*74b0*/  FMUL.FTZ R45, R45, R5.reuse ;  /* 0x000000052d2d7220 */ /* 0x080fe20000410000 */
[-C--:B------:R-:W-:Y:S01]  /*74c0*/  FMUL.FTZ R48, R48, R5.reuse ;  /* 0x0000000530307220 */ /* 0x080fe20000410000 */
[-C--:B------:R-:W-:Y:S01]  /*74d0*/  FMUL.FTZ R49, R49, R5.reuse ;  /* 0x0000000531317220 */ /* 0x080fe20000410000 */
[C---:B------:R-:W-:Y:S01]  /*74e0*/  FSETP.NEU.FTZ.AND P1, PT, R168.reuse, -INF , PT ;  /* 0xff800000a800780b */ /* 0x040fe20003f3d000 */
[----:B------:R-:W-:Y:S01]  /*74f0*/  FMUL.FTZ R3, R168, UR10 ;  /* 0x0000000aa8037c20 */ /* 0x000fe20008410000 */
[----:B------:R1:W-:Y:S01]  /*7500*/  MUFU.EX2 R169, R180 ;  /* 0x000000b400a97308 */ /* 0x0003e20000000800 */
[-C--:B------:R-:W-:Y:S01]  /*7510*/  FMUL.FTZ R52, R52, R5.reuse ;  /* 0x0000000534347220 */ /* 0x080fe20000410000 */
[-C--:B------:R-:W-:Y:S01]  /*7520*/  FMUL.FTZ R53, R53, R5.reuse ;  /* 0x0000000535357220 */ /* 0x080fe20000410000 */
[-C--:B------:R-:W-:Y:S01]  /*7530*/  FMUL.FTZ R56, R56, R5.reuse ;  /* 0x0000000538387220 */ /* 0x080fe20000410000 */
[----:B------:R-:W-:Y:S01]  /*7540*/  FSEL R176, R3, RZ, P1 ;  /* 0x000000ff03b07208 */ /* 0x000fe20000800000 */
[-C--:B------:R-:W-:Y:S01]  /*7550*/  FMUL.FTZ R57, R57, R5.reuse ;  /* 0x0000000539397220 */ /* 0x080fe20000410000 */
[----:B------:R-:W-:Y:S01]  /*7560*/  FSEL R3, R168, RZ, P1 ;  /* 0x000000ffa8037208 */ /* 0x000fe20000800000 */
[-C--:B------:R-:W-:Y:S01]  /*7570*/  FMUL.FTZ R60, R60, R5.reuse ;  /* 0x000000053c3c7220 */ /* 0x080fe20000410000 */
[----:B------:R-:W0:Y:S01]  /*7580*/  MUFU.EX2 R157, R157 ;  /* 0x0000009d009d7308 */ /* 0x000e220000000800 */
[----:B-1----:R-:W-:Y:S01]  /*7590*/  FADD.FTZ R180, R156, R173 ;  /* 0x000000ad9cb47221 */ /* 0x002fe20000010000 */
[----:B------:R-:W-:Y:S01]  /*75a0*/  FFMA.FTZ R9, R9, UR10, -R176 ;  /* 0x0000000a09097c23 */ /* 0x000fe200080108b0 */
[----:B------:R-:W-:Y:S01]  /*75b0*/  FADD.FTZ R3, -R3, R6 ;  /* 0x0000000603037221 */ /* 0x000fe20000010100 */
[----:B------:R-:W-:Y:S01]  /*75c0*/  FFMA.FTZ R155, R155, UR10, -R176 ;  /* 0x0000000a9b9b7c23 */ /* 0x000fe200080108b0 */
[----:B---3--:R-:W-:Y:S01]  /*75d0*/  FADD.FTZ R177, R21, R180 ;  /* 0x000000b415b17221 */ /* 0x008fe20000010000 */
[----:B------:R-:W-:Y:S01]  /*75e0*/  @!P0 LEA R173, R14, UR43, 0x2 ;  /* 0x0000002b0ead8c11 */ /* 0x000fe2000f8e10ff */
[----:B------:R-:W-:Y:S01]  /*75f0*/  FMUL.FTZ R3, R3, UR10 ;  /* 0x0000000a03037c20 */ /* 0x000fe20008410000 */
[----:B------:R-:W1:Y:S01]  /*7600*/  MUFU.EX2 R20, R20 ;  /* 0x0000001400147308 */ /* 0x000e620000000800 */
[----:B--2---:R-:W-:Y:S01]  /*7610*/  FADD.FTZ R6, R12, R177 ;  /* 0x000000b10c067221 */ /* 0x004fe20000010000 */
[--C-:B------:R-:W-:Y:S01]  /*7620*/  FFMA.FTZ R177, R162, UR10, -R176.reuse ;  /* 0x0000000aa2b17c23 */ /* 0x100fe200080108b0 */
[--C-:B------:R-:W-:Y:S01]  /*7630*/  FFMA.FTZ R158, R158, UR10, -R176.reuse ;  /* 0x0000000a9e9e7c23 */ /* 0x100fe200080108b0 */
[----:B------:R-:W-:Y:S01]  /*7640*/  FFMA.FTZ R159, R159, UR10, -R176 ;  /* 0x0000000a9f9f7c23 */ /* 0x000fe200080108b0 */
[----:B----4-:R-:W-:Y:S01]  /*7650*/  FADD.FTZ R181, R153, R6 ;  /* 0x0000000699b57221 */ /* 0x010fe20000010000 */
[--C-:B------:R-:W-:Y:S01]  /*7660*/  FFMA.FTZ R163, R163, UR10, -R176.reuse ;  /* 0x0000000aa3a37c23 */ /* 0x100fe200080108b0 */
[--C-:B------:R-:W-:Y:S01]  /*7670*/  FFMA.FTZ R180, R166, UR10, -R176.reuse ;  /* 0x0000000aa6b47c23 */ /* 0x100fe200080108b0 */
[----:B------:R-:W2:Y:S01]  /*7680*/  MUFU.EX2 R161, R161 ;  /* 0x000000a100a17308 */ /* 0x000ea20000000800 */
[----:B-----5:R-:W-:Y:S01]  /*7690*/  FADD.FTZ R162, R160, R181 ;  /* 0x000000b5a0a27221 */ /* 0x020fe20000010000 */
[--C-:B------:R-:W-:Y:S01]  /*76a0*/  FFMA.FTZ R181, R170, UR10, -R176.reuse ;  /* 0x0000000aaab57c23 */ /* 0x100fe200080108b0 */
[--C-:B------:R-:W-:Y:S01]  /*76b0*/  FFMA.FTZ R167, R167, UR10, -R176.reuse ;  /* 0x0000000aa7a77c23 */ /* 0x100fe200080108b0 */
[----:B------:R-:W-:Y:S01]  /*76c0*/  FFMA.FTZ R171, R171, UR10, -R176 ;  /* 0x0000000aabab7c23 */ /* 0x000fe200080108b0 */
[----:B0-----:R-:W-:Y:S01]  /*76d0*/  FADD.FTZ R193, R157, R162 ;  /* 0x000000a29dc17221 */ /* 0x001fe20000010000 */
[--C-:B------:R-:W-:Y:S01]  /*76e0*/  FFMA.FTZ R174, R174, UR10, -R176.reuse ;  /* 0x0000000aaeae7c23 */ /* 0x100fe200080108b0 */
[--C-:B------:R-:W-:Y:S01]  /*76f0*/  FFMA.FTZ R175, R175, UR10, -R176.reuse ;  /* 0x0000000aafaf7c23 */ /* 0x100fe200080108b0 */
[----:B------:R-:W-:Y:S01]  /*7700*/  MUFU.EX2 R9, R9 ;  /* 0x0000000900097308 */ /* 0x000fe20000000800 */
[----:B-1----:R-:W-:Y:S01]  /*7710*/  FADD.FTZ R162, R20, R193 ;  /* 0x000000c114a27221 */ /* 0x002fe20000010000 */
[--C-:B------:R-:W-:Y:S01]  /*7720*/  FFMA.FTZ R178, R178, UR10, -R176.reuse ;  /* 0x0000000ab2b27c23 */ /* 0x100fe200080108b0 */
[--C-:B------:R-:W-:Y:S01]  /*7730*/  FFMA.FTZ R179, R179, UR10, -R176.reuse ;  /* 0x0000000ab3b37c23 */ /* 0x100fe200080108b0 */
[--C-:B------:R-:W-:Y:S01]  /*7740*/  FFMA.FTZ R182, R182, UR10, -R176.reuse ;  /* 0x0000000ab6b67c23 */ /* 0x100fe200080108b0 */
[----:B------:R-:W-:Y:S01]  /*7750*/  FFMA.FTZ R176, R183, UR10, -R176 ;  /* 0x0000000ab7b07c23 */ /* 0x000fe200080108b0 */
[----:B------:R0:W-:Y:S01]  /*7760*/  @!P0 STS [R173+0x28800], R5 ;  /* 0x02880005ad008388 */ /* 0x0001e20000000800 */
[----:B------:R-:W-:Y:S01]  /*7770*/  F2FP.F16.F32.PACK_AB R160, R157, R160 ;  /* 0x000000a09da0723e */ /* 0x000fe200000000ff */
[----:B------:R2:W1:Y:S01]  /*7780*/  MUFU.EX2 R6, R3 ;  /* 0x0000000300067308 */ /* 0x0004620000000800 */
[----:B------:R-:W-:Y:S01]  /*7790*/  F2FP.F16.F32.PACK_AB R156, R21, R156 ;  /* 0x0000009c159c723e */ /* 0x000fe200000000ff */
        /* <DEDUP_REMOVED lines=15> */
[----:B-1----:R-:W-:Y:S01]  /*7890*/  FFMA.FTZ R13, R6, R4, R9 ;  /* 0x00000004060d7223 */ /* 0x002fe20000010009 */
[----:B------:R1:W-:Y:S01]  /*78a0*/  @!P0 STS [R173+0x28820], R6 ;  /* 0x02882006ad008388 */ /* 0x0003e20000000800 */
[-C--:B------:R-:W-:Y:S01]  /*78b0*/  FMUL.FTZ R85, R85, R5.reuse ;  /* 0x0000000555557220 */ /* 0x080fe20000410000 */
[-C--:B------:R-:W-:Y:S01]  /*78c0*/  FMUL.FTZ R88, R88, R5.reuse ;  /* 0x0000000558587220 */ /* 0x080fe20000410000 */
[-C--:B------:R-:W-:Y:S01]  /*78d0*/  FMUL.FTZ R89, R89, R5.reuse ;  /* 0x0000000559597220 */ /* 0x080fe20000410000 */
[-C--:B------:R-:W-:Y:S01]  /*78e0*/  FMUL.FTZ R92, R92, R5.reuse ;  /* 0x000000055c5c7220 */ /* 0x080fe20000410000 */
[-C--:B------:R-:W-:Y:S01]  /*78f0*/  FMUL.FTZ R93, R93, R5.reuse ;  /* 0x000000055d5d7220 */ /* 0x080fe20000410000 */
[----:B------:R-:W4:Y:S01]  /*7900*/  MUFU.EX2 R165, R165 ;  /* 0x000000a500a57308 */ /* 0x000f220000000800 */
[----:B---3--:R-:W-:Y:S01]  /*7910*/  FADD.FTZ R162, R164, R3 ;  /* 0x00000003a4a27221 */ /* 0x008fe20000010000 */
[-C--:B------:R-:W-:Y:S01]  /*7920*/  FMUL.FTZ R96, R96, R5.reuse ;  /* 0x0000000560607220 */ /* 0x080fe20000410000 */
[-C--:B------:R-:W-:Y:S01]  /*7930*/  FMUL.FTZ R97, R97, R5.reuse ;  /* 0x0000000561617220 */ /* 0x080fe20000410000 */
[-C--:B------:R-:W-:Y:S01]  /*7940*/  FMUL.FTZ R100, R100, R5.reuse ;  /* 0x0000000564647220 */ /* 0x080fe20000410000 */
[-C--:B------:R-:W-:Y:S01]  /*7950*/  FMUL.FTZ R101, R101, R5.reuse ;  /* 0x0000000565657220 */ /* 0x080fe20000410000 */
[-C--:B------:R-:W-:Y:S01]  /*7960*/  FMUL.FTZ R104, R104, R5.reuse ;  /* 0x0000000568687220 */ /* 0x080fe20000410000 */
[-C--:B------:R-:W-:Y:S01]  /*7970*/  FMUL.FTZ R105, R105, R5.reuse ;  /* 0x0000000569697220 */ /* 0x080fe20000410000 */
[----:B------:R3:W5:Y:S01]  /*7980*/  MUFU.EX2 R155, R158 ;  /* 0x0000009e009b7308 */ /* 0x0007620000000800 */
        /* <DEDUP_REMOVED lines=8> */
[----:B---3--:R-:W-:Y:S01]  /*7a10*/  F2FP.F16.F32.PACK_AB R158, R153, R12 ;  /* 0x0000000c999e723e */ /* 0x008fe200000000ff */
[C---:B----4-:R-:W-:Y:S01]  /*7a20*/  FADD.FTZ R162, R165.reuse, R162 ;  /* 0x000000a2a5a27221 */ /* 0x050fe20000010000 */
[----:B------:R-:W-:Y:S01]  /*7a30*/  F2FP.F16.F32.PACK_AB R164, R165, R164 ;  /* 0x000000a4a5a4723e */ /* 0x000fe200000000ff */
[----:B------:R-:W-:Y:S01]  /*7a40*/  FMUL.FTZ R120, R120, R5 ;  /* 0x0000000578787220 */ /* 0x000fe20000410000 */
[----:B------:R-:W-:Y:S01]  /*7a50*/  F2FP.F16.F32.PACK_AB R153, R14, R9 ;  /* 0x000000090e99723e */ /* 0x000fe200000000ff */
[----:B------:R-:W-:Y:S01]  /*7a60*/  FADD.FTZ R3, R169, R162 ;  /* 0x000000a2a9037221 */ /* 0x000fe20000010000 */
[----:B------:R-:W-:Y:S01]  /*7a70*/  F2FP.F16.F32.PACK_AB R162, R161, R20 ;  /* 0x00000014a1a2723e */ /* 0x000fe200000000ff */
[----:B------:R-:W-:Y:S01]  /*7a80*/  MUFU.EX2 R177, R177 ;  /* 0x000000b100b17308 */ /* 0x000fe20000000800 */
[----:B-----5:R-:W-:Y:S01]  /*7a90*/  FADD.FTZ R13, R155, R4 ;  /* 0x000000049b0d7221 */ /* 0x020fe20000010000 */
[-C--:B------:R-:W-:Y:S01]  /*7aa0*/  FMUL.FTZ R121, R121, R5.reuse ;  /* 0x0000000579797220 */ /* 0x080fe20000410000 */
[-C--:B------:R-:W-:Y:S01]  /*7ab0*/  FMUL.FTZ R124, R124, R5.reuse ;  /* 0x000000057c7c7220 */ /* 0x080fe20000410000 */
[-C--:B------:R-:W-:Y:S01]  /*7ac0*/  FMUL.FTZ R125, R125, R5.reuse ;  /* 0x000000057d7d7220 */ /* 0x080fe20000410000 */
[-C--:B------:R-:W-:Y:S01]  /*7ad0*/  FMUL.FTZ R128, R128, R5.reuse ;  /* 0x0000000580807220 */ /* 0x080fe20000410000 */
[-C--:B------:R-:W-:Y:S01]  /*7ae0*/  FMUL.FTZ R129, R129, R5.reuse ;  /* 0x0000000581817220 */ /* 0x080fe20000410000 */
[----:B------:R-:W-:Y:S01]  /*7af0*/  FMUL.FTZ R132, R132, R5 ;  /* 0x0000000584847220 */ /* 0x000fe20000410000 */
[----:B------:R-:W3:Y:S01]  /*7b00*/  MUFU.EX2 R172, R172 ;  /* 0x000000ac00ac7308 */ /* 0x000ee20000000800 */
[----:B--2---:R-:W-:Y:S01]  /*7b10*/  F2FP.F16.F32.PACK_AB R155, R170, R155 ;  /* 0x0000009baa9b723e */ /* 0x004fe200000000ff */
[----:B------:R-:W-:Y:S01]  /*7b20*/  BAR.SYNC.DEFER_BLOCKING 0xf, 0x100 ;  /* 0x03c4000000007b1d */ /* 0x000fe20000010000 */
        /* <DEDUP_REMOVED lines=9> */
[----:B------:R-:W-:Y:S01]  /*7bc0*/  FMUL.FTZ R149, R149, R5 ;  /* 0x0000000595957220 */ /* 0x000fe20000410000 */
[-C--:B------:R-:W-:Y:S01]  /*7bd0*/  FMUL.FTZ R26, R26, R6.reuse ;  /* 0x000000061a1a7220 */ /* 0x080fe20000410000 */
[-C--:B------:R-:W-:Y:S01]  /*7be0*/  FMUL.FTZ R27, R27, R6.reuse ;  /* 0x000000061b1b7220 */ /* 0x080fe20000410000 */
[-C--:B------:R-:W-:Y:S01]  /*7bf0*/  FMUL.FTZ R30, R30, R6.reuse ;  /* 0x000000061e1e7220 */ /* 0x080fe20000410000 */
[----:B------:R4:W5:Y:S01]  /*7c00*/  MUFU.EX2 R159, R180 ;  /* 0x000000b4009f7308 */ /* 0x0009620000000800 */
[C---:B---3--:R-:W-:Y:S01]  /*7c10*/  FADD.FTZ R3, R172.reuse, R3 ;  /* 0x00000003ac037221 */ /* 0x048fe20000010000 */
[----:B------:R-:W-:Y:S01]  /*7c20*/  F2FP.F16.F32.PACK_AB R166, R172, R169 ;  /* 0x000000a9aca6723e */ /* 0x000fe200000000ff */
[-C--:B------:R-:W-:Y:S01]  /*7c30*/  FMUL.FTZ R31, R31, R6.reuse ;  /* 0x000000061f1f7220 */ /* 0x080fe20000410000 */
[-C--:B------:R-:W-:Y:S01]  /*7c40*/  FMUL.FTZ R34, R34, R6.reuse ;  /* 0x0000000622227220 */ /* 0x080fe20000410000 */
[-C--:B------:R-:W-:Y:S01]  /*7c50*/  FMUL.FTZ R35, R35, R6.reuse ;  /* 0x0000000623237220 */ /* 0x080fe20000410000 */
[-C--:B------:R-:W-:Y:S01]  /*7c60*/  FMUL.FTZ R38, R38, R6.reuse ;  /* 0x0000000626267220 */ /* 0x080fe20000410000 */
[-C--:B------:R-:W-:Y:S01]  /*7c70*/  FMUL.FTZ R39, R39, R6.reuse ;  /* 0x0000000627277220 */ /* 0x080fe20000410000 */
[----:B------:R-:W3:Y:S01]  /*7c80*/  MUFU.EX2 R20, R167 ;  /* 0x000000a700147308 */ /* 0x000ee20000000800 */
[----:B----4-:R-:W-:Y:S01]  /*7c90*/  FADD.FTZ R180, R170, R13 ;  /* 0x0000000daab47221 */ /* 0x010fe20000010000 */
[----:B--2---:R-:W-:Y:S01]  /*7ca0*/  F2FP.F16.F32.PACK_AB R157, R12, R177 ;  /* 0x000000b10c9d723e */ /* 0x004fe200000000ff */
[----:B------:R1:W-:Y:S01]  /*7cb0*/  STSM.16.M88.4 [R18+0x26800], R152 ;  /* 0x0268009812007844 */ /* 0x0003e20000000200 */
[-C--:B------:R-:W-:Y:S01]  /*7cc0*/  FMUL.FTZ R42, R42, R6.reuse ;  /* 0x000000062a2a7220 */ /* 0x080fe20000410000 */
[----:B------:R-:W-:Y:S01]  /*7cd0*/  FADD.FTZ R13, R177, R180 ;  /* 0x000000b4b10d7221 */ /* 0x000fe20000010000 */
        /* <DEDUP_REMOVED lines=11> */
[-C--:B------:R-:W-:Y:S01]  /*7d90*/  FMUL.FTZ R62, R62, R6.reuse ;  /* 0x000000063e3e7220 */ /* 0x080fe20000410000 */
[-C--:B------:R-:W-:Y:S01]  /*7da0*/  FMUL.FTZ R63, R63, R6.reuse ;  /* 0x000000063f3f7220 */ /* 0x080fe20000410000 */
[-C--:B------:R-:W-:Y:S01]  /*7db0*/  FMUL.FTZ R66, R66, R6.reuse ;  /* 0x0000000642427220 */ /* 0x080fe20000410000 */
[-C--:B------:R-:W-:Y:S01]  /*7dc0*/  FMUL.FTZ R67, R67, R6.reuse ;  /* 0x0000000643437220 */ /* 0x080fe20000410000 */
[-C--:B------:R-:W-:Y:S01]  /*7dd0*/  FMUL.FTZ R70, R70, R6.reuse ;  /* 0x0000000646467220 */ /* 0x080fe20000410000 */
[-C--:B------:R-:W-:Y:S01]  /*7de0*/  FMUL.FTZ R71, R71, R6.reuse ;  /* 0x0000000647477220 */ /* 0x080fe20000410000 */
[-C--:B------:R-:W-:Y:S01]  /*7df0*/  FMUL.FTZ R74, R74, R6.reuse ;  /* 0x000000064a4a7220 */ /* 0x080fe20000410000 */
[----:B------:R0:W1:Y:S01]  /*7e00*/  MUFU.EX2 R163, R174 ;  /* 0x000000ae00a37308 */ /* 0x0000620000000800 */
        /* <DEDUP_REMOVED lines=8> */
[----:B0-----:R-:W-:Y:S01]  /*7e90*/  FADD.FTZ R174, R12, R13 ;  /* 0x0000000d0cae7221 */ /* 0x001fe20000010000 */
[-C--:B------:R-:W-:Y:S01]  /*7ea0*/  FMUL.FTZ R90, R90, R6.reuse ;  /* 0x000000065a5a7220 */ /* 0x080fe20000410000 */
[-C--:B------:R-:W-:Y:S01]  /*7eb0*/  FMUL.FTZ R91, R91, R6.reuse ;  /* 0x000000065b5b7220 */ /* 0x080fe20000410000 */
[-C--:B------:R-:W-:Y:S01]  /*7ec0*/  FMUL.FTZ R94, R94, R6.reuse ;  /* 0x000000065e5e7220 */ /* 0x080fe20000410000 */
[----:B-----5:R-:W-:Y:S01]  /*7ed0*/  FADD.FTZ R13, R159, R174 ;  /* 0x000000ae9f0d7221 */ /* 0x020fe20000010000 */
[C---:B---3--:R-:W-:Y:S01]  /*7ee0*/  F2FP.F16.F32.PACK_AB R159, R20.reuse, R159 ;  /* 0x0000009f149f723e */ /* 0x048fe200000000ff */
[-C--:B------:R-:W-:Y:S01]  /*7ef0*/  FMUL.FTZ R95, R95, R6.reuse ;  /* 0x000000065f5f7220 */ /* 0x080fe20000410000 */
[----:B------:R0:W3:Y:S01]  /*7f00*/  MUFU.EX2 R165, R178 ;  /* 0x000000b200a57308 */ /* 0x0000e20000000800 */
[----:B------:R-:W-:Y:S01]  /*7f10*/  FADD.FTZ R180, R20, R13 ;  /* 0x0000000d14b47221 */ /* 0x000fe20000010000 */
[-C--:B------:R-:W-:Y:S01]  /*7f20*/  FMUL.FTZ R98, R98, R6.reuse ;  /* 0x0000000662627220 */ /* 0x080fe20000410000 */
[----:B------:R3:W-:Y:S01]  /*7f30*/  STSM.16.M88.4 [R19], R156 ;  /* 0x0000009c13007844 */ /* 0x0007e20000000200 */
[-C--:B------:R-:W-:Y:S01]  /*7f40*/  FMUL.FTZ R99, R99, R6.reuse ;  /* 0x0000000663637220 */ /* 0x080fe20000410000 */
[----:B--2---:R-:W-:Y:S01]  /*7f50*/  FADD.FTZ R13, R161, R180 ;  /* 0x000000b4a10d7221 */ /* 0x004fe20000010000 */
[----:B----4-:R-:W-:Y:S01]  /*7f60*/  F2FP.F16.F32.PACK_AB R161, R172, R161 ;  /* 0x000000a1aca1723e */ /* 0x010fe200000000ff */
[-C--:B------:R-:W-:Y:S01]  /*7f70*/  FMUL.FTZ R102, R102, R6.reuse ;  /* 0x0000000666667220 */ /* 0x080fe20000410000 */
[----:B------:R-:W2:Y:S01]  /*7f80*/  MUFU.EX2 R174, R179 ;  /* 0x000000b300ae7308 */ /* 0x000ea20000000800 */
[----:B0-----:R-:W-:Y:S01]  /*7f90*/  FADD.FTZ R178, R172, R13 ;  /* 0x0000000dacb27221 */ /* 0x001fe20000010000 */
[-C--:B------:R-:W-:Y:S01]  /*7fa0*/  FMUL.FTZ R103, R103, R6.reuse ;  /* 0x0000000667677220 */ /* 0x080fe20000410000 */
[-C--:B------:R-:W-:Y:S01]  /*7fb0*/  FMUL.FTZ R106, R106, R6.reuse ;  /* 0x000000066a6a7220 */ /* 0x080fe20000410000 */
[-C--:B------:R-:W-:Y:S01]  /*7fc0*/  FMUL.FTZ R107, R107, R6.reuse ;  /* 0x000000066b6b7220 */ /* 0x080fe20000410000 */
[----:B-1----:R-:W-:Y:S01]  /*7fd0*/  FADD.FTZ R13, R163, R178 ;  /* 0x000000b2a30d7221 */ /* 0x002fe20000010000 */
[----:B------:R-:W-:Y:S01]  /*7fe0*/  F2FP.F16.F32.PACK_AB R163, R4, R163 ;  /* 0x000000a304a3723e */ /* 0x000fe200000000ff */
[-C--:B------:R-:W-:Y:S01]  /*7ff0*/  FMUL.FTZ R110, R110, R6.reuse ;  /* 0x000000066e6e7220 */ /* 0x080fe20000410000 */
[----:B------:R-:W0:Y:S01]  /*8000*/  MUFU.EX2 R167, R182 ;  /* 0x000000b600a77308 */ /* 0x000e220000000800 */
[----:B------:R-:W-:Y:S01]  /*8010*/  FADD.FTZ R178, R4, R13 ;  /* 0x0000000d04b27221 */ /* 0x000fe20000010000 */
[-C--:B------:R-:W-:Y:S01]  /*8020*/  FMUL.FTZ R111, R111, R6.reuse ;  /* 0x000000066f6f7220 */ /* 0x080fe20000410000 */
[----:B------:R1:W-:Y:S01]  /*8030*/  STSM.16.M88.4 [R23], R160 ;  /* 0x000000a017007844 */ /* 0x0003e20000000200 */
[-C--:B------:R-:W-:Y:S01]  /*8040*/  FMUL.FTZ R114, R114, R6.reuse ;  /* 0x0000000672727220 */ /* 0x080fe20000410000 */
[----:B---3--:R-:W-:Y:S01]  /*8050*/  FADD.FTZ R13, R165, R178 ;  /* 0x000000b2a50d7221 */ /* 0x008fe20000010000 */
[-C--:B------:R-:W-:Y:S01]  /*8060*/  FMUL.FTZ R115, R115, R6.reuse ;  /* 0x0000000673737220 */ /* 0x080fe20000410000 */
[-C--:B------:R-:W-:Y:S01]  /*8070*/  FMUL.FTZ R118, R118, R6.reuse ;  /* 0x0000000676767220 */ /* 0x080fe20000410000 */
[----:B------:R-:W3:Y:S01]  /*8080*/  MUFU.EX2 R176, R176 ;  /* 0x000000b000b07308 */ /* 0x000ee20000000800 */
[C---:B--2---:R-:W-:Y:S01]  /*8090*/  FADD.FTZ R14, R174.reuse, R13 ;  /* 0x0000000dae0e7221 */ /* 0x044fe20000010000 */
[----:B------:R-:W-:Y:S01]  /*80a0*/  F2FP.F16.F32.PACK_AB R165, R174, R165 ;  /* 0x000000a5aea5723e */ /* 0x000fe200000000ff */
[-C--:B------:R-:W-:Y:S01]  /*80b0*/  FMUL.FTZ R119, R119, R6.reuse ;  /* 0x0000000677777220 */ /* 0x080fe20000410000 */
[-C--:B------:R-:W-:Y:S01]  /*80c0*/  FMUL.FTZ R122, R122, R6.reuse ;  /* 0x000000067a7a7220 */ /* 0x080fe20000410000 */
[-C--:B------:R-:W-:Y:S01]  /*80d0*/  FMUL.FTZ R123, R123, R6.reuse ;  /* 0x000000067b7b7220 */ /* 0x080fe20000410000 */
[-C--:B------:R-:W-:Y:S01]  /*80e0*/  FMUL.FTZ R126, R126, R6.reuse ;  /* 0x000000067e7e7220 */ /* 0x080fe20000410000 */
[-C--:B------:R-:W-:Y:S01]  /*80f0*/  FMUL.FTZ R127, R127, R6.reuse ;  /* 0x000000067f7f7220 */ /* 0x080fe20000410000 */
[-C--:B------:R-:W-:Y:S01]  /*8100*/  FMUL.FTZ R130, R130, R6.reuse ;  /* 0x0000000682827220 */ /* 0x080fe20000410000 */
[----:B0-----:R-:W-:Y:S01]  /*8110*/  FADD.FTZ R5, R167, R14 ;  /* 0x0000000ea7057221 */ /* 0x001fe20000010000 */
[-C--:B------:R-:W-:Y:S01]  /*8120*/  FMUL.FTZ R131, R131, R6.reuse ;  /* 0x0000000683837220 */ /* 0x080fe20000410000 */
[-C--:B------:R-:W-:Y:S01]  /*8130*/  FMUL.FTZ R134, R134, R6.reuse ;  /* 0x0000000686867220 */ /* 0x080fe20000410000 */
[-C--:B------:R-:W-:Y:S01]  /*8140*/  FMUL.FTZ R135, R135, R6.reuse ;  /* 0x0000000687877220 */ /* 0x080fe20000410000 */
[-C--:B------:R-:W-:Y:S01]  /*8150*/  FMUL.FTZ R138, R138, R6.reuse ;  /* 0x000000068a8a7220 */ /* 0x080fe20000410000 */
[-C--:B------:R-:W-:Y:S01]  /*8160*/  FMUL.FTZ R139, R139, R6.reuse ;  /* 0x000000068b8b7220 */ /* 0x080fe20000410000 */
[-C--:B------:R-:W-:Y:S01]  /*8170*/  FMUL.FTZ R142, R142, R6.reuse ;  /* 0x000000068e8e7220 */ /* 0x080fe20000410000 */
[-C--:B------:R-:W-:Y:S01]  /*8180*/  FMUL.FTZ R143, R143, R6.reuse ;  /* 0x000000068f8f7220 */ /* 0x080fe20000410000 */
[C---:B---3--:R-:W-:Y:S01]  /*8190*/  F2FP.F16.F32.PACK_AB R167, R176.reuse, R167 ;  /* 0x000000a7b0a7723e */ /* 0x048fe200000000ff */
[----:B------:R-:W-:Y:S01]  /*81a0*/  FADD.FTZ R4, R176, R5 ;  /* 0x00000005b0047221 */ /* 0x000fe20000010000 */
[-C--:B------:R-:W-:Y:S01]  /*81b0*/  FMUL.FTZ R146, R146, R6.reuse ;  /* 0x0000000692927220 */ /* 0x080fe20000410000 */
[-C--:B------:R-:W-:Y:S01]  /*81c0*/  FMUL.FTZ R147, R147, R6.reuse ;  /* 0x0000000693937220 */ /* 0x080fe20000410000 */
[-C--:B------:R-:W-:Y:S01]  /*81d0*/  FMUL.FTZ R150, R150, R6.reuse ;  /* 0x0000000696967220 */ /* 0x080fe20000410000 */
[----:B------:R1:W-:Y:S01]  /*81e0*/  STSM.16.M88.4 [R22], R164 ;  /* 0x000000a416007844 */ /* 0x0003e20000000200 */
[----:B------:R-:W-:Y:S01]  /*81f0*/  FMUL.FTZ R151, R151, R6 ;  /* 0x0000000697977220 */ /* 0x000fe20000410000 */
[----:B------:R-:W-:Y:S06]  /*8200*/  @!P3 BRA `(.L_x_1780) ;  /* 0x000000000004b947 */ /* 0x000fec0003800000 */
[----:B------:R-:W-:Y:S01]  /*8210*/  BPT.TRAP 0x1 ;  /* 0x000000040000795c */ /* 0x000fe20000300000 */
.L_x_1780:
[----:B------:R0:W2:Y:S01]  /*8220*/  SYNCS.PHASECHK.TRANS64.TRYWAIT P0, [UR27+0x28c50], R10 ;  /* 0x028c500aff0075a7 */ /* 0x0000a2000800015b */
[----:B------:R-:W-:Y:S05]  /*8230*/  @!P3 BRA `(.L_x_1781) ;  /* 0x000000000004b947 */ /* 0x000fea0003800000 */
[----:B------:R-:W-:Y:S01]  /*8240*/  BPT.TRAP 0x1 ;  /* 0x000000040000795c */ /* 0x000fe20000300000 */
.L_x_1781:
[----:B--2---:R-:W-:Y:S05]  /*8250*/  @P0 BRA `(.L_x_1782) ;  /* 0x0000000000080947 */ /* 0x004fea0003800000 */
[----:B------:R-:W2:Y:S02]  /*8260*/  SYNCS.PHASECHK.TRANS64.TRYWAIT P0, [UR27+0x28c50], R10 ;  /* 0x028c500aff0075a7 */ /* 0x000ea4000800015b */
[----:B--2---:R-:W-:Y:S05]  /*8270*/  @!P0 BRA `(.L_x_1783) ;  /* 0x000000d0006c8947 */ /* 0x004fea0003800000 */
.L_x_1782:
[----:B------:R-:W-:Y:S01]  /*8280*/  ULEA UR18, UR24, UR48, 0xc ;  /* 0x0000003018127291 */ /* 0x000fe2000f8e603f */
[----:B------:R-:W-:Y:S01]  /*8290*/  WARPGROUP.ARRIVE ;  /* 0x00000000000079c5 */ /* 0x000fe20000000000 */
[----:B------:R-:W-:Y:S01]  /*82a0*/  UMOV UR7, 0x40000040 ;  /* 0x4000004000077882 */ /* 0x000fe20000000000 */
[----:B------:R-:W-:Y:S01]  /*82b0*/  ISETP.LT.AND P0, PT, R11, UR50, PT ;  /* 0x000000320b007c0c */ /* 0x000fe2000bf01270 */
[----:B--2---:R-:W-:Y:S01]  /*82c0*/  @!P4 VIADD R7, R7, 0x28c60 ;  /* 0x00028c600707c836 */ /* 0x004fe20000000000 */
[----:B------:R-:W-:Y:S01]  /*82d0*/  UIADD3 UR50, UR50, -0x1, URZ ;  /* 0xffffffff32327890 */ /* 0x000fe2000fffe03f */
[----:B------:R-:W-:Y:S01]  /*82e0*/  IMAD.MOV.U32 R6, RZ, RZ, R168 ;  /* 0x000000ffff067224 */ /* 0x000fe200078e00a8 */
[----:B------:R-:W-:Y:S01]  /*82f0*/  UMOV UR6, UR18 ;  /* 0x0000001200067c82 */ /* 0x000fe20008000000 */
[----:B------:R-:W-:Y:S01]  /*8300*/  UMOV UR36, UR24 ;  /* 0x0000001800247c82 */ /* 0x000fe20008000000 */
[----:B------:R-:W-:Y:S01]  /*8310*/  HGMMA.64x256x16.F32 R24, R152, gdesc[UR4].tnspB, R24, gsb0 ;  /* 0x43e0000498187df0 */ /* 0x000fe20008000818 */
[----:B------:R-:W-:Y:S01]  /*8320*/  UIADD3 UR6, UR18, 0x80, URZ ;  /* 0x0000008012067890 */ /* 0x000fe2000fffe03f */
[----:B------:R-:W-:Y:S01]  /*8330*/  @!P4 PRMT R7, RZ, 0x654, R7 ;  /* 0x00000654ff07c816 */ /* 0x000fe20000000007 */
[----:B------:R-:W-:Y:S01]  /*8340*/  UMOV UR7, 0x40000040 ;  /* 0x4000004000077882 */ /* 0x000fe20000000000 */
[----:B------:R-:W-:Y:S01]  /*8350*/  IMAD.MOV.U32 R5, RZ, RZ, R8 ;  /* 0x000000ffff057224 */ /* 0x000fe200078e0008 */
[----:B------:R-:W-:-:S02]  /*8360*/  WARPGROUP.DEPBAR.LE gsb0, 0x0 ;  /* 0x00008000000079c5 */ /* 0x000fc40000010000 */
        /* <DEDUP_REMOVED lines=26> */
[----:B------:R-:W-:Y:S01]  /*8510*/  IMAD.MOV.U32 R6, RZ, RZ, R168 ;  /* 0x000000ffff067224 */ /* 0x000fe200078e00a8 */
[----:B------:R-:W-:Y:S01]  /*8520*/  UMOV UR36, UR24 ;  /* 0x0000001800247c82 */ /* 0x000fe20008000000 */
[----:B------:R-:W-:-:S07]  /*8530*/  IMAD.MOV.U32 R5, RZ, RZ, R8 ;  /* 0x000000ffff057224 */ /* 0x000fce00078e0008 */
.L_x_1767:
[----:B--2---:R-:W2:Y:S01]  /*8540*/  LDC R7, c[0x0][0x448] ;  /* 0x00011200ff077b82 */ /* 0x004ea20000000800 */
[----:B------:R-:W-:Y:S02]  /*8550*/  UIADD3 UR6, UR40, 0x3f, URZ ;  /* 0x0000003f28067890 */ /* 0x000fe4000fffe03f */
[----:B------:R-:W-:-:S04]  /*8560*/  UIADD3 UR14, -UR14, 0x1, URZ ;  /* 0x000000010e0e7890 */ /* 0x000fc8000fffe13f */
[----:B------:R-:W-:Y:S01]  /*8570*/  UIMAD UR14, UR49, UR11, UR14 ;  /* 0x0000000b310e72a4 */ /* 0x000fe2000f8e020e */
[----:B------:R-:W3:Y:S01]  /*8580*/  LDC R12, c[0x0][0x9e4] ;  /* 0x00027900ff0c7b82 */ /* 0x000ee20000000800 */
[----:B--2---:R-:W-:Y:S02]  /*8590*/  ISETP.NE.AND P5, PT, R7, 0x1, PT ;  /* 0x000000010700780c */ /* 0x004fe40003fa5270 */
[----:B---3--:R-:W-:-:S11]  /*85a0*/  ISETP.GE.AND P6, PT, R12, 0x1, PT ;  /* 0x000000010c00780c */ /* 0x008fd60003fc6270 */
[----:B------:R-:W2:Y:S08]  /*85b0*/  @P5 LDC R7, c[0x0][0x44c] ;  /* 0x00011300ff075b82 */ /* 0x000eb00000000800 */
[----:B------:R-:W3:Y:S01]  /*85c0*/  @P5 LDC R9, c[0x0][0x450] ;  /* 0x00011400ff095b82 */ /* 0x000ee20000000800 */
[----:B--2---:R-:W-:-:S04]  /*85d0*/  @P5 IMAD.HI.U32 R8, R7, UR6, RZ ;  /* 0x0000000607085c27 */ /* 0x004fc8000f8e00ff */
[----:B------:R-:W-:Y:S01]  /*85e0*/  IMAD.U32 R7, RZ, RZ, UR6 ;  /* 0x00000006ff077e24 */ /* 0x000fe2000f8e00ff */
[----:B---3--:R-:W-:-:S05]  /*85f0*/  @P5 SHF.R.U32.HI R7, RZ, R9, R8 ;  /* 0x00000009ff075219 */ /* 0x008fca0000011608 */
[----:B------:R-:W-:-:S04]  /*8600*/  VIADD R7, R7, UR14 ;  /* 0x0000000e07077c36 */ /* 0x000fc80008000000 */
[----:B------:R-:W-:Y:S01]  /*8610*/  VIADD R8, R7, -UR15 ;  /* 0x8000000f07087c36 */ /* 0x000fe20008000000 */
[----:B------:R-:W-:Y:S06]  /*8620*/  @!P6 BRA `(.L_x_1785) ;  /* 0x00000000003ce947 */ /* 0x000fec0003800000 */
[----:B------:R-:W-:-:S13]  /*8630*/  ISETP.GT.AND P0, PT, R7, -0x1, PT ;  /* 0xffffffff0700780c */ /* 0x000fda0003f04270 */
[----:B------:R-:W-:Y:S05]  /*8640*/  @P0 BRA `(.L_x_1786) ;  /* 0x00000000001c0947 */ /* 0x000fea0003800000 */
[----:B------:R-:W-:Y:S02]  /*8650*/  ISETP.NE.AND P0, PT, R12, 0x1, PT ;  /* 0x000000010c00780c */ /* 0x000fe40003f05270 */
[----:B------:R-:W-:-:S11]  /*8660*/  LOP3.LUT R7, RZ, R7, RZ, 0x33, !PT ;  /* 0x00000007ff077212 */ /* 0x000fd600078e33ff */
[----:B0-----:R-:W0:Y:S02]  /*8670*/  @P0 LDC.64 R10, c[0x0][0x9e8] ;  /* 0x00027a00ff0a0b82 */ /* 0x001e240000000a00 */
[----:B0-----:R-:W-:-:S05]  /*8680*/  @P0 IMAD.HI.U32 R10, R7, R10, RZ ;  /* 0x0000000a070a0227 */ /* 0x001fca00078e00ff */
[----:B------:R-:W-:-:S04]  /*8690*/  @P0 SHF.R.U32.HI R7, RZ, R11, R10 ;  /* 0x0000000bff070219 */ /* 0x000fc8000001160a */
[----:B------:R-:W-:Y:S01]  /*86a0*/  LOP3.LUT R7, RZ, R7, RZ, 0x33, !PT ;  /* 0x00000007ff077212 */ /* 0x000fe200078e33ff */
[----:B------:R-:W-:Y:S06]  /*86b0*/  BRA `(.L_x_1787) ;  /* 0x0000000000107947 */ /* 0x000fec0003800000 */
.L_x_1786:
[----:B------:R-:W-:-:S13]  /*86c0*/  ISETP.NE.AND P0, PT, R12, 0x1, PT ;  /* 0x000000010c00780c */ /* 0x000fda0003f05270 */
[----:B0-----:R-:W0:Y:S02]  /*86d0*/  @P0 LDC.64 R10, c[0x0][0x9e8] ;  /* 0x00027a00ff0a0b82 */ /* 0x001e240000000a00 */
[----:B0-----:R-:W-:-:S05]  /*86e0*/  @P0 IMAD.HI.U32 R10, R7, R10, RZ ;  /* 0x0000000a070a0227 */ /* 0x001fca00078e00ff */
[----:B------:R-:W-:-:S07]  /*86f0*/  @P0 SHF.R.U32.HI R7, RZ, R11, R10 ;  /* 0x0000000bff070219 */ /* 0x000fce000001160a */
.L_x_1787:
[----:B------:R-:W-:-:S05]  /*8700*/  IMAD R7, R7, R12, RZ ;  /* 0x0000000c07077224 */ /* 0x000fca00078e02ff */
[----:B------:R-:W-:-:S07]  /*8710*/  VIMNMX R8, R8, R7, !PT ;  /* 0x0000000708087248 */ /* 0x000fce0007fe0100 */
.L_x_1785:
[----:B------:R-:W-:-:S05]  /*8720*/  VIADD R8, R8, 0x3f ;  /* 0x0000003f08087836 */ /* 0x000fca0000000000 */
[----:B------:R-:W-:-:S04]  /*8730*/  SHF.R.S32.HI R7, RZ, 0x1f, R8 ;  /* 0x0000001fff077819 */ /* 0x000fc80000011408 */
[----:B------:R-:W-:-:S04]  /*8740*/  LEA.HI R7, R7, R8, RZ, 0x6 ;  /* 0x0000000807077211 */ /* 0x000fc800078f30ff */
[----:B------:R-:W-:-:S04]  /*8750*/  SHF.R.S32.HI R7, RZ, 0x6, R7 ;  /* 0x00000006ff077819 */ /* 0x000fc80000011407 */
[----:B------:R-:W-:-:S04]  /*8760*/  VIMNMX R7, R186, R7, !PT ;  /* 0x00000007ba077248 */ /* 0x000fc80007fe0100 */
[----:B------:R-:W-:-:S13]  /*8770*/  ISETP.LE.AND P0, PT, R7, UR50, PT ;  /* 0x0000003207007c0c */ /* 0x000fda000bf03270 */
[----:B------:R-:W-:Y:S05]  /*8780*/  @!P0 BRA `(.L_x_1788) ;  /* 0x0000001800388947 */ /* 0x000fea0003800000 */
[----:B------:R-:W-:Y:S01]  /*8790*/  IMAD.MOV.U32 R9, RZ, RZ, R6 ;  /* 0x000000ffff097224 */ /* 0x000fe200078e0006 */
[----:B------:R-:W-:Y:S01]  /*87a0*/  UMOV UR22, UR36 ;  /* 0x0000002400167c82 */ /* 0x000fe20008000000 */
[----:B0-----:R-:W-:Y:S01]  /*87b0*/  IMAD.MOV.U32 R10, RZ, RZ, R5 ;  /* 0x000000ffff0a7224 */ /* 0x001fe200078e0005 */
[----:B------:R-:W-:-:S06]  /*87c0*/  ULDC UR21, c[0x0][0x988] ;  /* 0x0002620000157ab9 */ /* 0x000fcc0000000800 */
.L_x_1797:
[----:B------:R-:W-:Y:S01]  /*87d0*/  UIADD3 UR36, UR22, 0x1, URZ ;  /* 0x0000000116247890 */ /* 0x000fe2000fffe03f */
[----:B------:R-:W-:Y:S01]  /*87e0*/  IMAD.U32 R6, RZ, RZ, UR50 ;  /* 0x00000032ff067e24 */ /* 0x000fe2000f8e00ff */
[----:B------:R-:W-:Y:S02]  /*87f0*/  UIADD3 UR20, UR50, -0x1, URZ ;  /* 0xffffffff32147890 */ /* 0x000fe4000fffe03f */
[----:B------:R-:W-:Y:S02]  /*8800*/  UISETP.NE.AND UP0, UPT, UR36, 0x2, UPT ;  /* 0x000000022400788c */ /* 0x000fe4000bf05270 */
[----:B------:R-:W-:Y:S02]  /*8810*/  ISETP.GT.AND P0, PT, R6, R7, PT ;  /* 0x000000070600720c */ /* 0x000fe40003f04270 */
[----:B------:R-:W-:Y:S02]  /*8820*/  USEL UR6, URZ, 0x1, UP0 ;  /* 0x000000013f067887 */ /* 0x000fe40008000000 */
[----:B------:R-:W-:-:S02]  /*8830*/  USEL UR36, UR36, URZ, UP0 ;  /* 0x0000003f24247287 */ /* 0x000fc40008000000 */
[----:B------:R-:W-:Y:S01]  /*8840*/  ULOP3.LUT UR37, UR37, UR6, URZ, 0x3c, !UPT ;  /* 0x0000000625257292 */ /* 0x000fe2000f8e3c3f */
[----:B------:R-:W-:Y:S01]  /*8850*/  UMOV UR50, UR20 ;  /* 0x0000001400327c82 */ /* 0x000fe20008000000 */
[----:B0123--:R-:W-:Y:S10]  /*8860*/  @!P3 BRA `(.L_x_1789) ;  /* 0x000000000004b947 */ /* 0x00fff40003800000 */
[----:B------:R-:W-:Y:S01]  /*8870*/  BPT.TRAP 0x1 ;  /* 0x000000040000795c */ /* 0x000fe20000300000 */
.L_x_1789:
[----:B------:R-:W-:Y:S01]  /*8880*/  ULEA UR23, UR36, UR43, 0x3 ;  /* 0x0000002b24177291 */ /* 0x000fe2000f8e183f */
[----:B------:R-:W-:-:S05]  /*8890*/  IMAD.U32 R8, RZ, RZ, UR37 ;  /* 0x00000025ff087e24 */ /* 0x000fca000f8e00ff */
[----:B------:R-:W-:-:S04]  /*88a0*/  SHF.L.U32 R8, R8, 0x1f, RZ ;  /* 0x0000001f08087819 */ /* 0x000fc800000006ff */
[----:B------:R0:W2:Y:S01]  /*88b0*/  SYNCS.PHASECHK.TRANS64.TRYWAIT P1, [UR23+0x28c30], R8 ;  /* 0x028c3008ff0075a7 */ /* 0x0000a20008020157 */
[----:B------:R-:W-:Y:S05]  /*88c0*/  @!P3 BRA `(.L_x_1790) ;  /* 0x000000000004b947 */ /* 0x000fea0003800000 */
[----:B------:R-:W-:Y:S01]  /*88d0*/  BPT.TRAP 0x1 ;  /* 0x000000040000795c */ /* 0x000fe20000300000 */
.L_x_1790:
[----:B--2---:R-:W-:Y:S05]  /*88e0*/  @P1 BRA `(.L_x_1791) ;  /* 0x0000000000081947 */ /* 0x004fea0003800000 */
[----:B------:R-:W2:Y:S02]  /*88f0*/  SYNCS.PHASECHK.TRANS64.TRYWAIT P1, [UR23+0x28c30], R8 ;  /* 0x028c3008ff0075a7 */ /* 0x000ea40008020157 */
[----:B--2---:R-:W-:Y:S05]  /*8900*/  @!P1 BRA `(.L_x_1792) ;  /* 0x000000c800dc9947 */ /* 0x004fea0003800000 */
.L_x_1791:
[----:B------:R-:W-:Y:S01]  /*8910*/  R2UR UR18, R0 ;  /* 0x00000000001272ca */ /* 0x000fe200000e0000 */
[----:B-1--4-:R-:W-:Y:S01]  /*8920*/  WARPGROUP.ARRIVE ;  /* 0x00000000000079c5 */ /* 0x012fe20000000000 */
[----:B------:R-:W-:Y:S01]  /*8930*/  UMOV UR19, 0x40000040 ;  /* 0x4000004000137882 */ /* 0x000fe20000000000 */
[----:B------:R-:W-:Y:S01]  /*8940*/  UMOV UR7, 0x40000040 ;  /* 0x4000004000077882 */ /* 0x000fe20000000000 */
[----:B------:R-:W-:Y:S01]  /*8950*/  UMOV UR11, 0x40000040 ;  /* 0x40000040000b7882 */ /* 0x000fe20000000000 */
[----:B------:R-:W-:-:S08]  /*8960*/  UMOV UR15, 0x40000040 ;  /* 0x40000040000f7882 */ /* 0x000fd00000000000 */
[----:B------:R-:W-:-:S04]  /*8970*/  ULEA UR18, UR36, UR18, 0x9 ;  /* 0x0000001224127291 */ /* 0x000fc8000f8e483f */
[----:B------:R-:W-:Y:S02]  /*8980*/  UIADD3 UR6, UR18, 0x2, URZ ;  /* 0x0000000212067890 */ /* 0x000fe4000fffe03f */
[----:B------:R-:W-:Y:S02]  /*8990*/  UIADD3 UR10, UR18, 0x4, URZ ;  /* 0x00000004120a7890 */ /* 0x000fe4000fffe03f */
[----:B------:R-:W-:Y:S02]  /*89a0*/  UIADD3 UR14, UR18, 0x6, URZ ;  /* 0x00000006120e7890 */ /* 0x000fe4000fffe03f */
[----:B------:R-:W-:Y:S03]  /*89b0*/  HGMMA.64x64x16.F32 R152, gdesc[UR16], RZ, !UPT, gsb0 ;  /* 0x00e00000109879f0 */ /* 0x000fe6000c0008ff */
[----:B------:R-:W-:Y:S02]  /*89c0*/  WARPGROUP.DEPBAR.LE gsb0, 0x0 ;  /* 0x00008000000079c5 */ /* 0x000fe40000010000 */
[----:B------:R-:W-:-:S06]  /*89d0*/  WARPGROUP.ARRIVE ;  /* 0x00000000000079c5 */ /* 0x000fcc0000000000 */
[----:B------:R-:W-:Y:S03]  /*89e0*/  HGMMA.64x64x16.F32 R152, gdesc[UR4], R152, gsb0 ;  /* 0x00e00000049879f0 */ /* 0x000fe60008000898 */
[----:B------:R-:W-:Y:S02]  /*89f0*/  WARPGROUP.DEPBAR.LE gsb0, 0x0 ;  /* 0x00008000000079c5 */ /* 0x000fe40000010000 */
[----:B------:R-:W-:-:S06]  /*8a00*/  WARPGROUP.ARRIVE ;  /* 0x00000000000079c5 */ /* 0x000fcc0000000000 */
[----:B------:R-:W-:Y:S01]  /*8a10*/  HGMMA.64x64x16.F32 R152, gdesc[UR8], R152, gsb0 ;  /* 0x00e00000089879f0 */ /* 0x000fe20008000898 */
[----:B------:R-:W-:Y:S02]  /*8a20*/  UMOV UR10, UR21 ;  /* 0x00000015000a7c82 */ /* 0x000fe40008000000 */
        /* <DEDUP_REMOVED lines=21> */
[----:B------:R-:W1:Y:S02]  /*8b80*/  SHFL.BFLY PT, R5, R12, 0x2, 0x1f ;  /* 0x0c401f000c057f89 */ /* 0x000e6400000e0000 */
[----:B-1----:R-:W-:Y:S02]  /*8b90*/  FMNMX.FTZ R13, R12, R5, !PT ;  /* 0x000000050c0d7209 */ /* 0x002fe40007810000 */
[----:B------:R-:W-:-:S03]  /*8ba0*/  FMNMX.FTZ R5, R155, R6, !PT ;  /* 0x000000069b057209 */ /* 0x000fc60007810000 */
[----:B------:R-:W1:Y:S01]  /*8bb0*/  SHFL.BFLY PT, R14, R13, 0x1, 0x1f ;  /* 0x0c201f000d0e7f89 */ /* 0x000e6200000e0000 */
[----:B------:R-:W-:-:S04]  /*8bc0*/  FMNMX.FTZ R6, R158, R5, !PT ;  /* 0x000000059e067209 */ /* 0x000fc80007810000 */
[----:B------:R-:W-:-:S04]  /*8bd0*/  FMNMX.FTZ R5, R159, R6, !PT ;  /* 0x000000069f057209 */ /* 0x000fc80007810000 */
[----:B------:R-:W-:-:S04]  /*8be0*/  FMNMX.FTZ R6, R162, R5, !PT ;  /* 0x00000005a2067209 */ /* 0x000fc80007810000 */
[----:B------:R-:W-:-:S04]  /*8bf0*/  FMNMX.FTZ R11, R163, R6, !PT ;  /* 0x00000006a30b7209 */ /* 0x000fc80007810000 */
[----:B------:R-:W-:-:S04]  /*8c00*/  FMNMX.FTZ R6, R166, R11, !PT ;  /* 0x0000000ba6067209 */ /* 0x000fc80007810000 */
[----:B------:R-:W-:Y:S02]  /*8c10*/  FMNMX.FTZ R11, R167, R6, !PT ;  /* 0x00000006a70b7209 */ /* 0x000fe40007810000 */
[----:B-1----:R-:W-:Y:S02]  /*8c20*/  FMNMX.FTZ R5, R13, R14, !PT ;  /* 0x0000000e0d057209 */ /* 0x002fe40007810000 */
[----:B------:R-:W-:-:S03]  /*8c30*/  FMNMX.FTZ R6, R170, R11, !PT ;  /* 0x0000000baa067209 */ /* 0x000fc60007810000 */
[----:B------:R-:W-:Y:S01]  /*8c40*/  FMUL.FTZ R20, R5, UR10 ;  /* 0x0000000a05147c20 */ /* 0x000fe20008410000 */
        /* <DEDUP_REMOVED lines=10> */
[--C-:B------:R-:W-:Y:S01]  /*8cf0*/  FFMA.FTZ R160, R168, UR10, -R20.reuse ;  /* 0x0000000aa8a07c23 */ /* 0x100fe20008010814 */
[----:B------:R-:W-:Y:S01]  /*8d00*/  FMNMX.FTZ R6, R178, R13, !PT ;  /* 0x0000000db2067209 */ /* 0x000fe20007810000 */
[--C-:B------:R-:W-:Y:S01]  /*8d10*/  FFMA.FTZ R168, R177, UR10, -R20.reuse ;  /* 0x0000000ab1a87c23 */ /* 0x100fe20008010814 */
[----:B------:R-:W1:Y:S01]  /*8d20*/  MUFU.EX2 R10, R10 ;  /* 0x0000000a000a7308 */ /* 0x000e620000000800 */
[--C-:B------:R-:W-:Y:S01]  /*8d30*/  FFMA.FTZ R15, R161, UR10, -R20.reuse ;  /* 0x0000000aa10f7c23 */ /* 0x100fe20008010814 */
[----:B------:R-:W-:Y:S01]  /*8d40*/  FMNMX.FTZ R13, R179, R6, !PT ;  /* 0x00000006b30d7209 */ /* 0x000fe20007810000 */
[--C-:B------:R-:W-:Y:S01]  /*8d50*/  FFMA.FTZ R161, R176, UR10, -R20.reuse ;  /* 0x0000000ab0a17c23 */ /* 0x100fe20008010814 */
[--C-:B------:R-:W-:Y:S01]  /*8d60*/  FFMA.FTZ R180, R180, UR10, -R20.reuse ;  /* 0x0000000ab4b47c23 */ /* 0x100fe20008010814 */
[--C-:B------:R-:W-:Y:S01]  /*8d70*/  FFMA.FTZ R14, R164, UR10, -R20.reuse ;  /* 0x0000000aa40e7c23 */ /* 0x100fe20008010814 */
[----:B------:R-:W-:Y:S01]  /*8d80*/  FMNMX.FTZ R6, R182, R13, !PT ;  /* 0x0000000db6067209 */ /* 0x000fe20007810000 */
[--C-:B------:R-:W-:Y:S01]  /*8d90*/  FFMA.FTZ R13, R157, UR10, -R20.reuse ;  /* 0x0000000a9d0d7c23 */ /* 0x100fe20008010814 */
[----:B------:R-:W2:Y:S01]  /*8da0*/  MUFU.EX2 R11, R11 ;  /* 0x0000000b000b7308 */ /* 0x000ea20000000800 */
[--C-:B------:R-:W-:Y:S01]  /*8db0*/  FFMA.FTZ R157, R172, UR10, -R20.reuse ;  /* 0x0000000aac9d7c23 */ /* 0x100fe20008010814 */
[----:B------:R-:W-:Y:S01]  /*8dc0*/  FMNMX.FTZ R6, R183, R6, !PT ;  /* 0x00000006b7067209 */ /* 0x000fe20007810000 */
[----:B------:R-:W-:-:S04]  /*8dd0*/  FFMA.FTZ R164, R173, UR10, -R20 ;  /* 0x0000000aada47c23 */ /* 0x000fc80008010814 */
[----:B------:R-:W3:Y:S01]  /*8de0*/  SHFL.BFLY PT, R153, R6, 0x2, 0x1f ;  /* 0x0c401f0006997f89 */ /* 0x000ee200000e0000 */
[----:B------:R-:W4:Y:S01]  /*8df0*/  MUFU.EX2 R152, R152 ;  /* 0x0000009800987308 */ /* 0x000f220000000800 */
[-C--:B-1----:R-:W-:Y:S01]  /*8e00*/  FMUL.FTZ R24, R24, R10.reuse ;  /* 0x0000000a18187220 */ /* 0x082fe20000410000 */
[-C--:B------:R-:W-:Y:S01]  /*8e10*/  FMUL.FTZ R25, R25, R10.reuse ;  /* 0x0000000a19197220 */ /* 0x080fe20000410000 */
[-C--:B------:R-:W-:Y:S01]  /*8e20*/  FMUL.FTZ R28, R28, R10.reuse ;  /* 0x0000000a1c1c7220 */ /* 0x080fe20000410000 */
[-C--:B------:R-:W-:Y:S01]  /*8e30*/  FMUL.FTZ R29, R29, R10.reuse ;  /* 0x0000000a1d1d7220 */ /* 0x080fe20000410000 */
[-C--:B------:R-:W-:Y:S01]  /*8e40*/  FMUL.FTZ R32, R32, R10.reuse ;  /* 0x0000000a20207220 */ /* 0x080fe20000410000 */
[-C--:B------:R-:W-:Y:S01]  /*8e50*/  FMUL.FTZ R33, R33, R10.reuse ;  /* 0x0000000a21217220 */ /* 0x080fe20000410000 */
[-C--:B------:R-:W-:Y:S01]  /*8e60*/  FMUL.FTZ R36, R36, R10.reuse ;  /* 0x0000000a24247220 */ /* 0x080fe20000410000 */
[----:B------:R-:W-:Y:S01]  /*8e70*/  MUFU.EX2 R12, R12 ;  /* 0x0000000c000c7308 */ /* 0x000fe20000000800 */
[----:B--2---:R-:W-:Y:S01]  /*8e80*/  FFMA.FTZ R3, R10, R3, R11 ;  /* 0x000000030a037223 */ /* 0x004fe2000001000b */
[-C--:B------:R-:W-:Y:S01]  /*8e90*/  FMUL.FTZ R37, R37, R10.reuse ;  /* 0x0000000a25257220 */ /* 0x080fe20000410000 */
[-C--:B------:R-:W-:Y:S01]  /*8ea0*/  FMUL.FTZ R40, R40, R10.reuse ;  /* 0x0000000a28287220 */ /* 0x080fe20000410000 */
[-C--:B------:R-:W-:Y:S01]  /*8eb0*/  FMUL.FTZ R41, R41, R10.reuse ;  /* 0x0000000a29297220 */ /* 0x080fe20000410000 */
[-C--:B------:R-:W-:Y:S01]  /*8ec0*/  FMUL.FTZ R44, R44, R10.reuse ;  /* 0x0000000a2c2c7220 */ /* 0x080fe20000410000 */
[-C--:B------:R-:W-:Y:S01]  /*8ed0*/  FMUL.FTZ R45, R45, R10.reuse ;  /* 0x0000000a2d2d7220 */ /* 0x080fe20000410000 */
[-C--:B------:R-:W-:Y:S01]  /*8ee0*/  FMUL.FTZ R48, R48, R10.reuse ;  /* 0x0000000a30307220 */ /* 0x080fe20000410000 */
[----:B------:R-:W-:Y:S01]  /*8ef0*/  MUFU.EX2 R13, R13 ;  /* 0x0000000d000d7308 */ /* 0x000fe20000000800 */
[----:B----4-:R-:W-:Y:S01]  /*8f00*/  FADD.FTZ R3, R152, R3 ;  /* 0x0000000398037221 */ /* 0x010fe20000010000 */
[-C--:B------:R-:W-:Y:S01]  /*8f10*/  FMUL.FTZ R49, R49, R10.reuse ;  /* 0x0000000a31317220 */ /* 0x080fe20000410000 */
[-C--:B------:R-:W-:Y:S01]  /*8f20*/  FMUL.FTZ R52, R52, R10.reuse ;  /* 0x0000000a34347220 */ /* 0x080fe20000410000 */
[-C--:B------:R-:W-:Y:S01]  /*8f30*/  FMUL.FTZ R53, R53, R10.reuse ;  /* 0x0000000a35357220 */ /* 0x080fe20000410000 */
[-C--:B------:R-:W-:Y:S01]  /*8f40*/  FMUL.FTZ R56, R56, R10.reuse ;  /* 0x0000000a38387220 */ /* 0x080fe20000410000 */
[-C--:B------:R-:W-:Y:S01]  /*8f50*/  FMUL.FTZ R57, R57, R10.reuse ;  /* 0x0000000a39397220 */ /* 0x080fe20000410000 */
[----:B---3--:R-:W-:Y:S01]  /*8f60*/  FMNMX.FTZ R165, R6, R153, !PT ;  /* 0x0000009906a57209 */ /* 0x008fe20007810000 */
[--C-:B------:R-:W-:Y:S01]  /*8f70*/  FFMA.FTZ R153, R169, UR10, -R20.reuse ;  /* 0x0000000aa9997c23 */ /* 0x100fe20008010814 */
[----:B------:R-:W-:Y:S01]  /*8f80*/  MUFU.EX2 R156, R156 ;  /* 0x0000009c009c7308 */ /* 0x000fe20000000800 */
[----:B------:R-:W-:Y:S01]  /*8f90*/  FFMA.FTZ R20, R181, UR10, -R20 ;  /* 0x0000000ab5147c23 */ /* 0x000fe20008010814 */
[----:B------:R-:W-:Y:S01]  /*8fa0*/  IMAD.U32 R181, RZ, RZ, UR22 ;  /* 0x00000016ffb57e24 */ /* 0x000fe2000f8e00ff */
[----:B------:R-:W1:Y:S01]  /*8fb0*/  SHFL.BFLY PT, R6, R165, 0x1, 0x1f ;  /* 0x0c201f00a5067f89 */ /* 0x000e6200000e0000 */
        /* <DEDUP_REMOVED lines=23> */
[----:B-1----:R-:W-:Y:S01]  /*9130*/  FMNMX.FTZ R6, R165, R6, !PT ;  /* 0x00000006a5067209 */ /* 0x002fe20007810000 */
        /* <DEDUP_REMOVED lines=8> */
[--C-:B------:R-:W-:Y:S01]  /*91c0*/  FFMA.FTZ R192, R167, UR10, -R177.reuse ;  /* 0x0000000aa7c07c23 */ /* 0x100fe200080108b1 */
[----:B------:R-:W-:Y:S01]  /*91d0*/  FMUL.FTZ R9, R9, UR10 ;  /* 0x0000000a09097c20 */ /* 0x000fe20008410000 */
[--C-:B------:R-:W-:Y:S01]  /*91e0*/  FFMA.FTZ R172, R154, UR10, -R177.reuse ;  /* 0x0000000a9aac7c23 */ /* 0x100fe200080108b1 */
[--C-:B------:R-:W-:Y:S01]  /*91f0*/  FFMA.FTZ R167, R170, UR10, -R177.reuse ;  /* 0x0000000aaaa77c23 */ /* 0x100fe200080108b1 */
[----:B------:R-:W-:Y:S01]  /*9200*/  FFMA.FTZ R170, R171, UR10, -R177 ;  /* 0x0000000aabaa7c23 */ /* 0x000fe200080108b1 */
[----:B------:R-:W-:-:S02]  /*9210*/  IMAD.MOV R171, RZ, RZ, -R17 ;  /* 0x000000ffffab7224 */ /* 0x000fc400078e0a11 */
[--C-:B------:R-:W-:Y:S01]  /*9220*/  FFMA.FTZ R155, R155, UR10, -R177.reuse ;  /* 0x0000000a9b9b7c23 */ /* 0x100fe200080108b1 */
[----:B------:R-:W-:Y:S01]  /*9230*/  MUFU.EX2 R9, R9 ;  /* 0x0000000900097308 */ /* 0x000fe20000000800 */
[--C-:B------:R-:W-:Y:S01]  /*9240*/  FFMA.FTZ R169, R158, UR10, -R177.reuse ;  /* 0x0000000a9ea97c23 */ /* 0x100fe200080108b1 */
[--C-:B------:R-:W-:Y:S01]  /*9250*/  FFMA.FTZ R176, R159, UR10, -R177.reuse ;  /* 0x0000000a9fb07c23 */ /* 0x100fe200080108b1 */
[----:B------:R-:W-:Y:S01]  /*9260*/  ISETP.NE.AND P1, PT, R2, R171, PT ;  /* 0x000000ab0200720c */ /* 0x000fe20003f25270 */
[----:B------:R-:W-:Y:S02]  /*9270*/  IMAD.U32 R171, RZ, RZ, UR23 ;  /* 0x00000017ffab7e24 */ /* 0x000fe4000f8e00ff */
[--C-:B------:R-:W-:Y:S01]  /*9280*/  FFMA.FTZ R159, R162, UR10, -R177.reuse ;  /* 0x0000000aa29f7c23 */ /* 0x100fe200080108b1 */
[--C-:B-1----:R-:W-:Y:S01]  /*9290*/  FFMA.FTZ R180, R163, UR10, -R177.reuse ;  /* 0x0000000aa3b47c23 */ /* 0x102fe200080108b1 */
[----:B------:R-:W-:Y:S01]  /*92a0*/  FFMA.FTZ R163, R166, UR10, -R177 ;  /* 0x0000000aa6a37c23 */ /* 0x000fe200080108b1 */
[----:B------:R-:W1:Y:S01]  /*92b0*/  MUFU.EX2 R172, R172 ;  /* 0x000000ac00ac7308 */ /* 0x000e620000000800 */
[----:B------:R-:W-:-:S02]  /*92c0*/  @!P4 VIADD R154, R171, 0x28c40 ;  /* 0x00028c40ab9ac836 */ /* 0x000fc40000000000 */
[--C-:B------:R-:W-:Y:S01]  /*92d0*/  FFMA.FTZ R173, R174, UR10, -R177.reuse ;  /* 0x0000000aaead7c23 */ /* 0x100fe200080108b1 */
[--C-:B------:R-:W-:Y:S01]  /*92e0*/  FFMA.FTZ R174, R175, UR10, -R177.reuse ;  /* 0x0000000aafae7c23 */ /* 0x100fe200080108b1 */
[--C-:B------:R-:W-:Y:S01]  /*92f0*/  FFMA.FTZ R175, R178, UR10, -R177.reuse ;  /* 0x0000000ab2af7c23 */ /* 0x100fe200080108b1 */
[--C-:B------:R-:W-:Y:S01]  /*9300*/  FFMA.FTZ R178, R179, UR10, -R177.reuse ;  /* 0x0000000ab3b27c23 */ /* 0x100fe200080108b1 */
[----:B------:R-:W-:Y:S01]  /*9310*/  @!P4 PRMT R154, RZ, 0x654, R154 ;  /* 0x00000654ff9ac816 */ /* 0x000fe2000000009a */
[--C-:B------:R-:W-:Y:S01]  /*9320*/  FFMA.FTZ R182, R182, UR10, -R177.reuse ;  /* 0x0000000ab6b67c23 */ /* 0x100fe200080108b1 */
[----:B------:R-:W2:Y:S01]  /*9330*/  MUFU.EX2 R155, R155 ;  /* 0x0000009b009b7308 */ /* 0x000ea20000000800 */
[----:B------:R-:W-:Y:S01]  /*9340*/  @!P1 IMAD R158, R181, 0x40, R16 ;  /* 0x00000040b59e9824 */ /* 0x000fe200078e0210 */
[----:B------:R3:W-:Y:S01]  /*9350*/  @!P4 SYNCS.ARRIVE.TRANS64.RED.A1T0 RZ, [R154+URZ], RZ ;  /* 0x000000ff9affc9a7 */ /* 0x0007e2000810043f */
[----:B------:R-:W-:Y:S01]  /*9360*/  FFMA.FTZ R177, R183, UR10, -R177 ;  /* 0x0000000ab7b17c23 */ /* 0x000fe200080108b1 */
[-C--:B------:R-:W-:Y:S01]  /*9370*/  FMUL.FTZ R109, R109, R10.reuse ;  /* 0x0000000a6d6d7220 */ /* 0x080fe20000410000 */
[-C--:B------:R-:W-:Y:S01]  /*9380*/  FMUL.FTZ R112, R112, R10.reuse ;  /* 0x0000000a70707220 */ /* 0x080fe20000410000 */
[----:B------:R-:W-:Y:S01]  /*9390*/  @!P1 LEA R158, R158, UR43, 0x2 ;  /* 0x0000002b9e9e9c11 */ /* 0x000fe2000f8e10ff */
[----:B------:R-:W-:Y:S01]  /*93a0*/  FMUL.FTZ R113, R113, R10 ;  /* 0x0000000a71717220 */ /* 0x000fe20000410000 */
[----:B------:R-:W4:Y:S01]  /*93b0*/  MUFU.EX2 R169, R169 ;  /* 0x000000a900a97308 */ /* 0x000f220000000800 */
[----:B-1----:R-:W-:Y:S01]  /*93c0*/  FFMA.FTZ R4, R9, R4, R172 ;  /* 0x0000000409047223 */ /* 0x002fe200000100ac */
[----:B---3--:R-:W-:Y:S01]  /*93d0*/  FADD.FTZ R154, R12, R3 ;  /* 0x000000030c9a7221 */ /* 0x008fe20000010000 */
[----:B------:R-:W-:Y:S01]  /*93e0*/  @!P1 STS [R158+0x28800], R10 ;  /* 0x0288000a9e009388 */ /* 0x000fe20000000800 */
[-C--:B------:R-:W-:Y:S01]  /*93f0*/  FMUL.FTZ R116, R116, R10.reuse ;  /* 0x0000000a74747220 */ /* 0x080fe20000410000 */
[-C--:B------:R-:W-:Y:S01]  /*9400*/  FMUL.FTZ R117, R117, R10.reuse ;  /* 0x0000000a75757220 */ /* 0x080fe20000410000 */
[----:B------:R-:W-:Y:S01]  /*9410*/  FADD.FTZ R3, R13, R154 ;  /* 0x0000009a0d037221 */ /* 0x000fe20000010000 */
[----:B------:R1:W-:Y:S01]  /*9420*/  @!P1 STS [R158+0x28820], R9 ;  /* 0x028820099e009388 */ /* 0x0003e20000000800 */
[----:B------:R-:W3:Y:S01]  /*9430*/  MUFU.EX2 R176, R176 ;  /* 0x000000b000b07308 */ /* 0x000ee20000000800 */
[----:B--2---:R-:W-:Y:S01]  /*9440*/  FADD.FTZ R4, R155, R4 ;  /* 0x000000049b047221 */ /* 0x004fe20000010000 */
[----:B------:R-:W-:Y:S01]  /*9450*/  FADD.FTZ R154, R156, R3 ;  /* 0x000000039c9a7221 */ /* 0x000fe20000010000 */
[-C--:B------:R-:W-:Y:S01]  /*9460*/  FMUL.FTZ R120, R120, R10.reuse ;  /* 0x0000000a78787220 */ /* 0x080fe20000410000 */
[-C--:B------:R-:W-:Y:S01]  /*9470*/  FMUL.FTZ R121, R121, R10.reuse ;  /* 0x0000000a79797220 */ /* 0x080fe20000410000 */
[-C--:B------:R-:W-:Y:S01]  /*9480*/  FMUL.FTZ R124, R124, R10.reuse ;  /* 0x0000000a7c7c7220 */ /* 0x080fe20000410000 */
[----:B------:R-:W-:Y:S01]  /*9490*/  FADD.FTZ R179, R15, R154 ;  /* 0x0000009a0fb37221 */ /* 0x000fe20000010000 */
[-C--:B------:R-:W-:Y:S01]  /*94a0*/  FMUL.FTZ R125, R125, R10.reuse ;  /* 0x0000000a7d7d7220 */ /* 0x080fe20000410000 */
[----:B------:R-:W2:Y:S01]  /*94b0*/  MUFU.EX2 R159, R159 ;  /* 0x0000009f009f7308 */ /* 0x000ea20000000800 */
[----:B----4-:R-:W-:Y:S01]  /*94c0*/  FADD.FTZ R3, R169, R4 ;  /* 0x00000004a9037221 */ /* 0x010fe20000010000 */
[----:B------:R-:W-:Y:S01]  /*94d0*/  FADD.FTZ R154, R14, R179 ;  /* 0x000000b30e9a7221 */ /* 0x000fe20000010000 */
[-C--:B------:R-:W-:Y:S01]  /*94e0*/  FMUL.FTZ R128, R128, R10.reuse ;  /* 0x0000000a80807220 */ /* 0x080fe20000410000 */
[-C--:B------:R-:W-:Y:S01]  /*94f0*/  FMUL.FTZ R129, R129, R10.reuse ;  /* 0x0000000a81817220 */ /* 0x080fe20000410000 */
[-C--:B------:R-:W-:Y:S01]  /*9500*/  FMUL.FTZ R132, R132, R10.reuse ;  /* 0x0000000a84847220 */ /* 0x080fe20000410000 */
[----:B------:R-:W-:Y:S01]  /*9510*/  FADD.FTZ R179, R21, R154 ;  /* 0x0000009a15b37221 */ /* 0x000fe20000010000 */
        /* <DEDUP_REMOVED lines=12> */
[----:B------:R-:W-:Y:S01]  /*95e0*/  FMUL.FTZ R149, R149, R10 ;  /* 0x0000000a95957220 */ /* 0x000fe20000410000 */
[----:B------:R-:W-:Y:S01]  /*95f0*/  F2FP.F16.F32.PACK_AB R152, R152, R11 ;  /* 0x0000000b9898723e */ /* 0x000fe200000000ff */
[-C--:B------:R-:W-:Y:S01]  /*9600*/  FMUL.FTZ R26, R26, R9.reuse ;  /* 0x000000091a1a7220 */ /* 0x080fe20000410000 */
[----:B------:R-:W-:Y:S01]  /*9610*/  F2FP.F16.F32.PACK_AB R156, R15, R156 ;  /* 0x0000009c0f9c723e */ /* 0x000fe200000000ff */
[-C--:B------:R-:W-:Y:S01]  /*9620*/  FMUL.FTZ R27, R27, R9.reuse ;  /* 0x000000091b1b7220 */ /* 0x080fe20000410000 */
[----:B------:R-:W2:Y:S01]  /*9630*/  MUFU.EX2 R160, R160 ;  /* 0x000000a000a07308 */ /* 0x000ea20000000800 */
[----:B----4-:R-:W-:Y:S01]  /*9640*/  FADD.FTZ R4, R180, R3 ;  /* 0x00000003b4047221 */ /* 0x010fe20000010000 */
[----:B-1----:R-:W-:Y:S01]  /*9650*/  F2FP.F16.F32.PACK_AB R158, R21, R14 ;  /* 0x0000000e159e723e */ /* 0x002fe200000000ff */
[-C--:B------:R-:W-:Y:S01]  /*9660*/  FMUL.FTZ R30, R30, R9.reuse ;  /* 0x000000091e1e7220 */ /* 0x080fe20000410000 */
        /* <DEDUP_REMOVED lines=21> */
[----:B-1----:R-:W-:Y:S01]  /*97c0*/  FADD.FTZ R4, R192, R3 ;  /* 0x00000003c0047221 */ /* 0x002fe20000010000 */
[-C--:B------:R-:W-:Y:S01]  /*97d0*/  FMUL.FTZ R63, R63, R9.reuse ;  /* 0x000000093f3f7220 */ /* 0x080fe20000410000 */
[-C--:B------:R-:W-:Y:S01]  /*97e0*/  FMUL.FTZ R66, R66, R9.reuse ;  /* 0x0000000942427220 */ /* 0x080fe20000410000 */
[-C--:B------:R-:W-:Y:S01]  /*97f0*/  FMUL.FTZ R67, R67, R9.reuse ;  /* 0x0000000943437220 */ /* 0x080fe20000410000 */
[-C--:B------:R-:W-:Y:S01]  /*9800*/  FMUL.FTZ R70, R70, R9.reuse ;  /* 0x0000000946467220 */ /* 0x080fe20000410000 */
[-C--:B------:R-:W-:Y:S01]  /*9810*/  FMUL.FTZ R71, R71, R9.reuse ;  /* 0x0000000947477220 */ /* 0x080fe20000410000 */
[-C--:B------:R-:W-:Y:S01]  /*9820*/  FMUL.FTZ R74, R74, R9.reuse ;  /* 0x000000094a4a7220 */ /* 0x080fe20000410000 */
[----:B------:R-:W1:Y:S01]  /*9830*/  MUFU.EX2 R157, R157 ;  /* 0x0000009d009d7308 */ /* 0x000e620000000800 */
[C---:B---3--:R-:W-:Y:S01]  /*9840*/  FADD.FTZ R154, R153.reuse, R154 ;  /* 0x0000009a999a7221 */ /* 0x048fe20000010000 */
[----:B------:R-:W-:Y:S01]  /*9850*/  F2FP.F16.F32.PACK_AB R160, R153, R160 ;  /* 0x000000a099a0723e */ /* 0x000fe200000000ff */
[-C--:B------:R-:W-:Y:S01]  /*9860*/  FMUL.FTZ R75, R75, R9.reuse ;  /* 0x000000094b4b7220 */ /* 0x080fe20000410000 */
[----:B------:R-:W-:Y:S01]  /*9870*/  F2FP.F16.F32.PACK_AB R153, R155, R172 ;  /* 0x000000ac9b99723e */ /* 0x000fe200000000ff */
[----:B------:R-:W-:Y:S01]  /*9880*/  FMUL.FTZ R78, R78, R9 ;  /* 0x000000094e4e7220 */ /* 0x000fe20000410000 */
[----:B------:R-:W-:Y:S01]  /*9890*/  F2FP.F16.F32.PACK_AB R155, R176, R169 ;  /* 0x000000a9b09b723e */ /* 0x000fe200000000ff */
        /* <DEDUP_REMOVED lines=11> */
[----:B------:R-:W-:Y:S01]  /*9950*/  F2FP.F16.F32.PACK_AB R154, R13, R12 ;  /* 0x0000000c0d9a723e */ /* 0x000fe200000000ff */
[----:B------:R-:W-:Y:S01]  /*9960*/  BAR.SYNC.DEFER_BLOCKING 0xf, 0x100 ;  /* 0x03c4000000007b1d */ /* 0x000fe20000010000 */
        /* <DEDUP_REMOVED lines=16> */
[----:B------:R-:W-:Y:S01]  /*9a70*/  FMUL.FTZ R115, R115, R9 ;  /* 0x0000000973737220 */ /* 0x000fe20000410000 */
[----:B------:R-:W-:Y:S01]  /*9a80*/  F2FP.F16.F32.PACK_AB R157, R180, R159 ;  /* 0x0000009fb49d723e */ /* 0x000fe200000000ff */
[----:B------:R-:W-:Y:S01]  /*9a90*/  FMUL.FTZ R118, R118, R9 ;  /* 0x0000000976767220 */ /* 0x000fe20000410000 */
[----:B------:R-:W-:Y:S01]  /*9aa0*/  F2FP.F16.F32.PACK_AB R159, R192, R163 ;  /* 0x000000a3c09f723e */ /* 0x000fe200000000ff */
[-C--:B------:R-:W-:Y:S01]  /*9ab0*/  FMUL.FTZ R119, R119, R9.reuse ;  /* 0x0000000977777220 */ /* 0x080fe20000410000 */
[----:B------:R-:W2:Y:S01]  /*9ac0*/  MUFU.EX2 R174, R174 ;  /* 0x000000ae00ae7308 */ /* 0x000ea20000000800 */
[----:B-1----:R-:W-:Y:S01]  /*9ad0*/  FADD.FTZ R3, R173, R4 ;  /* 0x00000004ad037221 */ /* 0x002fe20000010000 */
[----:B------:R1:W-:Y:S01]  /*9ae0*/  STSM.16.M88.4 [R18+0x26800], R152 ;  /* 0x0268009812007844 */ /* 0x0003e20000000200 */
[-C--:B------:R-:W-:Y:S01]  /*9af0*/  FMUL.FTZ R122, R122, R9.reuse ;  /* 0x000000097a7a7220 */ /* 0x080fe20000410000 */
[-C--:B------:R-:W-:Y:S01]  /*9b00*/  FMUL.FTZ R123, R123, R9.reuse ;  /* 0x000000097b7b7220 */ /* 0x080fe20000410000 */
[-C--:B------:R-:W-:Y:S01]  /*9b10*/  FMUL.FTZ R126, R126, R9.reuse ;  /* 0x000000097e7e7220 */ /* 0x080fe20000410000 */
[----:B------:R1:W-:Y:S01]  /*9b20*/  STSM.16.M88.4 [R19], R156 ;  /* 0x0000009c13007844 */ /* 0x0003e20000000200 */
        /* <DEDUP_REMOVED lines=18> */
[C---:B----4-:R-:W-:Y:S01]  /*9c50*/  FADD.FTZ R10, R168.reuse, R11 ;  /* 0x0000000ba80a7221 */ /* 0x050fe20000010000 */
[----:B------:R-:W-:Y:S01]  /*9c60*/  F2FP.F16.F32.PACK_AB R164, R168, R161 ;  /* 0x000000a1a8a4723e */ /* 0x000fe200000000ff */
[----:B------:R-:W-:Y:S01]  /*9c70*/  FMUL.FTZ R151, R151, R9 ;  /* 0x0000000997977220 */ /* 0x000fe20000410000 */
[----:B------:R-:W-:Y:S01]  /*9c80*/  F2FP.F16.F32.PACK_AB R161, R170, R167 ;  /* 0x000000a7aaa1723e */ /* 0x000fe200000000ff */
[----:B------:R-:W-:-:S03]  /*9c90*/  FADD.FTZ R3, R165, R10 ;  /* 0x0000000aa5037221 */ /* 0x000fc60000010000 */
[----:B------:R-:W4:Y:S01]  /*9ca0*/  MUFU.EX2 R178, R178 ;  /* 0x000000b200b27308 */ /* 0x000f220000000800 */
[----:B---3--:R-:W-:Y:S01]  /*9cb0*/  FADD.FTZ R11, R175, R4 ;  /* 0x00000004af0b7221 */ /* 0x008fe20000010000 */
[----:B------:R1:W-:Y:S06]  /*9cc0*/  STSM.16.M88.4 [R23], R160 ;  /* 0x000000a017007844 */ /* 0x0003ec0000000200 */
[----:B------:R-:W3:Y:S01]  /*9cd0*/  MUFU.EX2 R182, R182 ;  /* 0x000000b600b67308 */ /* 0x000ee20000000800 */
[C---:B--2---:R-:W-:Y:S01]  /*9ce0*/  F2FP.F16.F32.PACK_AB R166, R20.reuse, R165 ;  /* 0x000000a514a6723e */ /* 0x044fe200000000ff */
[----:B------:R-:W-:-:S06]  /*9cf0*/  FADD.FTZ R3, R20, R3 ;  /* 0x0000000314037221 */ /* 0x000fcc0000010000 */
[----:B------:R-:W2:Y:S01]  /*9d00*/  MUFU.EX2 R177, R177 ;  /* 0x000000b100b17308 */ /* 0x000ea20000000800 */
[C---:B----4-:R-:W-:Y:S01]  /*9d10*/  FADD.FTZ R11, R178.reuse, R11 ;  /* 0x0000000bb20b7221 */ /* 0x050fe20000010000 */
[----:B------:R-:W-:-:S03]  /*9d20*/  F2FP.F16.F32.PACK_AB R165, R178, R175 ;  /* 0x000000afb2a5723e */ /* 0x000fc600000000ff */
[----:B---3--:R-:W-:Y:S01]  /*9d30*/  FADD.FTZ R4, R182, R11 ;  /* 0x0000000bb6047221 */ /* 0x008fe20000010000 */
[----:B--2---:R-:W-:-:S03]  /*9d40*/  F2FP.F16.F32.PACK_AB R167, R177, R182 ;  /* 0x000000b6b1a7723e */ /* 0x004fc600000000ff */
[----:B------:R-:W-:Y:S02]  /*9d50*/  FADD.FTZ R4, R177, R4 ;  /* 0x00000004b1047221 */ /* 0x000fe40000010000 */
[----:B------:R1:W-:Y:S01]  /*9d60*/  STSM.16.M88.4 [R22], R164 ;  /* 0x000000a416007844 */ /* 0x0003e20000000200 */
[----:B------:R-:W-:Y:S05]  /*9d70*/  @!P3 BRA `(.L_x_1793) ;  /* 0x000000000004b947 */ /* 0x000fea0003800000 */
[----:B------:R-:W-:Y:S01]  /*9d80*/  BPT.TRAP 0x1 ;  /* 0x000000040000795c */ /* 0x000fe20000300000 */
.L_x_1793:
[----:B------:R2:W3:Y:S01]  /*9d90*/  SYNCS.PHASECHK.TRANS64.TRYWAIT P1, [UR23+0x28c50], R8 ;  /* 0x028c5008ff0075a7 */ /* 0x0004e20008020157 */
[----:B------:R-:W-:Y:S05]  /*9da0*/  @!P3 BRA `(.L_x_1794) ;  /* 0x000000000004b947 */ /* 0x000fea0003800000 */
[----:B------:R-:W-:Y:S01]  /*9db0*/  BPT.TRAP 0x1 ;  /* 0x000000040000795c */ /* 0x000fe20000300000 */
.L_x_1794:
[----:B---3--:R-:W-:Y:S05]  /*9dc0*/  @P1 BRA `(.L_x_1795) ;  /* 0x0000000000081947 */ /* 0x008fea0003800000 */
[----:B------:R-:W3:Y:S02]  /*9dd0*/  SYNCS.PHASECHK.TRANS64.TRYWAIT P1, [UR23+0x28c50], R8 ;  /* 0x028c5008ff0075a7 */ /* 0x000ee40008020157 */
[----:B---3--:R-:W-:Y:S05]  /*9de0*/  @!P1 BRA `(.L_x_1796) ;  /* 0x000000b400bc9947 */ /* 0x008fea0003800000 */
.L_x_1795:
        /* <DEDUP_REMOVED lines=39> */
[----:B------:R-:W-:-:S05]  /*a060*/  UMOV UR50, UR20 ;  /* 0x0000001400327c82 */ /* 0x000fca0008000000 */
.L_x_1788:
[----:B------:R-:W-:-:S13]  /*a070*/  ISETP.LE.AND P0, PT, R186, UR50, PT ;  /* 0x00000032ba007c0c */ /* 0x000fda000bf03270 */
[----:B------:R-:W-:Y:S05]  /*a080*/  @!P0 BRA `(.L_x_1798) ;  /* 0x0000002000ec8947 */ /* 0x000fea0003800000 */
[----:B0-----:R-:W-:Y:S01]  /*a090*/  IMAD.MOV.U32 R10, RZ, RZ, R6 ;  /* 0x000000ffff0a7224 */ /* 0x001fe200078e0006 */
[----:B------:R-:W-:Y:S01]  /*a0a0*/  UMOV UR21, UR36 ;  /* 0x0000002400157c82 */ /* 0x000fe20008000000 */
[----:B------:R-:W-:Y:S01]  /*a0b0*/  IMAD.MOV.U32 R11, RZ, RZ, R5 ;  /* 0x000000ffff0b7224 */ /* 0x000fe200078e0005 */
[----:B------:R-:W-:Y:S01]  /*a0c0*/  ULDC UR22, c[0x0][0x9e4] ;  /* 0x0002790000167ab9 */ /* 0x000fe20000000800 */
[----:B------:R-:W-:Y:S01]  /*a0d0*/  ULDC UR23, c[0x0][0x288] ;  /* 0x0000a20000177ab9 */ /* 0x000fe20000000800 */
[----:B------:R-:W-:Y:S01]  /*a0e0*/  ULDC UR24, c[0x0][0x9dc] ;  /* 0x0002770000187ab9 */ /* 0x000fe20000000800 */
[----:B------:R-:W-:Y:S01]  /*a0f0*/  ULDC UR20, c[0x0][0x988] ;  /* 0x0002620000147ab9 */ /* 0x000fe20000000800 */
[----:B------:R-:W-:-:S05]  /*a100*/  ULDC UR25, c[0x0][0x9e0] ;  /* 0x0002780000197ab9 */ /* 0x000fca0000000800 */
.L_x_1815:
[----:B------:R-:W-:-:S04]  /*a110*/  UIADD3 UR36, UR21, 0x1, URZ ;  /* 0x0000000115247890 */ /* 0x000fc8000fffe03f */
[----:B------:R-:W-:-:S04]  /*a120*/  UISETP.NE.AND UP0, UPT, UR36, 0x2, UPT ;  /* 0x000000022400788c */ /* 0x000fc8000bf05270 */
[----:B------:R-:W-:Y:S02]  /*a130*/  USEL UR6, URZ, 0x1, UP0 ;  /* 0x000000013f067887 */ /* 0x000fe40008000000 */
[----:B------:R-:W-:Y:S02]  /*a140*/  USEL UR36, UR36, URZ, UP0 ;  /* 0x0000003f24247287 */ /* 0x000fe40008000000 */
[----:B------:R-:W-:Y:S01]  /*a150*/  ULOP3.LUT UR37, UR37, UR6, URZ, 0x3c, !UPT ;  /* 0x0000000625257292 */ /* 0x000fe2000f8e3c3f */
[----:B0-----:R-:W-:Y:S11]  /*a160*/  @!P3 BRA `(.L_x_1799) ;  /* 0x000000000004b947 */ /* 0x001ff60003800000 */
[----:B------:R-:W-:Y:S01]  /*a170*/  BPT.TRAP 0x1 ;  /* 0x000000040000795c */ /* 0x000fe20000300000 */
.L_x_1799:
[----:B------:R-:W-:Y:S01]  /*a180*/  ULEA UR26, UR36, UR43, 0x3 ;  /* 0x0000002b241a7291 */ /* 0x000fe2000f8e183f */
[----:B------:R-:W-:-:S05]  /*a190*/  IMAD.U32 R9, RZ, RZ, UR37 ;  /* 0x00000025ff097e24 */ /* 0x000fca000f8e00ff */
[----:B------:R-:W-:-:S04]  /*a1a0*/  SHF.L.U32 R9, R9, 0x1f, RZ ;  /* 0x0000001f09097819 */ /* 0x000fc800000006ff */
[----:B------:R0:W0:Y:S01]  /*a1b0*/  SYNCS.PHASECHK.TRANS64.TRYWAIT P0, [UR26+0x28c30], R9 ;  /* 0x028c3009ff0075a7 */ /* 0x000022000800015a */
[----:B------:R-:W-:Y:S05]  /*a1c0*/  @!P3 BRA `(.L_x_1800) ;  /* 0x000000000004b947 */ /* 0x000fea0003800000 */
[----:B------:R-:W-:Y:S01]  /*a1d0*/  BPT.TRAP 0x1 ;  /* 0x000000040000795c */ /* 0x000fe20000300000 */
.L_x_1800:
[----:B0-----:R-:W-:Y:S05]  /*a1e0*/  @P0 BRA `(.L_x_1801) ;  /* 0x0000000000080947 */ /* 0x001fea0003800000 */
[----:B------:R-:W0:Y:S02]  /*a1f0*/  SYNCS.PHASECHK.TRANS64.TRYWAIT P0, [UR26+0x28c30], R9 ;  /* 0x028c3009ff0075a7 */ /* 0x000e24000800015a */
[----:B0-----:R-:W-:Y:S05]  /*a200*/  @!P0 BRA `(.L_x_1802) ;  /* 0x000000b000c88947 */ /* 0x001fea0003800000 */
.L_x_1801:
[----:B------:R-:W-:Y:S01]  /*a210*/  R2UR UR18, R0 ;  /* 0x00000000001272ca */ /* 0x000fe200000e0000 */
[----:B-1-34-:R-:W-:Y:S01]  /*a220*/  WARPGROUP.ARRIVE ;  /* 0x00000000000079c5 */ /* 0x01afe20000000000 */
[----:B------:R-:W-:Y:S01]  /*a230*/  UMOV UR19, 0x40000040 ;  /* 0x4000004000137882 */ /* 0x000fe20000000000 */
[----:B------:R-:W-:Y:S01]  /*a240*/  UMOV UR7, 0x40000040 ;  /* 0x4000004000077882 */ /* 0x000fe20000000000 */
[----:B------:R-:W-:Y:S01]  /*a250*/  UMOV UR11, 0x40000040 ;  /* 0x40000040000b7882 */ /* 0x000fe20000000000 */
[----:B------:R-:W-:Y:S01]  /*a260*/  UMOV UR15, 0x40000040 ;  /* 0x40000040000f7882 */ /* 0x000fe20000000000 */
[----:B------:R-:W0:Y:S01]  /*a270*/  @P5 LDC R7, c[0x0][0x44c] ;  /* 0x00011300ff075b82 */ /* 0x000e220000000800 */
[----:B------:R-:W-:Y:S02]  /*a280*/  VIADD R12, R185, UR40 ;  /* 0x00000028b90c7c36 */ /* 0x000fe40008000000 */
[----:B--2---:R-:W-:-:S04]  /*a290*/  IMAD.U32 R8, RZ, RZ, UR26 ;  /* 0x0000001aff087e24 */ /* 0x004fc8000f8e00ff */
[----:B------:R-:W-:Y:S01]  /*a2a0*/  ULEA UR18, UR36, UR18, 0x9 ;  /* 0x0000001224127291 */ /* 0x000fe2000f8e483f */
[----:B------:R-:W1:Y:S03]  /*a2b0*/  @P5 LDC R6, c[0x0][0x450] ;  /* 0x00011400ff065b82 */ /* 0x000e660000000800 */
[----:B------:R-:W-:Y:S02]  /*a2c0*/  UIADD3 UR6, UR18, 0x2, URZ ;  /* 0x0000000212067890 */ /* 0x000fe4000fffe03f */
[----:B------:R-:W-:Y:S02]  /*a2d0*/  UIADD3 UR10, UR18, 0x4, URZ ;  /* 0x00000004120a7890 */ /* 0x000fe4000fffe03f */
[----:B------:R-:W-:Y:S02]  /*a2e0*/  UIADD3 UR14, UR18, 0x6, URZ ;  /* 0x00000006120e7890 */ /* 0x000fe4000fffe03f */
[----:B------:R-:W-:Y:S01]  /*a2f0*/  HGMMA.64x64x16.F32 R152, gdesc[UR16], RZ, !UPT, gsb0 ;  /* 0x00e00000109879f0 */ /* 0x000fe2000c0008ff */
[----:B------:R-:W2:Y:S01]  /*a300*/  LDC R5, c[0x0][0x2f0] ;  /* 0x0000bc00ff057b82 */ /* 0x000ea20000000800 */
[----:B0-----:R-:W-:-:S05]  /*a310*/  @P5 IMAD.HI.U32 R7, R12, R7, RZ ;  /* 0x000000070c075227 */ /* 0x001fca00078e00ff */
[----:B-1----:R-:W-:Y:S01]  /*a320*/  @P5 SHF.R.U32.HI R12, RZ, R6, R7 ;  /* 0x00000006ff0c5219 */ /* 0x002fe20000011607 */
[----:B------:R-:W-:-:S04]  /*a330*/  @!P4 VIADD R6, R8, 0x28c40 ;  /* 0x00028c400806c836 */ /* 0x000fc80000000000 */
[----:B------:R-:W0:Y:S01]  /*a340*/  SHFL.IDX PT, R192, R12, RZ, 0x1c1f ;  /* 0x001c1fff0cc07589 */ /* 0x000e2200000e0000 */
[----:B------:R-:W-:Y:S01]  /*a350*/  @!P4 PRMT R6, RZ, 0x654, R6 ;  /* 0x00000654ff06c816 */ /* 0x000fe20000000006 */
[----:B------:R-:W-:Y:S02]  /*a360*/  WARPGROUP.DEPBAR.LE gsb0, 0x0 ;  /* 0x00008000000079c5 */ /* 0x000fe40000010000 */
[----:B------:R-:W-:-:S06]  /*a370*/  WARPGROUP.ARRIVE ;  /* 0x00000000000079c5 */ /* 0x000fcc0000000000 */
[----:B------:R-:W-:Y:S01]  /*a380*/  HGMMA.64x64x16.F32 R152, gdesc[UR4], R152, gsb0 ;  /* 0x00e00000049879f0 */ /* 0x000fe20008000898 */
[----:B------:R-:W-:Y:S02]  /*a390*/  USHF.L.U32 UR6, UR50, 0x6, URZ ;  /* 0x0000000632067899 */ /* 0x000fe4000800063f */
[----:B------:R-:W-:-:S04]  /*a3a0*/  ULOP3.LUT UR7, URZ, UR24, URZ, 0x33, !UPT ;  /* 0x000000183f077292 */ /* 0x000fc8000f8e333f */
[----:B------:R-:W-:-:S05]  /*a3b0*/  IMAD.U32 R7, RZ, RZ, UR6 ;  /* 0x00000006ff077e24 */ /* 0x000fca000f8e00ff */
[----:B------:R-:W-:-:S05]  /*a3c0*/  IADD3 R14, -R2, 0x1, -R7 ;  /* 0x00000001020e7810 */ /* 0x000fca0007ffe907 */
[----:B--2---:R-:W-:-:S04]  /*a3d0*/  IMAD R14, R5, UR49, R14 ;  /* 0x00000031050e7c24 */ /* 0x004fc8000f8e020e */
[----:B------:R-:W-:-:S04]  /*a3e0*/  VIADD R14, R14, -UR23 ;  /* 0x800000170e0e7c36 */ /* 0x000fc80008000000 */
[C---:B------:R-:W-:Y:S02]  /*a3f0*/  VIADD R20, R14.reuse, UR25 ;  /* 0x000000190e147c36 */ /* 0x040fe40008000000 */
[----:B------:R-:W-:Y:S02]  /*a400*/  VIADD R21, R14, UR7 ;  /* 0x000000070e157c36 */ /* 0x000fe40008000000 */
[--C-:B0-----:R-:W-:Y:S02]  /*a410*/  IMAD.IADD R13, R20, 0x1, R192.reuse ;  /* 0x00000001140d7824 */ /* 0x101fe400078e02c0 */
[----:B------:R-:W-:Y:S01]  /*a420*/  IMAD.IADD R14, R21, 0x1, R192 ;  /* 0x00000001150e7824 */ /* 0x000fe200078e02c0 */
[----:B------:R-:W-:Y:S02]  /*a430*/  WARPGROUP.DEPBAR.LE gsb0, 0x0 ;  /* 0x00008000000079c5 */ /* 0x000fe40000010000 */
[----:B------:R-:W-:-:S06]  /*a440*/  WARPGROUP.ARRIVE ;  /* 0x00000000000079c5 */ /* 0x000fcc0000000000 */
[----:B------:R-:W-:Y:S03]  /*a450*/  HGMMA.64x64x16.F32 R152, gdesc[UR8], R152, gsb0 ;  /* 0x00e00000089879f0 */ /* 0x000fe60008000898 */
[----:B------:R-:W-:Y:S02]  /*a460*/  WARPGROUP.DEPBAR.LE gsb0, 0x0 ;  /* 0x00008000000079c5 */ /* 0x000fe40000010000 */
[----:B------:R-:W-:-:S06]  /*a470*/  WARPGROUP.ARRIVE ;  /* 0x00000000000079c5 */ /* 0x000fcc0000000000 */
[----:B------:R-:W-:Y:S03]  /*a480*/  HGMMA.64x64x16.F32 R152, gdesc[UR12], R152, gsb0 ;  /* 0x00e000000c9879f0 */ /* 0x000fe60008000898 */
[----:B------:R-:W-:Y:S02]  /*a490*/  WARPGROUP.DEPBAR.LE gsb0, 0x0 ;  /* 0x00008000000079c5 */ /* 0x000fe40000010000 */
[----:B------:R0:W-:Y:S01]  /*a4a0*/  @!P4 SYNCS.ARRIVE.TRANS64.RED.A1T0 RZ, [R6+URZ], RZ ;  /* 0x000000ff06ffc9a7 */ /* 0x0001e2000810043f */
[----:B------:R-:W-:Y:S05]  /*a4b0*/  @!P6 BRA `(.L_x_1803) ;  /* 0x00000000005ce947 */ /* 0x000fea0003800000 */
[----:B0-----:R-:W-:Y:S01]  /*a4c0*/  IMAD R6, R5, UR49, R192 ;  /* 0x0000003105067c24 */ /* 0x001fe2000f8e02c0 */
[----:B------:R-:W-:Y:S03]  /*a4d0*/  BSSY B0, `(.L_x_1804) ;  /* 0x0000011000007945 */ /* 0x000fe60003800000 */
[----:B------:R-:W-:-:S05]  /*a4e0*/  VIADD R15, R6, -UR23 ;  /* 0x80000017060f7c36 */ /* 0x000fca0008000000 */
[----:B------:R-:W-:-:S13]  /*a4f0*/  ISETP.GT.AND P0, PT, R15, -0x1, PT ;  /* 0xffffffff0f00780c */ /* 0x000fda0003f04270 */
[----:B------:R-:W-:Y:S05]  /*a500*/  @P0 BRA `(.L_x_1805) ;  /* 0x0000000000200947 */ /* 0x000fea0003800000 */
[----:B------:R-:W-:Y:S01]  /*a510*/  IMAD.U32 R192, RZ, RZ, UR22 ;  /* 0x00000016ffc07e24 */ /* 0x000fe2000f8e00ff */
[----:B------:R-:W-:-:S04]  /*a520*/  LOP3.LUT R15, RZ, R15, RZ, 0x33, !PT ;  /* 0x0000000fff0f7212 */ /* 0x000fc800078e33ff */
[----:B------:R-:W-:-:S13]  /*a530*/  ISETP.NE.AND P0, PT, R192, 0x1, PT ;  /* 0x00000001c000780c */ /* 0x000fda0003f05270 */
[----:B------:R-:W0:Y:S02]  /*a540*/  @P0 LDC.64 R6, c[0x0][0x9e8] ;  /* 0x00027a00ff060b82 */ /* 0x000e240000000a00 */
[----:B0-----:R-:W-:-:S05]  /*a550*/  @P0 IMAD.HI.U32 R6, R15, R6, RZ ;  /* 0x000000060f060227 */ /* 0x001fca00078e00ff */
[----:B------:R-:W-:-:S04]  /*a560*/  @P0 SHF.R.U32.HI R15, RZ, R7, R6 ;  /* 0x00000007ff0f0219 */ /* 0x000fc80000011606 */
[----:B------:R-:W-:Y:S01]  /*a570*/  LOP3.LUT R15, RZ, R15, RZ, 0x33, !PT ;  /* 0x0000000fff0f7212 */ /* 0x000fe200078e33ff */
[----:B------:R-:W-:Y:S06]  /*a580*/  BRA `(.L_x_1806) ;  /* 0x0000000000147947 */ /* 0x000fec0003800000 */
.L_x_1805:
[----:B------:R-:W-:-:S05]  /*a590*/  IMAD.U32 R192, RZ, RZ, UR22 ;  /* 0x00000016ffc07e24 */ /* 0x000fca000f8e00ff */
[----:B------:R-:W-:-:S13]  /*a5a0*/  ISETP.NE.AND P0, PT, R192, 0x1, PT ;  /* 0x00000001c000780c */ /* 0x000fda0003f05270 */
[----:B------:R-:W0:Y:S02]  /*a5b0*/  @P0 LDC.64 R6, c[0x0][0x9e8] ;  /* 0x00027a00ff060b82 */ /* 0x000e240000000a00 */
[----:B0-----:R-:W-:-:S05]  /*a5c0*/  @P0 IMAD.HI.U32 R6, R15, R6, RZ ;  /* 0x000000060f060227 */ /* 0x001fca00078e00ff */
[----:B------:R-:W-:-:S07]  /*a5d0*/  @P0 SHF.R.U32.HI R15, RZ, R7, R6 ;  /* 0x00000007ff0f0219 */ /* 0x000fce0000011606 */
.L_x_1806:
[----:B------:R-:W-:Y:S05]  /*a5e0*/  BSYNC B0 ;  /* 0x0000000000007941 */ /* 0x000fea0003800000 */
.L_x_1804:
[----:B------:R-:W-:-:S04]  /*a5f0*/  IMAD R15, R15, R192, -UR6 ;  /* 0x800000060f0f7e24 */ /* 0x000fc8000f8e02c0 */
[----:B------:R-:W-:-:S05]  /*a600*/  IMAD.IADD R15, R15, 0x1, -R2 ;  /* 0x000000010f0f7824 */ /* 0x000fca00078e0a02 */
[----:B------:R-:W-:Y:S02]  /*a610*/  VIADDMNMX R13, R15, R192, R13, PT ;  /* 0x000000c00f0d7246 */ /* 0x000fe4000380010d */
[----:B------:R-:W-:-:S07]  /*a620*/  VIMNMX R14, R14, R15, !PT ;  /* 0x0000000f0e0e7248 */ /* 0x000fce0007fe0100 */
.L_x_1803:
[----:B------:R-:W-:Y:S01]  /*a630*/  UISETP.GT.AND UP0, UPT, UR50, -0x1, UPT ;  /* 0xffffffff3200788c */ /* 0x000fe2000bf04270 */
[----:B0-----:R-:W0:Y:S05]  /*a640*/  SHFL.IDX PT, R6, R12, 0x1, 0x1c1f ;  /* 0x003c1f000c067f89 */ /* 0x001e2a00000e0000 */
        /* <DEDUP_REMOVED lines=9> */
[----:B0-----:R-:W-:Y:S01]  /*a6e0*/  IMAD.IADD R12, R20, 0x1, R6 ;  /* 0x00000001140c7824 */ /* 0x001fe200078e0206 */
        /* <DEDUP_REMOVED lines=55> */
.L_x_1809:
[----:B------:R-:W-:-:S05]  /*aa60*/  IMAD.U32 R14, RZ, RZ, UR22 ;  /* 0x00000016ff0e7e24 */ /* 0x000fca000f8e00ff */
[----:B------:R-:W-:-:S13]  /*aa70*/  ISETP.NE.AND P1, PT, R14, 0x1, PT ;  /* 0x000000010e00780c */ /* 0x000fda0003f25270 */
[----:B------:R-:W0:Y:S02]  /*aa80*/  @P1 LDC.64 R6, c[0x0][0x9e8] ;  /* 0x00027a00ff061b82 */ /* 0x000e240000000a00 */
[----:B0-----:R-:W-:-:S05]  /*aa90*/  @P1 IMAD.HI.U32 R6, R5, R6, RZ ;  /* 0x0000000605061227 */ /* 0x001fca00078e00ff */
[----:B------:R-:W-:-:S07]  /*aaa0*/  @P1 SHF.R.U32.HI R5, RZ, R7, R6 ;  /* 0x00000007ff051219 */ /* 0x000fce0000011606 */
.L_x_1810:
[----:B------:R-:W-:Y:S05]  /*aab0*/  BSYNC B0 ;  /* 0x0000000000007941 */ /* 0x000fea0003800000 */
.L_x_1808:
[----:B------:R-:W-:-:S04]  /*aac0*/  IMAD R5, R5, R14, -UR6 ;  /* 0x8000000605057e24 */ /* 0x000fc8000f8e020e */
[----:B------:R-:W-:-:S05]  /*aad0*/  IMAD.IADD R5, R5, 0x1, -R2 ;  /* 0x0000000105057824 */ /* 0x000fca00078e0a02 */
[----:B------:R-:W-:Y:S02]  /*aae0*/  VIADDMNMX R12, R5, R14, R12, PT ;  /* 0x0000000e050c7246 */ /* 0x000fe4000380010c */
[----:B------:R-:W-:-:S07]  /*aaf0*/  VIMNMX R13, R13, R5, !PT ;  /* 0x000000050d0d7248 */ /* 0x000fce0007fe0100 */
.L_x_1807:
[----:B------:R-:W-:Y:S01]  /*ab00*/  FMNMX.FTZ R6, R152, R11, !PT ;  /* 0x0000000b98067209 */ /* 0x000fe20007810000 */
        /* <DEDUP_REMOVED lines=33> */
[----:B------:R-:W0:Y:S01]  /*ad20*/  SHFL.BFLY PT, R5, R6, 0x2, 0x1f ;  /* 0x0c401f0006057f89 */ /* 0x000e2200000e0000 */
[C---:B------:R-:W-:Y:S02]  /*ad30*/  ISETP.LT.OR P2, PT, R12.reuse, 0x1, P2 ;  /* 0x000000010c00780c */ /* 0x040fe40001741670 */
[----:B------:R-:W-:Y:S02]  /*ad40*/  ISETP.LT.OR P1, PT, R12, 0x19, P1 ;  /* 0x000000190c00780c */ /* 0x000fe40000f21670 */
[----:B------:R-:W-:-:S02]  /*ad50*/  FSEL R7, R154, -INF , !P2 ;  /* 0xff8000009a077808 */ /* 0x000fc40005000000 */
[----:B------:R-:W-:Y:S02]  /*ad60*/  FSEL R166, R166, -INF , !P1 ;  /* 0xff800000a6a67808 */ /* 0x000fe40004800000 */
[C---:B------:R-:W-:Y:S02]  /*ad70*/  ISETP.GT.AND P1, PT, R13.reuse, 0x19, P0 ;  /* 0x000000190d00780c */ /* 0x040fe40000724270 */
[----:B------:R-:W-:Y:S02]  /*ad80*/  ISETP.GT.AND P2, PT, R13, 0x20, P0 ;  /* 0x000000200d00780c */ /* 0x000fe40000744270 */
[C---:B------:R-:W-:Y:S02]  /*ad90*/  ISETP.LT.OR P1, PT, R12.reuse, 0x1a, P1 ;  /* 0x0000001a0c00780c */ /* 0x040fe40000f21670 */
[----:B------:R-:W-:Y:S02]  /*ada0*/  ISETP.LT.OR P2, PT, R12, 0x21, P2 ;  /* 0x000000210c00780c */ /* 0x000fe40001741670 */
[----:B------:R-:W-:-:S02]  /*adb0*/  FSEL R167, R167, -INF , !P1 ;  /* 0xff800000a7a77808 */ /* 0x000fc40004800000 */
[----:B------:R-:W-:Y:S02]  /*adc0*/  ISETP.GT.AND P1, PT, R13, 0x21, P0 ;  /* 0x000000210d00780c */ /* 0x000fe40000724270 */
[----:B------:R-:W-:Y:S02]  /*add0*/  FSEL R170, R170, -INF , !P2 ;  /* 0xff800000aaaa7808 */ /* 0x000fe40005000000 */
[----:B------:R-:W-:Y:S02]  /*ade0*/  ISETP.LT.OR P1, PT, R12, 0x22, P1 ;  /* 0x000000220c00780c */ /* 0x000fe40000f21670 */
[----:B0-----:R-:W-:Y:S02]  /*adf0*/  FMNMX.FTZ R5, R6, R5, !PT ;  /* 0x0000000506057209 */ /* 0x001fe40007810000 */
[----:B------:R-:W-:Y:S02]  /*ae00*/  FMNMX.FTZ R6, R7, R10, !PT ;  /* 0x0000000a07067209 */ /* 0x000fe40007810000 */
[----:B------:R-:W-:Y:S01]  /*ae10*/  FSEL R171, R171, -INF , !P1 ;  /* 0xff800000abab7808 */ /* 0x000fe20004800000 */
[----:B------:R-:W0:Y:S01]  /*ae20*/  SHFL.BFLY PT, R14, R5, 0x1, 0x1f ;  /* 0x0c201f00050e7f89 */ /* 0x000e2200000e0000 */
[----:B------:R-:W-:-:S02]  /*ae30*/  FMNMX.FTZ R15, R155, R6, !PT ;  /* 0x000000069b0f7209 */ /* 0x000fc40007810000 */
[----:B------:R-:W-:Y:S02]  /*ae40*/  ISETP.GT.AND P1, PT, R13, 0x29, P0 ;  /* 0x000000290d00780c */ /* 0x000fe40000724270 */
[----:B------:R-:W-:Y:S02]  /*ae50*/  FMNMX.FTZ R6, R158, R15, !PT ;  /* 0x0000000f9e067209 */ /* 0x000fe40007810000 */
[----:B------:R-:W-:Y:S02]  /*ae60*/  ISETP.LT.OR P1, PT, R12, 0x2a, P1 ;  /* 0x0000002a0c00780c */ /* 0x000fe40000f21670 */
[----:B------:R-:W-:Y:S02]  /*ae70*/  FMNMX.FTZ R15, R159, R6, !PT ;  /* 0x000000069f0f7209 */ /* 0x000fe40007810000 */
[----:B------:R-:W-:Y:S02]  /*ae80*/  FSEL R175, R175, -INF , !P1 ;  /* 0xff800000afaf7808 */ /* 0x000fe40004800000 */
[----:B------:R-:W-:-:S02]  /*ae90*/  FMNMX.FTZ R6, R162, R15, !PT ;  /* 0x0000000fa2067209 */ /* 0x000fc40007810000 */
[----:B------:R-:W-:Y:S02]  /*aea0*/  ISETP.GT.AND P1, PT, R13, 0x30, P0 ;  /* 0x000000300d00780c */ /* 0x000fe40000724270 */
[----:B------:R-:W-:Y:S02]  /*aeb0*/  FMNMX.FTZ R15, R163, R6, !PT ;  /* 0x00000006a30f7209 */ /* 0x000fe40007810000 */
[----:B------:R-:W-:Y:S02]  /*aec0*/  ISETP.GT.AND P2, PT, R13, 0x28, P0 ;  /* 0x000000280d00780c */ /* 0x000fe40000744270 */
[----:B------:R-:W-:Y:S02]  /*aed0*/  FMNMX.FTZ R6, R166, R15, !PT ;  /* 0x0000000fa6067209 */ /* 0x000fe40007810000 */
[----:B------:R-:W-:Y:S02]  /*aee0*/  ISETP.LT.OR P1, PT, R12, 0x31, P1 ;  /* 0x000000310c00780c */ /* 0x000fe40000f21670 */
[----:B------:R-:W-:-:S02]  /*aef0*/  FMNMX.FTZ R15, R167, R6, !PT ;  /* 0x00000006a70f7209 */ /* 0x000fc40007810000 */
[----:B------:R-:W-:Y:S02]  /*af00*/  ISETP.LT.OR P2, PT, R12, 0x29, P2 ;  /* 0x000000290c00780c */ /* 0x000fe40001741670 */
[----:B------:R-:W-:Y:S02]  /*af10*/  FMNMX.FTZ R6, R170, R15, !PT ;  /* 0x0000000faa067209 */ /* 0x000fe40007810000 */
[----:B------:R-:W-:Y:S02]  /*af20*/  FSEL R178, R178, -INF , !P1 ;  /* 0xff800000b2b27808 */ /* 0x000fe40004800000 */
[----:B------:R-:W-:Y:S02]  /*af30*/  ISETP.GT.AND P1, PT, R13, 0x31, P0 ;  /* 0x000000310d00780c */ /* 0x000fe40000724270 */
[----:B------:R-:W-:Y:S02]  /*af40*/  FSEL R174, R174, -INF , !P2 ;  /* 0xff800000aeae7808 */ /* 0x000fe40005000000 */
[----:B------:R-:W-:-:S02]  /*af50*/  FMNMX.FTZ R21, R171, R6, !PT ;  /* 0x00000006ab157209 */ /* 0x000fc40007810000 */
[----:B------:R-:W-:Y:S02]  /*af60*/  ISETP.LT.OR P1, PT, R12, 0x32, P1 ;  /* 0x000000320c00780c */ /* 0x000fe40000f21670 */
[----:B------:R-:W-:Y:S02]  /*af70*/  FMNMX.FTZ R6, R174, R21, !PT ;  /* 0x00000015ae067209 */ /* 0x000fe40007810000 */
[----:B------:R-:W-:Y:S02]  /*af80*/  FSEL R179, R179, -INF , !P1 ;  /* 0xff800000b3b37808 */ /* 0x000fe40004800000 */
[----:B------:R-:W-:Y:S02]  /*af90*/  ISETP.GT.AND P1, PT, R13, 0x38, P0 ;  /* 0x000000380d00780c */ /* 0x000fe40000724270 */
[----:B------:R-:W-:Y:S02]  /*afa0*/  FMNMX.FTZ R21, R175, R6, !PT ;  /* 0x00000006af157209 */ /* 0x000fe40007810000 */
[----:B------:R-:W-:-:S02]  /*afb0*/  ISETP.GT.AND P0, PT, R13, 0x39, P0 ;  /* 0x000000390d00780c */ /* 0x000fc40000704270 */
[----:B------:R-:W-:Y:S02]  /*afc0*/  ISETP.LT.OR P1, PT, R12, 0x39, P1 ;  /* 0x000000390c00780c */ /* 0x000fe40000f21670 */
[----:B------:R-:W-:Y:S02]  /*afd0*/  FMNMX.FTZ R6, R178, R21, !PT ;  /* 0x00000015b2067209 */ /* 0x000fe40007810000 */
[----:B0-----:R-:W-:Y:S02]  /*afe0*/  FMNMX.FTZ R5, R5, R14, !PT ;  /* 0x0000000e05057209 */ /* 0x001fe40007810000 */
[----:B------:R-:W-:Y:S02]  /*aff0*/  ISETP.LT.OR P0, PT, R12, 0x3a, P0 ;  /* 0x0000003a0c00780c */ /* 0x000fe40000701670 */
[----:B------:R-:W-:Y:S01]  /*b000*/  FSEL R182, R182, -INF , !P1 ;  /* 0xff800000b6b67808 */ /* 0x000fe20004800000 */
[----:B------:R-:W-:Y:S01]  /*b010*/  FMUL.FTZ R14, R5, UR10 ;  /* 0x0000000a050e7c20 */ /* 0x000fe20008410000 */
[----:B------:R-:W-:-:S02]  /*b020*/  FMNMX.FTZ R21, R179, R6, !PT ;  /* 0x00000006b3157209 */ /* 0x000fc40007810000 */
[----:B------:R-:W-:Y:S02]  /*b030*/  FSETP.NEU.FTZ.AND P2, PT, R5, -INF , PT ;  /* 0xff8000000500780b */ /* 0x000fe40003f5d000 */
[----:B------:R-:W-:Y:S02]  /*b040*/  FSEL R183, R183, -INF , !P0 ;  /* 0xff800000b7b77808 */ /* 0x000fe40004000000 */
[----:B------:R-:W-:Y:S02]  /*b050*/  FMNMX.FTZ R6, R182, R21, !PT ;  /* 0x00000015b6067209 */ /* 0x000fe40007810000 */
[----:B------:R-:W-:Y:S02]  /*b060*/  FSEL R14, R14, RZ, P2 ;  /* 0x000000ff0e0e7208 */ /* 0x000fe40001000000 */
[----:B------:R-:W-:-:S03]  /*b070*/  FMNMX.FTZ R6, R183, R6, !PT ;  /* 0x00000006b7067209 */ /* 0x000fc60007810000 */
[--C-:B------:R-:W-:Y:S01]  /*b080*/  FFMA.FTZ R21, R161, UR10, -R14.reuse ;  /* 0x0000000aa1157c23 */ /* 0x100fe2000801080e */
[--C-:B------:R-:W-:Y:S01]  /*b090*/  FFMA.FTZ R154, R156, UR10, -R14.reuse ;  /* 0x0000000a9c9a7c23 */ /* 0x100fe2000801080e */
[----:B------:R-:W0:Y:S01]  /*b0a0*/  SHFL.BFLY PT, R161, R6, 0x2, 0x1f ;  /* 0x0c401f0006a17f89 */ /* 0x000e2200000e0000 */
        /* <DEDUP_REMOVED lines=13> */
[----:B------:R-:W-:Y:S01]  /*b180*/  IMAD.U32 R177, RZ, RZ, UR21 ;  /* 0x00000015ffb17e24 */ /* 0x000fe2000f8e00ff */
[----:B------:R-:W-:Y:S08]  /*b190*/  MUFU.EX2 R152, R152 ;  /* 0x0000009800987308 */ /* 0x000ff00000000800 */
[----:B------:R-:W-:Y:S01]  /*b1a0*/  MUFU.EX2 R15, R15 ;  /* 0x0000000f000f7308 */ /* 0x000fe20000000800 */
[----:B0-----:R-:W-:Y:S01]  /*b1b0*/  FMNMX.FTZ R168, R6, R161, !PT ;  /* 0x000000a106a87209 */ /* 0x001fe20007810000 */
[----:B------:R-:W-:Y:S01]  /*b1c0*/  FFMA.FTZ R161, R173, UR10, -R14 ;  /* 0x0000000aada17c23 */ /* 0x000fe2000801080e */
[----:B------:R-:W-:Y:S01]  /*b1d0*/  FSEL R6, R5, RZ, P2 ;  /* 0x000000ff05067208 */ /* 0x000fe20001000000 */
[----:B------:R-:W-:-:S02]  /*b1e0*/  IMAD.MOV R173, RZ, RZ, -R17 ;  /* 0x000000ffffad7224 */ /* 0x000fc400078e0a11 */
[----:B------:R-:W0:Y:S02]  /*b1f0*/  SHFL.BFLY PT, R169, R168, 0x1, 0x1f ;  /* 0x0c201f00a8a97f89 */ /* 0x000e2400000e0000 */
[----:B------:R-:W-:Y:S01]  /*b200*/  FADD.FTZ R6, -R6, R11 ;  /* 0x0000000b06067221 */ /* 0x000fe20000010100 */
[----:B------:R-:W-:Y:S01]  /*b210*/  MUFU.EX2 R13, R13 ;  /* 0x0000000d000d7308 */ /* 0x000fe20000000800 */
[----:B------:R-:W-:Y:S02]  /*b220*/  ISETP.NE.AND P1, PT, R2, R173, PT ;  /* 0x000000ad0200720c */ /* 0x000fe40003f25270 */
[----:B------:R-:W-:-:S05]  /*b230*/  FMUL.FTZ R11, R6, UR10 ;  /* 0x0000000a060b7c20 */ /* 0x000fca0008410000 */
[----:B------:R-:W-:Y:S08]  /*b240*/  MUFU.EX2 R156, R156 ;  /* 0x0000009c009c7308 */ /* 0x000ff00000000800 */
[----:B------:R-:W1:Y:S01]  /*b250*/  MUFU.EX2 R11, R11 ;  /* 0x0000000b000b7308 */ /* 0x000e620000000800 */
[----:B0-----:R-:W-:Y:S01]  /*b260*/  FMNMX.FTZ R6, R168, R169, !PT ;  /* 0x000000a9a8067209 */ /* 0x001fe20007810000 */
[----:B------:R-:W-:-:S06]  /*b270*/  FFMA.FTZ R169, R181, UR10, -R14 ;  /* 0x0000000ab5a97c23 */ /* 0x000fcc000801080e */
[----:B------:R-:W0:Y:S01]  /*b280*/  MUFU.EX2 R21, R21 ;  /* 0x0000001500157308 */ /* 0x000e220000000800 */
[C---:B------:R-:W-:Y:S01]  /*b290*/  FSETP.NEU.FTZ.AND P0, PT, R6.reuse, -INF , PT ;  /* 0xff8000000600780b */ /* 0x040fe20003f1d000 */
[----:B------:R-:W-:-:S05]  /*b2a0*/  FMUL.FTZ R176, R6, UR10 ;  /* 0x0000000a06b07c20 */ /* 0x000fca0008410000 */
[----:B------:R-:W-:Y:S01]  /*b2b0*/  FSEL R176, R176, RZ, P0 ;  /* 0x000000ffb0b07208 */ /* 0x000fe20000000000 */
[----:B------:R-:W2:Y:S01]  /*b2c0*/  MUFU.EX2 R12, R12 ;  /* 0x0000000c000c7308 */ /* 0x000ea20000000800 */
[----:B-1----:R-:W-:Y:S01]  /*b2d0*/  FFMA.FTZ R172, R11, R3, R152 ;  /* 0x000000030bac7223 */ /* 0x002fe20000010098 */
[----:B------:R-:W-:Y:S01]  /*b2e0*/  F2FP.F16.F32.PACK_AB R152, R15, R152 ;  /* 0x000000980f98723e */ /* 0x000fe200000000ff */
[----:B------:R-:W-:Y:S01]  /*b2f0*/  FMUL.FTZ R24, R24, R11 ;  /* 0x0000000b18187220 */ /* 0x000fe20000410000 */
[----:B------:R-:W-:Y:S01]  /*b300*/  FFMA.FTZ R7, R7, UR10, -R176 ;  /* 0x0000000a07077c23 */ /* 0x000fe200080108b0 */
[----:B------:R-:W-:Y:S01]  /*b310*/  FADD.FTZ R3, R15, R172 ;  /* 0x000000ac0f037221 */ /* 0x000fe20000010000 */
[--C-:B------:R-:W-:Y:S01]  /*b320*/  FFMA.FTZ R155, R155, UR10, -R176.reuse ;  /* 0x0000000a9b9b7c23 */ /* 0x100fe200080108b0 */
[--C-:B------:R-:W-:Y:S01]  /*b330*/  FFMA.FTZ R158, R158, UR10, -R176.reuse ;  /* 0x0000000a9e9e7c23 */ /* 0x100fe200080108b0 */
[----:B------:R-:W1:Y:S01]  /*b340*/  MUFU.EX2 R153, R153 ;  /* 0x0000009900997308 */ /* 0x000e620000000800 */
[----:B------:R-:W-:Y:S01]  /*b350*/  FADD.FTZ R14, R154, R3 ;  /* 0x000000039a0e7221 */ /* 0x000fe20000010000 */
[----:B------:R-:W-:Y:S01]  /*b360*/  FSEL R3, R6, RZ, P0 ;  /* 0x000000ff06037208 */ /* 0x000fe20000000000 */
[--C-:B------:R-:W-:Y:S01]  /*b370*/  FFMA.FTZ R159, R159, UR10, -R176.reuse ;  /* 0x0000000a9f9f7c23 */ /* 0x100fe200080108b0 */
[----:B------:R-:W-:Y:S01]  /*b380*/  FFMA.FTZ R163, R163, UR10, -R176 ;  /* 0x0000000aa3a37c23 */ /* 0x000fe200080108b0 */
[----:B------:R-:W-:Y:S01]  /*b390*/  FADD.FTZ R173, R13, R14 ;  /* 0x0000000e0dad7221 */ /* 0x000fe20000010000 */
[----:B------:R-:W-:-:S02]  /*b3a0*/  @!P1 IMAD R14, R177, 0x40, R16 ;  /* 0x00000040b10e9824 */ /* 0x000fc400078e0210 */
[----:B------:R-:W-:Y:S01]  /*b3b0*/  FADD.FTZ R3, -R3, R10 ;  /* 0x0000000a03037221 */ /* 0x000fe20000010100 */
[----:B------:R-:W3:Y:S01]  /*b3c0*/  MUFU.EX2 R160, R160 ;  /* 0x000000a000a07308 */ /* 0x000ee20000000800 */
[----:B------:R-:W-:Y:S01]  /*b3d0*/  FADD.FTZ R172, R156, R173 ;  /* 0x000000ad9cac7221 */ /* 0x000fe20000010000 */
[----:B------:R-:W-:Y:S01]  /*b3e0*/  F2FP.F16.F32.PACK_AB R154, R13, R154 ;  /* 0x0000009a0d9a723e */ /* 0x000fe200000000ff */
[----:B------:R-:W-:Y:S01]  /*b3f0*/  FMUL.FTZ R3, R3, UR10 ;  /* 0x0000000a03037c20 */ /* 0x000fe20008410000 */
[----:B------:R-:W-:Y:S01]  /*b400*/  FFMA.FTZ R177, R166, UR10, -R176 ;  /* 0x0000000aa6b17c23 */ /* 0x000fe200080108b0 */
[----:B0-----:R-:W-:Y:S01]  /*b410*/  FADD.FTZ R173, R21, R172 ;  /* 0x000000ac15ad7221 */ /* 0x001fe20000010000 */
[----:B------:R-:W-:Y:S01]  /*b420*/  @!P1 LEA R172, R14, UR43, 0x2 ;  /* 0x0000002b0eac9c11 */ /* 0x000fe2000f8e10ff */
[--C-:B------:R-:W-:Y:S01]  /*b430*/  FFMA.FTZ R167, R167, UR10, -R176.reuse ;  /* 0x0000000aa7a77c23 */ /* 0x100fe200080108b0 */
[----:B------:R-:W0:Y:S01]  /*b440*/  MUFU.EX2 R157, R157 ;  /* 0x0000009d009d7308 */ /* 0x000e220000000800 */
[----:B--2---:R-:W-:Y:S01]  /*b450*/  FADD.FTZ R10, R12, R173 ;  /* 0x000000ad0c0a7221 */ /* 0x004fe20000010000 */
[--C-:B------:R-:W-:Y:S01]  /*b460*/  FFMA.FTZ R173, R162, UR10, -R176.reuse ;  /* 0x0000000aa2ad7c23 */ /* 0x100fe200080108b0 */
[----:B------:R-:W-:Y:S01]  /*b470*/  @!P1 STS [R172+0x28800], R11 ;  /* 0x0288000bac009388 */ /* 0x000fe20000000800 */
[----:B------:R-:W-:Y:S01]  /*b480*/  FFMA.FTZ R171, R171, UR10, -R176 ;  /* 0x0000000aabab7c23 */ /* 0x000fe200080108b0 */
[----:B-1----:R-:W-:Y:S01]  /*b490*/  FADD.FTZ R181, R153, R10 ;  /* 0x0000000a99b57221 */ /* 0x002fe20000010000 */
[--C-:B------:R-:W-:Y:S01]  /*b4a0*/  FFMA.FTZ R174, R174, UR10, -R176.reuse ;  /* 0x0000000aaeae7c23 */ /* 0x100fe200080108b0 */
[--C-:B------:R-:W-:Y:S01]  /*b4b0*/  FFMA.FTZ R175, R175, UR10, -R176.reuse ;  /* 0x0000000aafaf7c23 */ /* 0x100fe200080108b0 */
[----:B------:R-:W1:Y:S01]  /*b4c0*/  MUFU.EX2 R20, R20 ;  /* 0x0000001400147308 */ /* 0x000e620000000800 */
[----:B---3--:R-:W-:Y:S01]  /*b4d0*/  FADD.FTZ R162, R160, R181 ;  /* 0x000000b5a0a27221 */ /* 0x008fe20000010000 */
[--C-:B------:R-:W-:Y:S01]  /*b4e0*/  FFMA.FTZ R178, R178, UR10, -R176.reuse ;  /* 0x0000000ab2b27c23 */ /* 0x100fe200080108b0 */
[--C-:B------:R-:W-:Y:S01]  /*b4f0*/  FFMA.FTZ R179, R179, UR10, -R176.reuse ;  /* 0x0000000ab3b37c23 */ /* 0x100fe200080108b0 */
[----:B------:R-:W-:Y:S01]  /*b500*/  FFMA.FTZ R182, R182, UR10, -R176 ;  /* 0x0000000ab6b67c23 */ /* 0x000fe200080108b0 */
[----:B------:R-:W-:Y:S01]  /*b510*/  F2FP.F16.F32.PACK_AB R156, R21, R156 ;  /* 0x0000009c159c723e */ /* 0x000fe200000000ff */
[-C--:B------:R-:W-:Y:S01]  /*b520*/  FMUL.FTZ R25, R25, R11.reuse ;  /* 0x0000000b19197220 */ /* 0x080fe20000410000 */
[-C--:B------:R-:W-:Y:S01]  /*b530*/  FMUL.FTZ R28, R28, R11.reuse ;  /* 0x0000000b1c1c7220 */ /* 0x080fe20000410000 */
        /* <DEDUP_REMOVED lines=24> */
[----:B------:R3:W-:Y:S01]  /*b6c0*/  MUFU.EX2 R168, R180 ;  /* 0x000000b400a87308 */ /* 0x0007e20000000800 */
        /* <DEDUP_REMOVED lines=8> */
[--C-:B---3--:R-:W-:Y:S01]  /*b750*/  FFMA.FTZ R180, R170, UR10, -R176.reuse ;  /* 0x0000000aaab47c23 */ /* 0x108fe200080108b0 */
[----:B------:R-:W-:Y:S01]  /*b760*/  FFMA.FTZ R176, R183, UR10, -R176 ;  /* 0x0000000ab7b07c23 */ /* 0x000fe200080108b0 */
        /* <DEDUP_REMOVED lines=18> */
[----:B0-----:R-:W-:Y:S01]  /*b890*/  FADD.FTZ R162, R164, R3 ;  /* 0x00000003a4a27221 */ /* 0x001fe20000010000 */
[----:B-1----:R-:W-:Y:S01]  /*b8a0*/  F2FP.F16.F32.PACK_AB R164, R165, R164 ;  /* 0x000000a4a5a4723e */ /* 0x002fe200000000ff */
[-C--:B------:R-:W-:Y:S01]  /*b8b0*/  FMUL.FTZ R109, R109, R11.reuse ;  /* 0x0000000b6d6d7220 */ /* 0x080fe20000410000 */
[----:B------:R-:W0:Y:S01]  /*b8c0*/  MUFU.EX2 R14, R155 ;  /* 0x0000009b000e7308 */ /* 0x000e220000000800 */
[----:B------:R-:W-:Y:S01]  /*b8d0*/  FADD.FTZ R3, R165, R162 ;  /* 0x000000a2a5037221 */ /* 0x000fe20000010000 */
[----:B---3--:R-:W-:Y:S01]  /*b8e0*/  FFMA.FTZ R13, R10, R4, R7 ;  /* 0x000000040a0d7223 */ /* 0x008fe20000010007 */
[----:B------:R-:W-:Y:S01]  /*b8f0*/  F2FP.F16.F32.PACK_AB R162, R161, R20 ;  /* 0x00000014a1a2723e */ /* 0x000fe200000000ff */
[----:B------:R1:W-:Y:S01]  /*b900*/  @!P1 STS [R172+0x28820], R10 ;  /* 0x0288200aac009388 */ /* 0x0003e20000000800 */
[-C--:B------:R-:W-:Y:S01]  /*b910*/  FMUL.FTZ R112, R112, R11.reuse ;  /* 0x0000000b70707220 */ /* 0x080fe20000410000 */
[-C--:B------:R-:W-:Y:S01]  /*b920*/  FMUL.FTZ R113, R113, R11.reuse ;  /* 0x0000000b71717220 */ /* 0x080fe20000410000 */
[-C--:B------:R-:W-:Y:S01]  /*b930*/  FMUL.FTZ R116, R116, R11.reuse ;  /* 0x0000000b74747220 */ /* 0x080fe20000410000 */
[----:B------:R2:W3:Y:S01]  /*b940*/  MUFU.EX2 R155, R158 ;  /* 0x0000009e009b7308 */ /* 0x0004e20000000800 */
[----:B----4-:R-:W-:Y:S01]  /*b950*/  F2FP.F16.F32.PACK_AB R166, R169, R168 ;  /* 0x000000a8a9a6723e */ /* 0x010fe200000000ff */
[-C--:B------:R-:W-:Y:S01]  /*b960*/  FMUL.FTZ R117, R117, R11.reuse ;  /* 0x0000000b75757220 */ /* 0x080fe20000410000 */
[-C--:B------:R-:W-:Y:S01]  /*b970*/  FMUL.FTZ R120, R120, R11.reuse ;  /* 0x0000000b78787220 */ /* 0x080fe20000410000 */
[-C--:B------:R-:W-:Y:S01]  /*b980*/  FMUL.FTZ R121, R121, R11.reuse ;  /* 0x0000000b79797220 */ /* 0x080fe20000410000 */
[-C--:B------:R-:W-:Y:S01]  /*b990*/  FMUL.FTZ R124, R124, R11.reuse ;  /* 0x0000000b7c7c7220 */ /* 0x080fe20000410000 */
[-C--:B------:R-:W-:Y:S01]  /*b9a0*/  FMUL.FTZ R125, R125, R11.reuse ;  /* 0x0000000b7d7d7220 */ /* 0x080fe20000410000 */
[----:B------:R-:W-:Y:S01]  /*b9b0*/  FMUL.FTZ R128, R128, R11 ;  /* 0x0000000b80807220 */ /* 0x000fe20000410000 */
[----:B------:R-:W1:Y:S01]  /*b9c0*/  MUFU.EX2 R170, R159 ;  /* 0x0000009f00aa7308 */ /* 0x000e620000000800 */
[----:B--2---:R-:W-:Y:S01]  /*b9d0*/  F2FP.F16.F32.PACK_AB R158, R153, R12 ;  /* 0x0000000c999e723e */ /* 0x004fe200000000ff */
[----:B------:R-:W-:Y:S01]  /*b9e0*/  FADD.FTZ R12, R168, R3 ;  /* 0x00000003a80c7221 */ /* 0x000fe20000010000 */
[C---:B0-----:R-:W-:Y:S01]  /*b9f0*/  FADD.FTZ R4, R14.reuse, R13 ;  /* 0x0000000d0e047221 */ /* 0x041fe20000010000 */
[----:B------:R-:W-:Y:S01]  /*ba00*/  F2FP.F16.F32.PACK_AB R153, R14, R7 ;  /* 0x000000070e99723e */ /* 0x000fe200000000ff */
[-C--:B------:R-:W-:Y:S01]  /*ba10*/  FMUL.FTZ R129, R129, R11.reuse ;  /* 0x0000000b81817220 */ /* 0x080fe20000410000 */
[----:B------:R-:W-:Y:S01]  /*ba20*/  FADD.FTZ R3, R169, R12 ;  /* 0x0000000ca9037221 */ /* 0x000fe20000010000 */
        /* <DEDUP_REMOVED lines=10> */
[C---:B-1----:R-:W-:Y:S01]  /*bad0*/  FADD.FTZ R172, R170.reuse, R13 ;  /* 0x0000000daaac7221 */ /* 0x042fe20000010000 */
[----:B------:R-:W-:Y:S01]  /*bae0*/  F2FP.F16.F32.PACK_AB R155, R170, R155 ;  /* 0x0000009baa9b723e */ /* 0x000fe200000000ff */
[----:B------:R-:W-:Y:S01]  /*baf0*/  BAR.SYNC.DEFER_BLOCKING 0xf, 0x100 ;  /* 0x03c4000000007b1d */ /* 0x000fe20000010000 */
[-C--:B------:R-:W-:Y:S01]  /*bb00*/  FMUL.FTZ R145, R145, R11.reuse ;  /* 0x0000000b91917220 */ /* 0x080fe20000410000 */
[-C--:B------:R-:W-:Y:S01]  /*bb10*/  FMUL.FTZ R148, R148, R11.reuse ;  /* 0x0000000b94947220 */ /* 0x080fe20000410000 */
[----:B------:R-:W-:Y:S01]  /*bb20*/  FMUL.FTZ R149, R149, R11 ;  /* 0x0000000b95957220 */ /* 0x000fe20000410000 */
[-C--:B------:R-:W-:Y:S01]  /*bb30*/  FMUL.FTZ R26, R26, R10.reuse ;  /* 0x0000000a1a1a7220 */ /* 0x080fe20000410000 */
[-C--:B------:R-:W-:Y:S01]  /*bb40*/  FMUL.FTZ R27, R27, R10.reuse ;  /* 0x0000000a1b1b7220 */ /* 0x080fe20000410000 */
[----:B------:R-:W1:Y:S01]  /*bb50*/  MUFU.EX2 R159, R177 ;  /* 0x000000b1009f7308 */ /* 0x000e620000000800 */
        /* <DEDUP_REMOVED lines=8> */
[C---:B--2---:R-:W-:Y:S01]  /*bbe0*/  FADD.FTZ R172, R12.reuse, R13 ;  /* 0x0000000d0cac7221 */ /* 0x044fe20000010000 */
[----:B------:R-:W-:Y:S01]  /*bbf0*/  F2FP.F16.F32.PACK_AB R157, R12, R173 ;  /* 0x000000ad0c9d723e */ /* 0x000fe200000000ff */
[-C--:B------:R-:W-:Y:S01]  /*bc00*/  FMUL.FTZ R42, R42, R10.reuse ;  /* 0x0000000a2a2a7220 */ /* 0x080fe20000410000 */
[-C--:B------:R-:W-:Y:S01]  /*bc10*/  FMUL.FTZ R43, R43, R10.reuse ;  /* 0x0000000a2b2b7220 */ /* 0x080fe20000410000 */
[-C--:B------:R-:W-:Y:S01]  /*bc20*/  FMUL.FTZ R46, R46, R10.reuse ;  /* 0x0000000a2e2e7220 */ /* 0x080fe20000410000 */
[-C--:B------:R-:W-:Y:S01]  /*bc30*/  FMUL.FTZ R47, R47, R10.reuse ;  /* 0x0000000a2f2f7220 */ /* 0x080fe20000410000 */
[-C--:B------:R-:W-:Y:S01]  /*bc40*/  FMUL.FTZ R50, R50, R10.reuse ;  /* 0x0000000a32327220 */ /* 0x080fe20000410000 */
[----:B------:R-:W2:Y:S01]  /*bc50*/  MUFU.EX2 R161, R180 ;  /* 0x000000b400a17308 */ /* 0x000ea20000000800 */
[----:B-1----:R-:W-:Y:S01]  /*bc60*/  FADD.FTZ R13, R159, R172 ;  /* 0x000000ac9f0d7221 */ /* 0x002fe20000010000 */
[----:B------:R1:W-:Y:S01]  /*bc70*/  STSM.16.M88.4 [R18+0x26800], R152 ;  /* 0x0268009812007844 */ /* 0x0003e20000000200 */
[-C--:B------:R-:W-:Y:S01]  /*bc80*/  FMUL.FTZ R51, R51, R10.reuse ;  /* 0x0000000a33337220 */ /* 0x080fe20000410000 */
[-C--:B------:R-:W-:Y:S01]  /*bc90*/  FMUL.FTZ R54, R54, R10.reuse ;  /* 0x0000000a36367220 */ /* 0x080fe20000410000 */
[-C--:B------:R-:W-:Y:S01]  /*bca0*/  FMUL.FTZ R55, R55, R10.reuse ;  /* 0x0000000a37377220 */ /* 0x080fe20000410000 */
[-C--:B------:R-:W-:Y:S01]  /*bcb0*/  FMUL.FTZ R58, R58, R10.reuse ;  /* 0x0000000a3a3a7220 */ /* 0x080fe20000410000 */
[-C--:B------:R-:W-:Y:S01]  /*bcc0*/  FMUL.FTZ R59, R59, R10.reuse ;  /* 0x0000000a3b3b7220 */ /* 0x080fe20000410000 */
[----:B------:R-:W3:Y:S01]  /*bcd0*/  MUFU.EX2 R168, R171 ;  /* 0x000000ab00a87308 */ /* 0x000ee20000000800 */
[----:B0-----:R-:W-:Y:S01]  /*bce0*/  F2FP.F16.F32.PACK_AB R159, R20, R159 ;  /* 0x0000009f149f723e */ /* 0x001fe200000000ff */
[-C--:B------:R-:W-:Y:S01]  /*bcf0*/  FMUL.FTZ R62, R62, R10.reuse ;  /* 0x0000000a3e3e7220 */ /* 0x080fe20000410000 */
[-C--:B------:R-:W-:Y:S01]  /*bd00*/  FMUL.FTZ R63, R63, R10.reuse ;  /* 0x0000000a3f3f7220 */ /* 0x080fe20000410000 */
[-C--:B------:R-:W-:Y:S01]  /*bd10*/  FMUL.FTZ R66, R66, R10.reuse ;  /* 0x0000000a42427220 */ /* 0x080fe20000410000 */
[-C--:B------:R-:W-:Y:S01]  /*bd20*/  FMUL.FTZ R67, R67, R10.reuse ;  /* 0x0000000a43437220 */ /* 0x080fe20000410000 */
[----:B------:R1:W-:Y:S01]  /*bd30*/  STSM.16.M88.4 [R19], R156 ;  /* 0x0000009c13007844 */ /* 0x0003e20000000200 */
[-C--:B------:R-:W-:Y:S01]  /*bd40*/  FMUL.FTZ R70, R70, R10.reuse ;  /* 0x0000000a46467220 */ /* 0x080fe20000410000 */
[----:B------:R0:W4:Y:S01]  /*bd50*/  MUFU.EX2 R163, R174 ;  /* 0x000000ae00a37308 */ /* 0x0001220000000800 */
[-C--:B------:R-:W-:Y:S01]  /*bd60*/  FMUL.FTZ R71, R71, R10.reuse ;  /* 0x0000000a47477220 */ /* 0x080fe20000410000 */
[-C--:B------:R-:W-:Y:S01]  /*bd70*/  FMUL.FTZ R74, R74, R10.reuse ;  /* 0x0000000a4a4a7220 */ /* 0x080fe20000410000 */
[-C--:B------:R-:W-:Y:S01]  /*bd80*/  FMUL.FTZ R75, R75, R10.reuse ;  /* 0x0000000a4b4b7220 */ /* 0x080fe20000410000 */
[-C--:B------:R-:W-:Y:S01]  /*bd90*/  FMUL.FTZ R78, R78, R10.reuse ;  /* 0x0000000a4e4e7220 */ /* 0x080fe20000410000 */
[-C--:B------:R-:W-:Y:S01]  /*bda0*/  FMUL.FTZ R79, R79, R10.reuse ;  /* 0x0000000a4f4f7220 */ /* 0x080fe20000410000 */
[-C--:B------:R-:W-:Y:S01]  /*bdb0*/  FMUL.FTZ R82, R82, R10.reuse ;  /* 0x0000000a52527220 */ /* 0x080fe20000410000 */
[-C--:B------:R-:W-:Y:S01]  /*bdc0*/  FMUL.FTZ R83, R83, R10.reuse ;  /* 0x0000000a53537220 */ /* 0x080fe20000410000 */
[----:B------:R-:W5:Y:S01]  /*bdd0*/  MUFU.EX2 R4, R175 ;  /* 0x000000af00047308 */ /* 0x000f620000000800 */
[----:B0-----:R-:W-:Y:S01]  /*bde0*/  FADD.FTZ R174, R20, R13 ;  /* 0x0000000d14ae7221 */ /* 0x001fe20000010000 */
[-C--:B------:R-:W-:Y:S01]  /*bdf0*/  FMUL.FTZ R86, R86, R10.reuse ;  /* 0x0000000a56567220 */ /* 0x080fe20000410000 */
[-C--:B------:R-:W-:Y:S01]  /*be00*/  FMUL.FTZ R87, R87, R10.reuse ;  /* 0x0000000a57577220 */ /* 0x080fe20000410000 */
[-C--:B------:R-:W-:Y:S01]  /*be10*/  FMUL.FTZ R90, R90, R10.reuse ;  /* 0x0000000a5a5a7220 */ /* 0x080fe20000410000 */
[----:B--2---:R-:W-:Y:S01]  /*be20*/  FADD.FTZ R13, R161, R174 ;  /* 0x000000aea10d7221 */ /* 0x004fe20000010000 */
[C---:B---3--:R-:W-:Y:S01]  /*be30*/  F2FP.F16.F32.PACK_AB R161, R168.reuse, R161 ;  /* 0x000000a1a8a1723e */ /* 0x048fe200000000ff */
[-C--:B------:R-:W-:Y:S01]  /*be40*/  FMUL.FTZ R91, R91, R10.reuse ;  /* 0x0000000a5b5b7220 */ /* 0x080fe20000410000 */
[----:B------:R-:W0:Y:S01]  /*be50*/  MUFU.EX2 R165, R178 ;  /* 0x000000b200a57308 */ /* 0x000e220000000800 */
[----:B------:R-:W-:Y:S01]  /*be60*/  FADD.FTZ R174, R168, R13 ;  /* 0x0000000da8ae7221 */ /* 0x000fe20000010000 */
[-C--:B------:R-:W-:Y:S01]  /*be70*/  FMUL.FTZ R94, R94, R10.reuse ;  /* 0x0000000a5e5e7220 */ /* 0x080fe20000410000 */
[-C--:B------:R-:W-:Y:S01]  /*be80*/  FMUL.FTZ R95, R95, R10.reuse ;  /* 0x0000000a5f5f7220 */ /* 0x080fe20000410000 */
[-C--:B------:R-:W-:Y:S01]  /*be90*/  FMUL.FTZ R98, R98, R10.reuse ;  /* 0x0000000a62627220 */ /* 0x080fe20000410000 */
[----:B----4-:R-:W-:Y:S01]  /*bea0*/  FADD.FTZ R13, R163, R174 ;  /* 0x000000aea30d7221 */ /* 0x010fe20000010000 */
[-C--:B------:R-:W-:Y:S01]  /*beb0*/  FMUL.FTZ R99, R99, R10.reuse ;  /* 0x0000000a63637220 */ /* 0x080fe20000410000 */
[-C--:B------:R-:W-:Y:S01]  /*bec0*/  FMUL.FTZ R102, R102, R10.reuse ;  /* 0x0000000a66667220 */ /* 0x080fe20000410000 */
[----:B------:R-:W2:Y:S01]  /*bed0*/  MUFU.EX2 R172, R179 ;  /* 0x000000b300ac7308 */ /* 0x000ea20000000800 */
[C---:B-----5:R-:W-:Y:S01]  /*bee0*/  FADD.FTZ R174, R4.reuse, R13 ;  /* 0x0000000d04ae7221 */ /* 0x060fe20000010000 */
[----:B------:R-:W-:Y:S01]  /*bef0*/  F2FP.F16.F32.PACK_AB R163, R4, R163 ;  /* 0x000000a304a3723e */ /* 0x000fe200000000ff */
[-C--:B------:R-:W-:Y:S01]  /*bf00*/  FMUL.FTZ R103, R103, R10.reuse ;  /* 0x0000000a67677220 */ /* 0x080fe20000410000 */
[-C--:B------:R-:W-:Y:S01]  /*bf10*/  FMUL.FTZ R106, R106, R10.reuse ;  /* 0x0000000a6a6a7220 */ /* 0x080fe20000410000 */
[-C--:B------:R-:W-:Y:S01]  /*bf20*/  FMUL.FTZ R107, R107, R10.reuse ;  /* 0x0000000a6b6b7220 */ /* 0x080fe20000410000 */
[-C--:B------:R-:W-:Y:S01]  /*bf30*/  FMUL.FTZ R110, R110, R10.reuse ;  /* 0x0000000a6e6e7220 */ /* 0x080fe20000410000 */
[----:B------:R1:W-:Y:S01]  /*bf40*/  STSM.16.M88.4 [R23], R160 ;  /* 0x000000a017007844 */ /* 0x0003e20000000200 */
        /* <DEDUP_REMOVED lines=17> */
[----:B---3--:R-:W-:Y:S01]  /*c060*/  FADD.FTZ R7, R167, R14 ;  /* 0x0000000ea7077221 */ /* 0x008fe20000010000 */
[-C--:B------:R-:W-:Y:S01]  /*c070*/  FMUL.FTZ R135, R135, R10.reuse ;  /* 0x0000000a87877220 */ /* 0x080fe20000410000 */
[-C--:B------:R-:W-:Y:S01]  /*c080*/  FMUL.FTZ R138, R138, R10.reuse ;  /* 0x0000000a8a8a7220 */ /* 0x080fe20000410000 */
[-C--:B------:R-:W-:Y:S01]  /*c090*/  FMUL.FTZ R139, R139, R10.reuse ;  /* 0x0000000a8b8b7220 */ /* 0x080fe20000410000 */
[-C--:B------:R-:W-:Y:S01]  /*c0a0*/  FMUL.FTZ R142, R142, R10.reuse ;  /* 0x0000000a8e8e7220 */ /* 0x080fe20000410000 */
[-C--:B------:R-:W-:Y:S01]  /*c0b0*/  FMUL.FTZ R143, R143, R10.reuse ;  /* 0x0000000a8f8f7220 */ /* 0x080fe20000410000 */
[-C--:B------:R-:W-:Y:S01]  /*c0c0*/  FMUL.FTZ R146, R146, R10.reuse ;  /* 0x0000000a92927220 */ /* 0x080fe20000410000 */
[-C--:B------:R-:W-:Y:S01]  /*c0d0*/  FMUL.FTZ R147, R147, R10.reuse ;  /* 0x0000000a93937220 */ /* 0x080fe20000410000 */
[C---:B0-----:R-:W-:Y:S01]  /*c0e0*/  F2FP.F16.F32.PACK_AB R167, R176.reuse, R167 ;  /* 0x000000a7b0a7723e */ /* 0x041fe200000000ff */
[----:B------:R-:W-:Y:S01]  /*c0f0*/  FADD.FTZ R4, R176, R7 ;  /* 0x00000007b0047221 */ /* 0x000fe20000010000 */
[-C--:B------:R-:W-:Y:S01]  /*c100*/  FMUL.FTZ R150, R150, R10.reuse ;  /* 0x0000000a96967220 */ /* 0x080fe20000410000 */
[----:B------:R-:W-:-:S02]  /*c110*/  FMUL.FTZ R151, R151, R10 ;  /* 0x0000000a97977220 */ /* 0x000fc40000410000 */
[----:B------:R1:W-:Y:S01]  /*c120*/  STSM.16.M88.4 [R22], R164 ;  /* 0x000000a416007844 */ /* 0x0003e20000000200 */
[----:B------:R-:W-:Y:S05]  /*c130*/  @!P3 BRA `(.L_x_1811) ;  /* 0x000000000004b947 */ /* 0x000fea0003800000 */
[----:B------:R-:W-:Y:S01]  /*c140*/  BPT.TRAP 0x1 ;  /* 0x000000040000795c */ /* 0x000fe20000300000 */
.L_x_1811:
[----:B------:R0:W2:Y:S01]  /*c150*/  SYNCS.PHASECHK.TRANS64.TRYWAIT P0, [UR26+0x28c50], R9 ;  /* 0x028c5009ff0075a7 */ /* 0x0000a2000800015a */
[----:B------:R-:W-:Y:S05]  /*c160*/  @!P3 BRA `(.L_x_1812) ;  /* 0x000000000004b947 */ /* 0x000fea0003800000 */
[----:B------:R-:W-:Y:S01]  /*c170*/  BPT.TRAP 0x1 ;  /* 0x000000040000795c */ /* 0x000fe20000300000 */
.L_x_1812:
[----:B--2---:R-:W-:Y:S05]  /*c180*/  @P0 BRA `(.L_x_1813) ;  /* 0x0000000000080947 */ /* 0x004fea0003800000 */
[----:B------:R-:W2:Y:S02]  /*c190*/  SYNCS.PHASECHK.TRANS64.TRYWAIT P0, [UR26+0x28c50], R9 ;  /* 0x028c5009ff0075a7 */ /* 0x000ea4000800015a */
[----:B--2---:R-:W-:Y:S05]  /*c1a0*/  @!P0 BRA `(.L_x_1814) ;  /* 0x0000009000f88947 */ /* 0x004fea0003800000 */
.L_x_1813:
        /* <DEDUP_REMOVED lines=41> */
.L_x_1798:
[----:B------:R-:W5:Y:S01]  /*c440*/  SHFL.BFLY PT, R0, R3, 0x2, 0x1f ;  /* 0x0c401f0003007f89 */ /* 0x000f6200000e0000 */
[----:B0-----:R-:W-:Y:S01]  /*c450*/  IMAD.MOV.U32 R10, RZ, RZ, RZ ;  /* 0x000000ffff0a7224 */ /* 0x001fe200078e00ff */
[----:B------:R-:W-:Y:S01]  /*c460*/  UIADD3 UR38, UR38, 0x1, URZ ;  /* 0x0000000126267890 */ /* 0x000fe2000fffe03f */
[----:B------:R-:W-:Y:S01]  /*c470*/  IMAD.U32 R14, RZ, RZ, UR10 ;  /* 0x0000000aff0e7e24 */ /* 0x000fe2000f8e00ff */
[----:B------:R-:W0:Y:S01]  /*c480*/  SHFL.BFLY PT, R9, R4, 0x2, 0x1f ;  /* 0x0c401f0004097f89 */ /* 0x000e2200000e0000 */
[----:B------:R-:W-:Y:S08]  /*c490*/  BAR.ARV 0x8, 0x100 ;  /* 0x0204000000007b1d */ /* 0x000ff00000002000 */
[----:B------:R-:W-:Y:S01]  /*c4a0*/  BAR.SYNC.DEFER_BLOCKING 0xf, 0x100 ;  /* 0x03c4000000007b1d */ /* 0x000fe20000010000 */
[----:B-----5:R-:W-:Y:S01]  /*c4b0*/  FADD.FTZ R0, R0, R3 ;  /* 0x0000000300007221 */ /* 0x020fe20000010000 */
[----:B------:R-:W-:Y:S01]  /*c4c0*/  IMAD.U32 R3, RZ, RZ, UR36 ;  /* 0x00000024ff037e24 */ /* 0x000fe2000f8e00ff */
[----:B------:R-:W-:Y:S01]  /*c4d0*/  UIADD3 UR36, UR36, 0x1, URZ ;  /* 0x0000000124247890 */ /* 0x000fe2000fffe03f */
[----:B0-----:R-:W-:-:S02]  /*c4e0*/  FADD.FTZ R9, R9, R4 ;  /* 0x0000000409097221 */ /* 0x001fc40000010000 */
[----:B------:R-:W0:Y:S01]  /*c4f0*/  SHFL.BFLY PT, R7, R0, 0x1, 0x1f ;  /* 0x0c201f0000077f89 */ /* 0x000e2200000e0000 */
[----:B------:R-:W-:Y:S01]  /*c500*/  IMAD.MOV.U32 R4, RZ, RZ, RZ ;  /* 0x000000ffff047224 */ /* 0x000fe200078e00ff */
[----:B------:R-:W-:Y:S02]  /*c510*/  UISETP.NE.AND UP0, UPT, UR36, 0x2, UPT ;  /* 0x000000022400788c */ /* 0x000fe4000bf05270 */
[----:B--2---:R-:W2:Y:S02]  /*c520*/  SHFL.BFLY PT, R8, R9, 0x1, 0x1f ;  /* 0x0c201f0009087f89 */ /* 0x004ea400000e0000 */
[----:B------:R-:W-:Y:S02]  /*c530*/  USEL UR4, URZ, 0x1, UP0 ;  /* 0x000000013f047887 */ /* 0x000fe40008000000 */
[----:B------:R-:W-:Y:S02]  /*c540*/  USEL UR36, UR36, URZ, UP0 ;  /* 0x0000003f24247287 */ /* 0x000fe40008000000 */
[----:B------:R-:W-:Y:S01]  /*c550*/  ULOP3.LUT UR37, UR37, UR4, URZ, 0x3c, !UPT ;  /* 0x0000000425257292 */ /* 0x000fe2000f8e3c3f */
[----:B0-----:R-:W-:Y:S01]  /*c560*/  FADD.FTZ R12, R0, R7 ;  /* 0x00000007000c7221 */ /* 0x001fe20000010000 */
[----:B------:R-:W-:-:S02]  /*c570*/  IMAD.MOV R7, RZ, RZ, -R17 ;  /* 0x000000ffff077224 */ /* 0x000fc400078e0a11 */
[----:B--2---:R-:W-:Y:S02]  /*c580*/  FADD.FTZ R13, R9, R8 ;  /* 0x00000008090d7221 */ /* 0x004fe40000010000 */
[----:B------:R-:W-:Y:S01]  /*c590*/  FSETP.NE.FTZ.AND P1, PT, R12, RZ, PT ;  /* 0x000000ff0c00720b */ /* 0x000fe20003f35000 */
[----:B------:R-:W-:Y:S01]  /*c5a0*/  IMAD.U32 R8, RZ, RZ, UR10 ;  /* 0x0000000aff087e24 */ /* 0x000fe2000f8e00ff */
[----:B------:R-:W-:Y:S02]  /*c5b0*/  ISETP.NE.AND P0, PT, R2, R7, PT ;  /* 0x000000070200720c */ /* 0x000fe40003f05270 */
[----:B------:R-:W-:-:S09]  /*c5c0*/  FSETP.NE.FTZ.AND P2, PT, R13, RZ, PT ;  /* 0x000000ff0d00720b */ /* 0x000fd20003f55000 */
[----:B------:R-:W0:Y:S01]  /*c5d0*/  @P1 MUFU.RCP R10, R12 ;  /* 0x0000000c000a1308 */ /* 0x000e220000001000 */
[----:B------:R-:W-:Y:S01]  /*c5e0*/  @P1 FMUL.FTZ R8, R8, 0.69314718246459960938 ;  /* 0x3f31721808081820 */ /* 0x000fe20000410000 */
[----:B------:R-:W-:Y:S02]  /*c5f0*/  @!P0 IMAD R0, R3, 0x40, R16 ;  /* 0x0000004003008824 */ /* 0x000fe400078e0210 */
[----:B------:R-:W-:Y:S01]  /*c600*/  @P2 FMUL.FTZ R14, R14, 0.69314718246459960938 ;  /* 0x3f3172180e0e2820 */ /* 0x000fe20000410000 */
[----:B------:R-:W-:Y:S02]  /*c610*/  IMAD.MOV.U32 R3, RZ, RZ, -0x800000 ;  /* 0xff800000ff037424 */ /* 0x000fe400078e00ff */
[----:B------:R-:W-:Y:S01]  /*c620*/  @!P0 LEA R11, R0, UR43, 0x2 ;  /* 0x0000002b000b8c11 */ /* 0x000fe2000f8e10ff */
[----:B------:R-:W-:Y:S01]  /*c630*/  @P2 MUFU.RCP R4, R13 ;  /* 0x0000000d00042308 */ /* 0x000fe20000001000 */
[----:B------:R-:W-:-:S07]  /*c640*/  IMAD.MOV.U32 R0, RZ, RZ, -0x800000 ;  /* 0xff800000ff007424 */ /* 0x000fce00078e00ff */
[----:B------:R-:W2:Y:S01]  /*c650*/  @P1 MUFU.LG2 R9, R12 ;  /* 0x0000000c00091308 */ /* 0x000ea20000000c00 */
        /* <DEDUP_REMOVED lines=36> */
[-C--:B-1--4-:R-:W-:Y:S01]  /*c8a0*/  FMUL.FTZ R156, R96, R10.reuse ;  /* 0x0000000a609c7220 */ /* 0x092fe20000410000 */
        /* <DEDUP_REMOVED lines=32> */
[----:B------:R-:W-:Y:S01]  /*cab0*/  PLOP3.LUT P0, PT, PT, PT, PT, 0x8, 0x0 ;  /* 0x000000000000781c */ /* 0x000fe20003f0e170 */
        /* <DEDUP_REMOVED lines=67> */
.L_x_1731:
[----:B------:R-:W0:Y:S08]  /*cef0*/  S2UR UR4, SR_CgaCtaId ;  /* 0x00000000000479c3 */ /* 0x000e300000008800 */
[----:B------:R-:W-:Y:S06]  /*cf00*/  BAR.SYNC.DEFER_BLOCKING 0x5, 0x180 ;  /* 0x0146000000007b1d */ /* 0x000fec0000010000 */
[----:B------:R-:W-:Y:S01]  /*cf10*/  UMOV UR43, 0x400 ;  /* 0x00000400002b7882 */ /* 0x000fe20000000000 */
[----:B------:R-:W-:Y:S01]  /*cf20*/  BSSY B0, `(.L_x_1816) ;  /* 0x00002a8000007945 */ /* 0x000fe20003800000 */
[----:B0-----:R-:W-:-:S09]  /*cf30*/  ULEA UR43, UR4, UR43, 0x18 ;  /* 0x0000002b042b7291 */ /* 0x001fd2000f8ec03f */
[----:B------:R-:W0:Y:S02]  /*cf40*/  LDS R4, [UR43+0x28cd0] ;  /* 0x028cd02bff047984 */ /* 0x000e240008000800 */
[----:B0-----:R-:W-:Y:S01]  /*cf50*/  R2UR UR4, R4 ;  /* 0x00000000040472ca */ /* 0x001fe200000e0000 */
[----:B------:R-:W-:Y:S06]  /*cf60*/  BAR.ARV 0x4, 0x180 ;  /* 0x0106000000007b1d */ /* 0x000fec0000002000 */
[----:B------:R-:W-:Y:S08]  /*cf70*/  @P0 BRA `(.L_x_1817) ;  /* 0x0000001c00900947 */ /* 0x000ff00003800000 */
[----:B------:R-:W0:Y:S01]  /*cf80*/  S2UR UR5, SR_SWINHI ;  /* 0x00000000000579c3 */ /* 0x000e220000002f00 */
[----:B------:R-:W-:Y:S01]  /*cf90*/  IMAD R9, R211, 0x40, R184 ;  /* 0x00000040d3097824 */ /* 0x000fe200078e02b8 */
[----:B------:R-:W1:Y:S01]  /*cfa0*/  SHFL.IDX PT, R6, R212, RZ, 0x1f ;  /* 0x00001fffd4067589 */ /* 0x000e6200000e0000 */
[----:B------:R-:W-:Y:S01]  /*cfb0*/  F2FP.F16.F32.PACK_AB R104, R105, R104 ;  /* 0x000000686968723e */ /* 0x000fe200000000ff */
[----:B------:R-:W-:Y:S01]  /*cfc0*/  USHF.R.S32.HI UR12, URZ, 0x1f, UR39 ;  /* 0x0000001f3f0c7899 */ /* 0x000fe20008011427 */
[----:B------:R-:W-:-:S03]  /*cfd0*/  F2FP.F16.F32.PACK_AB R105, R107, R106 ;  /* 0x0000006a6b69723e */ /* 0x000fc600000000ff */
[----:B------:R-:W-:Y:S01]  /*cfe0*/  BAR.SYNC.DEFER_BLOCKING 0x1, 0x100 ;  /* 0x0044000000007b1d */ /* 0x000fe20000010000 */
[----:B------:R-:W-:Y:S01]  /*cff0*/  F2FP.F16.F32.PACK_AB R106, R109, R108 ;  /* 0x0000006c6d6a723e */ /* 0x000fe200000000ff */
[----:B------:R-:W-:Y:S01]  /*d000*/  USHF.R.S32.HI UR13, URZ, 0x1f, UR42 ;  /* 0x0000001f3f0d7899 */ /* 0x000fe2000801142a */
        /* <DEDUP_REMOVED lines=9> */
[----:B------:R-:W-:Y:S01]  /*d0a0*/  IMAD.U32 R114, RZ, RZ, UR6 ;  /* 0x00000006ff727e24 */ /* 0x000fe2000f8e00ff */
[----:B-1----:R-:W-:Y:S01]  /*d0b0*/  ISETP.NE.AND P0, PT, R6, RZ, PT ;  /* 0x000000ff0600720c */ /* 0x002fe20003f05270 */
[----:B------:R-:W-:Y:S02]  /*d0c0*/  IMAD.U32 R115, RZ, RZ, UR7 ;  /* 0x00000007ff737e24 */ /* 0x000fe4000f8e00ff */
[----:B------:R-:W-:-:S04]  /*d0d0*/  IMAD.WIDE R4, R215, 0x2, R114 ;  /* 0x00000002d7047825 */ /* 0x000fc800078e0272 */
[----:B------:R-:W-:Y:S01]  /*d0e0*/  IMAD.WIDE R114, R9, 0x2, R114 ;  /* 0x0000000209727825 */ /* 0x000fe200078e0272 */
[C---:B------:R-:W-:Y:S02]  /*d0f0*/  IADD3 R41, P2, R4.reuse, 0x20, RZ ;  /* 0x0000002004297810 */ /* 0x040fe40007f5e0ff */
[C---:B------:R-:W-:Y:S02]  /*d100*/  IADD3 R53, P4, R4.reuse, 0x60, RZ ;  /* 0x0000006004357810 */ /* 0x040fe40007f9e0ff */
[----:B------:R-:W-:Y:S01]  /*d110*/  LOP3.LUT R12, R41, 0x380, RZ, 0xc0, !PT ;  /* 0x00000380290c7812 */ /* 0x000fe200078ec0ff */
[--C-:B------:R-:W-:Y:S01]  /*d120*/  IMAD.X R13, RZ, RZ, R5.reuse, P2 ;  /* 0x000000ffff0d7224 */ /* 0x100fe200010e0605 */
[C---:B------:R-:W-:Y:S01]  /*d130*/  IADD3 R44, P2, R4.reuse, 0x2060, RZ ;  /* 0x00002060042c7810 */ /* 0x040fe20007f5e0ff */
[--C-:B------:R-:W-:Y:S01]  /*d140*/  IMAD.X R25, RZ, RZ, R5.reuse, P4 ;  /* 0x000000ffff197224 */ /* 0x100fe200020e0605 */
[----:B------:R-:W-:Y:S02]  /*d150*/  LOP3.LUT R24, R53, 0x380, RZ, 0xc0, !PT ;  /* 0x0000038035187812 */ /* 0x000fe400078ec0ff */
[C---:B------:R-:W-:Y:S01]  /*d160*/  IADD3 R57, P5, R4.reuse, 0x2000, RZ ;  /* 0x0000200004397810 */ /* 0x040fe20007fbe0ff */
[----:B------:R-:W-:Y:S01]  /*d170*/  IMAD.X R123, RZ, RZ, R5, P2 ;  /* 0x000000ffff7b7224 */ /* 0x000fe200010e0605 */
[----:B------:R-:W-:-:S02]  /*d180*/  IADD3 R20, P2, R4, 0x6020, RZ ;  /* 0x0000602004147810 */ /* 0x000fc40007f5e0ff */
[----:B------:R-:W-:Y:S01]  /*d190*/  SHF.R.U64 R12, R12, 0x3, RZ ;  /* 0x000000030c0c7819 */ /* 0x000fe200000012ff */
[--C-:B------:R-:W-:Y:S01]  /*d1a0*/  IMAD.X R29, RZ, RZ, R5.reuse, P5 ;  /* 0x000000ffff1d7224 */ /* 0x100fe200028e0605 */
[----:B------:R-:W-:Y:S01]  /*d1b0*/  SHF.R.U64 R24, R24, 0x3, RZ ;  /* 0x0000000318187819 */ /* 0x000fe200000012ff */
[--C-:B------:R-:W-:Y:S01]  /*d1c0*/  IMAD.X R147, RZ, RZ, R5.reuse, P2 ;  /* 0x000000ffff937224 */ /* 0x100fe200010e0605 */
[----:B------:R-:W-:Y:S02]  /*d1d0*/  IADD3 R81, P2, R114, 0x3000, RZ ;  /* 0x0000300072517810 */ /* 0x000fe40007f5e0ff */
[----:B------:R-:W-:Y:S02]  /*d1e0*/  IADD3 R56, P4, R4, 0x4020, RZ ;  /* 0x0000402004387810 */ /* 0x000fe40007f9e0ff */
[----:B------:R-:W-:Y:S02]  /*d1f0*/  LOP3.LUT R80, R81, 0x380, RZ, 0xc0, !PT ;  /* 0x0000038051507812 */ /* 0x000fe400078ec0ff */
[----:B------:R-:W-:Y:S01]  /*d200*/  LOP3.LUT R28, R57, 0x380, RZ, 0xc0, !PT ;  /* 0x00000380391c7812 */ /* 0x000fe200078ec0ff */
[----:B------:R-:W-:Y:S01]  /*d210*/  IMAD.X R131, RZ, RZ, R5, P4 ;  /* 0x000000ffff837224 */ /* 0x000fe200020e0605 */
[----:B------:R-:W-:-:S02]  /*d220*/  LOP3.LUT R12, R12, R41, RZ, 0x3c, !PT ;  /* 0x000000290c0c7212 */ /* 0x000fc400078e3cff */
[----:B------:R-:W-:Y:S02]  /*d230*/  LOP3.LUT R41, R44, 0x380, RZ, 0xc0, !PT ;  /* 0x000003802c297812 */ /* 0x000fe400078ec0ff */
[----:B------:R-:W-:Y:S02]  /*d240*/  LOP3.LUT R24, R24, R53, RZ, 0x3c, !PT ;  /* 0x0000003518187212 */ /* 0x000fe400078e3cff */
[----:B------:R-:W-:Y:S02]  /*d250*/  SHF.R.U64 R80, R80, 0x3, RZ ;  /* 0x0000000350507819 */ /* 0x000fe400000012ff */
[----:B------:R-:W-:Y:S02]  /*d260*/  IADD3 R45, P3, R4, 0x40, RZ ;  /* 0x00000040042d7810 */ /* 0x000fe40007f7e0ff */
[----:B------:R-:W-:Y:S02]  /*d270*/  SHF.R.U64 R28, R28, 0x3, RZ ;  /* 0x000000031c1c7819 */ /* 0x000fe400000012ff */
[----:B------:R-:W-:Y:S01]  /*d280*/  LOP3.LUT R53, R56, 0x380, RZ, 0xc0, !PT ;  /* 0x0000038038357812 */ /* 0x000fe200078ec0ff */
[----:B------:R-:W-:Y:S01]  /*d290*/  IMAD.X R15, RZ, RZ, R5, P3 ;  /* 0x000000ffff0f7224 */ /* 0x000fe200018e0605 */
[----:B------:R-:W-:-:S02]  /*d2a0*/  IADD3 R65, P1, R4, 0x2040, RZ ;  /* 0x0000204004417810 */ /* 0x000fc40007f3e0ff */
[----:B------:R-:W-:Y:S02]  /*d2b0*/  SHF.R.U64 R41, R41, 0x3, RZ ;  /* 0x0000000329297819 */ /* 0x000fe400000012ff */
[----:B------:R-:W-:Y:S01]  /*d2c0*/  IADD3 R10, P5, R4, 0x4040, RZ ;  /* 0x00004040040a7810 */ /* 0x000fe20007fbe0ff */
[----:B------:R-:W-:Y:S01]  /*d2d0*/  IMAD.X R49, RZ, RZ, R5, P1 ;  /* 0x000000ffff317224 */ /* 0x000fe200008e0605 */
[----:B------:R-:W-:Y:S01]  /*d2e0*/  LOP3.LUT R80, R80, R81, RZ, 0x3c, !PT ;  /* 0x0000005150507212 */ /* 0x000fe200078e3cff */
[----:B------:R-:W-:Y:S01]  /*d2f0*/  IMAD.X R81, RZ, RZ, R115, P2 ;  /* 0x000000ffff517224 */ /* 0x000fe200010e0673 */
[----:B------:R-:W-:Y:S01]  /*d300*/  IADD3 R61, P6, R4, 0x2020, RZ ;  /* 0x00002020043d7810 */ /* 0x000fe20007fde0ff */
[--C-:B------:R-:W-:Y:S01]  /*d310*/  IMAD.X R135, RZ, RZ, R5.reuse, P5 ;  /* 0x000000ffff877224 */ /* 0x100fe200028e0605 */
[----:B------:R-:W-:Y:S02]  /*d320*/  LOP3.LUT R28, R28, R57, RZ, 0x3c, !PT ;  /* 0x000000391c1c7212 */ /* 0x000fe400078e3cff */
[----:B------:R-:W-:Y:S01]  /*d330*/  SHF.R.U64 R53, R53, 0x3, RZ ;  /* 0x0000000335357819 */ /* 0x000fe200000012ff */
[----:B------:R-:W-:Y:S01]  /*d340*/  IMAD.X R33, RZ, RZ, R5, P6 ;  /* 0x000000ffff217224 */ /* 0x000fe200030e0605 */
[----:B------:R-:W-:-:S02]  /*d350*/  LOP3.LUT R9, R4, 0x380, RZ, 0xc0, !PT ;  /* 0x0000038004097812 */ /* 0x000fc400078ec0ff */
[----:B------:R-:W-:Y:S02]  /*d360*/  LOP3.LUT R40, R65, 0x380, RZ, 0xc0, !PT ;  /* 0x0000038041287812 */ /* 0x000fe400078ec0ff */
[----:B------:R-:W-:Y:S02]  /*d370*/  IADD3 R57, P2, R114, 0x9000, RZ ;  /* 0x0000900072397810 */ /* 0x000fe40007f5e0ff */
[----:B------:R-:W-:Y:S02]  /*d380*/  IADD3 R52, P3, R4, 0x4000, RZ ;  /* 0x0000400004347810 */ /* 0x000fe40007f7e0ff */
[----:B------:R-:W-:Y:S02]  /*d390*/  LOP3.LUT R122, R41, R44, RZ, 0x3c, !PT ;  /* 0x0000002c297a7212 */ /* 0x000fe400078e3cff */
[----:B------:R-:W-:Y:S01]  /*d3a0*/  LOP3.LUT R41, R10, 0x380, RZ, 0xc0, !PT ;  /* 0x000003800a297812 */ /* 0x000fe200078ec0ff */
[----:B------:R-:W-:Y:S01]  /*d3b0*/  IMAD.X R127, RZ, RZ, R5, P3 ;  /* 0x000000ffff7f7224 */ /* 0x000fe200018e0605 */
[----:B------:R-:W-:-:S02]  /*d3c0*/  LOP3.LUT R130, R53, R56, RZ, 0x3c, !PT ;  /* 0x0000003835827212 */ /* 0x000fc400078e3cff */
[----:B------:R-:W-:Y:S02]  /*d3d0*/  SHF.R.U64 R9, R9, 0x3, RZ ;  /* 0x0000000309097819 */ /* 0x000fe400000012ff */
[----:B------:R-:W-:Y:S02]  /*d3e0*/  SHF.R.U64 R40, R40, 0x3, RZ ;  /* 0x0000000328287819 */ /* 0x000fe400000012ff */
[----:B------:R-:W-:Y:S02]  /*d3f0*/  LOP3.LUT R56, R57, 0x380, RZ, 0xc0, !PT ;  /* 0x0000038039387812 */ /* 0x000fe400078ec0ff */
[C---:B------:R-:W-:Y:S02]  /*d400*/  IADD3 R37, P6, R4.reuse, 0x4060, RZ ;  /* 0x0000406004257810 */ /* 0x040fe40007fde0ff */
[----:B------:R-:W-:Y:S02]  /*d410*/  SHF.R.U64 R41, R41, 0x3, RZ ;  /* 0x0000000329297819 */ /* 0x000fe400000012ff */
[C---:B------:R-:W-:Y:S01]  /*d420*/  IADD3 R36, P1, R4.reuse, 0x6000, RZ ;  /* 0x0000600004247810 */ /* 0x040fe20007f3e0ff */
[----:B------:R-:W-:Y:S01]  /*d430*/  IMAD.X R139, RZ, RZ, R5, P6 ;  /* 0x000000ffff8b7224 */ /* 0x000fe200030e0605 */
[----:B------:R-:W-:-:S02]  /*d440*/  IADD3 R8, P3, R4, 0x6040, RZ ;  /* 0x0000604004087810 */ /* 0x000fc40007f7e0ff */
[----:B------:R-:W-:Y:S01]  /*d450*/  IADD3 R6, P4, R4, 0x6060, RZ ;  /* 0x0000606004067810 */ /* 0x000fe20007f9e0ff */
[--C-:B------:R-:W-:Y:S01]  /*d460*/  IMAD.X R143, RZ, RZ, R5.reuse, P1 ;  /* 0x000000ffff8f7224 */ /* 0x100fe200008e0605 */
[----:B------:R-:W-:Y:S01]  /*d470*/  LOP3.LUT R4, R9, R4, RZ, 0x3c, !PT ;  /* 0x0000000409047212 */ /* 0x000fe200078e3cff */
[--C-:B------:R-:W-:Y:S01]  /*d480*/  IMAD.X R9, RZ, RZ, R5.reuse, P3 ;  /* 0x000000ffff097224 */ /* 0x100fe200018e0605 */
[----:B------:R-:W-:Y:S01]  /*d490*/  LOP3.LUT R48, R40, R65, RZ, 0x3c, !PT ;  /* 0x0000004128307212 */ /* 0x000fe200078e3cff */
[----:B------:R-:W-:Y:S01]  /*d4a0*/  IMAD.X R11, RZ, RZ, R5, P4 ;  /* 0x000000ffff0b7224 */ /* 0x000fe200020e0605 */
[----:B------:R-:W-:Y:S02]  /*d4b0*/  SHF.R.U64 R56, R56, 0x3, RZ ;  /* 0x0000000338387819 */ /* 0x000fe400000012ff */
[----:B------:R-:W-:Y:S02]  /*d4c0*/  LOP3.LUT R40, R37, 0x380, RZ, 0xc0, !PT ;  /* 0x0000038025287812 */ /* 0x000fe400078ec0ff */
[----:B------:R-:W-:-:S02]  /*d4d0*/  LOP3.LUT R134, R41, R10, RZ, 0x3c, !PT ;  /* 0x0000000a29867212 */ /* 0x000fc400078e3cff */
[----:B------:R-:W-:Y:S02]  /*d4e0*/  LOP3.LUT R41, R6, 0x380, RZ, 0xc0, !PT ;  /* 0x0000038006297812 */ /* 0x000fe400078ec0ff */
[----:B------:R-:W-:Y:S01]  /*d4f0*/  LOP3.LUT R56, R56, R57, RZ, 0x3c, !PT ;  /* 0x0000003938387212 */ /* 0x000fe200078e3cff */
[----:B------:R-:W-:Y:S01]  /*d500*/  IMAD.X R57, RZ, RZ, R115, P2 ;  /* 0x000000ffff397224 */ /* 0x000fe200010e0673 */
[----:B------:R-:W-:Y:S02]  /*d510*/  MOV R224, R4 ;  /* 0x0000000400e07202 */ /* 0x000fe40000000f00 */
[----:B------:R-:W-:Y:S02]  /*d520*/  SHF.R.U64 R40, R40, 0x3, RZ ;  /* 0x0000000328287819 */ /* 0x000fe400000012ff */
[----:B------:R-:W-:Y:S02]  /*d530*/  F2FP.F16.F32.PACK_AB R5, R27, R26 ;  /* 0x0000001a1b05723e */ /* 0x000fe400000000ff */
[----:B------:R-:W-:-:S02]  /*d540*/  IADD3 R27, P2, R114, 0xf000, RZ ;  /* 0x0000f000721b7810 */ /* 0x000fc40007f5e0ff */
[----:B------:R-:W-:Y:S02]  /*d550*/  SHF.R.U64 R41, R41, 0x3, RZ ;  /* 0x0000000329297819 */ /* 0x000fe400000012ff */
[----:B------:R-:W-:Y:S01]  /*d560*/  LOP3.LUT R138, R40, R37, RZ, 0x3c, !PT ;  /* 0x00000025288a7212 */ /* 0x000fe200078e3cff */
[----:B------:R-:W-:Y:S01]  /*d570*/  IMAD.X R119, RZ, RZ, R115, P2 ;  /* 0x000000ffff777224 */ /* 0x000fe200010e0673 */
[----:B------:R-:W-:Y:S02]  /*d580*/  LOP3.LUT R14, R45, 0x380, RZ, 0xc0, !PT ;  /* 0x000003802d0e7812 */ /* 0x000fe400078ec0ff */
[----:B------:R-:W-:Y:S02]  /*d590*/  LOP3.LUT R37, R8, 0x380, RZ, 0xc0, !PT ;  /* 0x0000038008257812 */ /* 0x000fe400078ec0ff */
[----:B------:R-:W-:Y:S02]  /*d5a0*/  LOP3.LUT R26, R27, 0x380, RZ, 0xc0, !PT ;  /* 0x000003801b1a7812 */ /* 0x000fe400078ec0ff */
[----:B------:R-:W-:-:S02]  /*d5b0*/  IADD3 R89, P4, R114, 0x1000, RZ ;  /* 0x0000100072597810 */ /* 0x000fc40007f9e0ff */
[C---:B------:R-:W-:Y:S02]  /*d5c0*/  IADD3 R85, P3, R114.reuse, 0x2000, RZ ;  /* 0x0000200072557810 */ /* 0x040fe40007f7e0ff */
[----:B------:R-:W-:Y:S02]  /*d5d0*/  LOP3.LUT R10, R41, R6, RZ, 0x3c, !PT ;  /* 0x00000006290a7212 */ /* 0x000fe400078e3cff */
[----:B------:R-:W-:Y:S02]  /*d5e0*/  IADD3 R77, P1, R114, 0x4000, RZ ;  /* 0x00004000724d7810 */ /* 0x000fe40007f3e0ff */
[----:B------:R-:W-:Y:S02]  /*d5f0*/  F2FP.F16.F32.PACK_AB R6, R7, R205 ;  /* 0x000000cd0706723e */ /* 0x000fe400000000ff */
[----:B------:R-:W-:Y:S02]  /*d600*/  F2FP.F16.F32.PACK_AB R4, R21, R208 ;  /* 0x000000d01504723e */ /* 0x000fe400000000ff */
[----:B------:R-:W-:-:S02]  /*d610*/  F2FP.F16.F32.PACK_AB R7, R31, R30 ;  /* 0x0000001e1f07723e */ /* 0x000fc400000000ff */
[----:B------:R-:W-:Y:S02]  /*d620*/  LOP3.LUT R32, R61, 0x380, RZ, 0xc0, !PT ;  /* 0x000003803d207812 */ /* 0x000fe400078ec0ff */
[----:B------:R-:W-:Y:S01]  /*d630*/  SHF.R.U64 R14, R14, 0x3, RZ ;  /* 0x000000030e0e7819 */ /* 0x000fe200000012ff */
[----:B------:R0:W-:Y:S01]  /*d640*/  STSM.16.M88.4 [R224], R4 ;  /* 0x00000004e0007844 */ /* 0x0001e20000000200 */
[----:B------:R-:W-:Y:S02]  /*d650*/  SHF.R.U64 R37, R37, 0x3, RZ ;  /* 0x0000000325257819 */ /* 0x000fe400000012ff */
[----:B------:R-:W-:Y:S02]  /*d660*/  SHF.R.U64 R26, R26, 0x3, RZ ;  /* 0x000000031a1a7819 */ /* 0x000fe400000012ff */
[----:B------:R-:W-:Y:S02]  /*d670*/  LOP3.LUT R88, R89, 0x380, RZ, 0xc0, !PT ;  /* 0x0000038059587812 */ /* 0x000fe400078ec0ff */
[----:B------:R-:W-:-:S02]  /*d680*/  LOP3.LUT R84, R85, 0x380, RZ, 0xc0, !PT ;  /* 0x0000038055547812 */ /* 0x000fc400078ec0ff */
[----:B------:R-:W-:Y:S02]  /*d690*/  LOP3.LUT R76, R77, 0x380, RZ, 0xc0, !PT ;  /* 0x000003804d4c7812 */ /* 0x000fe400078ec0ff */
[----:B------:R-:W-:Y:S02]  /*d6a0*/  LOP3.LUT R53, R20, 0x380, RZ, 0xc0, !PT ;  /* 0x0000038014357812 */ /* 0x000fe400078ec0ff */
[----:B------:R-:W-:Y:S02]  /*d6b0*/  SHF.R.U64 R32, R32, 0x3, RZ ;  /* 0x0000000320207819 */ /* 0x000fe400000012ff */
[----:B------:R-:W-:Y:S02]  /*d6c0*/  LOP3.LUT R14, R14, R45, RZ, 0x3c, !PT ;  /* 0x0000002d0e0e7212 */ /* 0x000fe400078e3cff */
[----:B------:R-:W-:Y:S02]  /*d6d0*/  LOP3.LUT R8, R37, R8, RZ, 0x3c, !PT ;  /* 0x0000000825087212 */ /* 0x000fe400078e3cff */
[----:B------:R-:W-:-:S02]  /*d6e0*/  LOP3.LUT R118, R26, R27, RZ, 0x3c, !PT ;  /* 0x0000001b1a767212 */ /* 0x000fc400078e3cff */
[----:B------:R-:W-:Y:S02]  /*d6f0*/  LOP3.LUT R45, R52, 0x380, RZ, 0xc0, !PT ;  /* 0x00000380342d7812 */ /* 0x000fe400078ec0ff */
[----:B------:R-:W-:Y:S02]  /*d700*/  SHF.R.U64 R88, R88, 0x3, RZ ;  /* 0x0000000358587819 */ /* 0x000fe400000012ff */
[----:B------:R-:W-:Y:S02]  /*d710*/  SHF.R.U64 R84, R84, 0x3, RZ ;  /* 0x0000000354547819 */ /* 0x000fe400000012ff */
[----:B------:R-:W-:Y:S02]  /*d720*/  MOV R26, R12 ;  /* 0x0000000c001a7202 */ /* 0x000fe40000000f00 */
[----:B0-----:R-:W-:Y:S02]  /*d730*/  F2FP.F16.F32.PACK_AB R4, R206, R209 ;  /* 0x000000d1ce04723e */ /* 0x001fe400000000ff */
[----:B------:R-:W-:-:S02]  /*d740*/  F2FP.F16.F32.PACK_AB R5, R35, R34 ;  /* 0x000000222305723e */ /* 0x000fc400000000ff */
[----:B------:R-:W-:Y:S02]  /*d750*/  F2FP.F16.F32.PACK_AB R6, R203, R207 ;  /* 0x000000cfcb06723e */ /* 0x000fe400000000ff */
[----:B------:R-:W-:Y:S02]  /*d760*/  F2FP.F16.F32.PACK_AB R7, R39, R38 ;  /* 0x000000262707723e */ /* 0x000fe400000000ff */
[----:B------:R-:W-:Y:S02]  /*d770*/  SHF.R.U64 R76, R76, 0x3, RZ ;  /* 0x000000034c4c7819 */ /* 0x000fe400000012ff */
[----:B------:R-:W-:Y:S01]  /*d780*/  SHF.R.U64 R53, R53, 0x3, RZ ;  /* 0x0000000335357819 */ /* 0x000fe200000012ff */
[----:B------:R0:W-:Y:S01]  /*d790*/  STSM.16.M88.4 [R26], R4 ;  /* 0x000000041a007844 */ /* 0x0001e20000000200 */
[----:B------:R-:W-:Y:S02]  /*d7a0*/  LOP3.LUT R32, R32, R61, RZ, 0x3c, !PT ;  /* 0x0000003d20207212 */ /* 0x000fe400078e3cff */
[----:B------:R-:W-:-:S02]  /*d7b0*/  MOV R38, R8 ;  /* 0x0000000800267202 */ /* 0x000fc40000000f00 */
[----:B------:R-:W-:Y:S02]  /*d7c0*/  MOV R39, R10 ;  /* 0x0000000a00277202 */ /* 0x000fe40000000f00 */
[----:B------:R-:W-:Y:S02]  /*d7d0*/  SHF.R.U64 R45, R45, 0x3, RZ ;  /* 0x000000032d2d7819 */ /* 0x000fe400000012ff */
[----:B------:R-:W-:Y:S01]  /*d7e0*/  LOP3.LUT R88, R88, R89, RZ, 0x3c, !PT ;  /* 0x0000005958587212 */ /* 0x000fe200078e3cff */
[--C-:B------:R-:W-:Y:S01]  /*d7f0*/  IMAD.X R89, RZ, RZ, R115.reuse, P4 ;  /* 0x000000ffff597224 */ /* 0x100fe200020e0673 */
[----:B------:R-:W-:Y:S01]  /*d800*/  LOP3.LUT R84, R84, R85, RZ, 0x3c, !PT ;  /* 0x0000005554547212 */ /* 0x000fe200078e3cff */
[----:B------:R-:W-:Y:S01]  /*d810*/  IMAD.X R85, RZ, RZ, R115, P3 ;  /* 0x000000ffff557224 */ /* 0x000fe200018e0673 */
[----:B------:R-:W-:Y:S02]  /*d820*/  MOV R186, R14 ;  /* 0x0000000e00ba7202 */ /* 0x000fe40000000f00 */
[----:B------:R-:W-:-:S02]  /*d830*/  F2FP.F16.F32.PACK_AB R8, R201, R204 ;  /* 0x000000ccc908723e */ /* 0x000fc400000000ff */
[----:B------:R-:W-:Y:S02]  /*d840*/  F2FP.F16.F32.PACK_AB R9, R43, R42 ;  /* 0x0000002a2b09723e */ /* 0x000fe400000000ff */
[----:B------:R-:W-:Y:S02]  /*d850*/  F2FP.F16.F32.PACK_AB R10, R199, R202 ;  /* 0x000000cac70a723e */ /* 0x000fe400000000ff */
[----:B------:R-:W-:Y:S02]  /*d860*/  F2FP.F16.F32.PACK_AB R11, R47, R46 ;  /* 0x0000002e2f0b723e */ /* 0x000fe400000000ff */
[----:B------:R-:W-:Y:S01]  /*d870*/  LOP3.LUT R76, R76, R77, RZ, 0x3c, !PT ;  /* 0x0000004d4c4c7212 */ /* 0x000fe200078e3cff */
[----:B------:R-:W-:Y:S01]  /*d880*/  IMAD.X R77, RZ, RZ, R115, P1 ;  /* 0x000000ffff4d7224 */ /* 0x000fe200008e0673 */
[----:B------:R-:W-:Y:S01]  /*d890*/  MOV R205, R24 ;  /* 0x0000001800cd7202 */ /* 0x000fe20000000f00 */
[----:B------:R-:W-:Y:S01]  /*d8a0*/  STSM.16.M88.4 [R186], R8 ;  /* 0x00000008ba007844 */ /* 0x000fe20000000200 */
[----:B------:R-:W-:-:S02]  /*d8b0*/  F2FP.F16.F32.PACK_AB R12, R197, R200 ;  /* 0x000000c8c50c723e */ /* 0x000fc400000000ff */
[----:B------:R-:W-:Y:S02]  /*d8c0*/  F2FP.F16.F32.PACK_AB R13, R51, R50 ;  /* 0x00000032330d723e */ /* 0x000fe400000000ff */
[----:B------:R-:W-:Y:S02]  /*d8d0*/  F2FP.F16.F32.PACK_AB R14, R195, R198 ;  /* 0x000000c6c30e723e */ /* 0x000fe400000000ff */
[----:B------:R-:W-:Y:S02]  /*d8e0*/  F2FP.F16.F32.PACK_AB R15, R55, R54 ;  /* 0x00000036370f723e */ /* 0x000fe400000000ff */
[----:B------:R-:W-:Y:S02]  /*d8f0*/  LOP3.LUT R146, R53, R20, RZ, 0x3c, !PT ;  /* 0x0000001435927212 */ /* 0x000fe400078e3cff */
[C---:B------:R-:W-:Y:S01]  /*d900*/  IADD3 R73, P6, R114.reuse, 0x5000, RZ ;  /* 0x0000500072497810 */ /* 0x040fe20007fde0ff */
[----:B------:R-:W-:Y:S01]  /*d910*/  STSM.16.M88.4 [R205], R12 ;  /* 0x0000000ccd007844 */ /* 0x000fe20000000200 */
[----:B------:R-:W-:-:S02]  /*d920*/  IADD3 R69, P5, R114, 0x6000, RZ ;  /* 0x0000600072457810 */ /* 0x000fc40007fbe0ff */
[C---:B------:R-:W-:Y:S02]  /*d930*/  IADD3 R65, P4, R114.reuse, 0x7000, RZ ;  /* 0x0000700072417810 */ /* 0x040fe40007f9e0ff */
[----:B------:R-:W-:Y:S02]  /*d940*/  IADD3 R61, P3, R114, 0x8000, RZ ;  /* 0x00008000723d7810 */ /* 0x000fe40007f7e0ff */
[----:B------:R-:W-:Y:S02]  /*d950*/  MOV R208, R28 ;  /* 0x0000001c00d07202 */ /* 0x000fe40000000f00 */
[----:B0-----:R-:W-:Y:S02]  /*d960*/  F2FP.F16.F32.PACK_AB R4, R193, R196 ;  /* 0x000000c4c104723e */ /* 0x001fe400000000ff */
[----:B------:R-:W-:Y:S02]  /*d970*/  F2FP.F16.F32.PACK_AB R5, R59, R58 ;  /* 0x0000003a3b05723e */ /* 0x000fe400000000ff */
[----:B------:R-:W-:-:S02]  /*d980*/  F2FP.F16.F32.PACK_AB R6, R183, R194 ;  /* 0x000000c2b706723e */ /* 0x000fc400000000ff */
[----:B------:R-:W-:Y:S02]  /*d990*/  F2FP.F16.F32.PACK_AB R7, R63, R62 ;  /* 0x0000003e3f07723e */ /* 0x000fe400000000ff */
[----:B------:R-:W-:Y:S02]  /*d9a0*/  IADD3 R53, P1, R114, 0xa000, RZ ;  /* 0x0000a00072357810 */ /* 0x000fe40007f3e0ff */
[----:B------:R-:W-:Y:S01]  /*d9b0*/  MOV R32, R32 ;  /* 0x0000002000207202 */ /* 0x000fe20000000f00 */
[----:B------:R-:W-:Y:S01]  /*d9c0*/  STSM.16.M88.4 [R208], R4 ;  /* 0x00000004d0007844 */ /* 0x000fe20000000200 */
[----:B------:R-:W-:Y:S02]  /*d9d0*/  F2FP.F16.F32.PACK_AB R24, R181, R192 ;  /* 0x000000c0b518723e */ /* 0x000fe400000000ff */
[----:B------:R-:W-:Y:S02]  /*d9e0*/  F2FP.F16.F32.PACK_AB R25, R67, R66 ;  /* 0x000000424319723e */ /* 0x000fe400000000ff */
[----:B------:R-:W-:-:S02]  /*d9f0*/  F2FP.F16.F32.PACK_AB R26, R179, R182 ;  /* 0x000000b6b31a723e */ /* 0x000fc400000000ff */
[----:B------:R-:W-:Y:S02]  /*da00*/  F2FP.F16.F32.PACK_AB R27, R71, R70 ;  /* 0x00000046471b723e */ /* 0x000fe400000000ff */
[----:B------:R-:W-:Y:S02]  /*da10*/  LOP3.LUT R126, R45, R52, RZ, 0x3c, !PT ;  /* 0x000000342d7e7212 */ /* 0x000fe400078e3cff */
[----:B------:R-:W-:Y:S01]  /*da20*/  MOV R48, R48 ;  /* 0x0000003000307202 */ /* 0x000fe20000000f00 */
[----:B------:R0:W-:Y:S01]  /*da30*/  STSM.16.M88.4 [R32], R24 ;  /* 0x0000001820007844 */ /* 0x0001e20000000200 */
[----:B------:R-:W-:Y:S02]  /*da40*/  F2FP.F16.F32.PACK_AB R28, R177, R180 ;  /* 0x000000b4b11c723e */ /* 0x000fe400000000ff */
[----:B------:R-:W-:Y:S02]  /*da50*/  F2FP.F16.F32.PACK_AB R29, R75, R74 ;  /* 0x0000004a4b1d723e */ /* 0x000fe400000000ff */
[----:B------:R-:W-:-:S02]  /*da60*/  F2FP.F16.F32.PACK_AB R30, R175, R178 ;  /* 0x000000b2af1e723e */ /* 0x000fc400000000ff */
[----:B------:R-:W-:Y:S02]  /*da70*/  F2FP.F16.F32.PACK_AB R31, R79, R78 ;  /* 0x0000004e4f1f723e */ /* 0x000fe400000000ff */
[----:B------:R-:W-:Y:S02]  /*da80*/  LOP3.LUT R45, R36, 0x380, RZ, 0xc0, !PT ;  /* 0x00000380242d7812 */ /* 0x000fe400078ec0ff */
[----:B------:R-:W-:Y:S01]  /*da90*/  LOP3.LUT R72, R73, 0x380, RZ, 0xc0, !PT ;  /* 0x0000038049487812 */ /* 0x000fe200078ec0ff */
[----:B------:R1:W-:Y:S01]  /*daa0*/  STSM.16.M88.4 [R48], R28 ;  /* 0x0000001c30007844 */ /* 0x0003e20000000200 */
[----:B------:R-:W-:Y:S02]  /*dab0*/  LOP3.LUT R68, R69, 0x380, RZ, 0xc0, !PT ;  /* 0x0000038045447812 */ /* 0x000fe400078ec0ff */
[----:B------:R-:W-:Y:S02]  /*dac0*/  LOP3.LUT R64, R65, 0x380, RZ, 0xc0, !PT ;  /* 0x0000038041407812 */ /* 0x000fe400078ec0ff */
[----:B------:R-:W-:-:S02]  /*dad0*/  LOP3.LUT R60, R61, 0x380, RZ, 0xc0, !PT ;  /* 0x000003803d3c7812 */ /* 0x000fc400078ec0ff */
[----:B------:R-:W-:Y:S02]  /*dae0*/  LOP3.LUT R52, R53, 0x380, RZ, 0xc0, !PT ;  /* 0x0000038035347812 */ /* 0x000fe400078ec0ff */
[----:B------:R-:W-:Y:S02]  /*daf0*/  SHF.R.U64 R45, R45, 0x3, RZ ;  /* 0x000000032d2d7819 */ /* 0x000fe400000012ff */
[----:B------:R-:W-:Y:S02]  /*db00*/  MOV R122, R122 ;  /* 0x0000007a007a7202 */ /* 0x000fe40000000f00 */
[----:B0-----:R-:W-:Y:S02]  /*db10*/  F2FP.F16.F32.PACK_AB R32, R173, R176 ;  /* 0x000000b0ad20723e */ /* 0x001fe400000000ff */
[----:B------:R-:W-:Y:S02]  /*db20*/  F2FP.F16.F32.PACK_AB R33, R83, R82 ;  /* 0x000000525321723e */ /* 0x000fe400000000ff */
[----:B------:R-:W-:-:S02]  /*db30*/  F2FP.F16.F32.PACK_AB R34, R171, R174 ;  /* 0x000000aeab22723e */ /* 0x000fc400000000ff */
[----:B------:R-:W-:Y:S02]  /*db40*/  F2FP.F16.F32.PACK_AB R35, R87, R86 ;  /* 0x000000565723723e */ /* 0x000fe400000000ff */
[----:B------:R-:W-:Y:S02]  /*db50*/  SHF.R.U64 R72, R72, 0x3, RZ ;  /* 0x0000000348487819 */ /* 0x000fe400000012ff */
[----:B------:R-:W-:Y:S01]  /*db60*/  SHF.R.U64 R68, R68, 0x3, RZ ;  /* 0x0000000344447819 */ /* 0x000fe200000012ff */
[----:B------:R0:W-:Y:S01]  /*db70*/  STSM.16.M88.4 [R122], R32 ;  /* 0x000000207a007844 */ /* 0x0001e20000000200 */
[----:B------:R-:W-:Y:S02]  /*db80*/  SHF.R.U64 R64, R64, 0x3, RZ ;  /* 0x0000000340407819 */ /* 0x000fe400000012ff */
[----:B------:R-:W-:Y:S02]  /*db90*/  SHF.R.U64 R60, R60, 0x3, RZ ;  /* 0x000000033c3c7819 */ /* 0x000fe400000012ff */
[----:B------:R-:W-:-:S02]  /*dba0*/  MOV R126, R126 ;  /* 0x0000007e007e7202 */ /* 0x000fc40000000f00 */
[----:B-1----:R-:W-:Y:S02]  /*dbb0*/  F2FP.F16.F32.PACK_AB R48, R169, R172 ;  /* 0x000000aca930723e */ /* 0x002fe400000000ff */
[----:B------:R-:W-:Y:S02]  /*dbc0*/  F2FP.F16.F32.PACK_AB R49, R91, R90 ;  /* 0x0000005a5b31723e */ /* 0x000fe400000000ff */
[----:B------:R-:W-:Y:S02]  /*dbd0*/  F2FP.F16.F32.PACK_AB R50, R93, R170 ;  /* 0x000000aa5d32723e */ /* 0x000fe400000000ff */
[----:B------:R-:W-:Y:S02]  /*dbe0*/  F2FP.F16.F32.PACK_AB R51, R95, R94 ;  /* 0x0000005e5f33723e */ /* 0x000fe400000000ff */
[----:B------:R-:W-:Y:S02]  /*dbf0*/  SHF.R.U64 R52, R52, 0x3, RZ ;  /* 0x0000000334347819 */ /* 0x000fe400000012ff */
[----:B------:R-:W-:Y:S01]  /*dc00*/  MOV R130, R130 ;  /* 0x0000008200827202 */ /* 0x000fe20000000f00 */
[----:B------:R-:W-:Y:S01]  /*dc10*/  STSM.16.M88.4 [R126], R48 ;  /* 0x000000307e007844 */ /* 0x000fe20000000200 */
[----:B------:R-:W-:-:S02]  /*dc20*/  F2FP.F16.F32.PACK_AB R4, R97, R156 ;  /* 0x0000009c6104723e */ /* 0x000fc400000000ff */
[----:B------:R-:W-:Y:S02]  /*dc30*/  F2FP.F16.F32.PACK_AB R5, R99, R98 ;  /* 0x000000626305723e */ /* 0x000fe400000000ff */
[----:B------:R-:W-:Y:S02]  /*dc40*/  F2FP.F16.F32.PACK_AB R6, R101, R100 ;  /* 0x000000646506723e */ /* 0x000fe400000000ff */
[----:B------:R-:W-:Y:S02]  /*dc50*/  F2FP.F16.F32.PACK_AB R7, R103, R102 ;  /* 0x000000666707723e */ /* 0x000fe400000000ff */
[----:B------:R-:W-:Y:S02]  /*dc60*/  MOV R134, R134 ;  /* 0x0000008600867202 */ /* 0x000fe40000000f00 */
[----:B------:R-:W-:Y:S01]  /*dc70*/  LOP3.LUT R142, R45, R36, RZ, 0x3c, !PT ;  /* 0x000000242d8e7212 */ /* 0x000fe200078e3cff */
[----:B------:R1:W-:Y:S01]  /*dc80*/  STSM.16.M88.4 [R130], R4 ;  /* 0x0000000482007844 */ /* 0x0003e20000000200 */
[----:B------:R-:W-:-:S02]  /*dc90*/  MOV R138, R138 ;  /* 0x0000008a008a7202 */ /* 0x000fc40000000f00 */
[----:B------:R-:W-:Y:S01]  /*dca0*/  F2FP.F16.F32.PACK_AB R8, R113, R112 ;  /* 0x000000707108723e */ /* 0x000fe200000000ff */
[----:B------:R-:W-:Y:S01]  /*dcb0*/  STSM.16.M88.4 [R134], R104 ;  /* 0x0000006886007844 */ /* 0x000fe20000000200 */
[----:B------:R-:W-:Y:S02]  /*dcc0*/  F2FP.F16.F32.PACK_AB R9, R96, R92 ;  /* 0x0000005c6009723e */ /* 0x000fe400000000ff */
[----:B------:R-:W-:Y:S02]  /*dcd0*/  F2FP.F16.F32.PACK_AB R10, R117, R116 ;  /* 0x00000074750a723e */ /* 0x000fe400000000ff */
[----:B------:R-:W-:Y:S02]  /*dce0*/  F2FP.F16.F32.PACK_AB R11, R153, R152 ;  /* 0x00000098990b723e */ /* 0x000fe400000000ff */
        /* <DEDUP_REMOVED lines=8> */
[----:B------:R-:W-:Y:S01]  /*dd70*/  LOP3.LUT R52, R52, R53, RZ, 0x3c, !PT ;  /* 0x0000003534347212 */ /* 0x000fe200078e3cff */
[----:B------:R2:W-:Y:S01]  /*dd80*/  STSM.16.M88.4 [R138], R8 ;  /* 0x000000088a007844 */ /* 0x0005e20000000200 */
[----:B------:R-:W-:-:S02]  /*dd90*/  IADD3 R53, P6, R114, 0xb000, RZ ;  /* 0x0000b00072357810 */ /* 0x000fc40007fde0ff */
[C---:B------:R-:W-:Y:S02]  /*dda0*/  IADD3 R45, P5, R114.reuse, 0xc000, RZ ;  /* 0x0000c000722d7810 */ /* 0x040fe40007fbe0ff */
[C---:B------:R-:W-:Y:S02]  /*ddb0*/  IADD3 R41, P4, R114.reuse, 0xd000, RZ ;  /* 0x0000d00072297810 */ /* 0x040fe40007f9e0ff */
[----:B------:R-:W-:Y:S02]  /*ddc0*/  IADD3 R37, P3, R114, 0xe000, RZ ;  /* 0x0000e00072257810 */ /* 0x000fe40007f7e0ff */
[----:B------:R-:W-:Y:S02]  /*ddd0*/  MOV R142, R142 ;  /* 0x0000008e008e7202 */ /* 0x000fe40000000f00 */
[----:B0-----:R-:W-:Y:S02]  /*dde0*/  F2FP.F16.F32.PACK_AB R122, R125, R124 ;  /* 0x0000007c7d7a723e */ /* 0x001fe400000000ff */
[----:B------:R-:W-:-:S02]  /*ddf0*/  F2FP.F16.F32.PACK_AB R123, R158, R157 ;  /* 0x0000009d9e7b723e */ /* 0x000fc400000000ff */
[----:B------:R-:W-:Y:S02]  /*de00*/  MOV R146, R146 ;  /* 0x0000009200927202 */ /* 0x000fe40000000f00 */
[----:B-1----:R-:W-:Y:S01]  /*de10*/  F2FP.F16.F32.PACK_AB R130, R133, R132 ;  /* 0x000000848582723e */ /* 0x002fe200000000ff */
[----:B------:R0:W-:Y:S01]  /*de20*/  STSM.16.M88.4 [R142], R120 ;  /* 0x000000788e007844 */ /* 0x0001e20000000200 */
[----:B------:R-:W-:Y:S02]  /*de30*/  F2FP.F16.F32.PACK_AB R131, R162, R161 ;  /* 0x000000a1a283723e */ /* 0x000fe400000000ff */
[----:B--2---:R-:W-:Y:S02]  /*de40*/  F2FP.F16.F32.PACK_AB R138, R141, R140 ;  /* 0x0000008c8d8a723e */ /* 0x004fe400000000ff */
        /* <DEDUP_REMOVED lines=10> */
[----:B------:R-:W-:Y:S02]  /*def0*/  F2FP.F16.F32.PACK_AB R6, R149, R148 ;  /* 0x000000949506723e */ /* 0x000fe400000000ff */
[----:B------:R-:W-:Y:S02]  /*df00*/  F2FP.F16.F32.PACK_AB R7, R151, R150 ;  /* 0x000000969707723e */ /* 0x000fe400000000ff */
[----:B------:R-:W-:Y:S02]  /*df10*/  SHF.R.U64 R44, R44, 0x3, RZ ;  /* 0x000000032c2c7819 */ /* 0x000fe400000012ff */
[----:B------:R-:W-:Y:S01]  /*df20*/  SHF.R.U64 R40, R40, 0x3, RZ ;  /* 0x0000000328287819 */ /* 0x000fe200000012ff */
[----:B------:R0:W-:Y:S01]  /*df30*/  STSM.16.M88.4 [R39], R4 ;  /* 0x0000000427007844 */ /* 0x0001e20000000200 */
[----:B------:R-:W-:Y:S02]  /*df40*/  SHF.R.U64 R36, R36, 0x3, RZ ;  /* 0x0000000324247819 */ /* 0x000fe400000012ff */
[----:B------:R-:W-:-:S02]  /*df50*/  SHF.R.U64 R20, R20, 0x3, RZ ;  /* 0x0000000314147819 */ /* 0x000fc400000012ff */
        /* <DEDUP_REMOVED lines=12> */
[----:B0-----:R-:W-:Y:S05]  /*e020*/  @P0 BRA `(.L_x_1818) ;  /* 0x0000000000b80947 */ /* 0x001fea0003800000 */
[----:B------:R-:W0:Y:S01]  /*e030*/  LDC R8, c[0x0][0xbe8] ;  /* 0x0002fa00ff087b82 */ /* 0x000e220000000800 */
[----:B------:R-:W-:Y:S01]  /*e040*/  VIADD R10, R185, UR40 ;  /* 0x00000028b90a7c36 */ /* 0x000fe20008000000 */
[----:B------:R-:W-:Y:S01]  /*e050*/  ULDC.64 UR8, c[0x0][0xb90] ;  /* 0x0002e40000087ab9 */ /* 0x000fe20000000a00 */
[----:B------:R-:W-:Y:S01]  /*e060*/  ULDC.64 UR10, c[0x0][0xb98] ;  /* 0x0002e600000a7ab9 */ /* 0x000fe20000000a00 */
[----:B------:R-:W-:Y:S01]  /*e070*/  UIMAD UR5, UR12, UR8, URZ ;  /* 0x000000080c0572a4 */ /* 0x000fe2000f8e023f */
[----:B------:R-:W-:Y:S01]  /*e080*/  IMAD.MOV.U32 R4, RZ, RZ, R10 ;  /* 0x000000ffff047224 */ /* 0x000fe200078e000a */
[----:B------:R-:W-:Y:S01]  /*e090*/  UIMAD.WIDE.U32 UR6, UR39, UR8, URZ ;  /* 0x00000008270672a5 */ /* 0x000fe2000f8e003f */
[----:B------:R-:W-:Y:S01]  /*e0a0*/  IMAD.MOV R9, RZ, RZ, -R17 ;  /* 0x000000ffff097224 */ /* 0x000fe200078e0a11 */
[----:B------:R-:W-:Y:S01]  /*e0b0*/  UIMAD UR5, UR39, UR9, UR5 ;  /* 0x00000009270572a4 */ /* 0x000fe2000f8e0205 */
[----:B------:R-:W-:Y:S01]  /*e0c0*/  VIADD R13, R16, UR40 ;  /* 0x00000028100d7c36 */ /* 0x000fe20008000000 */
[----:B------:R-:W-:-:S02]  /*e0d0*/  UIMAD UR8, UR13, UR10, URZ ;  /* 0x0000000a0d0872a4 */ /* 0x000fc4000f8e023f */
[----:B------:R-:W-:Y:S02]  /*e0e0*/  UIADD3 UR7, UR7, UR5, URZ ;  /* 0x0000000507077290 */ /* 0x000fe4000fffe03f */
[----:B------:R-:W-:Y:S02]  /*e0f0*/  UIMAD UR8, UR42, UR11, UR8 ;  /* 0x0000000b2a0872a4 */ /* 0x000fe4000f8e0208 */
[----:B------:R-:W-:Y:S01]  /*e100*/  UIMAD.WIDE.U32 UR6, UR42, UR10, UR6 ;  /* 0x0000000a2a0672a5 */ /* 0x000fe2000f8e0006 */
[----:B------:R-:W-:Y:S01]  /*e110*/  ULDC UR5, c[0x0][0xa88] ;  /* 0x0002a20000057ab9 */ /* 0x000fe20000000800 */
        /* <DEDUP_REMOVED lines=8> */
[C---:B------:R-:W-:Y:S02]  /*e1a0*/  IMAD R7, R8.reuse, R7, R10 ;  /* 0x0000000708077224 */ /* 0x040fe400078e020a */
[----:B------:R-:W-:Y:S02]  /*e1b0*/  IMAD.U32 R10, RZ, RZ, UR8 ;  /* 0x00000008ff0a7e24 */ /* 0x000fe4000f8e00ff */
[----:B------:R-:W-:Y:S01]  /*e1c0*/  IMAD R8, R8, UR5, RZ ;  /* 0x0000000508087c24 */ /* 0x000fe2000f8e02ff */
        /* <DEDUP_REMOVED lines=20> */
.L_x_1818:
[----:B------:R-:W1:Y:S01]  /*e310*/  LDC R15, c[0x0][0xbe8] ;  /* 0x0002fa00ff0f7b82 */ /* 0x000e620000000800 */
[----:B------:R-:W-:Y:S01]  /*e320*/  ULDC UR10, c[0x0][0xac8] ;  /* 0x0002b200000a7ab9 */ /* 0x000fe20000000800 */
[----:B------:R-:W-:Y:S01]  /*e330*/  ULDC.64 UR8, c[0x0][0xae8] ;  /* 0x0002ba0000087ab9 */ /* 0x000fe20000000a00 */
[----:B------:R-:W-:Y:S01]  /*e340*/  ISETP.GE.AND P0, PT, R191, UR10, PT ;  /* 0x0000000abf007c0c */ /* 0x000fe2000bf06270 */
[----:B------:R-:W5:Y:S01]  /*e350*/  LD.E.128 R112, desc[UR46][R114.64] ;  /* 0x0000002e72707980 */ /* 0x000f62000c101d00 */
[----:B------:R-:W-:Y:S02]  /*e360*/  ISETP.GE.AND P1, PT, R184, UR10, PT ;  /* 0x0000000ab8007c0c */ /* 0x000fe4000bf26270 */
[----:B0-----:R-:W-:Y:S01]  /*e370*/  SEL R3, RZ, 0xffffffff, P0 ;  /* 0xffffffffff037807 */ /* 0x001fe20000000000 */
[----:B------:R-:W5:Y:S01]  /*e380*/  LD.E.128 R88, desc[UR46][R88.64] ;  /* 0x0000002e58587980 */ /* 0x000f62000c101d00 */
[----:B------:R-:W-:Y:S02]  /*e390*/  ISETP.GE.AND P0, PT, R190, UR10, PT ;  /* 0x0000000abe007c0c */ /* 0x000fe4000bf06270 */
[----:B------:R-:W-:Y:S01]  /*e3a0*/  SEL R0, RZ, 0x1, P1 ;  /* 0x00000001ff007807 */ /* 0x000fe20000800000 */
[----:B------:R-:W-:Y:S01]  /*e3b0*/  IMAD.SHL.U32 R11, R3, 0x2, RZ ;  /* 0x00000002030b7824 */ /* 0x000fe200078e00ff */
[----:B------:R-:W5:Y:S04]  /*e3c0*/  LD.E.128 R84, desc[UR46][R84.64] ;  /* 0x0000002e54547980 */ /* 0x000f68000c101d00 */
[----:B------:R-:W5:Y:S04]  /*e3d0*/  LD.E.128 R80, desc[UR46][R80.64] ;  /* 0x0000002e50507980 */ /* 0x000f68000c101d00 */
[----:B------:R-:W5:Y:S01]  /*e3e0*/  LD.E.128 R76, desc[UR46][R76.64] ;  /* 0x0000002e4c4c7980 */ /* 0x000f62000c101d00 */
[----:B-1----:R-:W-:-:S03]  /*e3f0*/  ISETP.NE.AND P2, PT, R15, 0x1, PT ;  /* 0x000000010f00780c */ /* 0x002fc60003f45270 */
[----:B------:R-:W5:Y:S01]  /*e400*/  LD.E.128 R72, desc[UR46][R72.64] ;  /* 0x0000002e48487980 */ /* 0x000f62000c101d00 */
[----:B------:R-:W-:Y:S02]  /*e410*/  SEL R3, RZ, 0xffffffff, P0 ;  /* 0xffffffffff037807 */ /* 0x000fe40000000000 */
[----:B------:R-:W-:Y:S01]  /*e420*/  LOP3.LUT R0, R11, 0x2, R0, 0xe2, !PT ;  /* 0x000000020b007812 */ /* 0x000fe200078ee200 */
[----:B------:R-:W5:Y:S04]  /*e430*/  LD.E.128 R68, desc[UR46][R68.64] ;  /* 0x0000002e44447980 */ /* 0x000f68000c101d00 */
[----:B------:R-:W5:Y:S02]  /*e440*/  LD.E.128 R64, desc[UR46][R64.64] ;  /* 0x0000002e40407980 */ /* 0x000f64000c101d00 */
[----:B------:R-:W0:Y:S01]  /*e450*/  @P2 LDC R9, c[0x0][0xbec] ;  /* 0x0002fb00ff092b82 */ /* 0x000e220000000800 */
[----:B------:R-:W-:Y:S01]  /*e460*/  IMAD.SHL.U32 R3, R3, 0x4, RZ ;  /* 0x0000000403037824 */ /* 0x000fe200078e00ff */
[----:B------:R-:W-:Y:S01]  /*e470*/  ISETP.GE.AND P0, PT, R189, UR10, PT ;  /* 0x0000000abd007c0c */ /* 0x000fe2000bf06270 */
[----:B------:R-:W5:Y:S04]  /*e480*/  LD.E.128 R60, desc[UR46][R60.64] ;  /* 0x0000002e3c3c7980 */ /* 0x000f68000c101d00 */
[----:B------:R-:W5:Y:S01]  /*e490*/  LD.E.128 R56, desc[UR46][R56.64] ;  /* 0x0000002e38387980 */ /* 0x000f62000c101d00 */
[----:B------:R-:W1:Y:S01]  /*e4a0*/  @P2 LDC R11, c[0x0][0xbf0] ;  /* 0x0002fc00ff0b2b82 */ /* 0x000e620000000800 */
[----:B------:R-:W-:Y:S01]  /*e4b0*/  LOP3.LUT R3, R3, 0x4, R0, 0xe2, !PT ;  /* 0x0000000403037812 */ /* 0x000fe200078ee200 */
[----:B------:R-:W-:Y:S01]  /*e4c0*/  IMAD R0, R210, 0x20, R211 ;  /* 0x00000020d2007824 */ /* 0x000fe200078e02d3 */
[----:B------:R-:W-:Y:S01]  /*e4d0*/  SEL R8, RZ, 0xffffffff, P0 ;  /* 0xffffffffff087807 */ /* 0x000fe20000000000 */
[----:B------:R-:W5:Y:S01]  /*e4e0*/  LD.E.128 R52, desc[UR46][R52.64] ;  /* 0x0000002e34347980 */ /* 0x000f62000c101d00 */
[----:B------:R-:W-:Y:S01]  /*e4f0*/  ISETP.GE.AND P0, PT, R188, UR10, PT ;  /* 0x0000000abc007c0c */ /* 0x000fe2000bf06270 */
[----:B------:R-:W-:Y:S01]  /*e500*/  UIMAD UR5, UR12, UR8, URZ ;  /* 0x000000080c0572a4 */ /* 0x000fe2000f8e023f */
[----:B------:R-:W-:Y:S01]  /*e510*/  VIADD R14, R0, UR40 ;  /* 0x00000028000e7c36 */ /* 0x000fe20008000000 */
[----:B------:R-:W5:Y:S01]  /*e520*/  LD.E.128 R44, desc[UR46][R44.64] ;  /* 0x0000002e2c2c7980 */ /* 0x000f62000c101d00 */
[----:B------:R-:W-:Y:S01]  /*e530*/  SEL R0, RZ, 0xffffffff, P0 ;  /* 0xffffffffff007807 */ /* 0x000fe20000000000 */
[----:B------:R-:W-:Y:S01]  /*e540*/  UIMAD.WIDE.U32 UR6, UR39, UR8, URZ ;  /* 0x00000008270672a5 */ /* 0x000fe2000f8e003f */
[----:B------:R-:W-:Y:S01]  /*e550*/  IMAD.SHL.U32 R8, R8, 0x8, RZ ;  /* 0x0000000808087824 */ /* 0x000fe200078e00ff */
[----:B------:R-:W-:Y:S01]  /*e560*/  UIMAD UR5, UR39, UR9, UR5 ;  /* 0x00000009270572a4 */ /* 0x000fe2000f8e0205 */
[----:B------:R-:W5:Y:S01]  /*e570*/  LD.E.128 R40, desc[UR46][R40.64] ;  /* 0x0000002e28287980 */ /* 0x000f62000c101d00 */
[----:B------:R-:W-:Y:S01]  /*e580*/  IMAD.SHL.U32 R13, R0, 0x10, RZ ;  /* 0x00000010000d7824 */ /* 0x000fe200078e00ff */
[----:B------:R-:W-:Y:S01]  /*e590*/  ULDC.64 UR8, c[0x0][0xaf0] ;  /* 0x0002bc0000087ab9 */ /* 0x000fe20000000a00 */
[----:B0-----:R-:W-:Y:S01]  /*e5a0*/  @P2 IMAD.HI.U32 R0, R14, R9, RZ ;  /* 0x000000090e002227 */ /* 0x001fe200078e00ff */
[----:B------:R-:W-:Y:S01]  /*e5b0*/  UIADD3 UR7, UR7, UR5, URZ ;  /* 0x0000000507077290 */ /* 0x000fe2000fffe03f */
[----:B------:R-:W-:Y:S01]  /*e5c0*/  LOP3.LUT R8, R8, 0x8, R3, 0xe2, !PT ;  /* 0x0000000808087812 */ /* 0x000fe200078ee203 */
[----:B------:R-:W-:Y:S01]  /*e5d0*/  UIMAD UR5, UR13, UR8, URZ ;  /* 0x000000080d0572a4 */ /* 0x000fe2000f8e023f */
[----:B------:R-:W-:Y:S01]  /*e5e0*/  IMAD.MOV.U32 R3, RZ, RZ, R14 ;  /* 0x000000ffff037224 */ /* 0x000fe200078e000e */
[----:B------:R-:W-:Y:S01]  /*e5f0*/  UIMAD.WIDE.U32 UR6, UR42, UR8, UR6 ;  /* 0x000000082a0672a5 */ /* 0x000fe2000f8e0006 */
[----:B------:R-:W5:Y:S01]  /*e600*/  LD.E.128 R36, desc[UR46][R36.64] ;  /* 0x0000002e24247980 */ /* 0x000f62000c101d00 */
[----:B-1----:R-:W-:Y:S01]  /*e610*/  @P2 SHF.R.U32.HI R3, RZ, R11, R0 ;  /* 0x0000000bff032219 */ /* 0x002fe20000011600 */
[----:B------:R-:W-:Y:S01]  /*e620*/  UIMAD UR5, UR42, UR9, UR5 ;  /* 0x000000092a0572a4 */ /* 0x000fe2000f8e0205 */
[----:B------:R-:W-:Y:S01]  /*e630*/  LOP3.LUT R10, R13, 0x10, R8, 0xe2, !PT ;  /* 0x000000100d0a7812 */ /* 0x000fe200078ee208 */
[----:B------:R0:W5:Y:S01]  /*e640*/  LD.E.128 R4, desc[UR46][R20.64] ;  /* 0x0000002e14047980 */ /* 0x000162000c101d00 */
[--C-:B------:R-:W-:Y:S01]  /*e650*/  SHF.R.S32.HI R11, RZ, 0x1f, R3.reuse ;  /* 0x0000001fff0b7819 */ /* 0x100fe20000011403 */
[----:B------:R-:W-:Y:S01]  /*e660*/  UIADD3 UR5, UR7, UR5, URZ ;  /* 0x0000000507057290 */ /* 0x000fe2000fffe03f */
[----:B------:R-:W-:Y:S01]  /*e670*/  ISETP.GE.AND P0, PT, R187, UR10, PT ;  /* 0x0000000abb007c0c */ /* 0x000fe2000bf06270 */
[----:B------:R-:W-:Y:S01]  /*e680*/  IMAD.U32 R8, RZ, RZ, UR6 ;  /* 0x00000006ff087e24 */ /* 0x000fe2000f8e00ff */
[----:B------:R-:W5:Y:S01]  /*e690*/  LD.E.128 R116, desc[UR46][R118.64] ;  /* 0x0000002e76747980 */ /* 0x000f62000c101d00 */
[----:B------:R-:W-:Y:S01]  /*e6a0*/  IMAD.U32 R9, RZ, RZ, UR7 ;  /* 0x00000007ff097e24 */ /* 0x000fe2000f8e00ff */
[----:B------:R-:W-:Y:S01]  /*e6b0*/  ULDC.64 UR6, c[0x0][0xae0] ;  /* 0x0002b80000067ab9 */ /* 0x000fe20000000a00 */
[----:B------:R-:W-:Y:S01]  /*e6c0*/  IMAD.MOV R13, RZ, RZ, -R3 ;  /* 0x000000ffff0d7224 */ /* 0x000fe200078e0a03 */
[----:B------:R-:W-:Y:S01]  /*e6d0*/  SEL R0, RZ, 0xffffffff, P0 ;  /* 0xffffffffff007807 */ /* 0x000fe20000000000 */
[----:B------:R-:W-:Y:S01]  /*e6e0*/  IMAD R12, R11, UR6, RZ ;  /* 0x000000060b0c7c24 */ /* 0x000fe2000f8e02ff */
[----:B------:R-:W-:Y:S01]  /*e6f0*/  @!PT LDS RZ, [RZ] ;  /* 0x00000000fffff984 */ /* 0x000fe20000000800 */
[----:B------:R-:W-:Y:S01]  /*e700*/  @!PT LDS RZ, [RZ] ;  /* 0x00000000fffff984 */ /* 0x000fe20000000800 */
[----:B------:R-:W-:Y:S01]  /*e710*/  @!PT LDS RZ, [RZ] ;  /* 0x00000000fffff984 */ /* 0x000fe20000000800 */
[----:B------:R-:W-:Y:S01]  /*e720*/  @!PT LDS RZ, [RZ] ;  /* 0x00000000fffff984 */ /* 0x000fe20000000800 */
[----:B------:R1:W-:Y:S06]  /*e730*/  MEMBAR.ALL.CTA ;  /* 0x0000000000007992 */ /* 0x0003ec0000008000 */
[----:B-1----:R-:W1:Y:S01]  /*e740*/  FENCE.VIEW.ASYNC.S ;  /* 0x00000000000073c6 */ /* 0x002e620000000000 */
[----:B------:R-:W-:Y:S01]  /*e750*/  IMAD R11, R15, R13, R14 ;  /* 0x0000000d0f0b7224 */ /* 0x000fe200078e020e */
[----:B------:R-:W-:Y:S01]  /*e760*/  ISETP.GE.AND P0, PT, R214, UR10, PT ;  /* 0x0000000ad6007c0c */ /* 0x000fe2000bf06270 */
[----:B------:R-:W-:Y:S01]  /*e770*/  IMAD.U32 R9, RZ, RZ, UR5 ;  /* 0x00000005ff097e24 */ /* 0x000fe2000f8e00ff */
[----:B------:R-:W-:Y:S01]  /*e780*/  ULDC UR8, c[0x0][0xa88] ;  /* 0x0002a20000087ab9 */ /* 0x000fe20000000800 */
[----:B0-----:R-:W-:Y:S01]  /*e790*/  IMAD.SHL.U32 R21, R0, 0x20, RZ ;  /* 0x0000002000157824 */ /* 0x001fe200078e00ff */
[----:B------:R-:W-:Y:S01]  /*e7a0*/  SHF.R.S32.HI R0, RZ, 0x1f, R11 ;  /* 0x0000001fff007819 */ /* 0x000fe2000001140b */
[C---:B------:R-:W-:Y:S01]  /*e7b0*/  IMAD R13, R3.reuse, UR7, R12 ;  /* 0x00000007030d7c24 */ /* 0x040fe2000f8e020c */
[----:B------:R-:W-:Y:S01]  /*e7c0*/  UIADD3 UR5, UR43, 0x28c20, URZ ;  /* 0x00028c202b057890 */ /* 0x000fe2000fffe03f */
[----:B------:R-:W-:Y:S01]  /*e7d0*/  IMAD.WIDE.U32 R8, R3, UR6, R8 ;  /* 0x0000000603087c25 */ /* 0x000fe2000f8e0008 */
[----:B------:R-:W-:Y:S01]  /*e7e0*/  ULDC.64 UR6, c[0x0][0xad8] ;  /* 0x0002b60000067ab9 */ /* 0x000fe20000000a00 */
[----:B------:R-:W-:Y:S01]  /*e7f0*/  SEL R3, RZ, 0x40, P0 ;  /* 0x00000040ff037807 */ /* 0x000fe20000000000 */
[----:B------:R-:W-:Y:S01]  /*e800*/  UPRMT UR5, URZ, 0x654, UR5 ;  /* 0x000006543f057896 */ /* 0x000fe20008000005 */
[----:B------:R-:W-:Y:S01]  /*e810*/  IMAD.IADD R9, R9, 0x1, R13 ;  /* 0x0000000109097824 */ /* 0x000fe200078e020d */
[----:B------:R-:W-:Y:S01]  /*e820*/  ISETP.GE.AND P0, PT, R213, UR10, PT ;  /* 0x0000000ad5007c0c */ /* 0x000fe2000bf06270 */
[----:B------:R-:W-:Y:S01]  /*e830*/  IMAD R0, R0, UR6, RZ ;  /* 0x0000000600007c24 */ /* 0x000fe2000f8e02ff */
[----:B------:R-:W-:Y:S01]  /*e840*/  LOP3.LUT R10, R21, 0x20, R10, 0xe2, !PT ;  /* 0x00000020150a7812 */ /* 0x000fe200078ee20a */
[----:B------:R-:W-:Y:S01]  /*e850*/  VIADD R28, R211, UR40 ;  /* 0x00000028d31c7c36 */ /* 0x000fe20008000000 */
[----:B------:R-:W-:Y:S01]  /*e860*/  BSSY B1, `(.L_x_1819) ;  /* 0x000002f000017945 */ /* 0x000fe20003800000 */
[----:B------:R-:W-:Y:S01]  /*e870*/  IMAD R29, R15, UR8, RZ ;  /* 0x000000080f1d7c24 */ /* 0x000fe2000f8e02ff */
[----:B------:R-:W-:Y:S01]  /*e880*/  LOP3.LUT R3, R10, R3, RZ, 0xfc, !PT ;  /* 0x000000030a037212 */ /* 0x000fe200078efcff */
[C---:B------:R-:W-:Y:S01]  /*e890*/  IMAD R13, R11.reuse, UR7, R0 ;  /* 0x000000070b0d7c24 */ /* 0x040fe2000f8e0200 */
[----:B------:R-:W-:Y:S01]  /*e8a0*/  SEL R0, RZ, 0x80, P0 ;  /* 0x00000080ff007807 */ /* 0x000fe20000000000 */
[----:B------:R-:W-:Y:S01]  /*e8b0*/  IMAD.WIDE.U32 R8, R11, UR6, R8 ;  /* 0x000000060b087c25 */ /* 0x000fe2000f8e0008 */
[----:B------:R-:W-:Y:S01]  /*e8c0*/  ISETP.GE.AND P0, PT, R28, R29, PT ;  /* 0x0000001d1c00720c */ /* 0x000fe20003f06270 */
[----:B------:R-:W-:Y:S01]  /*e8d0*/  ULDC.64 UR6, c[0x0][0xa80] ;  /* 0x0002a00000067ab9 */ /* 0x000fe20000000a00 */
[----:B-1----:R-:W-:Y:S01]  /*e8e0*/  SYNCS.ARRIVE.TRANS64.RED.A1T0 RZ, [UR5], RZ ;  /* 0x000000ffffff79a7 */ /* 0x002fe20008100405 */
[----:B------:R-:W-:Y:S01]  /*e8f0*/  IMAD.IADD R9, R9, 0x1, R13 ;  /* 0x0000000109097824 */ /* 0x000fe200078e020d */
[----:B------:R-:W-:-:S02]  /*e900*/  LEA R26, P1, R8, UR6, 0x1 ;  /* 0x00000006081a7c11 */ /* 0x000fc4000f8208ff */
[----:B------:R-:W-:Y:S02]  /*e910*/  LOP3.LUT R0, R3, R0, RZ, 0xfc, !PT ;  /* 0x0000000003007212 */ /* 0x000fe400078efcff */
[----:B------:R-:W-:Y:S01]  /*e920*/  LEA.HI.X R27, R8, UR7, R9, 0x1, P1 ;  /* 0x00000007081b7c11 */ /* 0x000fe200088f0c09 */
[----:B------:R0:W1:Y:S04]  /*e930*/  SHFL.IDX PT, R10, R26, RZ, 0x181f ;  /* 0x00181fff1a0a7589 */ /* 0x00006800000e0000 */
[----:B------:R0:W2:Y:S01]  /*e940*/  SHFL.IDX PT, R11, R27, RZ, 0x181f ;  /* 0x00181fff1b0b7589 */ /* 0x0000a200000e0000 */
        /* <DEDUP_REMOVED lines=22> */
[-C--:B--2---:R-:W-:Y:S02]  /*eab0*/  @!P1 LEA R12, P6, R187, R10.reuse, 0x1 ;  /* 0x0000000abb0c9211 */ /* 0x084fe400078c08ff */
        /* <DEDUP_REMOVED lines=9> */
.L_x_1820:
[----:B------:R-:W-:Y:S05]  /*eb50*/  BSYNC B1 ;  /* 0x0000000000017941 */ /* 0x000fea0003800000 */
.L_x_1819:
[----:B---3-5:R-:W-:Y:S01]  /*eb60*/  VIADD R4, R28, 0x20 ;  /* 0x000000201c047836 */ /* 0x028fe20000000000 */
[----:B------:R4:W3:Y:S04]  /*eb70*/  SHFL.IDX PT, R7, R27, 0x1, 0x181f ;  /* 0x00381f001b077f89 */ /* 0x0008e800000e0000 */
        /* <DEDUP_REMOVED lines=19> */
[-C--:B------:R-:W-:Y:S02]  /*ecb0*/  @!P2 LEA.HI.X R13, R189, R7.reuse, R221, 0x1, P5 ;  /* 0x00000007bd0da211 */ /* 0x080fe400028f0cdd */
[CC--:B------:R-:W-:Y:S02]  /*ecc0*/  @!P0 LEA R14, P3, R187.reuse, R6.reuse, 0x1 ;  /* 0x00000006bb0e8211 */ /* 0x0c0fe400078608ff */
[-C--:B0-----:R-:W-:Y:S01]  /*ecd0*/  @!P1 LEA R4, P6, R188, R6.reuse, 0x1 ;  /* 0x00000006bc049211 */ /* 0x081fe200078c08ff */
[----:B------:R4:W-:Y:S01]  /*ece0*/  @!P2 ST.E.128 desc[UR46][R12.64], R64 ;  /* 0x000000400c00a985 */ /* 0x0009e2000c101d2e */
[----:B------:R-:W-:Y:S02]  /*ecf0*/  @P4 LEA R20, P5, R214, R6, 0x1 ;  /* 0x00000006d6144211 */ /* 0x000fe400078a08ff */
[-C--:B------:R-:W-:Y:S02]  /*ed00*/  @!P1 LEA.HI.X R5, R188, R7.reuse, R220, 0x1, P6 ;  /* 0x00000007bc059211 */ /* 0x080fe400030f0cdc */
[----:B------:R-:W-:-:S02]  /*ed10*/  @!P0 LEA.HI.X R15, R187, R7, R219, 0x1, P3 ;  /* 0x00000007bb0f8211 */ /* 0x000fc400018f0cdb */
        /* <DEDUP_REMOVED lines=10> */
.L_x_1817:
[----:B------:R-:W0:Y:S01]  /*edc0*/  LDC R10, c[0x0][0xbe8] ;  /* 0x0002fa00ff0a7b82 */ /* 0x000e220000000800 */
[----:B------:R-:W-:Y:S01]  /*edd0*/  ISETP.GE.AND P2, PT, R216, 0x40, PT ;  /* 0x00000040d800780c */ /* 0x000fe20003f46270 */
[----:B------:R-:W-:Y:S01]  /*ede0*/  ULDC UR12, c[0x0][0xac8] ;  /* 0x0002b200000c7ab9 */ /* 0x000fe20000000800 */
[----:B------:R-:W-:Y:S01]  /*edf0*/  IMAD R0, R210, 0x20, R211 ;  /* 0x00000020d2007824 */ /* 0x000fe200078e02d3 */
[----:B------:R-:W-:Y:S01]  /*ee00*/  ISETP.GE.AND P4, PT, R184, UR12, PT ;  /* 0x0000000cb8007c0c */ /* 0x000fe2000bf86270 */
[----:B------:R-:W-:Y:S01]  /*ee10*/  USHF.R.S32.HI UR8, URZ, 0x1f, UR39 ;  /* 0x0000001f3f087899 */ /* 0x000fe20008011427 */
[----:B------:R-:W-:Y:S01]  /*ee20*/  ISETP.GE.AND P3, PT, R191, UR12, PT ;  /* 0x0000000cbf007c0c */ /* 0x000fe2000bf66270 */
[----:B------:R-:W-:Y:S01]  /*ee30*/  USHF.R.S32.HI UR9, URZ, 0x1f, UR42 ;  /* 0x0000001f3f097899 */ /* 0x000fe2000801142a */
[----:B------:R-:W-:Y:S01]  /*ee40*/  BSSY B1, `(.L_x_1822) ;  /* 0x0000031000017945 */ /* 0x000fe20003800000 */
[----:B------:R-:W-:Y:S01]  /*ee50*/  ISETP.GE.AND P1, PT, R190, UR12, PT ;  /* 0x0000000cbe007c0c */ /* 0x000fe2000bf26270 */
[----:B------:R-:W-:Y:S01]  /*ee60*/  VIADD R8, R0, UR40 ;  /* 0x0000002800087c36 */ /* 0x000fe20008000000 */
[----:B------:R-:W-:-:S02]  /*ee70*/  SEL R12, RZ, 0x1, P4 ;  /* 0x00000001ff0c7807 */ /* 0x000fc40002000000 */
[----:B------:R-:W-:Y:S02]  /*ee80*/  SEL R13, RZ, 0xffffffff, P3 ;  /* 0xffffffffff0d7807 */ /* 0x000fe40001800000 */
[----:B0-----:R-:W-:-:S13]  /*ee90*/  ISETP.NE.AND P0, PT, R10, 0x1, PT ;  /* 0x000000010a00780c */ /* 0x001fda0003f05270 */
[----:B------:R-:W0:Y:S08]  /*eea0*/  @P0 LDC R9, c[0x0][0xbec] ;  /* 0x0002fb00ff090b82 */ /* 0x000e300000000800 */
[----:B------:R-:W1:Y:S01]  /*eeb0*/  @P0 LDC R11, c[0x0][0xbf0] ;  /* 0x0002fc00ff0b0b82 */ /* 0x000e620000000800 */
[----:B------:R-:W-:Y:S05]  /*eec0*/  @P2 BRA `(.L_x_1823) ;  /* 0x0000000000a02947 */ /* 0x000fea0003800000 */
[----:B------:R-:W2:Y:S01]  /*eed0*/  S2R R6, SR_TID.X ;  /* 0x0000000000067919 */ /* 0x000ea20000002100 */
[----:B------:R-:W3:Y:S01]  /*eee0*/  LDC R5, c[0x0][0xbe8] ;  /* 0x0002fa00ff057b82 */ /* 0x000ee20000000800 */
[----:B------:R-:W-:Y:S01]  /*eef0*/  IMAD.U32 R7, RZ, RZ, UR40 ;  /* 0x00000028ff077e24 */ /* 0x000fe2000f8e00ff */
[----:B------:R-:W-:Y:S02]  /*ef00*/  ULDC UR5, c[0x0][0xa88] ;  /* 0x0002a20000057ab9 */ /* 0x000fe40000000800 */
[----:B---3--:R-:W-:Y:S02]  /*ef10*/  IMAD R3, R5, UR5, RZ ;  /* 0x0000000505037c24 */ /* 0x008fe4000f8e02ff */
[----:B--2---:R-:W-:-:S04]  /*ef20*/  IADD3 R6, R7, -0x80, R6 ;  /* 0xffffff8007067810 */ /* 0x004fc80007ffe006 */
[----:B------:R-:W-:-:S13]  /*ef30*/  ISETP.GE.AND P2, PT, R6, R3, PT ;  /* 0x000000030600720c */ /* 0x000fda0003f46270 */
[----:B------:R-:W-:Y:S05]  /*ef40*/  @P2 BRA `(.L_x_1823) ;  /* 0x0000000000802947 */ /* 0x000fea0003800000 */
[----:B------:R-:W-:Y:S01]  /*ef50*/  ISETP.NE.AND P2, PT, R5, 0x1, PT ;  /* 0x000000010500780c */ /* 0x000fe20003f45270 */
[----:B------:R-:W-:Y:S01]  /*ef60*/  ULDC.64 UR10, c[0x0][0xb90] ;  /* 0x0002e400000a7ab9 */ /* 0x000fe20000000a00 */
[----:B------:R-:W-:Y:S01]  /*ef70*/  IMAD.MOV.U32 R4, RZ, RZ, R6 ;  /* 0x000000ffff047224 */ /* 0x000fe200078e0006 */
[----:B------:R-:W-:Y:S02]  /*ef80*/  UIMAD UR5, UR8, UR10, URZ ;  /* 0x0000000a080572a4 */ /* 0x000fe4000f8e023f */
[----:B------:R-:W-:Y:S02]  /*ef90*/  UIMAD.WIDE.U32 UR6, UR39, UR10, URZ ;  /* 0x0000000a270672a5 */ /* 0x000fe4000f8e003f */
[----:B------:R-:W-:-:S03]  /*efa0*/  UIMAD UR5, UR39, UR11, UR5 ;  /* 0x0000000b270572a4 */ /* 0x000fc6000f8e0205 */
[----:B------:R-:W-:Y:S01]  /*efb0*/  ULDC.64 UR10, c[0x0][0xb98] ;  /* 0x0002e600000a7ab9 */ /* 0x000fe20000000a00 */
[----:B------:R-:W-:Y:S02]  /*efc0*/  UIADD3 UR7, UR7, UR5, URZ ;  /* 0x0000000507077290 */ /* 0x000fe4000fffe03f */
[----:B------:R-:W2:Y:S01]  /*efd0*/  @P2 LDC R3, c[0x0][0xbec] ;  /* 0x0002fb00ff032b82 */ /* 0x000ea20000000800 */
[----:B------:R-:W-:Y:S02]  /*efe0*/  UIMAD UR5, UR9, UR10, URZ ;  /* 0x0000000a090572a4 */ /* 0x000fe4000f8e023f */
[----:B------:R-:W-:Y:S02]  /*eff0*/  UIMAD.WIDE.U32 UR6, UR42, UR10, UR6 ;  /* 0x0000000a2a0672a5 */ /* 0x000fe4000f8e0006 */
[----:B------:R-:W-:-:S03]  /*f000*/  UIMAD UR5, UR42, UR11, UR5 ;  /* 0x0000000b2a0572a4 */ /* 0x000fc6000f8e0205 */
[----:B------:R-:W3:Y:S01]  /*f010*/  @P2 LDC R7, c[0x0][0xbf0] ;  /* 0x0002fc00ff072b82 */ /* 0x000ee20000000800 */
[----:B------:R-:W-:Y:S01]  /*f020*/  ULDC.64 UR10, c[0x0][0xb88] ;  /* 0x0002e200000a7ab9 */ /* 0x000fe20000000a00 */
[----:B--2---:R-:W-:-:S05]  /*f030*/  @P2 IMAD.HI.U32 R0, R6, R3, RZ ;  /* 0x0000000306002227 */ /* 0x004fca00078e00ff */
[----:B---3--:R-:W-:-:S05]  /*f040*/  @P2 SHF.R.U32.HI R4, RZ, R7, R0 ;  /* 0x00000007ff042219 */ /* 0x008fca0000011600 */
[----:B------:R-:W-:-:S04]  /*f050*/  IMAD.MOV R3, RZ, RZ, -R4 ;  /* 0x000000ffff037224 */ /* 0x000fc800078e0a04 */
[----:B------:R-:W-:Y:S01]  /*f060*/  IMAD R3, R5, R3, R6 ;  /* 0x0000000305037224 */ /* 0x000fe200078e0206 */
[----:B------:R-:W-:Y:S01]  /*f070*/  SHF.R.S32.HI R5, RZ, 0x1f, R4 ;  /* 0x0000001fff057819 */ /* 0x000fe20000011404 */
[----:B------:R-:W-:Y:S01]  /*f080*/  IMAD.U32 R6, RZ, RZ, UR5 ;  /* 0x00000005ff067e24 */ /* 0x000fe2000f8e00ff */
        /* <DEDUP_REMOVED lines=12> */
.L_x_1823:
[----:B------:R-:W-:Y:S05]  /*f150*/  BSYNC B1 ;  /* 0x0000000000017941 */ /* 0x000fea0003800000 */
.L_x_1822:
[----:B------:R-:W-:Y:S01]  /*f160*/  SEL R0, RZ, 0xffffffff, P1 ;  /* 0xffffffffff007807 */ /* 0x000fe20000800000 */
[----:B------:R-:W-:Y:S01]  /*f170*/  ULDC.64 UR10, c[0x0][0xae8] ;  /* 0x0002ba00000a7ab9 */ /* 0x000fe20000000a00 */
[----:B------:R-:W-:Y:S01]  /*f180*/  IMAD.SHL.U32 R13, R13, 0x2, RZ ;  /* 0x000000020d0d7824 */ /* 0x000fe200078e00ff */
[----:B------:R-:W-:Y:S01]  /*f190*/  UIMAD UR5, UR8, UR10, URZ ;  /* 0x0000000a080572a4 */ /* 0x000fe2000f8e023f */
[----:B------:R-:W-:Y:S01]  /*f1a0*/  ISETP.GE.AND P1, PT, R189, UR12, PT ;  /* 0x0000000cbd007c0c */ /* 0x000fe2000bf26270 */
[----:B------:R-:W-:Y:S01]  /*f1b0*/  IMAD.SHL.U32 R5, R0, 0x4, RZ ;  /* 0x0000000400057824 */ /* 0x000fe200078e00ff */
[----:B------:R-:W-:Y:S01]  /*f1c0*/  UIMAD.WIDE.U32 UR6, UR39, UR10, URZ ;  /* 0x0000000a270672a5 */ /* 0x000fe2000f8e003f */
[----:B0-----:R-:W-:Y:S01]  /*f1d0*/  @P0 IMAD.HI.U32 R0, R8, R9, RZ ;  /* 0x0000000908000227 */ /* 0x001fe200078e00ff */
[----:B------:R-:W-:Y:S01]  /*f1e0*/  UIMAD UR5, UR39, UR11, UR5 ;  /* 0x0000000b270572a4 */ /* 0x000fe2000f8e0205 */
[----:B------:R-:W-:Y:S01]  /*f1f0*/  LOP3.LUT R12, R13, 0x2, R12, 0xe2, !PT ;  /* 0x000000020d0c7812 */ /* 0x000fe200078ee20c */
[----:B------:R-:W-:Y:S01]  /*f200*/  BSSY B1, `(.L_x_1824) ;  /* 0x0000055000017945 */ /* 0x000fe20003800000 */
[----:B--2---:R-:W-:Y:S01]  /*f210*/  IMAD.MOV.U32 R3, RZ, RZ, R8 ;  /* 0x000000ffff037224 */ /* 0x004fe200078e0008 */
[----:B-1----:R-:W-:Y:S01]  /*f220*/  @P0 SHF.R.U32.HI R3, RZ, R11, R0 ;  /* 0x0000000bff030219 */ /* 0x002fe20000011600 */
[----:B------:R-:W-:Y:S01]  /*f230*/  ULDC.64 UR10, c[0x0][0xaf0] ;  /* 0x0002bc00000a7ab9 */ /* 0x000fe20000000a00 */
[----:B------:R-:W-:Y:S01]  /*f240*/  SEL R0, RZ, 0xffffffff, P1 ;  /* 0xffffffffff007807 */ /* 0x000fe20000800000 */
[----:B------:R-:W-:Y:S01]  /*f250*/  UIADD3 UR7, UR7, UR5, URZ ;  /* 0x0000000507077290 */ /* 0x000fe2000fffe03f */
[----:B------:R-:W-:Y:S01]  /*f260*/  LOP3.LUT R12, R5, 0x4, R12, 0xe2, !PT ;  /* 0x00000004050c7812 */ /* 0x000fe200078ee20c */
[----:B------:R-:W-:Y:S01]  /*f270*/  UIMAD UR5, UR9, UR10, URZ ;  /* 0x0000000a090572a4 */ /* 0x000fe2000f8e023f */
[----:B------:R-:W-:Y:S01]  /*f280*/  ISETP.GE.AND P1, PT, R188, UR12, PT ;  /* 0x0000000cbc007c0c */ /* 0x000fe2000bf26270 */
[----:B------:R-:W-:Y:S01]  /*f290*/  UIMAD.WIDE.U32 UR6, UR42, UR10, UR6 ;  /* 0x0000000a2a0672a5 */ /* 0x000fe2000f8e0006 */
[----:B------:R-:W-:Y:S01]  /*f2a0*/  IMAD.SHL.U32 R5, R0, 0x8, RZ ;  /* 0x0000000800057824 */ /* 0x000fe200078e00ff */
[----:B------:R-:W-:Y:S01]  /*f2b0*/  UIMAD UR5, UR42, UR11, UR5 ;  /* 0x0000000b2a0572a4 */ /* 0x000fe2000f8e0205 */
[--C-:B------:R-:W-:Y:S01]  /*f2c0*/  SHF.R.S32.HI R0, RZ, 0x1f, R3.reuse ;  /* 0x0000001fff007819 */ /* 0x100fe20000011403 */
[----:B------:R-:W-:Y:S01]  /*f2d0*/  IMAD.MOV R7, RZ, RZ, -R3 ;  /* 0x000000ffff077224 */ /* 0x000fe200078e0a03 */
[----:B------:R-:W-:Y:S01]  /*f2e0*/  ISETP.GE.AND P0, PT, R187, UR12, PT ;  /* 0x0000000cbb007c0c */ /* 0x000fe2000bf06270 */
[----:B------:R-:W-:Y:S01]  /*f2f0*/  UIADD3 UR5, UR7, UR5, URZ ;  /* 0x0000000507057290 */ /* 0x000fe2000fffe03f */
[----:B------:R-:W-:Y:S01]  /*f300*/  LOP3.LUT R12, R5, 0x8, R12, 0xe2, !PT ;  /* 0x00000008050c7812 */ /* 0x000fe200078ee20c */
[----:B------:R-:W-:Y:S01]  /*f310*/  IMAD.U32 R4, RZ, RZ, UR6 ;  /* 0x00000006ff047e24 */ /* 0x000fe2000f8e00ff */
[----:B------:R-:W-:Y:S01]  /*f320*/  SEL R6, RZ, 0xffffffff, P1 ;  /* 0xffffffffff067807 */ /* 0x000fe20000800000 */
[----:B------:R-:W-:Y:S01]  /*f330*/  IMAD.U32 R5, RZ, RZ, UR7 ;  /* 0x00000007ff057e24 */ /* 0x000fe2000f8e00ff */
[----:B------:R-:W-:Y:S01]  /*f340*/  ULDC.64 UR6, c[0x0][0xae0] ;  /* 0x0002b80000067ab9 */ /* 0x000fe20000000a00 */
[----:B------:R-:W-:Y:S01]  /*f350*/  IMAD R7, R10, R7, R8 ;  /* 0x000000070a077224 */ /* 0x000fe200078e0208 */
[----:B------:R-:W-:Y:S01]  /*f360*/  SEL R8, RZ, 0xffffffff, P0 ;  /* 0xffffffffff087807 */ /* 0x000fe20000000000 */
[----:B------:R-:W-:Y:S01]  /*f370*/  IMAD R0, R0, UR6, RZ ;  /* 0x0000000600007c24 */ /* 0x000fe2000f8e02ff */
[----:B------:R-:W-:Y:S01]  /*f380*/  ISETP.GE.AND P0, PT, R214, UR12, PT ;  /* 0x0000000cd6007c0c */ /* 0x000fe2000bf06270 */
[----:B------:R-:W-:Y:S01]  /*f390*/  IMAD.U32 R5, RZ, RZ, UR5 ;  /* 0x00000005ff057e24 */ /* 0x000fe2000f8e00ff */
[----:B------:R-:W-:Y:S01]  /*f3a0*/  ULDC UR5, c[0x0][0xa88] ;  /* 0x0002a20000057ab9 */ /* 0x000fe20000000800 */
[----:B------:R-:W-:Y:S01]  /*f3b0*/  IMAD.SHL.U32 R11, R6, 0x10, RZ ;  /* 0x00000010060b7824 */ /* 0x000fe200078e00ff */
[----:B------:R-:W-:Y:S01]  /*f3c0*/  ISETP.GE.AND P2, PT, R213, UR12, PT ;  /* 0x0000000cd5007c0c */ /* 0x000fe2000bf46270 */
[C---:B------:R-:W-:Y:S01]  /*f3d0*/  IMAD R9, R3.reuse, UR7, R0 ;  /* 0x0000000703097c24 */ /* 0x040fe2000f8e0200 */
[----:B------:R-:W-:Y:S01]  /*f3e0*/  SHF.R.S32.HI R0, RZ, 0x1f, R7 ;  /* 0x0000001fff007819 */ /* 0x000fe20000011407 */
[----:B------:R-:W-:Y:S01]  /*f3f0*/  IMAD.WIDE.U32 R4, R3, UR6, R4 ;  /* 0x0000000603047c25 */ /* 0x000fe2000f8e0004 */
[----:B------:R-:W-:Y:S01]  /*f400*/  ULDC.64 UR6, c[0x0][0xad8] ;  /* 0x0002b60000067ab9 */ /* 0x000fe20000000a00 */
[----:B------:R-:W-:-:S02]  /*f410*/  LOP3.LUT R12, R11, 0x10, R12, 0xe2, !PT ;  /* 0x000000100b0c7812 */ /* 0x000fc400078ee20c */
[----:B------:R-:W-:Y:S02]  /*f420*/  IMAD.SHL.U32 R3, R8, 0x20, RZ ;  /* 0x0000002008037824 */ /* 0x000fe400078e00ff */
[----:B------:R-:W-:Y:S02]  /*f430*/  IMAD R0, R0, UR6, RZ ;  /* 0x0000000600007c24 */ /* 0x000fe4000f8e02ff */
[----:B------:R-:W-:Y:S01]  /*f440*/  IMAD.IADD R5, R5, 0x1, R9 ;  /* 0x0000000105057824 */ /* 0x000fe200078e0209 */
[----:B------:R-:W-:Y:S01]  /*f450*/  LOP3.LUT R12, R3, 0x20, R12, 0xe2, !PT ;  /* 0x00000020030c7812 */ /* 0x000fe200078ee20c */
[----:B------:R-:W-:Y:S02]  /*f460*/  VIADD R26, R211, UR40 ;  /* 0x00000028d31a7c36 */ /* 0x000fe40008000000 */
[----:B------:R-:W-:Y:S02]  /*f470*/  IMAD R25, R10, UR5, RZ ;  /* 0x000000050a197c24 */ /* 0x000fe4000f8e02ff */
[C---:B------:R-:W-:Y:S01]  /*f480*/  IMAD R3, R7.reuse, UR7, R0 ;  /* 0x0000000707037c24 */ /* 0x040fe2000f8e0200 */
[----:B------:R-:W-:Y:S01]  /*f490*/  SEL R0, RZ, 0x80, P2 ;  /* 0x00000080ff007807 */ /* 0x000fe20001000000 */
[----:B------:R-:W-:Y:S01]  /*f4a0*/  IMAD.WIDE.U32 R4, R7, UR6, R4 ;  /* 0x0000000607047c25 */ /* 0x000fe2000f8e0004 */
[----:B------:R-:W-:Y:S01]  /*f4b0*/  SEL R7, RZ, 0x40, P0 ;  /* 0x00000040ff077807 */ /* 0x000fe20000000000 */
[----:B------:R-:W-:Y:S01]  /*f4c0*/  ULDC.64 UR6, c[0x0][0xa80] ;  /* 0x0002a00000067ab9 */ /* 0x000fe20000000a00 */
[----:B------:R-:W-:Y:S01]  /*f4d0*/  ISETP.GE.AND P0, PT, R26, R25, PT ;  /* 0x000000191a00720c */ /* 0x000fe20003f06270 */
[----:B------:R-:W-:Y:S01]  /*f4e0*/  IMAD.IADD R3, R5, 0x1, R3 ;  /* 0x0000000105037824 */ /* 0x000fe200078e0203 */
[----:B------:R-:W-:-:S02]  /*f4f0*/  LEA R20, P1, R4, UR6, 0x1 ;  /* 0x0000000604147c11 */ /* 0x000fc4000f8208ff */
[----:B------:R-:W-:Y:S02]  /*f500*/  LOP3.LUT R21, R12, R7, RZ, 0xfc, !PT ;  /* 0x000000070c157212 */ /* 0x000fe400078efcff */
[----:B------:R-:W-:Y:S01]  /*f510*/  LEA.HI.X R3, R4, UR7, R3, 0x1, P1 ;  /* 0x0000000704037c11 */ /* 0x000fe200088f0c03 */
[----:B------:R0:W1:Y:S01]  /*f520*/  SHFL.IDX PT, R6, R20, RZ, 0x181f ;  /* 0x00181fff14067589 */ /* 0x00006200000e0000 */
[----:B------:R-:W-:-:S03]  /*f530*/  LOP3.LUT R24, R21, R0, RZ, 0xfc, !PT ;  /* 0x0000000015187212 */ /* 0x000fc600078efcff */
        /* <DEDUP_REMOVED lines=33> */
.L_x_1825:
[----:B------:R-:W-:Y:S05]  /*f750*/  BSYNC B1 ;  /* 0x0000000000017941 */ /* 0x000fea0003800000 */
.L_x_1824:
        /* <DEDUP_REMOVED lines=26> */
[-C--:B0-----:R-:W-:Y:S02]  /*f900*/  @P1 LEA R20, P4, R214, R6.reuse, 0x1 ;  /* 0x00000006d6141211 */ /* 0x081fe400078808ff */
        /* <DEDUP_REMOVED lines=9> */
.L_x_1821:
[----:B------:R-:W-:Y:S05]  /*f9a0*/  BSYNC B0 ;  /* 0x0000000000007941 */ /* 0x000fea0003800000 */
.L_x_1816:
[----:B------:R-:W-:Y:S02]  /*f9b0*/  ULDC UR5, c[0x0][0xc38] ;  /* 0x00030e0000057ab9 */ /* 0x000fe40000000800 */
[----:B------:R-:W-:-:S06]  /*f9c0*/  UISETP.GE.AND UP0, UPT, UR4, UR5, UPT ;  /* 0x000000050400728c */ /* 0x000fcc000bf06270 */
[----:B------:R-:W-:-:S13]  /*f9d0*/  PLOP3.LUT P0, PT, PT, PT, UP0, 0x80, 0x0 ;  /* 0x000000000000781c */ /* 0x000fda0003f0f008 */
[----:B------:R-:W-:Y:S05]  /*f9e0*/  @!P0 BRA `(.L_x_1826) ;  /* 0xffffff1400848947 */ /* 0x000fea000383ffff */
[----:B------:R-:W-:Y:S05]  /*f9f0*/  EXIT ;  /* 0x000000000000794d */ /* 0x000fea0003800000 */
.L_x_1720:
[----:B------:R-:W-:-:S08]  /*fa00*/  NOP ;  /* 0x0000000000007918 */ /* 0x000fd00000000000 */
[----:B------:R-:W0:-:S00]  /*fa10*/  USETMAXREG.DEALLOC.CTAPOOL 0x18 ;  /* 0x00000018000079c8 */ /* 0x000e0000080e0500 */
[----:B0-----:R-:W-:-:S06]  /*fa20*/  LOP3.LUT R2, R2, 0x3, RZ, 0xc0, !PT ;  /* 0x0000000302027812 */ /* 0x001fcc00078ec0ff */
[----:B------:R-:W0:Y:S01]  /*fa30*/  S2UR UR6, SR_CTAID.X ;  /* 0x00000000000679c3 */ /* 0x000e220000002500 */
[----:B------:R-:W-:Y:S01]  /*fa40*/  IMAD.MOV.U32 R18, RZ, RZ, RZ ;  /* 0x000000ffff127224 */ /* 0x000fe200078e00ff */
[----:B------:R-:W1:Y:S02]  /*fa50*/  SHFL.IDX PT, R2, R2, RZ, 0x1f ;  /* 0x00001fff02027589 */ /* 0x000e6400000e0000 */
[----:B-1----:R-:W-:-:S04]  /*fa60*/  ISETP.NE.AND P0, PT, R2, RZ, PT ;  /* 0x000000ff0200720c */ /* 0x002fc80003f05270 */
[----:B------:R-:W0:Y:S01]  /*fa70*/  LDC R2, c[0x0][0xc38] ;  /* 0x00030e00ff027b82 */ /* 0x000e220000000800 */
[----:B------:R-:W-:-:S05]  /*fa80*/  P2R R3, PR, RZ, 0x1 ;  /* 0x00000001ff037803 */ /* 0x000fca0000000000 */
[----:B------:R1:W-:Y:S03]  /*fa90*/  STL [R1+0x20], R3 ;  /* 0x0000200301007387 */ /* 0x0003e60000100800 */
[----:B------:R-:W-:Y:S06]  /*faa0*/  @P0 BAR.ARV 0x4, 0x180 ;  /* 0x0106000000000b1d */ /* 0x000fec0000002000 */
[----:B------:R1:W-:Y:S01]  /*fab0*/  STL [R1+0x18], RZ ;  /* 0x000018ff01007387 */ /* 0x0003e20000100800 */
[----:B0-----:R-:W-:Y:S01]  /*fac0*/  ISETP.LE.AND P0, PT, R2, UR6, PT ;  /* 0x0000000602007c0c */ /* 0x001fe2000bf03270 */
[----:B------:R-:W-:-:S05]  /*fad0*/  IMAD.MOV.U32 R2, RZ, RZ, 0x1 ;  /* 0x00000001ff027424 */ /* 0x000fca00078e00ff */
[----:B------:R1:W-:Y:S07]  /*fae0*/  STL [R1], R2 ;  /* 0x0000000201007387 */ /* 0x0003ee0000100800 */
[----:B------:R-:W-:Y:S05]  /*faf0*/  @P0 BRA `(.L_x_1827) ;  /* 0x0000005000d80947 */ /* 0x000fea0003800000 */
[----:B------:R-:W0:Y:S01]  /*fb00*/  S2UR UR5, SR_CgaCtaId ;  /* 0x00000000000579c3 */ /* 0x000e220000008800 */
[C---:B-1----:R-:W-:Y:S01]  /*fb10*/  IMAD.SHL.U32 R2, R0.reuse, 0x8, RZ ;  /* 0x0000000800027824 */ /* 0x042fe200078e00ff */
[----:B------:R-:W-:Y:S01]  /*fb20*/  LOP3.LUT R5, R0, 0x7f, RZ, 0xc0, !PT ;  /* 0x0000007f00057812 */ /* 0x000fe200078ec0ff */
[----:B------:R-:W-:Y:S01]  /*fb30*/  UMOV UR4, 0x400 ;  /* 0x0000040000047882 */ /* 0x000fe20000000000 */
[----:B------:R-:W-:Y:S01]  /*fb40*/  IMAD.MOV.U32 R18, RZ, RZ, RZ ;  /* 0x000000ffff127224 */ /* 0x000fe200078e00ff */
[----:B------:R-:W-:Y:S01]  /*fb50*/  ULDC UR42, c[0x0][0xc] ;  /* 0x00000300002a7ab9 */ /* 0x000fe20000000800 */
[----:B------:R-:W-:Y:S01]  /*fb60*/  LOP3.LUT R3, R2, 0x1f8, RZ, 0xc0, !PT ;  /* 0x000001f802037812 */ /* 0x000fe200078ec0ff */
[----:B------:R-:W-:Y:S01]  /*fb70*/  IMAD.U32 R2, RZ, RZ, UR6 ;  /* 0x00000006ff027e24 */ /* 0x000fe2000f8e00ff */
[----:B------:R-:W-:Y:S02]  /*fb80*/  ULDC.64 UR44, c[0x0][0x198] ;  /* 0x00006600002c7ab9 */ /* 0x000fe40000000a00 */
[----:B------:R-:W-:Y:S01]  /*fb90*/  LOP3.LUT R4, R3, 0x38, R0, 0x78, !PT ;  /* 0x0000003803047812 */ /* 0x000fe200078e7800 */
[----:B------:R-:W-:Y:S01]  /*fba0*/  IMAD.SHL.U32 R3, R5, 0x8, RZ ;  /* 0x0000000805037824 */ /* 0x000fe200078e00ff */
[----:B------:R-:W-:-:S04]  /*fbb0*/  SHF.R.U32.HI R5, RZ, 0x3, R5 ;  /* 0x00000003ff057819 */ /* 0x000fc80000011605 */
[----:B------:R-:W-:Y:S01]  /*fbc0*/  LOP3.LUT R4, R4, 0x200, R3, 0xf8, !PT ;  /* 0x0000020004047812 */ /* 0x000fe200078ef803 */
[----:B------:R-:W-:-:S05]  /*fbd0*/  IMAD.SHL.U32 R3, R0, 0x10, RZ ;  /* 0x0000001000037824 */ /* 0x000fca00078e00ff */
[----:B------:R-:W-:Y:S01]  /*fbe0*/  LOP3.LUT R0, R5, 0x70, R3, 0xf8, !PT ;  /* 0x0000007005007812 */ /* 0x000fe200078ef803 */
[----:B------:R-:W-:Y:S01]  /*fbf0*/  IMAD.MOV.U32 R0, RZ, RZ, 0x1 ;  /* 0x00000001ff007424 */ /* 0x000fe200078e00ff */
[----:B0-----:R-:W-:-:S06]  /*fc00*/  ULEA UR4, UR5, UR4, 0x18 ;  /* 0x0000000405047291 */ /* 0x001fcc000f8ec03f */
[----:B------:R-:W-:-:S04]  /*fc10*/  IMAD.U32 R17, RZ, RZ, UR4 ;  /* 0x00000004ff117e24 */ /* 0x000fc8000f8e00ff */
[----:B------:R-:W-:-:S05]  /*fc20*/  IMAD R3, R4, 0x2, R17 ;  /* 0x0000000204037824 */ /* 0x000fca00078e0211 */
[----:B------:R0:W-:Y:S04]  /*fc30*/  STL [R1+0x1c], R3 ;  /* 0x00001c0301007387 */ /* 0x0001e80000100800 */
[----:B------:R0:W-:Y:S04]  /*fc40*/  STL [R1+0x10], R2 ;  /* 0x0000100201007387 */ /* 0x0001e80000100800 */
[----:B------:R0:W-:Y:S04]  /*fc50*/  STL [R1+0x18], RZ ;  /* 0x000018ff01007387 */ /* 0x0001e80000100800 */
[----:B------:R0:W-:Y:S02]  /*fc60*/  STL [R1], R0 ;  /* 0x0000000001007387 */ /* 0x0001e40000100800 */
.L_x_1939:
[----:B0-2---:R-:W2:Y:S01]  /*fc70*/  LDL R0, [R1+0x10] ;  /* 0x0000100001007983 */ /* 0x005ea20000100800 */
[----:B------:R-:W-:Y:S02]  /*fc80*/  ULDC UR8, c[0x0][0xc60] ;  /* 0x0003180000087ab9 */ /* 0x000fe40000000800 */
[----:B------:R-:W-:-:S11]  /*fc90*/  UISETP.NE.AND UP0, UPT, UR8, 0x1, UPT ;  /* 0x000000010800788c */ /* 0x000fd6000bf05270 */
[----:B------:R-:W-:Y:S01]  /*fca0*/  @UP0 ULDC UR4, c[0x0][0xc64] ;  /* 0x0003190000040ab9 */ /* 0x000fe20000000800 */
[----:B------:R-:W-:Y:S01]  /*fcb0*/  @UP0 ULDC UR9, c[0x0][0xc68] ;  /* 0x00031a0000090ab9 */ /* 0x000fe20000000800 */
[C---:B--2---:R-:W-:Y:S02]  /*fcc0*/  R2UR UR7, R0.reuse ;  /* 0x00000000000772ca */ /* 0x044fe400000e0000 */
[----:B------:R-:W-:-:S11]  /*fcd0*/  R2UR UR6, R0 ;  /* 0x00000000000672ca */ /* 0x000fd600000e0000 */
[----:B------:R-:W-:-:S04]  /*fce0*/  UIMAD.WIDE.U32 UR4, UR7, UR4, URZ ;  /* 0x00000004070472a5 */ /* 0x000fc8000f8e003f */
[----:B------:R-:W-:-:S03]  /*fcf0*/  @UP0 USHF.R.U32.HI UR7, URZ, UR9, UR5 ;  /* 0x000000093f070299 */ /* 0x000fc60008011605 */
[----:B------:R-:W-:Y:S02]  /*fd00*/  ULDC UR4, c[0x0][0xc78] ;  /* 0x00031e0000047ab9 */ /* 0x000fe40000000800 */
[----:B------:R-:W-:Y:S02]  /*fd10*/  UISETP.GE.AND UP0, UPT, UR7, UR4, UPT ;  /* 0x000000040700728c */ /* 0x000fe4000bf06270 */
[----:B------:R-:W-:-:S04]  /*fd20*/  UIADD3 UR4, -UR7, URZ, URZ ;  /* 0x0000003f07047290 */ /* 0x000fc8000fffe13f */
[----:B------:R-:W-:Y:S01]  /*fd30*/  PLOP3.LUT P0, PT, PT, PT, UP0, 0x80, 0x0 ;  /* 0x000000000000781c */ /* 0x000fe20003f0f008 */
[----:B------:R-:W-:-:S12]  /*fd40*/  UIMAD UR8, UR8, UR4, UR6 ;  /* 0x00000004080872a4 */ /* 0x000fd8000f8e0206 */
[----:B-1----:R-:W-:Y:S05]  /*fd50*/  @!P0 BRA `(.L_x_1828) ;  /* 0x0000000000208947 */ /* 0x002fea0003800000 */
        /* <DEDUP_REMOVED lines=8> */
.L_x_1828:
[----:B------:R-:W-:Y:S01]  /*fde0*/  ULDC UR9, c[0x0][0xc54] ;  /* 0x0003150000097ab9 */ /* 0x000fe20000000800 */
[----:B------:R-:W-:Y:S01]  /*fdf0*/  UMOV UR6, UR8 ;  /* 0x0000000800067c82 */ /* 0x000fe20008000000 */
[----:B------:R-:W-:-:S11]  /*fe00*/  UISETP.NE.AND UP0, UPT, UR9, 0x1, UPT ;  /* 0x000000010900788c */ /* 0x000fd6000bf05270 */
[----:B------:R-:W-:Y:S02]  /*fe10*/  @UP0 ULDC.64 UR10, c[0x0][0xc58] ;  /* 0x00031600000a0ab9 */ /* 0x000fe40000000a00 */
[----:B------:R-:W-:-:S04]  /*fe20*/  UIMAD.WIDE.U32 UR4, UR8, UR10, URZ ;  /* 0x0000000a080472a5 */ /* 0x000fc8000f8e003f */
[----:B------:R-:W-:-:S04]  /*fe30*/  @UP0 USHF.R.U32.HI UR6, URZ, UR11, UR5 ;  /* 0x0000000b3f060299 */ /* 0x000fc80008011605 */
[----:B------:R-:W-:-:S12]  /*fe40*/  UIMAD UR4, UR6, UR9, URZ ;  /* 0x00000009060472a4 */ /* 0x000fd8000f8e023f */
.L_x_1829:
[----:B------:R-:W-:Y:S02]  /*fe50*/  UIADD3 UR4, UR8, -UR4, URZ ;  /* 0x8000000408047290 */ /* 0x000fe4000fffe03f */
[----:B------:R-:W-:Y:S01]  /*fe60*/  ULOP3.LUT UR5, URZ, UR6, URZ, 0x33, !UPT ;  /* 0x000000063f057292 */ /* 0x000fe2000f8e333f */
[----:B------:R-:W-:Y:S01]  /*fe70*/  ULDC UR14, c[0x0][0xc48] ;  /* 0x00031200000e7ab9 */ /* 0x000fe20000000800 */
[----:B------:R-:W-:Y:S01]  /*fe80*/  ULDC UR8, c[0x0][0x448] ;  /* 0x0001120000087ab9 */ /* 0x000fe20000000800 */
[----:B------:R-:W-:Y:S01]  /*fe90*/  ULDC UR40, c[0x0][0xc3c] ;  /* 0x00030f0000287ab9 */ /* 0x000fe20000000800 */
[----:B------:R-:W-:Y:S02]  /*fea0*/  UISETP.NE.AND UP1, UPT, UR14, 0x1, UPT ;  /* 0x000000010e00788c */ /* 0x000fe4000bf25270 */
[----:B------:R-:W-:Y:S02]  /*feb0*/  UISETP.NE.AND UP2, UPT, UR8, 0x1, UPT ;  /* 0x000000010800788c */ /* 0x000fe4000bf45270 */
[----:B------:R-:W-:Y:S01]  /*fec0*/  UIADD3 UR40, UR5, UR40, URZ ;  /* 0x0000002805287290 */ /* 0x000fe2000fffe03f */
[----:B------:R-:W-:Y:S01]  /*fed0*/  ULDC.64 UR10, c[0x0][0x418] ;  /* 0x00010600000a7ab9 */ /* 0x000fe20000000a00 */
[----:B------:R-:W-:Y:S01]  /*fee0*/  ULDC UR13, c[0x0][0xc54] ;  /* 0x00031500000d7ab9 */ /* 0x000fe20000000800 */
[----:B------:R-:W-:-:S02]  /*fef0*/  UISETP.NE.U32.AND UP0, UPT, UR10, URZ, UPT ;  /* 0x0000003f0a00728c */ /* 0x000fc4000bf05070 */
[----:B------:R-:W-:Y:S02]  /*ff00*/  UIMAD UR13, UR7, UR13, UR4 ;  /* 0x0000000d070d72a4 */ /* 0x000fe4000f8e0204 */
[----:B------:R-:W-:Y:S01]  /*ff10*/  USHF.L.U32 UR40, UR40, 0x6, URZ ;  /* 0x0000000628287899 */ /* 0x000fe2000800063f */
[----:B------:R-:W-:Y:S01]  /*ff20*/  ULDC.64 UR4, c[0x0][0x9e0] ;  /* 0x0002780000047ab9 */ /* 0x000fe20000000a00 */
[----:B------:R-:W-:Y:S02]  /*ff30*/  UISETP.NE.AND.EX UP0, UPT, UR11, URZ, UPT, UP0 ;  /* 0x0000003f0b00728c */ /* 0x000fe4000bf05300 */
[----:B------:R-:W-:Y:S02]  /*ff40*/  UISETP.GE.AND UP3, UPT, UR5, 0x1, UPT ;  /* 0x000000010500788c */ /* 0x000fe4000bf66270 */
[----:B------:R-:W-:Y:S01]  /*ff50*/  UIADD3 UR12, UR40, 0x3f, URZ ;  /* 0x0000003f280c7890 */ /* 0x000fe2000fffe03f */
[----:B------:R-:W-:Y:S01]  /*ff60*/  ULDC UR10, c[0x0][0x424] ;  /* 0x00010900000a7ab9 */ /* 0x000fe20000000800 */
[----:B------:R-:W-:Y:S01]  /*ff70*/  ULDC UR6, c[0x0][0x288] ;  /* 0x0000a20000067ab9 */ /* 0x000fe20000000800 */
[----:B------:R-:W-:Y:S01]  /*ff80*/  @UP1 ULDC UR8, c[0x0][0xc4c] ;  /* 0x0003130000081ab9 */ /* 0x000fe20000000800 */
[----:B------:R-:W-:Y:S01]  /*ff90*/  @UP2 ULDC UR11, c[0x0][0x44c] ;  /* 0x00011300000b2ab9 */ /* 0x000fe20000000800 */
[----:B------:R-:W-:Y:S01]  /*ffa0*/  USEL UR15, UR10, 0x1, UP0 ;  /* 0x000000010a0f7887 */ /* 0x000fe20008000000 */
[----:B------:R-:W-:Y:S01]  /*ffb0*/  PLOP3.LUT P1, PT, PT, PT, UP3, 0x80, 0x0 ;  /* 0x000000000000781c */ /* 0x000fe20003f2f038 */
[----:B------:R-:W-:-:S02]  /*ffc0*/  UIADD3 UR16, -UR6, 0x1, URZ ;  /* 0x0000000106107890 */ /* 0x000fc4000fffe13f */
[----:B------:R-:W-:Y:S02]  /*ffd0*/  UIMAD.WIDE.U32 UR8, UR13, UR8, URZ ;  /* 0x000000080d0872a5 */ /* 0x000fe4000f8e003f */
[----:B------:R-:W-:Y:S01]  /*ffe0*/  UIMAD.WIDE.U32 UR10, UR12, UR11, URZ ;  /* 0x0000000b0c0a72a5 */ /* 0x000fe2000f8e003f */
[----:B------:R-:W-:Y:S01]  /*fff0*/  ULDC UR7, c[0x0][0x2f0] ;  /* 0x0000bc0000077ab9 */ /* 0x000fe20000000800 */
[----:B------:R-:W-:Y:S01]  /*10000*/  @UP1 ULDC UR17, c[0x0][0xc50] ;  /* 0x0003140000111ab9 */ /* 0x000fe20000000800 */
[----:B------:R-:W-:Y:S01]  /*10010*/  @UP2 ULDC UR18, c[0x0][0x450] ;  /* 0x0001140000122ab9 */ /* 0x000fe20000000800 */
[----:B------:R-:W-:Y:S01]  /*10020*/  UMOV UR43, UR13 ;  /* 0x0000000d002b7c82 */ /* 0x000fe20008000000 */
[----:B------:R-:W-:Y:S02]  /*10030*/  UIMAD UR16, UR15, UR7, UR16 ;  /* 0x000000070f1072a4 */ /* 0x000fe4000f8e0210 */
[----:B------:R-:W-:Y:S02]  /*10040*/  @UP1 USHF.R.U32.HI UR43, URZ, UR17, UR9 ;  /* 0x000000113f2b1299 */ /* 0x000fe40008011609 */
[----:B------:R-:W-:-:S02]  /*10050*/  @UP2 USHF.R.U32.HI UR12, URZ, UR18, UR11 ;  /* 0x000000123f0c2299 */ /* 0x000fc4000801160b */
[----:B------:R-:W-:Y:S02]  /*10060*/  UIADD3 UR36, -UR43, URZ, URZ ;  /* 0x0000003f2b247290 */ /* 0x000fe4000fffe13f */
[----:B------:R-:W-:Y:S02]  /*10070*/  UIADD3 UR12, UR16, UR12, URZ ;  /* 0x0000000c100c7290 */ /* 0x000fe4000fffe03f */
[----:B------:R-:W-:Y:S02]  /*10080*/  UIMAD UR36, UR14, UR36, UR13 ;  /* 0x000000240e2472a4 */ /* 0x000fe4000f8e020d */
        /* <DEDUP_REMOVED lines=12> */
.L_x_1831:
[----:B------:R-:W-:-:S11]  /*10150*/  UISETP.NE.AND UP0, UPT, UR5, 0x1, UPT ;  /* 0x000000010500788c */ /* 0x000fd6000bf05270 */
[----:B------:R-:W-:Y:S02]  /*10160*/  @UP0 ULDC.64 UR12, c[0x0][0x9e8] ;  /* 0x00027a00000c0ab9 */ /* 0x000fe40000000a00 */
[----:B------:R-:W-:-:S04]  /*10170*/  UIMAD.WIDE.U32 UR8, UR10, UR12, URZ ;  /* 0x0000000c0a0872a5 */ /* 0x000fc8000f8e003f */
[----:B------:R-:W-:-:S12]  /*10180*/  @UP0 USHF.R.U32.HI UR10, URZ, UR13, UR9 ;  /* 0x0000000d3f0a0299 */ /* 0x000fd80008011609 */
.L_x_1832:
[----:B------:R-:W-:-:S04]  /*10190*/  UIMAD UR10, UR10, UR5, UR5 ;  /* 0x000000050a0a72a4 */ /* 0x000fc8000f8e0205 */
[----:B------:R-:W-:-:S04]  /*101a0*/  UISETP.LT.AND UP0, UPT, UR4, UR10, UPT ;  /* 0x0000000a0400728c */ /* 0x000fc8000bf01270 */
[----:B------:R-:W-:-:S12]  /*101b0*/  USEL UR4, UR4, UR10, UP0 ;  /* 0x0000000a04047287 */ /* 0x000fd80008000000 */
.L_x_1830:
[----:B------:R-:W-:Y:S02]  /*101c0*/  UIMAD UR12, UR15, UR7, 0x3f ;  /* 0x0000003f0f0c74a4 */ /* 0x000fe4000f8e0207 */
[----:B------:R-:W-:Y:S02]  /*101d0*/  UIADD3 UR4, UR4, 0x3f, URZ ;  /* 0x0000003f04047890 */ /* 0x000fe4000fffe03f */
[----:B------:R-:W-:Y:S02]  /*101e0*/  USHF.R.S32.HI UR13, URZ, 0x1f, UR12 ;  /* 0x0000001f3f0d7899 */ /* 0x000fe4000801140c */
[----:B------:R-:W-:Y:S01]  /*101f0*/  USHF.R.S32.HI UR10, URZ, 0x1f, UR4 ;  /* 0x0000001f3f0a7899 */ /* 0x000fe20008011404 */
[----:B------:R-:W-:Y:S01]  /*10200*/  @UP2 ULDC UR8, c[0x0][0x44c] ;  /* 0x0001130000082ab9 */ /* 0x000fe20000000800 */
[----:B------:R-:W-:Y:S02]  /*10210*/  ULEA.HI UR13, UR13, UR12, URZ, 0x6 ;  /* 0x0000000c0d0d7291 */ /* 0x000fe4000f8f303f */
[----:B------:R-:W-:-:S02]  /*10220*/  UIMAD.WIDE.U32 UR8, UR40, UR8, URZ ;  /* 0x00000008280872a5 */ /* 0x000fc4000f8e003f */
[----:B------:R-:W-:Y:S01]  /*10230*/  ULEA.HI UR10, UR10, UR4, URZ, 0x6 ;  /* 0x000000040a0a7291 */ /* 0x000fe2000f8f303f */
[----:B------:R-:W-:Y:S01]  /*10240*/  @UP2 ULDC UR14, c[0x0][0x450] ;  /* 0x00011400000e2ab9 */ /* 0x000fe20000000800 */
[----:B------:R-:W-:Y:S01]  /*10250*/  UMOV UR11, UR40 ;  /* 0x00000028000b7c82 */ /* 0x000fe20008000000 */
[----:B------:R-:W-:Y:S02]  /*10260*/  UIMAD UR4, UR15, UR7, -UR6 ;  /* 0x000000070f0472a4 */ /* 0x000fe4000f8e0a06 */
[----:B------:R-:W-:Y:S02]  /*10270*/  USHF.R.S32.HI UR13, URZ, 0x6, UR13 ;  /* 0x000000063f0d7899 */ /* 0x000fe4000801140d */
[----:B------:R-:W-:Y:S02]  /*10280*/  USHF.R.S32.HI UR10, URZ, 0x6, UR10 ;  /* 0x000000063f0a7899 */ /* 0x000fe4000801140a */
[----:B------:R-:W-:Y:S02]  /*10290*/  @UP2 USHF.R.U32.HI UR11, URZ, UR14, UR9 ;  /* 0x0000000e3f0b2299 */ /* 0x000fe40008011609 */
[----:B------:R-:W-:-:S02]  /*102a0*/  UISETP.LT.AND UP0, UPT, UR13, UR10, UPT ;  /* 0x0000000a0d00728c */ /* 0x000fc4000bf01270 */
[----:B------:R-:W-:Y:S01]  /*102b0*/  UIADD3 UR4, UR4, UR11, URZ ;  /* 0x0000000b04047290 */ /* 0x000fe2000fffe03f */
[----:B------:R-:W-:Y:S01]  /*102c0*/  ULDC UR8, c[0x0][0x9dc] ;  /* 0x0002770000087ab9 */ /* 0x000fe20000000800 */
[----:B------:R-:W-:Y:S02]  /*102d0*/  USEL UR39, UR13, UR10, UP0 ;  /* 0x0000000a0d277287 */ /* 0x000fe40008000000 */
[----:B------:R-:W-:Y:S01]  /*102e0*/  UIADD3 UR8, UR4, -UR8, URZ ;  /* 0x8000000804087290 */ /* 0x000fe2000fffe03f */
[----:B------:R-:W-:Y:S11]  /*102f0*/  @!P1 BRA `(.L_x_1833) ;  /* 0x0000000000449947 */ /* 0x000ff60003800000 */
        /* <DEDUP_REMOVED lines=10> */
.L_x_1834:
[----:B------:R-:W-:-:S11]  /*103a0*/  UISETP.NE.AND UP0, UPT, UR5, 0x1, UPT ;  /* 0x000000010500788c */ /* 0x000fd6000bf05270 */
[----:B------:R-:W-:Y:S02]  /*103b0*/  @UP0 ULDC.64 UR10, c[0x0][0x9e8] ;  /* 0x00027a00000a0ab9 */ /* 0x000fe40000000a00 */
[----:B------:R-:W-:-:S04]  /*103c0*/  UIMAD.WIDE.U32 UR6, UR4, UR10, URZ ;  /* 0x0000000a040672a5 */ /* 0x000fc8000f8e003f */
[----:B------:R-:W-:-:S12]  /*103d0*/  @UP0 USHF.R.U32.HI UR4, URZ, UR11, UR7 ;  /* 0x0000000b3f040299 */ /* 0x000fd80008011607 */
.L_x_1835:
[----:B------:R-:W-:-:S04]  /*103e0*/  UIMAD UR4, UR4, UR5, URZ ;  /* 0x00000005040472a4 */ /* 0x000fc8000f8e023f */
[----:B------:R-:W-:-:S04]  /*103f0*/  UISETP.LT.AND UP0, UPT, UR8, UR4, UPT ;  /* 0x000000040800728c */ /* 0x000fc8000bf01270 */
[----:B------:R-:W-:-:S12]  /*10400*/  USEL UR8, UR8, UR4, !UP0 ;  /* 0x0000000408087287 */ /* 0x000fd8000c000000 */
.L_x_1833:
[----:B------:R-:W-:Y:S01]  /*10410*/  USHF.R.S32.HI UR4, URZ, 0x1f, UR8 ;  /* 0x0000001f3f047899 */ /* 0x000fe20008011408 */
[----:B------:R-:W-:Y:S03]  /*10420*/  BSSY B7, `(.L_x_1836) ;  /* 0x0000486000077945 */ /* 0x000fe60003800000 */
[----:B------:R-:W-:-:S04]  /*10430*/  ULEA.HI UR4, UR4, UR8, URZ, 0x6 ;  /* 0x0000000804047291 */ /* 0x000fc8000f8f303f */
[----:B------:R-:W-:-:S04]  /*10440*/  USHF.R.S32.HI UR4, URZ, 0x6, UR4 ;  /* 0x000000063f047899 */ /* 0x000fc80008011404 */
[----:B------:R-:W-:-:S04]  /*10450*/  UISETP.LT.AND UP0, UPT, URZ, UR4, UPT ;  /* 0x000000043f00728c */ /* 0x000fc8000bf01270 */
[----:B------:R-:W-:-:S04]  /*10460*/  USEL UR38, URZ, UR4, !UP0 ;  /* 0x000000043f267287 */ /* 0x000fc8000c000000 */
[----:B------:R-:W-:-:S06]  /*10470*/  UISETP.GT.AND UP0, UPT, UR39, UR38, UPT ;  /* 0x000000262700728c */ /* 0x000fcc000bf04270 */
[----:B------:R-:W-:-:S13]  /*10480*/  PLOP3.LUT P0, PT, PT, PT, UP0, 0x80, 0x0 ;  /* 0x000000000000781c */ /* 0x000fda0003f0f008 */
        /* <DEDUP_REMOVED lines=11> */
[----:B-1----:R-:W2:Y:S01]  /*10540*/  @P0 ATOMG.E.ADD.STRONG.GPU PT, R3, desc[UR46][R2.64], R5 ;  /* 0x00000005020309a8 */ /* 0x002ea200081ee1ee */
[----:B------:R-:W0:Y:S02]  /*10550*/  S2R R4, SR_LTMASK ;  /* 0x0000000000047919 */ /* 0x000e240000003900 */
[----:B0-----:R-:W-:-:S04]  /*10560*/  LOP3.LUT R4, R4, UR4, RZ, 0xc0, !PT ;  /* 0x0000000404047c12 */ /* 0x001fc8000f8ec0ff */
[----:B------:R-:W0:Y:S01]  /*10570*/  POPC R7, R4 ;  /* 0x0000000400077309 */ /* 0x000e220000000000 */
[----:B--2---:R-:W0:Y:S02]  /*10580*/  SHFL.IDX PT, R0, R3, R0, 0x1f ;  /* 0x00001f0003007589 */ /* 0x004e2400000e0000 */
[----:B0-----:R-:W-:-:S05]  /*10590*/  IADD3 R0, R0, UR42, R7 ;  /* 0x0000002a00007c10 */ /* 0x001fca000fffe007 */
[----:B------:R0:W-:Y:S01]  /*105a0*/  STL [R1+0x10], R0 ;  /* 0x0000100001007387 */ /* 0x0001e20000100800 */
[----:B------:R-:W-:Y:S05]  /*105b0*/  BRA `(.L_x_1838) ;  /* 0x0000004400b07947 */ /* 0x000fea0003800000 */
.L_x_1837:
[----:B------:R-:W-:Y:S01]  /*105c0*/  VIADD R0, R17, 0x22400 ;  /* 0x0002240011007836 */ /* 0x000fe20000000000 */
[----:B------:R-:W-:Y:S04]  /*105d0*/  BSSY B6, `(.L_x_1839) ;  /* 0x0000013000067945 */ /* 0x000fe80003800000 */
        /* <DEDUP_REMOVED lines=18> */
.L_x_1840:
[----:B------:R-:W-:Y:S05]  /*10700*/  BSYNC B6 ;  /* 0x0000000000067941 */ /* 0x000fea0003800000 */
.L_x_1839:
        /* <DEDUP_REMOVED lines=20> */
.L_x_1843:
        /* <DEDUP_REMOVED lines=15> */
.L_x_1842:
[----:B------:R-:W-:Y:S05]  /*10940*/  BSYNC B6 ;  /* 0x0000000000067941 */ /* 0x000fea0003800000 */
.L_x_1841:
[----:B------:R-:W-:Y:S01]  /*10950*/  ULDC.64 UR4, c[0x0][0x9f8] ;  /* 0x00027e0000047ab9 */ /* 0x000fe20000000a00 */
[----:B------:R-:W-:Y:S01]  /*10960*/  IMAD.U32 R19, RZ, RZ, UR43 ;  /* 0x0000002bff137e24 */ /* 0x000fe2000f8e00ff */
[----:B------:R-:W-:-:S04]  /*10970*/  UISETP.NE.U32.AND UP0, UPT, UR4, URZ, UPT ;  /* 0x0000003f0400728c */ /* 0x000fc8000bf05070 */
[----:B------:R-:W-:-:S06]  /*10980*/  UISETP.NE.AND.EX UP0, UPT, UR5, URZ, UPT, UP0 ;  /* 0x0000003f0500728c */ /* 0x000fcc000bf05300 */
[----:B------:R-:W-:-:S05]  /*10990*/  PLOP3.LUT P0, PT, PT, PT, UP0, 0x80, 0x0 ;  /* 0x000000000000781c */ /* 0x000fca0003f0f008 */
[----:B------:R-:W-:Y:S02]  /*109a0*/  @UP0 ULDC.64 UR4, c[0x0][0x9f8] ;  /* 0x00027e0000040ab9 */ /* 0x000fe40000000a00 */
[----:B------:R-:W-:-:S06]  /*109b0*/  @UP0 UIMAD.WIDE UR4, UR43, 0x4, UR4 ;  /* 0x000000042b0408a5 */ /* 0x000fcc000f8e0204 */
[----:B------:R-:W-:Y:S02]  /*109c0*/  IMAD.U32 R2, RZ, RZ, UR4 ;  /* 0x00000004ff027e24 */ /* 0x000fe4000f8e00ff */
[----:B------:R-:W-:-:S05]  /*109d0*/  IMAD.U32 R3, RZ, RZ, UR5 ;  /* 0x00000005ff037e24 */ /* 0x000fca000f8e00ff */
[----:B------:R0:W2:Y:S01]  /*109e0*/  @P0 LDG.E R19, desc[UR46][R2.64] ;  /* 0x0000002e02130981 */ /* 0x0000a2000c1e1900 */
[----:B------:R-:W-:Y:S01]  /*109f0*/  UMOV UR4, 0xffffffff ;  /* 0xffffffff00047882 */ /* 0x000fe20000000000 */
[----:B------:R-:W-:Y:S01]  /*10a00*/  IMAD.U32 R0, RZ, RZ, UR39 ;  /* 0x00000027ff007e24 */ /* 0x000fe2000f8e00ff */
[----:B------:R-:W1:Y:S03]  /*10a10*/  S2R R4, SR_TID.X ;  /* 0x0000000000047919 */ /* 0x000e660000002100 */
[----:B------:R-:W-:Y:S01]  /*10a20*/  VIADD R0, R0, 0xffffffff ;  /* 0xffffffff00007836 */ /* 0x000fe20000000000 */
[----:B0-----:R-:W0:Y:S02]  /*10a30*/  LDC.64 R2, c[0x0][0x418] ;  /* 0x00010600ff027b82 */ /* 0x001e240000000a00 */
[----:B0-----:R-:W-:Y:S02]  /*10a40*/  ISETP.NE.U32.AND P0, PT, R2, RZ, PT ;  /* 0x000000ff0200720c */ /* 0x001fe40003f05070 */
[----:B-1----:R-:W-:-:S02]  /*10a50*/  SHF.R.U32.HI R4, RZ, 0x5, R4 ;  /* 0x00000005ff047819 */ /* 0x002fc40000011604 */
[----:B------:R-:W-:Y:S02]  /*10a60*/  ISETP.NE.AND.EX P1, PT, R3, RZ, PT, P0 ;  /* 0x000000ff0300720c */ /* 0x000fe40003f25300 */
[----:B------:R-:W-:Y:S02]  /*10a70*/  LOP3.LUT R4, R4, 0x3, RZ, 0xc0, !PT ;  /* 0x0000000304047812 */ /* 0x000fe400078ec0ff */
[----:B------:R-:W-:-:S05]  /*10a80*/  P2R R5, PR, RZ, 0x2 ;  /* 0x00000002ff057803 */ /* 0x000fca0000000000 */
[----:B------:R0:W-:Y:S01]  /*10a90*/  STL [R1+0xc], R5 ;  /* 0x00000c0501007387 */ /* 0x0001e20000100800 */
[----:B--2---:R-:W-:Y:S02]  /*10aa0*/  SHF.R.S32.HI R7, RZ, 0x1f, R19 ;  /* 0x0000001fff077819 */ /* 0x004fe40000011413 */
[----:B------:R-:W-:-:S03]  /*10ab0*/  SEL R16, R19, RZ, !P1 ;  /* 0x000000ff13107207 */ /* 0x000fc60004800000 */
[----:B------:R0:W-:Y:S01]  /*10ac0*/  STL [R1+0x4], R7 ;  /* 0x0000040701007387 */ /* 0x0001e20000100800 */
[----:B------:R-:W-:Y:S05]  /*10ad0*/  BRA.DIV UR4, `(.L_x_1844) ;  /* 0x0000004a04c07947 */ /* 0x000fea000b800000 */
[----:B------:R1:W2:Y:S02]  /*10ae0*/  SHFL.IDX PT, R14, R4, RZ, 0x1f ;  /* 0x00001fff040e7589 */ /* 0x0002a400000e0000 */
.L_x_1955:
[----:B------:R-:W-:Y:S01]  /*10af0*/  PLOP3.LUT P2, PT, PT, PT, PT, 0x8, 0x0 ;  /* 0x000000000000781c */ /* 0x000fe20003f4e170 */
[----:B------:R3:W-:Y:S01]  /*10b00*/  STL [R1+0x14], R0 ;  /* 0x0000140001007387 */ /* 0x0007e20000100800 */
[----:B--2---:R-:W-:Y:S02]  /*10b10*/  ISETP.NE.AND P0, PT, R14, RZ, PT ;  /* 0x000000ff0e00720c */ /* 0x004fe40003f05270 */
[----:B-1----:R-:W-:-:S05]  /*10b20*/  P2R R4, PR, RZ, 0x4 ;  /* 0x00000004ff047803 */ /* 0x002fca0000000000 */
[----:B------:R3:W-:Y:S06]  /*10b30*/  STL [R1+0x8], R4 ;  /* 0x0000080401007387 */ /* 0x0007ec0000100800 */
[----:B------:R-:W-:Y:S05]  /*10b40*/  @P0 BRA `(.L_x_1845) ;  /* 0x0000000000f00947 */ /* 0x000fea0003800000 */
[----:B------:R-:W-:-:S03]  /*10b50*/  UMOV UR4, 0xffffffff ;  /* 0xffffffff00047882 */ /* 0x000fc60000000000 */
[----:B------:R-:W-:Y:S05]  /*10b60*/  BRA.DIV UR4, `(.L_x_1846) ;  /* 0x0000004a04bc7947 */ /* 0x000fea000b800000 */
[----:B------:R-:W-:-:S13]  /*10b70*/  ELECT P6, URZ, PT ;  /* 0x00000000003f782f */ /* 0x000fda00038c0000 */
.L_x_1958:
[----:B------:R-:W-:Y:S05]  /*10b80*/  @!P6 BRA `(.L_x_1845) ;  /* 0x0000000000e0e947 */ /* 0x000fea0003800000 */
[----:B------:R-:W-:Y:S01]  /*10b90*/  IMAD.MOV.U32 R16, RZ, RZ, R19 ;  /* 0x000000ffff107224 */ /* 0x000fe200078e0013 */
[----:B------:R-:W-:Y:S06]  /*10ba0*/  @!P1 BRA `(.L_x_1847) ;  /* 0x00000000004c9947 */ /* 0x000fec0003800000 */
[----:B------:R-:W1:Y:S01]  /*10bb0*/  LDC R6, c[0x0][0x43c] ;  /* 0x00010f00ff067b82 */ /* 0x000e620000000800 */
[----:B------:R-:W-:Y:S01]  /*10bc0*/  IMAD.MOV.U32 R8, RZ, RZ, R0 ;  /* 0x000000ffff087224 */ /* 0x000fe200078e0000 */
[----:B------:R-:W-:Y:S01]  /*10bd0*/  ULDC.64 UR4, c[0x0][0x428] ;  /* 0x00010a0000047ab9 */ /* 0x000fe20000000a00 */
[----:B-1----:R-:W-:-:S13]  /*10be0*/  ISETP.NE.AND P0, PT, R6, 0x1, PT ;  /* 0x000000010600780c */ /* 0x002fda0003f05270 */
[----:B0--3--:R-:W0:Y:S02]  /*10bf0*/  @P0 LDC.64 R4, c[0x0][0x440] ;  /* 0x00011000ff040b82 */ /* 0x009e240000000a00 */
[----:B0-----:R-:W-:-:S04]  /*10c00*/  @P0 IMAD.HI.U32 R0, R8, R4, RZ ;  /* 0x0000000408000227 */ /* 0x001fc800078e00ff */
[----:B------:R-:W-:Y:S01]  /*10c10*/  IMAD.MOV.U32 R4, RZ, RZ, R8 ;  /* 0x000000ffff047224 */ /* 0x000fe200078e0008 */
[----:B------:R-:W-:-:S04]  /*10c20*/  @P0 SHF.R.U32.HI R4, RZ, R5, R0 ;  /* 0x00000005ff040219 */ /* 0x000fc80000011600 */
[--C-:B------:R-:W-:Y:S01]  /*10c30*/  SHF.R.S32.HI R5, RZ, 0x1f, R4.reuse ;  /* 0x0000001fff057819 */ /* 0x100fe20000011404 */
[----:B------:R-:W-:-:S04]  /*10c40*/  IMAD.MOV R0, RZ, RZ, -R4 ;  /* 0x000000ffff007224 */ /* 0x000fc800078e0a04 */
[----:B------:R-:W-:Y:S02]  /*10c50*/  IMAD R8, R6, R0, R8 ;  /* 0x0000000006087224 */ /* 0x000fe400078e0208 */
[----:B------:R-:W-:Y:S02]  /*10c60*/  IMAD R0, R7, UR4, RZ ;  /* 0x0000000407007c24 */ /* 0x000fe4000f8e02ff */
[C---:B------:R-:W-:Y:S01]  /*10c70*/  IMAD.WIDE.U32 R4, R19.reuse, UR4, R4 ;  /* 0x0000000413047c25 */ /* 0x040fe2000f8e0004 */
[----:B------:R1:W-:Y:S03]  /*10c80*/  STL [R1+0x14], R8 ;  /* 0x0000140801007387 */ /* 0x0003e60000100800 */
[----:B------:R-:W-:Y:S01]  /*10c90*/  IMAD R0, R19, UR5, R0 ;  /* 0x0000000513007c24 */ /* 0x000fe2000f8e0200 */
[----:B------:R-:W-:-:S03]  /*10ca0*/  LEA R2, P0, R4, R2, 0x2 ;  /* 0x0000000204027211 */ /* 0x000fc600078010ff */
[----:B------:R-:W-:-:S05]  /*10cb0*/  IMAD.IADD R0, R5, 0x1, R0 ;  /* 0x0000000105007824 */ /* 0x000fca00078e0200 */
[----:B------:R-:W-:-:S05]  /*10cc0*/  LEA.HI.X R3, R4, R3, R0, 0x2, P0 ;  /* 0x0000000304037211 */ /* 0x000fca00000f1400 */
[----:B------:R1:W5:Y:S02]  /*10cd0*/  LDG.E R16, desc[UR46][R2.64] ;  /* 0x0000002e02107981 */ /* 0x000364000c1e1900 */
.L_x_1847:
[----:B---3--:R-:W2:Y:S01]  /*10ce0*/  LDL R0, [R1] ;  /* 0x0000000001007983 */ /* 0x008ea20000100800 */
[----:B-1----:R-:W-:Y:S01]  /*10cf0*/  IMAD R3, R18, 0x8, R17 ;  /* 0x0000000812037824 */ /* 0x002fe200078e0211 */
[----:B0-----:R-:W0:Y:S02]  /*10d00*/  S2R R7, SR_TID.X ;  /* 0x0000000000077919 */ /* 0x001e240000002100 */
[----:B0-----:R-:W-:-:S04]  /*10d10*/  LOP3.LUT R7, R7, 0x7f, RZ, 0xc0, !PT ;  /* 0x0000007f07077812 */ /* 0x001fc800078ec0ff */
[----:B------:R-:W-:Y:S02]  /*10d20*/  ISETP.NE.AND P1, PT, R7, RZ, PT ;  /* 0x000000ff0700720c */ /* 0x000fe40003f25270 */
[----:B--2---:R-:W-:-:S04]  /*10d30*/  SHF.L.U32 R0, R0, 0x1f, RZ ;  /* 0x0000001f00007819 */ /* 0x004fc800000006ff */
[----:B------:R-:W0:Y:S02]  /*10d40*/  SYNCS.PHASECHK.TRANS64.TRYWAIT P0, [R3+URZ+0x28c40], R0 ;  /* 0x028c4000030075a7 */ /* 0x000e24000800017f */
[----:B0-----:R-:W-:Y:S05]  /*10d50*/  @!P0 BRA `(.L_x_1848) ;  /* 0x0000004800608947 */ /* 0x001fea0003800000 */
.L_x_1959:
        /* <DEDUP_REMOVED lines=8> */
.L_x_1849:
[----:B------:R-:W2:Y:S01]  /*10de0*/  LDL R2, [R1+0x14] ;  /* 0x0000140001027983 */ /* 0x000ea20000100800 */
[----:B0-----:R-:W-:Y:S01]  /*10df0*/  IMAD R0, R18, 0x2000, R17 ;  /* 0x0000200012007824 */ /* 0x001fe200078e0211 */
[----:B------:R-:W-:Y:S01]  /*10e00*/  R2UR UR33, R3 ;  /* 0x00000000032172ca */ /* 0x000fe200000e0000 */
[----:B------:R-:W-:Y:S01]  /*10e10*/  UIADD3 UR4, UP0, UR44, 0x370, URZ ;  /* 0x000003702c047890 */ /* 0x000fe2000ff1e03f */
[----:B-----5:R-:W-:Y:S01]  /*10e20*/  R2UR UR37, R16 ;  /* 0x00000000102572ca */ /* 0x020fe200000e0000 */
[----:B------:R-:W-:Y:S01]  /*10e30*/  UMOV UR6, 0x0 ;  /* 0x0000000000067882 */ /* 0x000fe20000000000 */
[----:B------:R-:W-:Y:S01]  /*10e40*/  R2UR UR32, R0 ;  /* 0x00000000002072ca */ /* 0x000fe200000e0000 */
[----:B------:R-:W-:Y:S01]  /*10e50*/  UIADD3.X UR5, URZ, UR45, URZ, UP0, !UPT ;  /* 0x0000002d3f057290 */ /* 0x000fe200087fe43f */
[----:B------:R-:W-:Y:S01]  /*10e60*/  PLOP3.LUT P0, PT, PT, PT, PT, 0x80, 0x0 ;  /* 0x000000000000781c */ /* 0x000fe20003f0f070 */
[----:B------:R-:W-:Y:S01]  /*10e70*/  UMOV UR7, 0x14f00000 ;  /* 0x14f0000000077882 */ /* 0x000fe20000000000 */
[----:B------:R-:W-:-:S02]  /*10e80*/  UMOV UR34, URZ ;  /* 0x0000003f00227c82 */ /* 0x000fc40008000000 */
[----:B------:R-:W-:-:S03]  /*10e90*/  P2R R0, PR, RZ, 0x1 ;  /* 0x00000001ff007803 */ /* 0x000fc60000000000 */
[----:B------:R-:W-:Y:S02]  /*10ea0*/  UIADD3 UR33, UR33, 0x28c30, URZ ;  /* 0x00028c3021217890 */ /* 0x000fe4000fffe03f */
[----:B------:R1:W-:Y:S02]  /*10eb0*/  STL [R1+0x8], R0 ;  /* 0x0000080001007387 */ /* 0x0003e40000100800 */
[----:B------:R-:W-:Y:S01]  /*10ec0*/  UIADD3 UR32, UR32, 0x22400, URZ ;  /* 0x0002240020207890 */ /* 0x000fe2000fffe03f */
[----:B--2---:R-:W-:-:S13]  /*10ed0*/  R2UR UR35, R2 ;  /* 0x00000000022372ca */ /* 0x004fda00000e0000 */
[----:B------:R-:W-:-:S09]  /*10ee0*/  USHF.L.U32 UR35, UR35, 0x6, URZ ;  /* 0x0000000623237899 */ /* 0x000fd2000800063f */
[----:B------:R1:W-:Y:S02]  /*10ef0*/  UTMALDG.4D [UR32], [UR4], desc[UR6] ;  /* 0x00000620040075b4 */ /* 0x0003e40008019000 */
[----:B-1----:R-:W-:Y:S01]  /*10f00*/  NOP ;  /* 0x0000000000007918 */ /* 0x002fe20000000000 */
.L_x_1845:
[----:B---3--:R-:W-:Y:S01]  /*10f10*/  VIADD R0, R17, 0x20400 ;  /* 0x0002040011007836 */ /* 0x008fe20000000000 */
[----:B------:R-:W-:Y:S05]  /*10f20*/  WARPSYNC.ALL ;  /* 0x0000000000007948 */ /* 0x000fea0003800000 */
[----:B------:R-:W-:Y:S01]  /*10f30*/  BAR.SYNC.DEFER_BLOCKING 0x8, 0x100 ;  /* 0x0204000000007b1d */ /* 0x000fe20000010000 */
[----:B------:R-:W-:-:S05]  /*10f40*/  LOP3.LUT P0, RZ, R0, 0x3ff, RZ, 0xc0, !PT ;  /* 0x000003ff00ff7812 */ /* 0x000fca000780c0ff */
[----:B------:R-:W-:Y:S08]  /*10f50*/  BSSY B6, `(.L_x_1850) ;  /* 0x0000012000067945 */ /* 0x000ff00003800000 */
[----:B------:R-:W-:Y:S05]  /*10f60*/  @!P0 BRA `(.L_x_1851) ;  /* 0x0000000000408947 */ /* 0x000fea0003800000 */
[----:B------:R-:W-:Y:S01]  /*10f70*/  MOV R2, 0x0 ;  /* 0x0000000000027802 */ /* 0x000fe20000000f00 */
[----:B------:R-:W-:Y:S01]  /*10f80*/  ULDC.64 UR4, c[0x4][0x90] ;  /* 0x0100240000047ab9 */ /* 0x000fe20000000a00 */
[----:B------:R-:W-:Y:S01]  /*10f90*/  ULDC.64 UR6, c[0x4][0x98] ;  /* 0x0100260000067ab9 */ /* 0x000fe20000000a00 */
[----:B------:R-:W-:Y:S01]  /*10fa0*/  ULDC.64 UR8, c[0x4][0x20] ;  /* 0x0100080000087ab9 */ /* 0x000fe20000000a00 */
[----:B------:R-:W-:Y:S02]  /*10fb0*/  IMAD.U32 R4, RZ, RZ, UR4 ;  /* 0x00000004ff047e24 */ /* 0x000fe4000f8e00ff */
[----:B------:R-:W1:Y:S01]  /*10fc0*/  LDC.64 R2, c[0x4][R2] ;  /* 0x0100000002027b82 */ /* 0x000e620000000a00 */
[----:B0-----:R-:W-:Y:S02]  /*10fd0*/  IMAD.U32 R5, RZ, RZ, UR5 ;  /* 0x00000005ff057e24 */ /* 0x001fe4000f8e00ff */
        /* <DEDUP_REMOVED lines=8> */
[----:B-1----:R-:W-:Y:S05]  /*11060*/  CALL.ABS.NOINC R2 ;  /* 0x0000000002007343 */ /* 0x002fea0003c00000 */
.L_x_1851:
[----:B------:R-:W-:Y:S05]  /*11070*/  BSYNC B6 ;  /* 0x0000000000067941 */ /* 0x000fea0003800000 */
.L_x_1850:
[----:B------:R1:W5:Y:S01]  /*11080*/  LDL R9, [R1+0x1c] ;  /* 0x00001c0001097983 */ /* 0x0003620000100800 */
[----:B0-----:R-:W0:Y:S01]  /*11090*/  LDC R7, c[0x0][0x448] ;  /* 0x00011200ff077b82 */ /* 0x001e220000000800 */
[----:B------:R-:W2:Y:S01]  /*110a0*/  S2R R2, SR_TID.X ;  /* 0x0000000000027919 */ /* 0x000ea20000002100 */
[----:B------:R-:W-:Y:S01]  /*110b0*/  USHF.R.S32.HI UR4, URZ, 0x1f, UR36 ;  /* 0x0000001f3f047899 */ /* 0x000fe20008011424 */
[----:B------:R-:W-:Y:S01]  /*110c0*/  ULDC.64 UR8, c[0x0][0x2d8] ;  /* 0x0000b60000087ab9 */ /* 0x000fe20000000a00 */
[----:B0-----:R-:W-:Y:S02]  /*110d0*/  ISETP.NE.AND P0, PT, R7, 0x1, PT ;  /* 0x000000010700780c */ /* 0x001fe40003f05270 */
[----:B--2---:R-:W-:-:S11]  /*110e0*/  LOP3.LUT R2, R2, 0x7f, RZ, 0xc0, !PT ;  /* 0x0000007f02027812 */ /* 0x004fd600078ec0ff */
[----:B------:R-:W0:Y:S01]  /*110f0*/  @P0 LDC R3, c[0x0][0x44c] ;  /* 0x00011300ff030b82 */ /* 0x000e220000000800 */
[----:B------:R-:W-:Y:S02]  /*11100*/  SHF.R.U32.HI R0, RZ, 0x3, R2 ;  /* 0x00000003ff007819 */ /* 0x000fe40000011602 */
[----:B------:R-:W2:Y:S01]  /*11110*/  S2R R2, SR_TID.X ;  /* 0x0000000000027919 */ /* 0x000ea20000002100 */
[----:B------:R-:W-:Y:S02]  /*11120*/  UIMAD UR6, UR4, UR8, URZ ;  /* 0x00000008040672a4 */ /* 0x000fe4000f8e023f */
[----:B------:R-:W-:Y:S02]  /*11130*/  UIMAD.WIDE.U32 UR4, UR36, UR8, URZ ;  /* 0x00000008240472a5 */ /* 0x000fe4000f8e003f */
[----:B------:R-:W-:Y:S02]  /*11140*/  UIMAD UR6, UR36, UR9, UR6 ;  /* 0x00000009240672a4 */ /* 0x000fe4000f8e0206 */
[----:B------:R-:W-:Y:S01]  /*11150*/  USHF.R.S32.HI UR7, URZ, 0x1f, UR43 ;  /* 0x0000001f3f077899 */ /* 0x000fe2000801142b */
[----:B--2---:R-:W-:Y:S01]  /*11160*/  IMAD.SHL.U32 R2, R2, 0x10, RZ ;  /* 0x0000001002027824 */ /* 0x004fe200078e00ff */
[----:B------:R-:W-:-:S04]  /*11170*/  ULDC.64 UR8, c[0x0][0x2e0] ;  /* 0x0000b80000087ab9 */ /* 0x000fc80000000a00 */
[----:B------:R-:W-:Y:S02]  /*11180*/  LOP3.LUT R2, R0, 0x70, R2, 0xf8, !PT ;  /* 0x0000007000027812 */ /* 0x000fe400078ef802 */
[----:B------:R-:W2:Y:S03]  /*11190*/  @P0 LDC R0, c[0x0][0x450] ;  /* 0x00011400ff000b82 */ /* 0x000ea60000000800 */
[----:B------:R-:W-:Y:S01]  /*111a0*/  VIADD R2, R2, UR40 ;  /* 0x0000002802027c36 */ /* 0x000fe20008000000 */
[----:B------:R-:W-:-:S03]  /*111b0*/  UIADD3 UR5, UR5, UR6, URZ ;  /* 0x0000000605057290 */ /* 0x000fc6000fffe03f */
[----:B0-----:R-:W-:Y:S01]  /*111c0*/  @P0 IMAD.HI.U32 R3, R2, R3, RZ ;  /* 0x0000000302030227 */ /* 0x001fe200078e00ff */
[----:B------:R-:W-:-:S03]  /*111d0*/  UIMAD.WIDE.U32 UR4, UR43, UR8, UR4 ;  /* 0x000000082b0472a5 */ /* 0x000fc6000f8e0004 */
[----:B------:R-:W-:Y:S01]  /*111e0*/  IMAD.MOV.U32 R6, RZ, RZ, R2 ;  /* 0x000000ffff067224 */ /* 0x000fe200078e0002 */
[----:B------:R-:W-:Y:S01]  /*111f0*/  UIMAD UR6, UR7, UR8, URZ ;  /* 0x00000008070672a4 */ /* 0x000fe2000f8e023f */
[----:B------:R-:W0:Y:S01]  /*11200*/  S2R R10, SR_TID.X ;  /* 0x00000000000a7919 */ /* 0x000e220000002100 */
[----:B------:R-:W-:Y:S02]  /*11210*/  IMAD.U32 R4, RZ, RZ, UR4 ;  /* 0x00000004ff047e24 */ /* 0x000fe4000f8e00ff */
[----:B------:R-:W-:Y:S01]  /*11220*/  UIMAD UR6, UR43, UR9, UR6 ;  /* 0x000000092b0672a4 */ /* 0x000fe2000f8e0206 */
[----:B--2---:R-:W-:-:S05]  /*11230*/  @P0 SHF.R.U32.HI R6, RZ, R0, R3 ;  /* 0x00000000ff060219 */ /* 0x004fca0000011603 */
[----:B------:R-:W-:Y:S01]  /*11240*/  IMAD.MOV R0, RZ, RZ, -R6 ;  /* 0x000000ffff007224 */ /* 0x000fe200078e0a06 */
[----:B------:R-:W-:-:S03]  /*11250*/  UIADD3 UR6, UR5, UR6, URZ ;  /* 0x0000000605067290 */ /* 0x000fc6000fffe03f */
[----:B------:R-:W-:Y:S02]  /*11260*/  IMAD R0, R7, R0, R2 ;  /* 0x0000000007007224 */ /* 0x000fe400078e0202 */
[----:B------:R-:W-:Y:S01]  /*11270*/  IMAD.MOV.U32 R2, RZ, RZ, R4 ;  /* 0x000000ffff027224 */ /* 0x000fe200078e0004 */
[----:B------:R-:W-:Y:S01]  /*11280*/  SHF.R.S32.HI R4, RZ, 0x1f, R6 ;  /* 0x0000001fff047819 */ /* 0x000fe20000011406 */
[----:B------:R-:W-:Y:S01]  /*11290*/  IMAD.U32 R5, RZ, RZ, UR5 ;  /* 0x00000005ff057e24 */ /* 0x000fe2000f8e00ff */
[----:B------:R-:W-:Y:S01]  /*112a0*/  ULDC.64 UR4, c[0x0][0x2d0] ;  /* 0x0000b40000047ab9 */ /* 0x000fe20000000a00 */
[----:B------:R-:W-:Y:S01]  /*112b0*/  IMAD.U32 R3, RZ, RZ, UR6 ;  /* 0x00000006ff037e24 */ /* 0x000fe2000f8e00ff */
[----:B------:R-:W-:Y:S01]  /*112c0*/  ULDC UR6, c[0x0][0x2b8] ;  /* 0x0000ae0000067ab9 */ /* 0x000fe20000000800 */
[----:B------:R-:W-:Y:S02]  /*112d0*/  IMAD R4, R4, UR4, RZ ;  /* 0x0000000404047c24 */ /* 0x000fe4000f8e02ff */
[----:B------:R-:W-:-:S04]  /*112e0*/  IMAD.WIDE.U32 R2, R6, UR4, R2 ;  /* 0x0000000406027c25 */ /* 0x000fc8000f8e0002 */
[----:B------:R-:W-:Y:S01]  /*112f0*/  IMAD R4, R6, UR5, R4 ;  /* 0x0000000506047c24 */ /* 0x000fe2000f8e0204 */
[----:B------:R-:W-:-:S03]  /*11300*/  ULDC.64 UR4, c[0x0][0x2c8] ;  /* 0x0000b20000047ab9 */ /* 0x000fc60000000a00 */
[----:B------:R-:W-:Y:S01]  /*11310*/  IMAD.IADD R3, R3, 0x1, R4 ;  /* 0x0000000103037824 */ /* 0x000fe200078e0204 */
[----:B------:R-:W-:Y:S01]  /*11320*/  SHF.R.S32.HI R4, RZ, 0x1f, R0 ;  /* 0x0000001fff047819 */ /* 0x000fe20000011400 */
[----:B0-----:R-:W-:-:S04]  /*11330*/  IMAD.SHL.U32 R10, R10, 0x8, RZ ;  /* 0x000000080a0a7824 */ /* 0x001fc800078e00ff */
[----:B------:R-:W-:Y:S02]  /*11340*/  IMAD R4, R4, UR4, RZ ;  /* 0x0000000404047c24 */ /* 0x000fe4000f8e02ff */
[----:B------:R-:W-:-:S04]  /*11350*/  IMAD.WIDE.U32 R2, R0, UR4, R2 ;  /* 0x0000000400027c25 */ /* 0x000fc8000f8e0002 */
[----:B------:R-:W-:Y:S01]  /*11360*/  IMAD R4, R0, UR5, R4 ;  /* 0x0000000500047c24 */ /* 0x000fe2000f8e0204 */
[----:B------:R-:W-:Y:S01]  /*11370*/  ULDC.64 UR4, c[0x0][0x280] ;  /* 0x0000a00000047ab9 */ /* 0x000fe20000000a00 */
[----:B------:R-:W-:Y:S02]  /*11380*/  LOP3.LUT R10, R10, 0x38, RZ, 0xc0, !PT ;  /* 0x000000380a0a7812 */ /* 0x000fe400078ec0ff */
[----:B------:R-:W-:Y:S01]  /*11390*/  IMAD.IADD R3, R3, 0x1, R4 ;  /* 0x0000000103037824 */ /* 0x000fe200078e0204 */
[----:B------:R-:W-:Y:S01]  /*113a0*/  LEA R0, P1, R2, UR4, 0x1 ;  /* 0x0000000402007c11 */ /* 0x000fe2000f8208ff */
[----:B------:R-:W-:Y:S01]  /*113b0*/  UMOV UR4, 0xffffffff ;  /* 0xffffffff00047882 */ /* 0x000fe20000000000 */
[----:B------:R-:W-:Y:S02]  /*113c0*/  ISETP.GE.AND P0, PT, R10, UR6, PT ;  /* 0x000000060a007c0c */ /* 0x000fe4000bf06270 */
[----:B------:R-:W-:Y:S01]  /*113d0*/  LEA.HI.X R2, R2, UR5, R3, 0x1, P1 ;  /* 0x0000000502027c11 */ /* 0x000fe200088f0c03 */
[----:B-1----:R-:W-:Y:S10]  /*113e0*/  BRA.DIV UR4, `(.L_x_1852) ;  /* 0x0000004204d07947 */ /* 0x002ff4000b800000 */
[----:B------:R-:W0:Y:S01]  /*113f0*/  S2R R8, SR_TID.X ;  /* 0x0000000000087919 */ /* 0x000e220000002100 */
[----:B------:R-:W-:Y:S02]  /*11400*/  ULDC UR4, c[0x0][0x288] ;  /* 0x0000a20000047ab9 */ /* 0x000fe40000000800 */
[----:B------:R-:W-:Y:S01]  /*11410*/  IMAD R3, R7, UR4, RZ ;  /* 0x0000000407037c24 */ /* 0x000fe2000f8e02ff */
[----:B------:R-:W1:Y:S04]  /*11420*/  SHFL.IDX PT, R6, R0, RZ, 0x181f ;  /* 0x00181fff00067589 */ /* 0x000e6800000e0000 */
[----:B------:R-:W2:Y:S01]  /*11430*/  SHFL.IDX PT, R5, R2, RZ, 0x181f ;  /* 0x00181fff02057589 */ /* 0x000ea200000e0000 */
[----:B0-----:R-:W-:-:S04]  /*11440*/  LOP3.LUT R8, R8, 0x7f, RZ, 0xc0, !PT ;  /* 0x0000007f08087812 */ /* 0x001fc800078ec0ff */
[----:B------:R-:W-:-:S05]  /*11450*/  SHF.R.U32.HI R8, RZ, 0x3, R8 ;  /* 0x00000003ff087819 */ /* 0x000fca0000011608 */
[----:B------:R-:W-:-:S05]  /*11460*/  VIADD R4, R8, UR40 ;  /* 0x0000002808047c36 */ /* 0x000fca0008000000 */
[----:B------:R-:W-:-:S13]  /*11470*/  ISETP.GE.AND P1, PT, R4, R3, PT ;  /* 0x000000030400720c */ /* 0x000fda0003f26270 */
[----:B-1----:R-:W-:-:S05]  /*11480*/  @!P1 LEA R6, P2, R10, R6, 0x1 ;  /* 0x000000060a069211 */ /* 0x002fca00078408ff */
[----:B--2---:R-:W-:-:S04]  /*11490*/  @!P1 IMAD.X R5, RZ, RZ, R5, P2 ;  /* 0x000000ffff059224 */ /* 0x004fc800010e0605 */
[----:B------:R-:W-:Y:S02]  /*114a0*/  @!P1 IMAD.MOV.U32 R7, RZ, RZ, R5 ;  /* 0x000000ffff079224 */ /* 0x000fe400078e0005 */
[----:B------:R-:W-:-:S03]  /*114b0*/  VIADD R5, R4, 0x10 ;  /* 0x0000001004057836 */ /* 0x000fc60000000000 */
[----:B------:R-:W-:Y:S01]  /*114c0*/  @!PT LDS RZ, [RZ] ;  /* 0x00000000fffff984 */ /* 0x000fe20000000800 */
[----:B-----5:R0:W-:Y:S02]  /*114d0*/  @!P1 LDGSTS.E.BYPASS.LTC128B.128 [R9+0x20400], desc[UR46][R6.64], !P0 ;  /* 0x2040000006099fae */ /* 0x0201e4000c101d6e */
[----:B------:R-:W-:Y:S02]  /*114e0*/  ISETP.GE.AND P1, PT, R5, R3, PT ;  /* 0x000000030500720c */ /* 0x000fe40003f26270 */
[----:B------:R-:W-:Y:S04]  /*114f0*/  SHFL.IDX PT, R5, R2, 0x1, 0x181f ;  /* 0x00381f0002057f89 */ /* 0x000fe800000e0000 */
[----:B0-----:R-:W0:Y:S07]  /*11500*/  SHFL.IDX PT, R6, R0, 0x1, 0x181f ;  /* 0x00381f0000067f89 */ /* 0x001e2e00000e0000 */
[----:B0-----:R-:W-:-:S05]  /*11510*/  @!P1 LEA R6, P2, R10, R6, 0x1 ;  /* 0x000000060a069211 */ /* 0x001fca00078408ff */
[----:B------:R-:W-:-:S04]  /*11520*/  @!P1 IMAD.X R5, RZ, RZ, R5, P2 ;  /* 0x000000ffff059224 */ /* 0x000fc800010e0605 */
[----:B------:R-:W-:Y:S02]  /*11530*/  @!P1 IMAD.MOV.U32 R7, RZ, RZ, R5 ;  /* 0x000000ffff079224 */ /* 0x000fe400078e0005 */
[----:B------:R-:W-:-:S03]  /*11540*/  VIADD R5, R4, 0x20 ;  /* 0x0000002004057836 */ /* 0x000fc60000000000 */
[----:B------:R0:W-:Y:S02]  /*11550*/  @!P1 LDGSTS.E.BYPASS.LTC128B.128 [R9+0x20c00], desc[UR46][R6.64], !P0 ;  /* 0x20c0000006099fae */ /* 0x0001e4000c101d6e */
[----:B------:R-:W-:Y:S02]  /*11560*/  ISETP.GE.AND P1, PT, R5, R3, PT ;  /* 0x000000030500720c */ /* 0x000fe40003f26270 */
[----:B------:R-:W-:Y:S04]  /*11570*/  SHFL.IDX PT, R5, R2, 0x2, 0x181f ;  /* 0x00581f0002057f89 */ /* 0x000fe800000e0000 */
[----:B0-----:R-:W0:Y:S04]  /*11580*/  SHFL.IDX PT, R6, R0, 0x2, 0x181f ;  /* 0x00581f0000067f89 */ /* 0x001e2800000e0000 */
[----:B------:R-:W1:Y:S03]  /*11590*/  SHFL.IDX PT, R0, R0, 0x3, 0x181f ;  /* 0x00781f0000007f89 */ /* 0x000e6600000e0000 */
[----:B0-----:R-:W-:-:S05]  /*115a0*/  @!P1 LEA R6, P2, R10, R6, 0x1 ;  /* 0x000000060a069211 */ /* 0x001fca00078408ff */
[----:B------:R-:W-:-:S04]  /*115b0*/  @!P1 IMAD.X R5, RZ, RZ, R5, P2 ;  /* 0x000000ffff059224 */ /* 0x000fc800010e0605 */
[----:B------:R-:W-:Y:S02]  /*115c0*/  @!P1 IMAD.MOV.U32 R7, RZ, RZ, R5 ;  /* 0x000000ffff079224 */ /* 0x000fe400078e0005 */
[----:B------:R0:W2:Y:S04]  /*115d0*/  SHFL.IDX PT, R5, R2, 0x3, 0x181f ;  /* 0x00781f0002057f89 */ /* 0x0000a800000e0000 */
[----:B-1----:R0:W-:Y:S02]  /*115e0*/  @!P1 LDGSTS.E.BYPASS.LTC128B.128 [R9+0x21400], desc[UR46][R6.64], !P0 ;  /* 0x2140000006099fae */ /* 0x0021e4000c101d6e */
.L_x_1968:
        /* <DEDUP_REMOVED lines=10> */
.L_x_1853:
[----:B------:R-:W-:Y:S02]  /*11690*/  PLOP3.LUT P1, PT, P1, P0, PT, 0xa2, 0x0 ;  /* 0x000000000000781c */ /* 0x000fe40000f21472 */
[----:B------:R-:W-:-:S08]  /*116a0*/  @P0 R2UR P1, UR4, R17 ;  /* 0x00000000110402ca */ /* 0x000fd00000020000 */
[----:B------:R-:W-:-:S05]  /*116b0*/  @P0 PLOP3.LUT P0, PT, P1, PT, PT, 0x80, 0x0 ;  /* 0x000000000000081c */ /* 0x000fca0000f0f070 */
[----:B------:R-:W-:Y:S01]  /*116c0*/  @!P1 SYNCS.ARRIVE.TRANS64.RED.A0T1 RZ, [UR4+0x28c00], RZ ;  /* 0x028c00ffffff99a7 */ /* 0x000fe20008200404 */
[----:B------:R-:W-:Y:S07]  /*116d0*/  @!P1 ARRIVES.LDGSTSBAR.64.TRANSCNT [UR4+0x28c00] ;  /* 0x028c0000ff0099b0 */ /* 0x000fee0008000a84 */
[----:B------:R-:W-:Y:S05]  /*116e0*/  @P0 BRA.U.ANY `(.L_x_1853) ;  /* 0xfffffffd00e80947 */ /* 0x000fea000393ffff */
[----:B0-----:R-:W2:Y:S02]  /*116f0*/  LDL.LU R2, [R1+0x18] ;  /* 0x0000180001027983 */ /* 0x001ea40000300800 */
        /* <DEDUP_REMOVED lines=11> */
.L_x_1969:
[----:B------:R-:W-:Y:S05]  /*117b0*/  BSYNC B0 ;  /* 0x0000000000007941 */ /* 0x000fea0003800000 */
.L_x_1854:
[----:B------:R-:W2:Y:S01]  /*117c0*/  LDL R2, [R1+0x8] ;  /* 0x0000080001027983 */ /* 0x000ea20000100800 */
[----:B------:R-:W-:Y:S01]  /*117d0*/  BSSY B0, `(.L_x_1856) ;  /* 0x0000095000007945 */ /* 0x000fe20003800000 */
[----:B--2---:R-:W-:-:S13]  /*117e0*/  ISETP.NE.AND P0, PT, R2, RZ, PT ;  /* 0x000000ff0200720c */ /* 0x004fda0003f05270 */
[----:B------:R-:W-:Y:S05]  /*117f0*/  @!P0 BRA `(.L_x_1857) ;  /* 0x0000000800488947 */ /* 0x000fea0003800000 */
[----:B------:R-:W2:Y:S01]  /*11800*/  LDL R3, [R1] ;  /* 0x0000000001037983 */ /* 0x000ea20000100800 */
[----:B0-----:R-:W-:Y:S01]  /*11810*/  IMAD R0, R18, 0x8, R17 ;  /* 0x0000000812007824 */ /* 0x001fe200078e0211 */
[----:B------:R-:W-:Y:S01]  /*11820*/  BSSY B1, `(.L_x_1858) ;  /* 0x0000007000017945 */ /* 0x000fe20003800000 */
[----:B------:R-:W0:Y:S02]  /*11830*/  S2R R2, SR_TID.X ;  /* 0x0000000000027919 */ /* 0x000e240000002100 */
[----:B0-----:R-:W-:-:S04]  /*11840*/  LOP3.LUT R2, R2, 0x7f, RZ, 0xc0, !PT ;  /* 0x0000007f02027812 */ /* 0x001fc800078ec0ff */
[----:B------:R-:W-:Y:S02]  /*11850*/  ISETP.NE.AND P1, PT, R2, RZ, PT ;  /* 0x000000ff0200720c */ /* 0x000fe40003f25270 */
[----:B--2---:R-:W-:-:S04]  /*11860*/  SHF.L.U32 R3, R3, 0x1f, RZ ;  /* 0x0000001f03037819 */ /* 0x004fc800000006ff */
[----:B------:R-:W0:Y:S02]  /*11870*/  SYNCS.PHASECHK.TRANS64.TRYWAIT P0, [R0+URZ+0x28c60], R3 ;  /* 0x028c6003000075a7 */ /* 0x000e24000800017f */
[----:B0-----:R-:W-:Y:S05]  /*11880*/  @!P0 BRA `(.L_x_1859) ;  /* 0x0000004000f88947 */ /* 0x001fea0003800000 */
.L_x_1970:
[----:B------:R-:W-:Y:S05]  /*11890*/  BSYNC B1 ;  /* 0x0000000000017941 */ /* 0x000fea0003800000 */
.L_x_1858:
        /* <DEDUP_REMOVED lines=9> */
.L_x_1861:
[----:B------:R-:W-:Y:S05]  /*11930*/  BSYNC B1 ;  /* 0x0000000000017941 */ /* 0x000fea0003800000 */
.L_x_1860:
[----:B------:R-:W2:Y:S01]  /*11940*/  LDL.LU R2, [R1+0x14] ;  /* 0x0000140001027983 */ /* 0x000ea20000300800 */
[----:B------:R-:W-:Y:S01]  /*11950*/  UIADD3 UR4, UP0, UR44, 0x470, URZ ;  /* 0x000004702c047890 */ /* 0x000fe2000ff1e03f */
[----:B------:R-:W-:Y:S01]  /*11960*/  PLOP3.LUT P0, PT, PT, PT, PT, 0x80, 0x0 ;  /* 0x000000000000781c */ /* 0x000fe20003f0f070 */
[----:B0-----:R-:W-:Y:S01]  /*11970*/  VIADD R0, R0, 0x28c50 ;  /* 0x00028c5000007836 */ /* 0x001fe20000000000 */
[----:B------:R-:W-:Y:S01]  /*11980*/  UMOV UR6, 0x0 ;  /* 0x0000000000067882 */ /* 0x000fe20000000000 */
[----:B------:R-:W-:Y:S01]  /*11990*/  UIADD3.X UR5, URZ, UR45, URZ, UP0, !UPT ;  /* 0x0000002d3f057290 */ /* 0x000fe200087fe43f */
[----:B------:R-:W-:Y:S01]  /*119a0*/  UMOV UR7, 0x14f00000 ;  /* 0x14f0000000077882 */ /* 0x000fe20000000000 */
[----:B------:R-:W-:Y:S01]  /*119b0*/  UMOV UR10, URZ ;  /* 0x0000003f000a7c82 */ /* 0x000fe20008000000 */
[----:B--2---:R-:W-:Y:S02]  /*119c0*/  IMAD.SHL.U32 R3, R2, 0x40, RZ ;  /* 0x0000004002037824 */ /* 0x004fe400078e00ff */
[----:B------:R-:W-:-:S04]  /*119d0*/  IMAD R2, R18, 0x10000, R17 ;  /* 0x0001000012027824 */ /* 0x000fc800078e0211 */
[----:B------:R-:W-:-:S07]  /*119e0*/  VIADD R4, R2, 0x400 ;  /* 0x0000040002047836 */ /* 0x000fce0000000000 */
.L_x_1862:
[----:B------:R-:W-:-:S13]  /*119f0*/  @P0 ELECT P1, URZ, PT ;  /* 0x00000000003f082f */ /* 0x000fda0003820000 */
[----:B------:R-:W-:Y:S01]  /*11a00*/  @P1 R2UR UR13, R16 ;  /* 0x00000000100d12ca */ /* 0x000fe200000e0000 */
[----:B------:R-:W-:Y:S01]  /*11a10*/  UMOV UR12, UR36 ;  /* 0x00000024000c7c82 */ /* 0x000fe20008000000 */
[----:B------:R-:W-:Y:S02]  /*11a20*/  @P1 R2UR UR11, R3 ;  /* 0x00000000030b12ca */ /* 0x000fe400000e0000 */
[----:B------:R-:W-:Y:S02]  /*11a30*/  @P1 R2UR UR9, R0 ;  /* 0x00000000000912ca */ /* 0x000fe400000e0000 */
[----:B------:R-:W-:Y:S02]  /*11a40*/  @P1 R2UR UR8, R4 ;  /* 0x00000000040812ca */ /* 0x000fe400000e0000 */
[----:B------:R-:W-:Y:S02]  /*11a50*/  @P1 PLOP3.LUT P0, PT, P1, PT, PT, 0x8, 0x0 ;  /* 0x000000000000181c */ /* 0x000fe40000f0e170 */
        /* <DEDUP_REMOVED lines=8> */
.L_x_1863:
        /* <DEDUP_REMOVED lines=15> */
.L_x_1864:
        /* <DEDUP_REMOVED lines=15> */
.L_x_1865:
        /* <DEDUP_REMOVED lines=15> */
.L_x_1866:
        /* <DEDUP_REMOVED lines=15> */
.L_x_1867:
        /* <DEDUP_REMOVED lines=15> */
.L_x_1868:
        /* <DEDUP_REMOVED lines=15> */
.L_x_1869:
        /* <DEDUP_REMOVED lines=9> */
[----:B-1----:R-:W-:Y:S05]  /*12110*/  @P0 BRA.U.ANY `(.L_x_1869) ;  /* 0xfffffffd00d80947 */ /* 0x002fea000393ffff */
.L_x_1857:
[----:B------:R-:W-:Y:S05]  /*12120*/  BSYNC B0 ;  /* 0x0000000000007941 */ /* 0x000fea0003800000 */
.L_x_1856:
[----:B------:R-:W-:-:S04]  /*12130*/  UIADD3 UR4, UR39, -0x2, URZ ;  /* 0xfffffffe27047890 */ /* 0x000fc8000fffe03f */
[----:B------:R-:W-:-:S06]  /*12140*/  UISETP.GE.AND UP0, UPT, UR4, UR38, UPT ;  /* 0x000000260400728c */ /* 0x000fcc000bf06270 */
[----:B------:R-:W-:-:S13]  /*12150*/  PLOP3.LUT P0, PT, PT, PT, UP0, 0x80, 0x0 ;  /* 0x000000000000781c */ /* 0x000fda0003f0f008 */
[----:B------:R-:W-:Y:S05]  /*12160*/  @!P0 BRA `(.L_x_1870) ;  /* 0x00000028005c8947 */ /* 0x000fea0003800000 */
[----:B------:R-:W-:Y:S01]  /*12170*/  IMAD R3, RZ, RZ, -UR39 ;  /* 0x80000027ff037e24 */ /* 0x000fe2000f8e02ff */
[----:B------:R-:W-:-:S04]  /*12180*/  LOP3.LUT R6, RZ, UR38, RZ, 0x33, !PT ;  /* 0x00000026ff067c12 */ /* 0x000fc8000f8e33ff */
[----:B------:R-:W-:-:S05]  /*12190*/  VIADDMNMX R6, R3, 0x1, R6, !PT ;  /* 0x0000000103067846 */ /* 0x000fca0007800106 */
[----:B0-----:R-:W-:-:S05]  /*121a0*/  VIADD R0, R6, UR39 ;  /* 0x0000002706007c36 */ /* 0x001fca0008000000 */
[----:B------:R-:W-:-:S04]  /*121b0*/  LOP3.LUT R0, R0, 0x1, RZ, 0xc0, !PT ;  /* 0x0000000100007812 */ /* 0x000fc800078ec0ff */
[----:B------:R-:W-:Y:S01]  /*121c0*/  ISETP.NE.U32.AND P0, PT, R0, 0x1, PT ;  /* 0x000000010000780c */ /* 0x000fe20003f05070 */
[----:B------:R-:W-:-:S12]  /*121d0*/  IMAD.U32 R0, RZ, RZ, UR4 ;  /* 0x00000004ff007e24 */ /* 0x000fd8000f8e00ff */
[----:B------:R-:W-:Y:S05]  /*121e0*/  @P0 BRA `(.L_x_1871) ;  /* 0x0000000c00600947 */ /* 0x000fea0003800000 */
[----:B------:R-:W2:Y:S04]  /*121f0*/  LDL R4, [R1+0x8] ;  /* 0x0000080001047983 */ /* 0x000ea80000100800 */
[----:B------:R-:W3:Y:S01]  /*12200*/  LDL.LU R8, [R1] ;  /* 0x0000000001087983 */ /* 0x000ee20000300800 */
[----:B------:R-:W-:Y:S01]  /*12210*/  VIADD R18, R18, 0x1 ;  /* 0x0000000112127836 */ /* 0x000fe20000000000 */
[----:B------:R-:W-:Y:S04]  /*12220*/  BSSY B0, `(.L_x_1872) ;  /* 0x00000d2000007945 */ /* 0x000fe80003800000 */
[----:B------:R-:W-:-:S04]  /*12230*/  ISETP.NE.AND P0, PT, R18, 0x2, PT ;  /* 0x000000021200780c */ /* 0x000fc80003f05270 */
[----:B------:R-:W-:Y:S02]  /*12240*/  SEL R2, RZ, 0x1, P0 ;  /* 0x00000001ff027807 */ /* 0x000fe40000000000 */
[----:B------:R-:W-:Y:S02]  /*12250*/  SEL R18, R18, RZ, P0 ;  /* 0x000000ff12127207 */ /* 0x000fe40000000000 */
[----:B--2---:R-:W-:Y:S02]  /*12260*/  ISETP.NE.AND P2, PT, R4, RZ, PT ;  /* 0x000000ff0400720c */ /* 0x004fe40003f45270 */
[----:B---3--:R-:W-:-:S05]  /*12270*/  LOP3.LUT R8, R8, R2, RZ, 0x3c, !PT ;  /* 0x0000000208087212 */ /* 0x008fca00078e3cff */
[----:B------:R0:W-:Y:S06]  /*12280*/  STL [R1], R8 ;  /* 0x0000000801007387 */ /* 0x0001ec0000100800 */
[----:B------:R-:W-:Y:S05]  /*12290*/  @!P2 BRA `(.L_x_1873) ;  /* 0x0000000c0028a947 */ /* 0x000fea0003800000 */
[----:B------:R-:W2:Y:S02]  /*122a0*/  LDL R4, [R1+0xc] ;  /* 0x00000c0001047983 */ /* 0x000ea40000100800 */
[----:B--2---:R-:W-:-:S13]  /*122b0*/  ISETP.NE.AND P2, PT, R4, RZ, PT ;  /* 0x000000ff0400720c */ /* 0x004fda0003f45270 */
[----:B------:R-:W-:Y:S05]  /*122c0*/  @!P2 BRA `(.L_x_1874) ;  /* 0x00000000004ca947 */ /* 0x000fea0003800000 */
[----:B------:R-:W2:Y:S01]  /*122d0*/  LDL R7, [R1+0x4] ;  /* 0x0000040001077983 */ /* 0x000ea20000100800 */
[----:B------:R-:W1:Y:S01]  /*122e0*/  LDC R5, c[0x0][0x43c] ;  /* 0x00010f00ff057b82 */ /* 0x000e620000000800 */
[----:B------:R-:W-:Y:S01]  /*122f0*/  IMAD.MOV.U32 R4, RZ, RZ, R0 ;  /* 0x000000ffff047224 */ /* 0x000fe200078e0000 */
[----:B------:R-:W-:Y:S01]  /*12300*/  ULDC.64 UR4, c[0x0][0x428] ;  /* 0x00010a0000047ab9 */ /* 0x000fe20000000a00 */
[----:B-1----:R-:W-:-:S13]  /*12310*/  ISETP.NE.AND P0, PT, R5, 0x1, PT ;  /* 0x000000010500780c */ /* 0x002fda0003f05270 */
[----:B------:R-:W1:Y:S02]  /*12320*/  @P0 LDC.64 R2, c[0x0][0x440] ;  /* 0x00011000ff020b82 */ /* 0x000e640000000a00 */
[----:B-1----:R-:W-:-:S05]  /*12330*/  @P0 IMAD.HI.U32 R2, R0, R2, RZ ;  /* 0x0000000200020227 */ /* 0x002fca00078e00ff */
[----:B------:R-:W-:-:S05]  /*12340*/  @P0 SHF.R.U32.HI R4, RZ, R3, R2 ;  /* 0x00000003ff040219 */ /* 0x000fca0000011602 */
[----:B------:R-:W-:-:S04]  /*12350*/  IMAD.MOV R2, RZ, RZ, -R4 ;  /* 0x000000ffff027224 */ /* 0x000fc800078e0a04 */
[----:B------:R-:W-:Y:S01]  /*12360*/  IMAD R0, R5, R2, R0 ;  /* 0x0000000205007224 */ /* 0x000fe200078e0200 */
[--C-:B------:R-:W-:Y:S01]  /*12370*/  SHF.R.S32.HI R5, RZ, 0x1f, R4.reuse ;  /* 0x0000001fff057819 */ /* 0x100fe20000011404 */
[----:B------:R-:W1:Y:S02]  /*12380*/  LDC.64 R2, c[0x0][0x418] ;  /* 0x00010600ff027b82 */ /* 0x000e640000000a00 */
[----:B------:R-:W-:-:S03]  /*12390*/  IMAD.WIDE.U32 R4, R19, UR4, R4 ;  /* 0x0000000413047c25 */ /* 0x000fc6000f8e0004 */
[----:B-1----:R-:W-:Y:S01]  /*123a0*/  LEA R2, P0, R4, R2, 0x2 ;  /* 0x0000000204027211 */ /* 0x002fe200078010ff */
[----:B--2---:R-:W-:-:S04]  /*123b0*/  IMAD R7, R7, UR4, RZ ;  /* 0x0000000407077c24 */ /* 0x004fc8000f8e02ff */
[----:B------:R-:W-:-:S04]  /*123c0*/  IMAD R7, R19, UR5, R7 ;  /* 0x0000000513077c24 */ /* 0x000fc8000f8e0207 */
[----:B------:R-:W-:-:S05]  /*123d0*/  IMAD.IADD R7, R7, 0x1, R5 ;  /* 0x0000000107077824 */ /* 0x000fca00078e0205 */
[----:B------:R-:W-:-:S05]  /*123e0*/  LEA.HI.X R3, R4, R3, R7, 0x2, P0 ;  /* 0x0000000304037211 */ /* 0x000fca00000f1407 */
[----:B------:R1:W5:Y:S02]  /*123f0*/  LDG.E R16, desc[UR46][R2.64] ;  /* 0x0000002e02107981 */ /* 0x000364000c1e1900 */
.L_x_1874:
[----:B-1----:R-:W-:Y:S01]  /*12400*/  IMAD R2, R18, 0x8, R17 ;  /* 0x0000000812027824 */ /* 0x002fe200078e0211 */
[----:B------:R-:W-:Y:S01]  /*12410*/  SHF.L.U32 R4, R8, 0x1f, RZ ;  /* 0x0000001f08047819 */ /* 0x000fe200000006ff */
[----:B------:R-:W1:Y:S01]  /*12420*/  S2R R3, SR_TID.X ;  /* 0x0000000000037919 */ /* 0x000e620000002100 */
[----:B------:R-:W-:Y:S02]  /*12430*/  BSSY B1, `(.L_x_1875) ;  /* 0x0000005000017945 */ /* 0x000fe40003800000 */
[----:B------:R-:W2:Y:S01]  /*12440*/  SYNCS.PHASECHK.TRANS64.TRYWAIT P0, [R2+URZ+0x28c40], R4 ;  /* 0x028c4004020075a7 */ /* 0x000ea2000800017f */
[----:B-1----:R-:W-:-:S04]  /*12450*/  LOP3.LUT R3, R3, 0x7f, RZ, 0xc0, !PT ;  /* 0x0000007f03037812 */ /* 0x002fc800078ec0ff */
[----:B------:R-:W-:Y:S01]  /*12460*/  ISETP.NE.AND P1, PT, R3, RZ, PT ;  /* 0x000000ff0300720c */ /* 0x000fe20003f25270 */
[----:B--2---:R-:W-:-:S12]  /*12470*/  @!P0 BRA `(.L_x_1876) ;  /* 0x0000003800108947 */ /* 0x004fd80003800000 */
.L_x_1971:
[----:B------:R-:W-:Y:S05]  /*12480*/  BSYNC B1 ;  /* 0x0000000000017941 */ /* 0x000fea0003800000 */
.L_x_1875:
        /* <DEDUP_REMOVED lines=9> */
.L_x_1878:
[----:B------:R-:W-:Y:S05]  /*12520*/  BSYNC B1 ;  /* 0x0000000000017941 */ /* 0x000fea0003800000 */
.L_x_1877:
[----:B------:R-:W-:Y:S01]  /*12530*/  IMAD.MOV.U32 R7, RZ, RZ, RZ ;  /* 0x000000ffff077224 */ /* 0x000fe200078e00ff */
[----:B------:R-:W-:Y:S01]  /*12540*/  UIADD3 UR4, UP0, UR44, 0x370, URZ ;  /* 0x000003702c047890 */ /* 0x000fe2000ff1e03f */
[----:B------:R-:W-:Y:S01]  /*12550*/  IMAD R5, R18, 0x2000, R17 ;  /* 0x0000200012057824 */ /* 0x000fe200078e0211 */
        /* <DEDUP_REMOVED lines=8> */
.L_x_1879:
[----:B------:R-:W-:-:S13]  /*125e0*/  @P0 ELECT P2, URZ, PT ;  /* 0x00000000003f082f */ /* 0x000fda0003840000 */
[----:B-----5:R-:W-:Y:S01]  /*125f0*/  @P2 R2UR UR13, R16 ;  /* 0x00000000100d22ca */ /* 0x020fe200000e0000 */
[----:B------:R-:W-:Y:S01]  /*12600*/  UMOV UR12, UR36 ;  /* 0x00000024000c7c82 */ /* 0x000fe20008000000 */
[----:B------:R-:W-:Y:S02]  /*12610*/  @P2 R2UR UR11, R3 ;  /* 0x00000000030b22ca */ /* 0x000fe400000e0000 */
[----:B------:R-:W-:Y:S02]  /*12620*/  @P2 R2UR UR9, R5 ;  /* 0x00000000050922ca */ /* 0x000fe400000e0000 */
[----:B------:R-:W-:Y:S02]  /*12630*/  @P2 R2UR UR8, R0 ;  /* 0x00000000000822ca */ /* 0x000fe400000e0000 */
[----:B------:R-:W-:Y:S02]  /*12640*/  @P2 PLOP3.LUT P0, PT, P2, PT, PT, 0x8, 0x0 ;  /* 0x000000000000281c */ /* 0x000fe4000170e170 */
[----:B------:R-:W-:-:S09]  /*12650*/  PLOP3.LUT P2, PT, PT, PT, PT, 0x8, 0x0 ;  /* 0x000000000000781c */ /* 0x000fd20003f4e170 */
[----:B------:R2:W-:Y:S02]  /*12660*/  UTMALDG.4D [UR8], [UR4], desc[UR6] ;  /* 0x00000608040075b4 */ /* 0x0005e40008019000 */
[----:B--2---:R-:W-:Y:S05]  /*12670*/  @P0 BRA.U.ANY `(.L_x_1879) ;  /* 0xfffffffd00d80947 */ /* 0x004fea000393ffff */
[----:B------:R-:W2:Y:S01]  /*12680*/  SYNCS.PHASECHK.TRANS64.TRYWAIT P0, [R2+URZ+0x28c60], R4 ;  /* 0x028c6004020075a7 */ /* 0x000ea2000800017f */
[----:B------:R-:W-:Y:S04]  /*12690*/  BSSY B1, `(.L_x_1880) ;  /* 0x0000002000017945 */ /* 0x000fe80003800000 */
[----:B--2---:R-:W-:Y:S05]  /*126a0*/  @!P0 BRA `(.L_x_1881) ;  /* 0x0000003400988947 */ /* 0x004fea0003800000 */
.L_x_1972:
[----:B------:R-:W-:Y:S05]  /*126b0*/  BSYNC B1 ;  /* 0x0000000000017941 */ /* 0x000fea0003800000 */
.L_x_1880:
[----:B------:R-:W-:Y:S01]  /*126c0*/  BSSY B1, `(.L_x_1882) ;  /* 0x000000b000017945 */ /* 0x000fe20003800000 */
[----:B0-----:R-:W-:Y:S02]  /*126d0*/  IMAD.MOV.U32 R8, RZ, RZ, 0x0 ;  /* 0x00000000ff087424 */ /* 0x001fe400078e00ff */
[----:B------:R-:W-:Y:S01]  /*126e0*/  IMAD.MOV.U32 R9, RZ, RZ, 0x14f00000 ;  /* 0x14f00000ff097424 */ /* 0x000fe200078e00ff */
[----:B------:R-:W-:Y:S06]  /*126f0*/  @P1 BRA `(.L_x_1883) ;  /* 0x00000000001c1947 */ /* 0x000fec0003800000 */
[----:B------:R-:W0:Y:S01]  /*12700*/  S2R R5, SR_TID.X ;  /* 0x0000000000057919 */ /* 0x000e220000002100 */
[----:B------:R-:W-:-:S04]  /*12710*/  IMAD.MOV.U32 R0, RZ, RZ, 0x10000 ;  /* 0x00010000ff007424 */ /* 0x000fc800078e00ff */
[----:B------:R3:W-:Y:S01]  /*12720*/  SYNCS.ARRIVE.TRANS64 RZ, [R2+URZ+0x28c50], R0 ;  /* 0x028c500002ff79a7 */ /* 0x0007e2000800003f */
[----:B0-----:R-:W-:-:S04]  /*12730*/  LOP3.LUT R5, R5, 0x1f, RZ, 0xc0, !PT ;  /* 0x0000001f05057812 */ /* 0x001fc800078ec0ff */
[----:B------:R-:W-:-:S13]  /*12740*/  ISETP.NE.AND P0, PT, R5, RZ, PT ;  /* 0x000000ff0500720c */ /* 0x000fda0003f05270 */
[----:B---3--:R-:W-:Y:S05]  /*12750*/  @!P0 BRA `(.L_x_1883) ;  /* 0x0000000000048947 */ /* 0x008fea0003800000 */
[----:B------:R-:W-:Y:S01]  /*12760*/  BPT.TRAP 0x1 ;  /* 0x000000040000795c */ /* 0x000fe20000300000 */
.L_x_1883:
[----:B------:R-:W-:Y:S05]  /*12770*/  BSYNC B1 ;  /* 0x0000000000017941 */ /* 0x000fea0003800000 */
.L_x_1882:
[----:B------:R-:W-:Y:S01]  /*12780*/  R2UR UR10, R7 ;  /* 0x00000000070a72ca */ /* 0x000fe200000e0000 */
[----:B------:R-:W-:Y:S01]  /*12790*/  IMAD R0, R18, 0x10000, R17 ;  /* 0x0001000012007824 */ /* 0x000fe200078e0211 */
[----:B------:R-:W-:Y:S01]  /*127a0*/  R2UR UR6, R8 ;  /* 0x00000000080672ca */ /* 0x000fe200000e0000 */
[----:B------:R-:W-:Y:S01]  /*127b0*/  UIADD3 UR4, UP0, UR44, 0x470, URZ ;  /* 0x000004702c047890 */ /* 0x000fe2000ff1e03f */
[----:B------:R-:W-:Y:S01]  /*127c0*/  R2UR UR7, R9 ;  /* 0x00000000090772ca */ /* 0x000fe200000e0000 */
[----:B-12---:R-:W-:Y:S01]  /*127d0*/  VIADD R2, R2, 0x28c50 ;  /* 0x00028c5002027836 */ /* 0x006fe20000000000 */
[----:B------:R-:W-:Y:S01]  /*127e0*/  PLOP3.LUT P0, PT, PT, PT, PT, 0x80, 0x0 ;  /* 0x000000000000781c */ /* 0x000fe20003f0f070 */
[----:B------:R-:W-:Y:S01]  /*127f0*/  VIADD R4, R0, 0x400 ;  /* 0x0000040000047836 */ /* 0x000fe20000000000 */
[----:B------:R-:W-:-:S12]  /*12800*/  UIADD3.X UR5, URZ, UR45, URZ, UP0, !UPT ;  /* 0x0000002d3f057290 */ /* 0x000fd800087fe43f */
.L_x_1884:
        /* <DEDUP_REMOVED lines=15> */
.L_x_1885:
        /* <DEDUP_REMOVED lines=15> */
.L_x_1886:
        /* <DEDUP_REMOVED lines=15> */
.L_x_1887:
        /* <DEDUP_REMOVED lines=15> */
.L_x_1888:
        /* <DEDUP_REMOVED lines=15> */
.L_x_1889:
        /* <DEDUP_REMOVED lines=15> */
.L_x_1890:
        /* <DEDUP_REMOVED lines=15> */
.L_x_1891:
        /* <DEDUP_REMOVED lines=10> */
.L_x_1873:
[----:B------:R-:W-:Y:S05]  /*12f40*/  BSYNC B0 ;  /* 0x0000000000007941 */ /* 0x000fea0003800000 */
.L_x_1872:
[----:B------:R-:W-:-:S06]  /*12f50*/  UIADD3 UR4, UR39, -0x3, URZ ;  /* 0xfffffffd27047890 */ /* 0x000fcc000fffe03f */
[----:B------:R-:W-:-:S07]  /*12f60*/  IMAD.U32 R0, RZ, RZ, UR4 ;  /* 0x00000004ff007e24 */ /* 0x000fce000f8e00ff */
.L_x_1871:
[----:B------:R-:W-:Y:S01]  /*12f70*/  ULOP3.LUT UR4, URZ, UR39, URZ, 0x33, !UPT ;  /* 0x000000273f047292 */ /* 0x000fe2000f8e333f */
[----:B------:R-:W-:Y:S01]  /*12f80*/  VIADD R6, R6, 0xfffffffe ;  /* 0xfffffffe06067836 */ /* 0x000fe20000000000 */
[----:B------:R-:W-:Y:S04]  /*12f90*/  BSSY B0, `(.L_x_1870) ;  /* 0x00001b4000007945 */ /* 0x000fe80003800000 */
[----:B------:R-:W-:-:S13]  /*12fa0*/  ISETP.NE.AND P0, PT, R6, UR4, PT ;  /* 0x0000000406007c0c */ /* 0x000fda000bf05270 */
[----:B------:R-:W-:Y:S05]  /*12fb0*/  @!P0 BRA `(.L_x_1892) ;  /* 0x0000001800c48947 */ /* 0x000fea0003800000 */
.L_x_1933:
[----:B------:R-:W2:Y:S04]  /*12fc0*/  LDL R3, [R1+0x8] ;  /* 0x0000080001037983 */ /* 0x000ea80000100800 */
[----:B------:R-:W3:Y:S01]  /*12fd0*/  LDL.LU R2, [R1] ;  /* 0x0000000001027983 */ /* 0x000ee20000300800 */
[----:B------:R-:W-:Y:S01]  /*12fe0*/  VIADD R7, R18, 0x1 ;  /* 0x0000000112077836 */ /* 0x000fe20000000000 */
[----:B------:R-:W-:Y:S05]  /*12ff0*/  YIELD ;  /* 0x0000000000007946 */ /* 0x000fea0003800000 */
[----:B------:R-:W-:Y:S01]  /*13000*/  ISETP.NE.AND P0, PT, R7, 0x2, PT ;  /* 0x000000020700780c */ /* 0x000fe20003f05270 */
[----:B------:R-:W-:Y:S03]  /*13010*/  BSSY B1, `(.L_x_1893) ;  /* 0x00000d1000017945 */ /* 0x000fe60003800000 */
[----:B------:R-:W-:-:S02]  /*13020*/  SEL R6, RZ, 0x1, P0 ;  /* 0x00000001ff067807 */ /* 0x000fc40000000000 */
[----:B------:R-:W-:Y:S02]  /*13030*/  SEL R7, R7, RZ, P0 ;  /* 0x000000ff07077207 */ /* 0x000fe40000000000 */
[----:B--2---:R-:W-:Y:S02]  /*13040*/  ISETP.NE.AND P1, PT, R3, RZ, PT ;  /* 0x000000ff0300720c */ /* 0x004fe40003f25270 */
[----:B---3--:R-:W-:-:S11]  /*13050*/  LOP3.LUT R6, R2, R6, RZ, 0x3c, !PT ;  /* 0x0000000602067212 */ /* 0x008fd600078e3cff */
[----:B------:R-:W-:Y:S05]  /*13060*/  @!P1 BRA `(.L_x_1894) ;  /* 0x0000000c002c9947 */ /* 0x000fea0003800000 */
[----:B------:R-:W2:Y:S01]  /*13070*/  LDL R2, [R1+0xc] ;  /* 0x00000c0001027983 */ /* 0x000ea20000100800 */
[----:B0-----:R-:W-:Y:S01]  /*13080*/  IMAD.MOV.U32 R8, RZ, RZ, R0 ;  /* 0x000000ffff087224 */ /* 0x001fe200078e0000 */
[----:B--2---:R-:W-:-:S13]  /*13090*/  ISETP.NE.AND P1, PT, R2, RZ, PT ;  /* 0x000000ff0200720c */ /* 0x004fda0003f25270 */
[----:B------:R-:W-:Y:S05]  /*130a0*/  @!P1 BRA `(.L_x_1895) ;  /* 0x00000000004c9947 */ /* 0x000fea0003800000 */
[----:B------:R-:W2:Y:S01]  /*130b0*/  LDL R5, [R1+0x4] ;  /* 0x0000040001057983 */ /* 0x000ea20000100800 */
[----:B------:R-:W0:Y:S01]  /*130c0*/  LDC R8, c[0x0][0x43c] ;  /* 0x00010f00ff087b82 */ /* 0x000e220000000800 */
[----:B------:R-:W-:Y:S01]  /*130d0*/  ULDC.64 UR4, c[0x0][0x428] ;  /* 0x00010a0000047ab9 */ /* 0x000fe20000000a00 */
[----:B0-----:R-:W-:-:S13]  /*130e0*/  ISETP.NE.AND P0, PT, R8, 0x1, PT ;  /* 0x000000010800780c */ /* 0x001fda0003f05270 */
[----:B------:R-:W0:Y:S02]  /*130f0*/  @P0 LDC.64 R2, c[0x0][0x440] ;  /* 0x00011000ff020b82 */ /* 0x000e240000000a00 */
[----:B0-----:R-:W-:-:S04]  /*13100*/  @P0 IMAD.HI.U32 R4, R0, R2, RZ ;  /* 0x0000000200040227 */ /* 0x001fc800078e00ff */
        /* <DEDUP_REMOVED lines=13> */
.L_x_1895:
[----:B0-----:R-:W-:Y:S01]  /*131e0*/  IMAD R4, R7, 0x8, R17 ;  /* 0x0000000807047824 */ /* 0x001fe200078e0211 */
[----:B------:R-:W-:Y:S01]  /*131f0*/  SHF.L.U32 R2, R6, 0x1f, RZ ;  /* 0x0000001f06027819 */ /* 0x000fe200000006ff */
[----:B------:R-:W0:Y:S01]  /*13200*/  S2R R3, SR_TID.X ;  /* 0x0000000000037919 */ /* 0x000e220000002100 */
[----:B------:R-:W-:Y:S02]  /*13210*/  BSSY B2, `(.L_x_1896) ;  /* 0x0000005000027945 */ /* 0x000fe40003800000 */
[----:B------:R-:W1:Y:S01]  /*13220*/  SYNCS.PHASECHK.TRANS64.TRYWAIT P0, [R4+URZ+0x28c40], R2 ;  /* 0x028c4002040075a7 */ /* 0x000e62000800017f */
[----:B0-----:R-:W-:-:S04]  /*13230*/  LOP3.LUT R3, R3, 0x7f, RZ, 0xc0, !PT ;  /* 0x0000007f03037812 */ /* 0x001fc800078ec0ff */
[----:B------:R-:W-:Y:S01]  /*13240*/  ISETP.NE.AND P1, PT, R3, RZ, PT ;  /* 0x000000ff0300720c */ /* 0x000fe20003f25270 */
[----:B-1----:R-:W-:-:S12]  /*13250*/  @!P0 BRA `(.L_x_1897) ;  /* 0x0000002800c08947 */ /* 0x002fd80003800000 */
.L_x_1973:
[----:B------:R-:W-:Y:S05]  /*13260*/  BSYNC B2 ;  /* 0x0000000000027941 */ /* 0x000fea0003800000 */
.L_x_1896:
[----:B------:R-:W-:Y:S04]  /*13270*/  BSSY B2, `(.L_x_1898) ;  /* 0x0000009000027945 */ /* 0x000fe80003800000 */
[----:B------:R-:W-:Y:S05]  /*13280*/  @P1 BRA `(.L_x_1899) ;  /* 0x00000000001c1947 */ /* 0x000fea0003800000 */
[----:B------:R-:W1:Y:S01]  /*13290*/  S2R R5, SR_TID.X ;  /* 0x0000000000057919 */ /* 0x000e620000002100 */
[----:B------:R-:W-:-:S04]  /*132a0*/  IMAD.MOV.U32 R3, RZ, RZ, 0x2000 ;  /* 0x00002000ff037424 */ /* 0x000fc800078e00ff */
[----:B------:R2:W-:Y:S01]  /*132b0*/  SYNCS.ARRIVE.TRANS64 RZ, [R4+URZ+0x28c30], R3 ;  /* 0x028c300304ff79a7 */ /* 0x0005e2000800003f */
[----:B-1----:R-:W-:-:S04]  /*132c0*/  LOP3.LUT R5, R5, 0x1f, RZ, 0xc0, !PT ;  /* 0x0000001f05057812 */ /* 0x002fc800078ec0ff */
[----:B------:R-:W-:-:S13]  /*132d0*/  ISETP.NE.AND P0, PT, R5, RZ, PT ;  /* 0x000000ff0500720c */ /* 0x000fda0003f05270 */
[----:B--2---:R-:W-:Y:S05]  /*132e0*/  @!P0 BRA `(.L_x_1899) ;  /* 0x0000000000048947 */ /* 0x004fea0003800000 */
[----:B------:R-:W-:Y:S01]  /*132f0*/  BPT.TRAP 0x1 ;  /* 0x000000040000795c */ /* 0x000fe20000300000 */
.L_x_1899:
[----:B------:R-:W-:Y:S05]  /*13300*/  BSYNC B2 ;  /* 0x0000000000027941 */ /* 0x000fea0003800000 */
.L_x_1898:
        /* <DEDUP_REMOVED lines=11> */
.L_x_1900:
        /* <DEDUP_REMOVED lines=10> */
[----:B------:R-:W1:Y:S01]  /*13460*/  SYNCS.PHASECHK.TRANS64.TRYWAIT P0, [R4+URZ+0x28c60], R2 ;  /* 0x028c6002040075a7 */ /* 0x000e62000800017f */
[----:B------:R-:W-:Y:S04]  /*13470*/  BSSY B2, `(.L_x_1901) ;  /* 0x0000002000027945 */ /* 0x000fe80003800000 */
[----:B-1----:R-:W-:Y:S05]  /*13480*/  @!P0 BRA `(.L_x_1902) ;  /* 0x0000002800488947 */ /* 0x002fea0003800000 */
.L_x_1974:
[----:B------:R-:W-:Y:S05]  /*13490*/  BSYNC B2 ;  /* 0x0000000000027941 */ /* 0x000fea0003800000 */
.L_x_1901:
        /* <DEDUP_REMOVED lines=11> */
.L_x_1904:
[----:B------:R-:W-:Y:S05]  /*13550*/  BSYNC B2 ;  /* 0x0000000000027941 */ /* 0x000fea0003800000 */
.L_x_1903:
[----:B------:R-:W-:Y:S01]  /*13560*/  R2UR UR6, R2 ;  /* 0x00000000020672ca */ /* 0x000fe200000e0000 */
[----:B------:R-:W-:Y:S01]  /*13570*/  UIADD3 UR4, UP0, UR44, 0x470, URZ ;  /* 0x000004702c047890 */ /* 0x000fe2000ff1e03f */
[----:B------:R-:W-:Y:S01]  /*13580*/  R2UR UR7, R3 ;  /* 0x00000000030772ca */ /* 0x000fe200000e0000 */
[----:B------:R-:W-:Y:S01]  /*13590*/  VIADD R4, R4, 0x28c50 ;  /* 0x00028c5004047836 */ /* 0x000fe20000000000 */
[----:B------:R-:W-:Y:S01]  /*135a0*/  R2UR UR10, R5 ;  /* 0x00000000050a72ca */ /* 0x000fe200000e0000 */
[----:B------:R-:W-:Y:S01]  /*135b0*/  IMAD R5, R7, 0x10000, R17 ;  /* 0x0001000007057824 */ /* 0x000fe200078e0211 */
[----:B------:R-:W-:Y:S01]  /*135c0*/  PLOP3.LUT P0, PT, PT, PT, PT, 0x80, 0x0 ;  /* 0x000000000000781c */ /* 0x000fe20003f0f070 */
[----:B------:R-:W-:Y:S02]  /*135d0*/  UIADD3.X UR5, URZ, UR45, URZ, UP0, !UPT ;  /* 0x0000002d3f057290 */ /* 0x000fe400087fe43f */
[----:B------:R-:W-:-:S10]  /*135e0*/  VIADD R9, R5, 0x400 ;  /* 0x0000040005097836 */ /* 0x000fd40000000000 */
.L_x_1905:
        /* <DEDUP_REMOVED lines=15> */
.L_x_1906:
        /* <DEDUP_REMOVED lines=15> */
.L_x_1907:
        /* <DEDUP_REMOVED lines=15> */
.L_x_1908:
        /* <DEDUP_REMOVED lines=15> */
.L_x_1909:
        /* <DEDUP_REMOVED lines=15> */
.L_x_1910:
        /* <DEDUP_REMOVED lines=15> */
.L_x_1911:
        /* <DEDUP_REMOVED lines=15> */
.L_x_1912:
        /* <DEDUP_REMOVED lines=10> */
.L_x_1894:
[----:B------:R-:W-:Y:S05]  /*13d20*/  BSYNC B1 ;  /* 0x0000000000017941 */ /* 0x000fea0003800000 */
.L_x_1893:
[----:B------:R-:W2:Y:S01]  /*13d30*/  LDL R2, [R1+0x8] ;  /* 0x0000080001027983 */ /* 0x000ea20000100800 */
[----:B------:R-:W-:Y:S01]  /*13d40*/  VIADD R7, R7, 0x1 ;  /* 0x0000000107077836 */ /* 0x000fe20000000000 */
[----:B------:R-:W-:Y:S04]  /*13d50*/  BSSY B1, `(.L_x_1913) ;  /* 0x00000d4000017945 */ /* 0x000fe80003800000 */
[----:B------:R-:W-:-:S04]  /*13d60*/  ISETP.NE.AND P0, PT, R7, 0x2, PT ;  /* 0x000000020700780c */ /* 0x000fc80003f05270 */
[----:B------:R-:W-:Y:S02]  /*13d70*/  SEL R3, RZ, 0x1, P0 ;  /* 0x00000001ff037807 */ /* 0x000fe40000000000 */
[----:B------:R-:W-:Y:S02]  /*13d80*/  SEL R18, R7, RZ, P0 ;  /* 0x000000ff07127207 */ /* 0x000fe40000000000 */
[----:B0-----:R-:W-:Y:S01]  /*13d90*/  LOP3.LUT R8, R6, R3, RZ, 0x3c, !PT ;  /* 0x0000000306087212 */ /* 0x001fe200078e3cff */
[----:B------:R-:W-:-:S04]  /*13da0*/  VIADD R6, R0, 0xffffffff ;  /* 0xffffffff00067836 */ /* 0x000fc80000000000 */
[----:B------:R0:W-:Y:S01]  /*13db0*/  STL [R1], R8 ;  /* 0x0000000801007387 */ /* 0x0001e20000100800 */
[----:B--2---:R-:W-:-:S13]  /*13dc0*/  ISETP.NE.AND P2, PT, R2, RZ, PT ;  /* 0x000000ff0200720c */ /* 0x004fda0003f45270 */
[----:B0-----:R-:W-:Y:S05]  /*13dd0*/  @!P2 BRA `(.L_x_1914) ;  /* 0x0000000c002ca947 */ /* 0x001fea0003800000 */
[----:B------:R-:W2:Y:S01]  /*13de0*/  LDL R2, [R1+0xc] ;  /* 0x00000c0001027983 */ /* 0x000ea20000100800 */
[----:B------:R-:W-:Y:S01]  /*13df0*/  IMAD.MOV.U32 R7, RZ, RZ, R6 ;  /* 0x000000ffff077224 */ /* 0x000fe200078e0006 */
        /* <DEDUP_REMOVED lines=21> */
.L_x_1915:
        /* <DEDUP_REMOVED lines=8> */
.L_x_1975:
[----:B------:R-:W-:Y:S05]  /*13fd0*/  BSYNC B2 ;  /* 0x0000000000027941 */ /* 0x000fea0003800000 */
.L_x_1916:
        /* <DEDUP_REMOVED lines=9> */
.L_x_1919:
[----:B------:R-:W-:Y:S05]  /*14070*/  BSYNC B2 ;  /* 0x0000000000027941 */ /* 0x000fea0003800000 */
.L_x_1918:
        /* <DEDUP_REMOVED lines=11> */
.L_x_1920:
        /* <DEDUP_REMOVED lines=13> */
.L_x_1976:
[----:B------:R-:W-:Y:S05]  /*14200*/  BSYNC B2 ;  /* 0x0000000000027941 */ /* 0x000fea0003800000 */
.L_x_1921:
        /* <DEDUP_REMOVED lines=11> */
.L_x_1924:
[----:B------:R-:W-:Y:S05]  /*142c0*/  BSYNC B2 ;  /* 0x0000000000027941 */ /* 0x000fea0003800000 */
.L_x_1923:
        /* <DEDUP_REMOVED lines=9> */
.L_x_1925:
        /* <DEDUP_REMOVED lines=15> */
.L_x_1926:
        /* <DEDUP_REMOVED lines=15> */
.L_x_1927:
        /* <DEDUP_REMOVED lines=15> */
.L_x_1928:
        /* <DEDUP_REMOVED lines=15> */
.L_x_1929:
        /* <DEDUP_REMOVED lines=15> */
.L_x_1930:
        /* <DEDUP_REMOVED lines=15> */
.L_x_1931:
        /* <DEDUP_REMOVED lines=15> */
.L_x_1932:
        /* <DEDUP_REMOVED lines=10> */
.L_x_1914:
[----:B------:R-:W-:Y:S05]  /*14a90*/  BSYNC B1 ;  /* 0x0000000000017941 */ /* 0x000fea0003800000 */
.L_x_1913:
[----:B------:R-:W-:Y:S01]  /*14aa0*/  ISETP.GT.AND P0, PT, R6, UR38, PT ;  /* 0x0000002606007c0c */ /* 0x000fe2000bf04270 */
[----:B------:R-:W-:-:S12]  /*14ab0*/  VIADD R0, R0, 0xfffffffe ;  /* 0xfffffffe00007836 */ /* 0x000fd80000000000 */
[----:B------:R-:W-:Y:S05]  /*14ac0*/  @P0 BRA `(.L_x_1933) ;  /* 0xffffffe4003c0947 */ /* 0x000fea000383ffff */
.L_x_1892:
[----:B------:R-:W-:Y:S05]  /*14ad0*/  BSYNC B0 ;  /* 0x0000000000007941 */ /* 0x000fea0003800000 */
.L_x_1870:
[----:B------:R-:W2:Y:S01]  /*14ae0*/  LDL.LU R2, [R1] ;  /* 0x0000000001027983 */ /* 0x000ea20000300800 */
[----:B0-----:R-:W0:Y:S01]  /*14af0*/  S2R R0, SR_TID.X ;  /* 0x0000000000007919 */ /* 0x001e220000002100 */
[----:B------:R-:W-:-:S05]  /*14b00*/  VIADD R18, R18, 0x1 ;  /* 0x0000000112127836 */ /* 0x000fca0000000000 */
[----:B------:R-:W-:Y:S02]  /*14b10*/  ISETP.NE.AND P0, PT, R18, 0x2, PT ;  /* 0x000000021200780c */ /* 0x000fe40003f05270 */
[----:B0-----:R-:W-:-:S04]  /*14b20*/  LOP3.LUT R0, R0, 0x7f, RZ, 0xc0, !PT ;  /* 0x0000007f00007812 */ /* 0x001fc800078ec0ff */
[----:B------:R-:W-:Y:S02]  /*14b30*/  ISETP.NE.AND P2, PT, R0, RZ, PT ;  /* 0x000000ff0000720c */ /* 0x000fe40003f45270 */
[----:B------:R-:W-:Y:S01]  /*14b40*/  SEL R0, RZ, 0x1, P0 ;  /* 0x00000001ff007807 */ /* 0x000fe20000000000 */
[----:B------:R-:W-:Y:S03]  /*14b50*/  BSSY B0, `(.L_x_1934) ;  /* 0x0000011000007945 */ /* 0x000fe60003800000 */
[----:B--2---:R-:W-:-:S05]  /*14b60*/  LOP3.LUT R2, R2, R0, RZ, 0x3c, !PT ;  /* 0x0000000002027212 */ /* 0x004fca00078e3cff */
[----:B------:R0:W-:Y:S02]  /*14b70*/  STL [R1], R2 ;  /* 0x0000000201007387 */ /* 0x0001e40000100800 */
[----:B------:R-:W-:Y:S05]  /*14b80*/  @P2 BRA `(.L_x_1935) ;  /* 0x0000000000342947 */ /* 0x000fea0003800000 */
[----:B------:R-:W1:Y:S01]  /*14b90*/  S2R R5, SR_LANEID ;  /* 0x0000000000057919 */ /* 0x000e620000000000 */
[----:B------:R-:W-:Y:S01]  /*14ba0*/  VOTEU.ANY UR4, UPT, PT ;  /* 0x0000000000047886 */ /* 0x000fe200038e0100 */
[----:B0-----:R-:W0:Y:S01]  /*14bb0*/  LDC.64 R2, c[0x0][0xc80] ;  /* 0x00032000ff027b82 */ /* 0x001e220000000a00 */
[----:B------:R-:W1:Y:S02]  /*14bc0*/  FLO.U32 R0, UR4 ;  /* 0x0000000400007d00 */ /* 0x000e6400080e0000 */
[----:B-1----:R-:W-:-:S06]  /*14bd0*/  ISETP.EQ.U32.AND P1, PT, R0, R5, PT ;  /* 0x000000050000720c */ /* 0x002fcc0003f22070 */
[----:B------:R-:W0:Y:S07]  /*14be0*/  POPC R5, UR4 ;  /* 0x0000000400057d09 */ /* 0x000e2e0008000000 */
[----:B0-----:R-:W2:Y:S01]  /*14bf0*/  @P1 ATOMG.E.ADD.STRONG.GPU PT, R3, desc[UR46][R2.64], R5 ;  /* 0x00000005020319a8 */ /* 0x001ea200081ee1ee */
[----:B------:R-:W0:Y:S02]  /*14c00*/  S2R R4, SR_LTMASK ;  /* 0x0000000000047919 */ /* 0x000e240000003900 */
[----:B0-----:R-:W-:-:S04]  /*14c10*/  LOP3.LUT R4, R4, UR4, RZ, 0xc0, !PT ;  /* 0x0000000404047c12 */ /* 0x001fc8000f8ec0ff */
[----:B------:R-:W0:Y:S01]  /*14c20*/  POPC R7, R4 ;  /* 0x0000000400077309 */ /* 0x000e220000000000 */
[----:B--2---:R-:W0:Y:S02]  /*14c30*/  SHFL.IDX PT, R0, R3, R0, 0x1f ;  /* 0x00001f0003007589 */ /* 0x004e2400000e0000 */
[----:B0-----:R-:W-:-:S05]  /*14c40*/  IADD3 R0, R0, UR42, R7 ;  /* 0x0000002a00007c10 */ /* 0x001fca000fffe007 */
[----:B------:R1:W-:Y:S02]  /*14c50*/  STL [R1+0x10], R0 ;  /* 0x0000100001007387 */ /* 0x0003e40000100800 */
.L_x_1935:
[----:B------:R-:W-:Y:S05]  /*14c60*/  BSYNC B0 ;  /* 0x0000000000007941 */ /* 0x000fea0003800000 */
.L_x_1934:
[----:B------:R-:W-:-:S07]  /*14c70*/  SEL R18, R18, RZ, P0 ;  /* 0x000000ff12127207 */ /* 0x000fce0000000000 */
.L_x_1838:
[----:B------:R-:W-:Y:S05]  /*14c80*/  BSYNC B7 ;  /* 0x0000000000077941 */ /* 0x000fea0003800000 */
.L_x_1836:
[----:B01----:R-:W2:Y:S04]  /*14c90*/  LDL R0, [R1+0x20] ;  /* 0x0000200001007983 */ /* 0x003ea80000100800 */
[----:B------:R0:W5:Y:S01]  /*14ca0*/  LDL R2, [R1+0x10] ;  /* 0x0000100001027983 */ /* 0x0001620000100800 */
[----:B--2---:R-:W-:-:S13]  /*14cb0*/  ISETP.NE.AND P0, PT, R0, RZ, PT ;  /* 0x000000ff0000720c */ /* 0x004fda0003f05270 */
[----:B0-----:R-:W-:Y:S05]  /*14cc0*/  @!P0 BRA `(.L_x_1936) ;  /* 0x0000000000288947 */ /* 0x001fea0003800000 */
[----:B------:R-:W-:Y:S05]  /*14cd0*/  WARPSYNC.ALL ;  /* 0x0000000000007948 */ /* 0x000fea0003800000 */
[----:B------:R-:W0:Y:S08]  /*14ce0*/  S2UR UR5, SR_CgaCtaId ;  /* 0x00000000000579c3 */ /* 0x000e300000008800 */
[----:B------:R-:W-:Y:S06]  /*14cf0*/  BAR.SYNC.DEFER_BLOCKING 0x5, 0x180 ;  /* 0x0146000000007b1d */ /* 0x000fec0000010000 */
[----:B------:R-:W-:-:S02]  /*14d00*/  UMOV UR4, 0x400 ;  /* 0x0000040000047882 */ /* 0x000fc40000000000 */
[----:B0-----:R-:W-:-:S06]  /*14d10*/  ULEA UR4, UR5, UR4, 0x18 ;  /* 0x0000000405047291 */ /* 0x001fcc000f8ec03f */
[----:B------:R-:W-:-:S05]  /*14d20*/  IMAD.U32 R17, RZ, RZ, UR4 ;  /* 0x00000004ff117e24 */ /* 0x000fca000f8e00ff */
[----:B-----5:R-:W0:Y:S04]  /*14d30*/  LDS R2, [R17+0x28cd0] ;  /* 0x028cd00011027984 */ /* 0x020e280000000800 */
[----:B0-----:R2:W-:Y:S01]  /*14d40*/  STL [R1+0x10], R2 ;  /* 0x0000100201007387 */ /* 0x0015e20000100800 */
[----:B------:R-:W-:Y:S06]  /*14d50*/  BAR.ARV 0x4, 0x180 ;  /* 0x0106000000007b1d */ /* 0x000fec0000002000 */
[----:B------:R-:W-:Y:S05]  /*14d60*/  BRA `(.L_x_1937) ;  /* 0x00000000002c7947 */ /* 0x000fea0003800000 */
.L_x_1936:
[----:B------:R-:W-:-:S03]  /*14d70*/  UMOV UR4, 0xffffffff ;  /* 0xffffffff00047882 */ /* 0x000fc60000000000 */
[----:B------:R-:W-:Y:S05]  /*14d80*/  BRA.DIV UR4, `(.L_x_1938) ;  /* 0x0000001204447947 */ /* 0x000fea000b800000 */
[----:B-----5:R0:W1:Y:S02]  /*14d90*/  SHFL.IDX PT, R14, R2, RZ, 0x1f ;  /* 0x00001fff020e7589 */ /* 0x02006400000e0000 */
.L_x_1979:
[----:B------:R-:W2:Y:S01]  /*14da0*/  @!P2 S2R R3, SR_CgaCtaId ;  /* 0x000000000003a919 */ /* 0x000ea20000008800 */
[----:B------:R-:W-:Y:S05]  /*14db0*/  WARPSYNC.ALL ;  /* 0x0000000000007948 */ /* 0x000fea0003800000 */
[----:B------:R-:W-:Y:S01]  /*14dc0*/  BAR.SYNC.DEFER_BLOCKING 0x4, 0x180 ;  /* 0x0106000000007b1d */ /* 0x000fe20000010000 */
[----:B------:R-:W-:-:S05]  /*14dd0*/  @!P2 MOV R0, 0x400 ;  /* 0x000004000000a802 */ /* 0x000fca0000000f00 */
[----:B-1----:R1:W-:Y:S01]  /*14de0*/  STL [R1+0x10], R14 ;  /* 0x0000100e01007387 */ /* 0x0023e20000100800 */
[----:B--2---:R-:W-:-:S05]  /*14df0*/  @!P2 LEA R17, R3, R0, 0x18 ;  /* 0x000000000311a211 */ /* 0x004fca00078ec0ff */
[----:B------:R1:W-:Y:S01]  /*14e00*/  @!P2 STS [R17+0x28cd0], R2 ;  /* 0x028cd0021100a388 */ /* 0x0003e20000000800 */
[----:B------:R-:W-:Y:S06]  /*14e10*/  BAR.ARV 0x5, 0x180 ;  /* 0x0146000000007b1d */ /* 0x000fec0000002000 */
.L_x_1937:
[----:B------:R-:W3:Y:S01]  /*14e20*/  LDL R0, [R1+0x10] ;  /* 0x0000100001007983 */ /* 0x000ee20000100800 */
[----:B------:R-:W-:Y:S02]  /*14e30*/  ULDC UR4, c[0x0][0xc38] ;  /* 0x00030e0000047ab9 */ /* 0x000fe40000000800 */
[----:B---3--:R-:W-:-:S13]  /*14e40*/  ISETP.GE.AND P0, PT, R0, UR4, PT ;  /* 0x0000000400007c0c */ /* 0x008fda000bf06270 */
[----:B------:R-:W-:Y:S05]  /*14e50*/  @!P0 BRA `(.L_x_1939) ;  /* 0xffffffac00848947 */ /* 0x000fea000383ffff */
.L_x_1827:
[----:B------:R-:W3:Y:S01]  /*14e60*/  LDL.LU R0, [R1+0x18] ;  /* 0x0000180001007983 */ /* 0x000ee20000300800 */
[----:B------:R-:W-:Y:S01]  /*14e70*/  BSSY B0, `(.L_x_1940) ;  /* 0x000000b000007945 */ /* 0x000fe20003800000 */
[----:B------:R-:W4:Y:S01]  /*14e80*/  S2R R5, SR_CgaCtaId ;  /* 0x0000000000057919 */ /* 0x000f220000008800 */
[----:B---3--:R-:W-:-:S05]  /*14e90*/  VIADD R0, R0, 0x1 ;  /* 0x0000000100007836 */ /* 0x008fca0000000000 */
[----:B012---:R-:W-:-:S04]  /*14ea0*/  LEA.HI R2, R0, R0, RZ, 0x1 ;  /* 0x0000000000027211 */ /* 0x007fc800078f08ff */
[----:B------:R-:W-:-:S05]  /*14eb0*/  LOP3.LUT R3, R2, 0xfffffffe, RZ, 0xc0, !PT ;  /* 0xfffffffe02037812 */ /* 0x000fca00078ec0ff */
[----:B------:R-:W-:Y:S01]  /*14ec0*/  IMAD.IADD R3, R0, 0x1, -R3 ;  /* 0x0000000100037824 */ /* 0x000fe200078e0a03 */
[----:B------:R-:W-:-:S04]  /*14ed0*/  MOV R0, 0x400 ;  /* 0x0000040000007802 */ /* 0x000fc80000000f00 */
[----:B----4-:R-:W-:Y:S02]  /*14ee0*/  LEA R0, R5, R0, 0x18 ;  /* 0x0000000005007211 */ /* 0x010fe400078ec0ff */
[----:B------:R-:W-:-:S04]  /*14ef0*/  SHF.L.U32 R3, R3, 0x1f, RZ ;  /* 0x0000001f03037819 */ /* 0x000fc800000006ff */
[----:B------:R-:W0:Y:S02]  /*14f00*/  SYNCS.PHASECHK.TRANS64.TRYWAIT P0, [R0+URZ+0x28c20], R3 ;  /* 0x028c2003000075a7 */ /* 0x000e24000800017f */
[----:B0-----:R-:W-:Y:S05]  /*14f10*/  @!P0 BRA `(.L_x_1941) ;  /* 0x0000001000088947 */ /* 0x001fea0003800000 */
.L_x_1980:
[----:B------:R-:W-:Y:S05]  /*14f20*/  BSYNC B0 ;  /* 0x0000000000007941 */ /* 0x000fea0003800000 */
.L_x_1940:
[----:B------:R-:W-:-:S03]  /*14f30*/  UMOV UR4, 0xffffffff ;  /* 0xffffffff00047882 */ /* 0x000fc60000000000 */
[----:B------:R-:W-:Y:S05]  /*14f40*/  BRA.DIV UR4, `(.L_x_1942) ;  /* 0x0000001204107947 */ /* 0x000fea000b800000 */
[----:B------:R-:W1:Y:S02]  /*14f50*/  S2R R2, SR_TID.X ;  /* 0x0000000000027919 */ /* 0x000e640000002100 */
[----:B-1----:R-:W-:-:S04]  /*14f60*/  SHF.R.U32.HI R2, RZ, 0x5, R2 ;  /* 0x00000005ff027819 */ /* 0x002fc80000011602 */
[----:B------:R-:W-:-:S05]  /*14f70*/  LOP3.LUT R2, R2, 0x3, RZ, 0xc0, !PT ;  /* 0x0000000302027812 */ /* 0x000fca00078ec0ff */
[----:B------:R1:W2:Y:S02]  /*14f80*/  SHFL.IDX PT, R14, R2, RZ, 0x1f ;  /* 0x00001fff020e7589 */ /* 0x0002a400000e0000 */
.L_x_1983:
[----:B--2---:R-:W-:Y:S01]  /*14f90*/  ISETP.NE.AND P0, PT, R14, RZ, PT ;  /* 0x000000ff0e00720c */ /* 0x004fe20003f05270 */
[----:B------:R-:W-:-:S12]  /*14fa0*/  BSSY B0, `(.L_x_1943) ;  /* 0x0000025000007945 */ /* 0x000fd80003800000 */
[----:B------:R-:W-:Y:S05]  /*14fb0*/  @P0 BRA `(.L_x_1944) ;  /* 0x00000000008c0947 */ /* 0x000fea0003800000 */
[----:B------:R-:W-:-:S03]  /*14fc0*/  UMOV UR4, 0xffffffff ;  /* 0xffffffff00047882 */ /* 0x000fc60000000000 */
[----:B------:R-:W-:Y:S05]  /*14fd0*/  BRA.DIV UR4, `(.L_x_1945) ;  /* 0x0000001204207947 */ /* 0x000fea000b800000 */
[----:B------:R-:W-:-:S13]  /*14fe0*/  ELECT P6, URZ, PT ;  /* 0x00000000003f782f */ /* 0x000fda00038c0000 */
.L_x_1986:
[----:B------:R-:W-:Y:S05]  /*14ff0*/  @!P6 BRA `(.L_x_1944) ;  /* 0x00000000007ce947 */ /* 0x000fea0003800000 */
[----:B------:R-:W-:-:S06]  /*15000*/  ULOP3.LUT UR4, UR41, 0x2, URZ, 0xfc, !UPT ;  /* 0x0000000229047892 */ /* 0x000fcc000f8efc3f */
[----:B-1----:R-:W-:-:S05]  /*15010*/  IMAD.U32 R2, RZ, RZ, UR4 ;  /* 0x00000004ff027e24 */ /* 0x002fca000f8e00ff */
[----:B------:R-:W-:-:S13]  /*15020*/  ISETP.NE.AND P2, PT, R2, 0x3, PT ;  /* 0x000000030200780c */ /* 0x000fda0003f45270 */
[----:B------:R-:W-:Y:S05]  /*15030*/  @!P2 BRA `(.L_x_1946) ;  /* 0x000000000004a947 */ /* 0x000fea0003800000 */
[----:B------:R-:W-:Y:S01]  /*15040*/  BPT.TRAP 0x1 ;  /* 0x000000040000795c */ /* 0x000fe20000300000 */
.L_x_1946:
[----:B------:R-:W2:Y:S01]  /*15050*/  LDL.LU R7, [R1] ;  /* 0x0000000001077983 */ /* 0x000ea20000300800 */
[----:B0-----:R-:W-:Y:S02]  /*15060*/  VIADD R3, R0, 0x28c40 ;  /* 0x00028c4000037836 */ /* 0x001fe40000000000 */
[C---:B------:R-:W-:Y:S02]  /*15070*/  VIADD R2, R18.reuse, 0x1 ;  /* 0x0000000112027836 */ /* 0x040fe40000000000 */
[----:B------:R-:W-:-:S03]  /*15080*/  IMAD R6, R18, 0x8, R3 ;  /* 0x0000000812067824 */ /* 0x000fc600078e0203 */
[----:B------:R-:W-:-:S04]  /*15090*/  ISETP.NE.AND P1, PT, R2, 0x2, PT ;  /* 0x000000020200780c */ /* 0x000fc80003f25270 */
[----:B------:R-:W-:Y:S02]  /*150a0*/  SEL R4, RZ, 0x1, P1 ;  /* 0x00000001ff047807 */ /* 0x000fe40000800000 */
[C---:B--2---:R-:W-:Y:S02]  /*150b0*/  SHF.L.U32 R5, R7.reuse, 0x1f, RZ ;  /* 0x0000001f07057819 */ /* 0x044fe400000006ff */
[----:B------:R-:W-:Y:S02]  /*150c0*/  LOP3.LUT R7, R7, R4, RZ, 0x3c, !PT ;  /* 0x0000000407077212 */ /* 0x000fe400078e3cff */
[----:B------:R-:W0:Y:S01]  /*150d0*/  SYNCS.PHASECHK.TRANS64.TRYWAIT P0, [R6+URZ], R5 ;  /* 0x00000005060075a7 */ /* 0x000e22000800017f */
[----:B------:R-:W-:Y:S02]  /*150e0*/  SEL R4, R2, RZ, P1 ;  /* 0x000000ff02047207 */ /* 0x000fe40000800000 */
[----:B------:R-:W-:-:S03]  /*150f0*/  SHF.L.U32 R2, R7, 0x1f, RZ ;  /* 0x0000001f07027819 */ /* 0x000fc600000006ff */
[----:B------:R-:W-:Y:S01]  /*15100*/  IMAD R3, R4, 0x8, R3 ;  /* 0x0000000804037824 */ /* 0x000fe200078e0203 */
[----:B0-----:R-:W-:Y:S06]  /*15110*/  @!P0 BRA `(.L_x_1947) ;  /* 0x0000000c00f08947 */ /* 0x001fec0003800000 */
.L_x_1987:
[----:B------:R-:W1:Y:S02]  /*15120*/  SYNCS.PHASECHK.TRANS64.TRYWAIT P0, [R3+URZ], R2 ;  /* 0x00000002030075a7 */ /* 0x000e64000800017f */
[----:B-1----:R-:W-:Y:S05]  /*15130*/  @!P0 BRA `(.L_x_1948) ;  /* 0x0000000c00fc8947 */ /* 0x002fea0003800000 */
.L_x_1988:
[----:B------:R-:W-:Y:S05]  /*15140*/  @!P2 BRA `(.L_x_1949) ;  /* 0x000000000004a947 */ /* 0x000fea0003800000 */
[----:B------:R-:W-:Y:S01]  /*15150*/  BPT.TRAP 0x1 ;  /* 0x000000040000795c */ /* 0x000fe20000300000 */
.L_x_1949:
[----:B-1----:R-:W-:-:S04]  /*15160*/  VIADD R3, R0, 0x28c60 ;  /* 0x00028c6000037836 */ /* 0x002fc80000000000 */
[----:B------:R-:W-:-:S04]  /*15170*/  IMAD R18, R18, 0x8, R3 ;  /* 0x0000000812127824 */ /* 0x000fc800078e0203 */
[----:B------:R-:W1:Y:S02]  /*15180*/  SYNCS.PHASECHK.TRANS64.TRYWAIT P0, [R18+URZ], R5 ;  /* 0x00000005120075a7 */ /* 0x000e64000800017f */
[----:B-1----:R-:W-:Y:S05]  /*15190*/  @!P0 BRA `(.L_x_1950) ;  /* 0x0000000c00f88947 */ /* 0x002fea0003800000 */
.L_x_1989:
[----:B------:R-:W-:-:S07]  /*151a0*/  IMAD R3, R4, 0x8, R3 ;  /* 0x0000000804037824 */ /* 0x000fce00078e0203 */
.L_x_1951:
[----:B--2---:R2:W3:Y:S02]  /*151b0*/  SYNCS.PHASECHK.TRANS64.TRYWAIT P0, [R3+URZ], R2 ;  /* 0x00000002030075a7 */ /* 0x0044e4000800017f */
[----:B---3--:R-:W-:Y:S05]  /*151c0*/  @!P0 NANOSLEEP.SYNCS 0x989680 ;  /* 0x009896800000895d */ /* 0x008fea0003900000 */
[----:B------:R-:W3:Y:S02]  /*151d0*/  @!P0 SYNCS.PHASECHK.TRANS64 P0, [R3+URZ], R2 ;  /* 0x00000002030085a7 */ /* 0x000ee4000800007f */
[----:B---3--:R-:W-:Y:S05]  /*151e0*/  @!P0 BRA `(.L_x_1951) ;  /* 0xfffffffc00f08947 */ /* 0x008fea000383ffff */
.L_x_1944:
[----:B------:R-:W-:Y:S05]  /*151f0*/  BSYNC B0 ;  /* 0x0000000000007941 */ /* 0x000fea0003800000 */
.L_x_1943:
[----:B------:R-:W-:Y:S05]  /*15200*/  EXIT ;  /* 0x000000000000794d */ /* 0x000fea0003800000 */
.L_x_1733:
[----:B0-----:R-:W-:-:S04]  /*15210*/  IMAD.U32 R3, RZ, RZ, UR21 ;  /* 0x00000015ff037e24 */ /* 0x001fc8000f8e00ff */
[----:B------:R0:W1:Y:S03]  /*15220*/  SYNCS.PHASECHK.TRANS64.TRYWAIT P1, [R3+URZ+0x28c50], R0 ;  /* 0x028c5000030075a7 */ /* 0x000066000802017f */
[----:B-1----:R-:W-:Y:S05]  /*15230*/  @!P1 NANOSLEEP.SYNCS 0x989680 ;  /* 0x009896800000995d */ /* 0x002fea0003900000 */
[----:B------:R-:W1:Y:S02]  /*15240*/  @!P1 SYNCS.PHASECHK.TRANS64 P1, [R3+URZ+0x28c50], R0 ;  /* 0x028c5000030095a7 */ /* 0x000e64000802007f */
[----:B-1----:R-:W-:Y:S05]  /*15250*/  @!P1 BRA `(.L_x_1733) ;  /* 0xfffffffc00ec9947 */ /* 0x002fea000383ffff */
[----:B------:R-:W-:Y:S05]  /*15260*/  BRA `(.L_x_1952) ;  /* 0xfffffec800b47947 */ /* 0x000fea000383ffff */
.L_x_1738:
[----:B-1----:R-:W-:-:S04]  /*15270*/  IMAD.U32 R3, RZ, RZ, UR21 ;  /* 0x00000015ff037e24 */ /* 0x002fc8000f8e00ff */
[----:B------:R1:W2:Y:S03]  /*15280*/  SYNCS.PHASECHK.TRANS64.TRYWAIT P1, [R3+URZ+0x28c50], R0 ;  /* 0x028c5000030075a7 */ /* 0x0002a6000802017f */
[----:B--2---:R-:W-:Y:S05]  /*15290*/  @!P1 NANOSLEEP.SYNCS 0x989680 ;  /* 0x009896800000995d */ /* 0x004fea0003900000 */
[----:B------:R-:W2:Y:S02]  /*152a0*/  @!P1 SYNCS.PHASECHK.TRANS64 P1, [R3+URZ+0x28c50], R0 ;  /* 0x028c5000030095a7 */ /* 0x000ea4000802007f */
[----:B--2---:R-:W-:Y:S05]  /*152b0*/  @!P1 BRA `(.L_x_1738) ;  /* 0xfffffffc00ec9947 */ /* 0x004fea000383ffff */
[----:B------:R-:W-:Y:S05]  /*152c0*/  BRA `(.L_x_1737) ;  /* 0xfffffed400b07947 */ /* 0x000fea000383ffff */
.L_x_1747:
[----:B0-----:R-:W-:-:S04]  /*152d0*/  IMAD.U32 R3, RZ, RZ, UR43 ;  /* 0x0000002bff037e24 */ /* 0x001fc8000f8e00ff */
[----:B------:R0:W1:Y:S03]  /*152e0*/  SYNCS.PHASECHK.TRANS64.TRYWAIT P0, [R3+URZ+0x28c00], R0 ;  /* 0x028c0000030075a7 */ /* 0x000066000800017f */
[----:B-1----:R-:W-:Y:S05]  /*152f0*/  @!P0 NANOSLEEP.SYNCS 0x989680 ;  /* 0x009896800000895d */ /* 0x002fea0003900000 */
[----:B------:R-:W1:Y:S02]  /*15300*/  @!P0 SYNCS.PHASECHK.TRANS64 P0, [R3+URZ+0x28c00], R0 ;  /* 0x028c0000030085a7 */ /* 0x000e64000800007f */
[----:B-1----:R-:W-:Y:S05]  /*15310*/  @!P0 BRA `(.L_x_1747) ;  /* 0xfffffffc00ec8947 */ /* 0x002fea000383ffff */
[----:B------:R-:W-:Y:S05]  /*15320*/  BRA `(.L_x_1953) ;  /* 0xfffffeec00187947 */ /* 0x000fea000383ffff */
.L_x_1751:
[----:B--2---:R2:W3:Y:S02]  /*15330*/  SYNCS.PHASECHK.TRANS64.TRYWAIT P0, [R7+URZ+0x28c30], R10 ;  /* 0x028c300a070075a7 */ /* 0x0044e4000800017f */
[----:B---3--:R-:W-:Y:S05]  /*15340*/  @!P0 NANOSLEEP.SYNCS 0x989680 ;  /* 0x009896800000895d */ /* 0x008fea0003900000 */
[----:B------:R-:W3:Y:S02]  /*15350*/  @!P0 SYNCS.PHASECHK.TRANS64 P0, [R7+URZ+0x28c30], R10 ;  /* 0x028c300a070085a7 */ /* 0x000ee4000800007f */
[----:B---3--:R-:W-:Y:S05]  /*15360*/  @!P0 BRA `(.L_x_1751) ;  /* 0xfffffffc00f08947 */ /* 0x008fea000383ffff */
[----:B------:R-:W-:Y:S05]  /*15370*/  BRA `(.L_x_1750) ;  /* 0xfffffeec00347947 */ /* 0x000fea000383ffff */
.L_x_1763:
[----:B---3--:R3:W0:Y:S02]  /*15380*/  SYNCS.PHASECHK.TRANS64.TRYWAIT P0, [R7+URZ+0x28c50], R10 ;  /* 0x028c500a070075a7 */ /* 0x008624000800017f */
[----:B0-----:R-:W-:Y:S05]  /*15390*/  @!P0 NANOSLEEP.SYNCS 0x989680 ;  /* 0x009896800000895d */ /* 0x001fea0003900000 */
[----:B------:R-:W0:Y:S02]  /*153a0*/  @!P0 SYNCS.PHASECHK.TRANS64 P0, [R7+URZ+0x28c50], R10 ;  /* 0x028c500a070085a7 */ /* 0x000e24000800007f */
[----:B0-----:R-:W-:Y:S05]  /*153b0*/  @!P0 BRA `(.L_x_1763) ;  /* 0xfffffffc00f08947 */ /* 0x001fea000383ffff */
[----:B------:R-:W-:Y:S05]  /*153c0*/  BRA `(.L_x_1762) ;  /* 0xffffff0800547947 */ /* 0x000fea000383ffff */
.L_x_1771:
[----:B-1----:R-:W-:-:S04]  /*153d0*/  IMAD.U32 R7, RZ, RZ, UR27 ;  /* 0x0000001bff077e24 */ /* 0x002fc8000f8e00ff */
[----:B------:R1:W2:Y:S03]  /*153e0*/  SYNCS.PHASECHK.TRANS64.TRYWAIT P0, [R7+URZ+0x28c30], R10 ;  /* 0x028c300a070075a7 */ /* 0x0002a6000800017f */
[----:B--2---:R-:W-:Y:S05]  /*153f0*/  @!P0 NANOSLEEP.SYNCS 0x989680 ;  /* 0x009896800000895d */ /* 0x004fea0003900000 */
[----:B------:R-:W2:Y:S02]  /*15400*/  @!P0 SYNCS.PHASECHK.TRANS64 P0, [R7+URZ+0x28c30], R10 ;  /* 0x028c300a070085a7 */ /* 0x000ea4000800007f */
[----:B--2---:R-:W-:Y:S05]  /*15410*/  @!P0 BRA `(.L_x_1771) ;  /* 0xfffffffc00ec8947 */ /* 0x004fea000383ffff */
[----:B------:R-:W-:Y:S05]  /*15420*/  BRA `(.L_x_1770) ;  /* 0xffffff0c00a07947 */ /* 0x000fea000383ffff */
.L_x_1783:
[----:B--2---:R2:W3:Y:S02]  /*15430*/  SYNCS.PHASECHK.TRANS64.TRYWAIT P0, [R7+URZ+0x28c50], R10 ;  /* 0x028c500a070075a7 */ /* 0x0044e4000800017f */
[----:B---3--:R-:W-:Y:S05]  /*15440*/  @!P0 NANOSLEEP.SYNCS 0x989680 ;  /* 0x009896800000895d */ /* 0x008fea0003900000 */
[----:B------:R-:W3:Y:S02]  /*15450*/  @!P0 SYNCS.PHASECHK.TRANS64 P0, [R7+URZ+0x28c50], R10 ;  /* 0x028c500a070085a7 */ /* 0x000ee4000800007f */
[----:B---3--:R-:W-:Y:S05]  /*15460*/  @!P0 BRA `(.L_x_1783) ;  /* 0xfffffffc00f08947 */ /* 0x008fea000383ffff */
[----:B------:R-:W-:Y:S05]  /*15470*/  BRA `(.L_x_1782) ;  /* 0xffffff2c00807947 */ /* 0x000fea000383ffff */
.L_x_1792:
[----:B--2---:R-:W-:-:S04]  /*15480*/  IMAD.U32 R5, RZ, RZ, UR23 ;  /* 0x00000017ff057e24 */ /* 0x004fc8000f8e00ff */
[----:B------:R2:W3:Y:S03]  /*15490*/  SYNCS.PHASECHK.TRANS64.TRYWAIT P1, [R5+URZ+0x28c30], R8 ;  /* 0x028c3008050075a7 */ /* 0x0004e6000802017f */
[----:B---3--:R-:W-:Y:S05]  /*154a0*/  @!P1 NANOSLEEP.SYNCS 0x989680 ;  /* 0x009896800000995d */ /* 0x008fea0003900000 */
[----:B------:R-:W3:Y:S02]  /*154b0*/  @!P1 SYNCS.PHASECHK.TRANS64 P1, [R5+URZ+0x28c30], R8 ;  /* 0x028c3008050095a7 */ /* 0x000ee4000802007f */
[----:B---3--:R-:W-:Y:S05]  /*154c0*/  @!P1 BRA `(.L_x_1792) ;  /* 0xfffffffc00ec9947 */ /* 0x008fea000383ffff */
[----:B------:R-:W-:Y:S05]  /*154d0*/  BRA `(.L_x_1791) ;  /* 0xffffff34000c7947 */ /* 0x000fea000383ffff */
.L_x_1796:
[----:B---3--:R3:W4:Y:S02]  /*154e0*/  SYNCS.PHASECHK.TRANS64.TRYWAIT P1, [R171+URZ+0x28c50], R8 ;  /* 0x028c5008ab0075a7 */ /* 0x008724000802017f */
[----:B----4-:R-:W-:Y:S05]  /*154f0*/  @!P1 NANOSLEEP.SYNCS 0x989680 ;  /* 0x009896800000995d */ /* 0x010fea0003900000 */
[----:B------:R-:W4:Y:S02]  /*15500*/  @!P1 SYNCS.PHASECHK.TRANS64 P1, [R171+URZ+0x28c50], R8 ;  /* 0x028c5008ab0095a7 */ /* 0x000f24000802007f */
[----:B----4-:R-:W-:Y:S05]  /*15510*/  @!P1 BRA `(.L_x_1796) ;  /* 0xfffffffc00f09947 */ /* 0x010fea000383ffff */
[----:B------:R-:W-:Y:S05]  /*15520*/  BRA `(.L_x_1795) ;  /* 0xffffff4800307947 */ /* 0x000fea000383ffff */
.L_x_1802:
[----:B------:R-:W-:-:S04]  /*15530*/  IMAD.U32 R6, RZ, RZ, UR26 ;  /* 0x0000001aff067e24 */ /* 0x000fc8000f8e00ff */
[----:B------:R0:W0:Y:S03]  /*15540*/  SYNCS.PHASECHK.TRANS64.TRYWAIT P0, [R6+URZ+0x28c30], R9 ;  /* 0x028c3009060075a7 */ /* 0x000026000800017f */
[----:B0-----:R-:W-:Y:S05]  /*15550*/  @!P0 NANOSLEEP.SYNCS 0x989680 ;  /* 0x009896800000895d */ /* 0x001fea0003900000 */
[----:B------:R-:W0:Y:S02]  /*15560*/  @!P0 SYNCS.PHASECHK.TRANS64 P0, [R6+URZ+0x28c30], R9 ;  /* 0x028c3009060085a7 */ /* 0x000e24000800007f */
[----:B0-----:R-:W-:Y:S05]  /*15570*/  @!P0 BRA `(.L_x_1802) ;  /* 0xfffffffc00ec8947 */ /* 0x001fea000383ffff */
[----:B------:R-:W-:Y:S05]  /*15580*/  BRA `(.L_x_1801) ;  /* 0xffffff4c00207947 */ /* 0x000fea000383ffff */
.L_x_1814:
[----:B--2---:R2:W3:Y:S02]  /*15590*/  SYNCS.PHASECHK.TRANS64.TRYWAIT P0, [R8+URZ+0x28c50], R9 ;  /* 0x028c5009080075a7 */ /* 0x0044e4000800017f */
[----:B---3--:R-:W-:Y:S05]  /*155a0*/  @!P0 NANOSLEEP.SYNCS 0x989680 ;  /* 0x009896800000895d */ /* 0x008fea0003900000 */
[----:B------:R-:W3:Y:S02]  /*155b0*/  @!P0 SYNCS.PHASECHK.TRANS64 P0, [R8+URZ+0x28c50], R9 ;  /* 0x028c5009080085a7 */ /* 0x000ee4000800007f */
[----:B---3--:R-:W-:Y:S05]  /*155c0*/  @!P0 BRA `(.L_x_1814) ;  /* 0xfffffffc00f08947 */ /* 0x008fea000383ffff */
[----:B------:R-:W-:Y:S05]  /*155d0*/  BRA `(.L_x_1813) ;  /* 0xffffff6800f47947 */ /* 0x000fea000383ffff */
.L_x_1844:
[----:B------:R-:W-:Y:S02]  /*155e0*/  IMAD.MOV.U32 R13, RZ, RZ, R4 ;  /* 0x000000ffff0d7224 */ /* 0x000fe400078e0004 */
[----:B------:R-:W-:Y:S02]  /*155f0*/  IMAD.MOV.U32 R12, RZ, RZ, RZ ;  /* 0x000000ffff0c7224 */ /* 0x000fe400078e00ff */
[----:B------:R-:W-:Y:S02]  /*15600*/  IMAD.MOV.U32 R11, RZ, RZ, 0x1f ;  /* 0x0000001fff0b7424 */ /* 0x000fe400078e00ff */
[----:B------:R-:W-:-:S07]  /*15610*/  IMAD.MOV.U32 R15, RZ, RZ, -0x1 ;  /* 0xffffffffff0f7424 */ /* 0x000fce00078e00ff */
[----:B0-----:R-:W-:Y:S05]  /*15620*/  WARPSYNC.COLLECTIVE R15, `(.L_x_1954) ;  /* 0x000000000f087348 */ /* 0x001fea0003c00000 */
[----:B------:R1:W2:Y:S02]  /*15630*/  SHFL.IDX P6, R14, R13, R12, R11 ;  /* 0x0000000c0d0e7389 */ /* 0x0002a400000c000b */
[----:B012---:R-:W-:Y:S01]  /*15640*/  ENDCOLLECTIVE ;  /* 0x000000000000791b */ /* 0x007fe20003800000 */
.L_x_1954:
[----:B------:R-:W-:Y:S05]  /*15650*/  BRA `(.L_x_1955) ;  /* 0xffffffb400247947 */ /* 0x000fea000383ffff */
.L_x_1846:
[----:B------:R-:W-:Y:S01]  /*15660*/  BSSY B0, `(.L_x_1956) ;  /* 0x0000006000007945 */ /* 0x000fe20003800000 */
[----:B------:R-:W-:-:S07]  /*15670*/  IMAD.MOV.U32 R15, RZ, RZ, -0x1 ;  /* 0xffffffffff0f7424 */ /* 0x000fce00078e00ff */
[----:B0--3--:R-:W-:Y:S05]  /*15680*/  WARPSYNC.COLLECTIVE R15, `(.L_x_1957) ;  /* 0x000000000f0c7348 */ /* 0x009fea0003c00000 */
[----:B------:R-:W-:Y:S02]  /*15690*/  ELECT P6, UR62, PT ;  /* 0x00000000003e782f */ /* 0x000fe400038c0000 */
[----:B------:R-:W-:Y:S01]  /*156a0*/  MOV R14, UR62 ;  /* 0x0000003e000e7c02 */ /* 0x000fe20008000f00 */
[----:B0--3--:R-:W-:Y:S10]  /*156b0*/  ENDCOLLECTIVE ;  /* 0x000000000000791b */ /* 0x009ff40003800000 */
.L_x_1957:
[----:B------:R-:W-:Y:S05]  /*156c0*/  BSYNC B0 ;  /* 0x0000000000007941 */ /* 0x000fea0003800000 */
.L_x_1956:
[----:B------:R-:W-:Y:S05]  /*156d0*/  BRA `(.L_x_1958) ;  /* 0xffffffb400287947 */ /* 0x000fea000383ffff */
.L_x_1848:
[----:B0-----:R0:W1:Y:S02]  /*156e0*/  SYNCS.PHASECHK.TRANS64.TRYWAIT P0, [R3+URZ+0x28c40], R0 ;  /* 0x028c4000030075a7 */ /* 0x001064000800017f */
[----:B-1----:R-:W-:Y:S05]  /*156f0*/  @!P0 NANOSLEEP.SYNCS 0x989680 ;  /* 0x009896800000895d */ /* 0x002fea0003900000 */
[----:B------:R-:W1:Y:S02]  /*15700*/  @!P0 SYNCS.PHASECHK.TRANS64 P0, [R3+URZ+0x28c40], R0 ;  /* 0x028c4000030085a7 */ /* 0x000e64000800007f */
[----:B-1----:R-:W-:Y:S05]  /*15710*/  @!P0 BRA `(.L_x_1848) ;  /* 0xfffffffc00f08947 */ /* 0x002fea000383ffff */
[----:B------:R-:W-:Y:S05]  /*15720*/  BRA `(.L_x_1959) ;  /* 0xffffffb4008c7947 */ /* 0x000fea000383ffff */
.L_x_1852:
        /* <DEDUP_REMOVED lines=8> */
.L_x_1960:
[----:B------:R-:W-:Y:S01]  /*157b0*/  IMAD.MOV.U32 R13, RZ, RZ, R0 ;  /* 0x000000ffff0d7224 */ /* 0x000fe200078e0000 */
[----:B------:R-:W-:Y:S01]  /*157c0*/  LOP3.LUT R8, R8, 0x7f, RZ, 0xc0, !PT ;  /* 0x0000007f08087812 */ /* 0x000fe200078ec0ff */
[----:B------:R-:W-:-:S07]  /*157d0*/  IMAD.MOV.U32 R5, RZ, RZ, R14 ;  /* 0x000000ffff057224 */ /* 0x000fce00078e000e */
[----:B------:R-:W-:Y:S05]  /*157e0*/  WARPSYNC.COLLECTIVE R15, `(.L_x_1961) ;  /* 0x000000000f087348 */ /* 0x000fea0003c00000 */
[----:B------:R0:W1:Y:S02]  /*157f0*/  SHFL.IDX P6, R14, R13, R12, R11 ;  /* 0x0000000c0d0e7389 */ /* 0x00006400000c000b */
[----:B01----:R-:W-:Y:S01]  /*15800*/  ENDCOLLECTIVE ;  /* 0x000000000000791b */ /* 0x003fe20003800000 */
.L_x_1961:
[----:B------:R-:W-:Y:S01]  /*15810*/  SHF.R.U32.HI R8, RZ, 0x3, R8 ;  /* 0x00000003ff087819 */ /* 0x000fe20000011608 */
[----:B------:R-:W-:Y:S02]  /*15820*/  ULDC UR4, c[0x0][0x288] ;  /* 0x0000a20000047ab9 */ /* 0x000fe40000000800 */
[----:B------:R-:W-:Y:S02]  /*15830*/  IMAD R3, R7, UR4, RZ ;  /* 0x0000000407037c24 */ /* 0x000fe4000f8e02ff */
[----:B------:R-:W-:-:S04]  /*15840*/  VIADD R4, R8, UR40 ;  /* 0x0000002808047c36 */ /* 0x000fc80008000000 */
        /* <DEDUP_REMOVED lines=8> */
.L_x_1962:
[----:B------:R-:W-:-:S05]  /*158d0*/  @!P1 LEA R6, P2, R10, R6, 0x1 ;  /* 0x000000060a069211 */ /* 0x000fca00078408ff */
[----:B------:R-:W-:-:S04]  /*158e0*/  @!P1 IMAD.X R5, RZ, RZ, R5, P2 ;  /* 0x000000ffff059224 */ /* 0x000fc800010e0605 */
[----:B------:R-:W-:Y:S02]  /*158f0*/  @!P1 IMAD.MOV.U32 R7, RZ, RZ, R5 ;  /* 0x000000ffff079224 */ /* 0x000fe400078e0005 */
[----:B------:R-:W-:-:S03]  /*15900*/  IMAD.MOV.U32 R13, RZ, RZ, R0 ;  /* 0x000000ffff0d7224 */ /* 0x000fc600078e0000 */
[----:B------:R-:W-:Y:S01]  /*15910*/  @!PT LDS RZ, [RZ] ;  /* 0x00000000fffff984 */ /* 0x000fe20000000800 */
[----:B------:R-:W-:Y:S01]  /*15920*/  @!PT LDS RZ, [RZ] ;  /* 0x00000000fffff984 */ /* 0x000fe20000000800 */
[----:B------:R-:W-:Y:S01]  /*15930*/  @!PT LDS RZ, [RZ] ;  /* 0x00000000fffff984 */ /* 0x000fe20000000800 */
[----:B------:R0:W-:Y:S01]  /*15940*/  @!P1 LDGSTS.E.BYPASS.LTC128B.128 [R9+0x20400], desc[UR46][R6.64], !P0 ;  /* 0x2040000006099fae */ /* 0x0001e2000c101d6e */
[----:B------:R-:W-:Y:S01]  /*15950*/  ISETP.GE.AND P1, PT, R8, R3, PT ;  /* 0x000000030800720c */ /* 0x000fe20003f26270 */
[----:B------:R-:W-:-:S12]  /*15960*/  IMAD.MOV.U32 R5, RZ, RZ, R14 ;  /* 0x000000ffff057224 */ /* 0x000fd800078e000e */
[----:B0-----:R-:W-:Y:S05]  /*15970*/  WARPSYNC.COLLECTIVE R15, `(.L_x_1963) ;  /* 0x000000000f087348 */ /* 0x001fea0003c00000 */
[----:B------:R1:W2:Y:S02]  /*15980*/  SHFL.IDX P6, R14, R13, R12, R11 ;  /* 0x0000000c0d0e7389 */ /* 0x0002a400000c000b */
[----:B012---:R-:W-:Y:S01]  /*15990*/  ENDCOLLECTIVE ;  /* 0x000000000000791b */ /* 0x007fe20003800000 */
.L_x_1963:
[----:B------:R-:W-:Y:S02]  /*159a0*/  IMAD.MOV.U32 R13, RZ, RZ, R2 ;  /* 0x000000ffff0d7224 */ /* 0x000fe400078e0002 */
[----:B------:R-:W-:Y:S02]  /*159b0*/  IMAD.MOV.U32 R12, RZ, RZ, 0x2 ;  /* 0x00000002ff0c7424 */ /* 0x000fe400078e00ff */
[----:B------:R-:W-:-:S07]  /*159c0*/  IMAD.MOV.U32 R6, RZ, RZ, R14 ;  /* 0x000000ffff067224 */ /* 0x000fce00078e000e */
[----:B------:R-:W-:Y:S05]  /*159d0*/  WARPSYNC.COLLECTIVE R15, `(.L_x_1964) ;  /* 0x000000000f087348 */ /* 0x000fea0003c00000 */
[----:B------:R0:W1:Y:S02]  /*159e0*/  SHFL.IDX P6, R14, R13, R12, R11 ;  /* 0x0000000c0d0e7389 */ /* 0x00006400000c000b */
[----:B01----:R-:W-:Y:S01]  /*159f0*/  ENDCOLLECTIVE ;  /* 0x000000000000791b */ /* 0x003fe20003800000 */
.L_x_1964:
[----:B------:R-:W-:-:S05]  /*15a00*/  @!P1 LEA R6, P2, R10, R6, 0x1 ;  /* 0x000000060a069211 */ /* 0x000fca00078408ff */
[----:B------:R-:W-:-:S04]  /*15a10*/  @!P1 IMAD.X R5, RZ, RZ, R5, P2 ;  /* 0x000000ffff059224 */ /* 0x000fc800010e0605 */
[----:B------:R-:W-:Y:S02]  /*15a20*/  @!P1 IMAD.MOV.U32 R7, RZ, RZ, R5 ;  /* 0x000000ffff079224 */ /* 0x000fe400078e0005 */
[----:B------:R-:W-:Y:S02]  /*15a30*/  VIADD R5, R4, 0x20 ;  /* 0x0000002004057836 */ /* 0x000fe40000000000 */
[----:B------:R-:W-:Y:S01]  /*15a40*/  IMAD.MOV.U32 R13, RZ, RZ, R0 ;  /* 0x000000ffff0d7224 */ /* 0x000fe200078e0000 */
[----:B------:R-:W-:Y:S01]  /*15a50*/  @!PT LDS RZ, [RZ] ;  /* 0x00000000fffff984 */ /* 0x000fe20000000800 */
[----:B------:R-:W-:Y:S01]  /*15a60*/  @!PT LDS RZ, [RZ] ;  /* 0x00000000fffff984 */ /* 0x000fe20000000800 */
[----:B------:R-:W-:Y:S01]  /*15a70*/  @!PT LDS RZ, [RZ] ;  /* 0x00000000fffff984 */ /* 0x000fe20000000800 */
[----:B------:R0:W-:Y:S02]  /*15a80*/  @!P1 LDGSTS.E.BYPASS.LTC128B.128 [R9+0x20c00], desc[UR46][R6.64], !P0 ;  /* 0x20c0000006099fae */ /* 0x0001e4000c101d6e */
[----:B------:R-:W-:Y:S01]  /*15a90*/  ISETP.GE.AND P1, PT, R5, R3, PT ;  /* 0x000000030500720c */ /* 0x000fe20003f26270 */
[----:B------:R-:W-:-:S12]  /*15aa0*/  IMAD.MOV.U32 R5, RZ, RZ, R14 ;  /* 0x000000ffff057224 */ /* 0x000fd800078e000e */
[----:B0-----:R-:W-:Y:S05]  /*15ab0*/  WARPSYNC.COLLECTIVE R15, `(.L_x_1965) ;  /* 0x000000000f087348 */ /* 0x001fea0003c00000 */
[----:B------:R1:W2:Y:S02]  /*15ac0*/  SHFL.IDX P6, R14, R13, R12, R11 ;  /* 0x0000000c0d0e7389 */ /* 0x0002a400000c000b */
[----:B012---:R-:W-:Y:S01]  /*15ad0*/  ENDCOLLECTIVE ;  /* 0x000000000000791b */ /* 0x007fe20003800000 */
.L_x_1965:
[----:B------:R-:W-:Y:S02]  /*15ae0*/  IMAD.MOV.U32 R13, RZ, RZ, R2 ;  /* 0x000000ffff0d7224 */ /* 0x000fe400078e0002 */
[----:B------:R-:W-:Y:S02]  /*15af0*/  IMAD.MOV.U32 R12, RZ, RZ, 0x3 ;  /* 0x00000003ff0c7424 */ /* 0x000fe400078e00ff */
[----:B------:R-:W-:-:S07]  /*15b00*/  IMAD.MOV.U32 R6, RZ, RZ, R14 ;  /* 0x000000ffff067224 */ /* 0x000fce00078e000e */
[----:B------:R-:W-:Y:S05]  /*15b10*/  WARPSYNC.COLLECTIVE R15, `(.L_x_1966) ;  /* 0x000000000f087348 */ /* 0x000fea0003c00000 */
[----:B------:R0:W1:Y:S02]  /*15b20*/  SHFL.IDX P6, R14, R13, R12, R11 ;  /* 0x0000000c0d0e7389 */ /* 0x00006400000c000b */
[----:B01----:R-:W-:Y:S01]  /*15b30*/  ENDCOLLECTIVE ;  /* 0x000000000000791b */ /* 0x003fe20003800000 */
.L_x_1966:
        /* <DEDUP_REMOVED lines=8> */
[----:B------:R-:W-:-:S07]  /*15bc0*/  IMAD.MOV.U32 R5, RZ, RZ, R14 ;  /* 0x000000ffff057224 */ /* 0x000fce00078e000e */
[----:B0-----:R-:W-:Y:S05]  /*15bd0*/  WARPSYNC.COLLECTIVE R15, `(.L_x_1967) ;  /* 0x000000000f087348 */ /* 0x001fea0003c00000 */
[----:B------:R1:W2:Y:S02]  /*15be0*/  SHFL.IDX P6, R14, R13, R12, R11 ;  /* 0x0000000c0d0e7389 */ /* 0x0002a400000c000b */
[----:B012---:R-:W-:Y:S01]  /*15bf0*/  ENDCOLLECTIVE ;  /* 0x000000000000791b */ /* 0x007fe20003800000 */
.L_x_1967:
[----:B------:R-:W-:Y:S01]  /*15c00*/  IMAD.MOV.U32 R0, RZ, RZ, R14 ;  /* 0x000000ffff007224 */ /* 0x000fe200078e000e */
[----:B------:R-:W-:Y:S06]  /*15c10*/  BRA `(.L_x_1968) ;  /* 0xffffffb800747947 */ /* 0x000fec000383ffff */
.L_x_1855:
[----:B0-----:R0:W1:Y:S02]  /*15c20*/  SYNCS.PHASECHK.TRANS64.TRYWAIT P0, [R17+URZ+0x28c20], R0 ;  /* 0x028c2000110075a7 */ /* 0x001064000800017f */
[----:B-1----:R-:W-:Y:S05]  /*15c30*/  @!P0 NANOSLEEP.SYNCS 0x989680 ;  /* 0x009896800000895d */ /* 0x002fea0003900000 */
[----:B------:R-:W1:Y:S02]  /*15c40*/  @!P0 SYNCS.PHASECHK.TRANS64 P0, [R17+URZ+0x28c20], R0 ;  /* 0x028c2000110085a7 */ /* 0x000e64000800007f */
[----:B-1----:R-:W-:Y:S05]  /*15c50*/  @!P0 BRA `(.L_x_1855) ;  /* 0xfffffffc00f08947 */ /* 0x002fea000383ffff */
[----:B------:R-:W-:Y:S05]  /*15c60*/  BRA `(.L_x_1969) ;  /* 0xffffffb800d07947 */ /* 0x000fea000383ffff */
.L_x_1859:
[----:B0-----:R0:W1:Y:S02]  /*15c70*/  SYNCS.PHASECHK.TRANS64.TRYWAIT P0, [R0+URZ+0x28c60], R3 ;  /* 0x028c6003000075a7 */ /* 0x001064000800017f */
[----:B-1----:R-:W-:Y:S05]  /*15c80*/  @!P0 NANOSLEEP.SYNCS 0x989680 ;  /* 0x009896800000895d */ /* 0x002fea0003900000 */
[----:B------:R-:W1:Y:S02]  /*15c90*/  @!P0 SYNCS.PHASECHK.TRANS64 P0, [R0+URZ+0x28c60], R3 ;  /* 0x028c6003000085a7 */ /* 0x000e64000800007f */
[----:B-1----:R-:W-:Y:S05]  /*15ca0*/  @!P0 BRA `(.L_x_1859) ;  /* 0xfffffffc00f08947 */ /* 0x002fea000383ffff */
[----:B------:R-:W-:Y:S05]  /*15cb0*/  BRA `(.L_x_1970) ;  /* 0xffffffb800f47947 */ /* 0x000fea000383ffff */
.L_x_1876:
[----:B-1----:R1:W2:Y:S02]  /*15cc0*/  SYNCS.PHASECHK.TRANS64.TRYWAIT P0, [R2+URZ+0x28c40], R4 ;  /* 0x028c4004020075a7 */ /* 0x0022a4000800017f */
[----:B--2---:R-:W-:Y:S05]  /*15cd0*/  @!P0 NANOSLEEP.SYNCS 0x989680 ;  /* 0x009896800000895d */ /* 0x004fea0003900000 */
[----:B------:R-:W2:Y:S02]  /*15ce0*/  @!P0 SYNCS.PHASECHK.TRANS64 P0, [R2+URZ+0x28c40], R4 ;  /* 0x028c4004020085a7 */ /* 0x000ea4000800007f */
[----:B--2---:R-:W-:Y:S05]  /*15cf0*/  @!P0 BRA `(.L_x_1876) ;  /* 0xfffffffc00f08947 */ /* 0x004fea000383ffff */
[----:B------:R-:W-:Y:S05]  /*15d00*/  BRA `(.L_x_1971) ;  /* 0xffffffc400dc7947 */ /* 0x000fea000383ffff */
.L_x_1881:
[----:B--2---:R2:W3:Y:S02]  /*15d10*/  SYNCS.PHASECHK.TRANS64.TRYWAIT P0, [R2+URZ+0x28c60], R4 ;  /* 0x028c6004020075a7 */ /* 0x0044e4000800017f */
[----:B---3--:R-:W-:Y:S05]  /*15d20*/  @!P0 NANOSLEEP.SYNCS 0x989680 ;  /* 0x009896800000895d */ /* 0x008fea0003900000 */
[----:B------:R-:W3:Y:S02]  /*15d30*/  @!P0 SYNCS.PHASECHK.TRANS64 P0, [R2+URZ+0x28c60], R4 ;  /* 0x028c6004020085a7 */ /* 0x000ee4000800007f */
[----:B---3--:R-:W-:Y:S05]  /*15d40*/  @!P0 BRA `(.L_x_1881) ;  /* 0xfffffffc00f08947 */ /* 0x008fea000383ffff */
[----:B------:R-:W-:Y:S05]  /*15d50*/  BRA `(.L_x_1972) ;  /* 0xffffffc800547947 */ /* 0x000fea000383ffff */
.L_x_1897:
[----:B0-----:R0:W1:Y:S02]  /*15d60*/  SYNCS.PHASECHK.TRANS64.TRYWAIT P0, [R4+URZ+0x28c40], R2 ;  /* 0x028c4002040075a7 */ /* 0x001064000800017f */
[----:B-1----:R-:W-:Y:S05]  /*15d70*/  @!P0 NANOSLEEP.SYNCS 0x989680 ;  /* 0x009896800000895d */ /* 0x002fea0003900000 */
[----:B------:R-:W1:Y:S02]  /*15d80*/  @!P0 SYNCS.PHASECHK.TRANS64 P0, [R4+URZ+0x28c40], R2 ;  /* 0x028c4002040085a7 */ /* 0x000e64000800007f */
[----:B-1----:R-:W-:Y:S05]  /*15d90*/  @!P0 BRA `(.L_x_1897) ;  /* 0xfffffffc00f08947 */ /* 0x002fea000383ffff */
[----:B------:R-:W-:Y:S05]  /*15da0*/  BRA `(.L_x_1973) ;  /* 0xffffffd4002c7947 */ /* 0x000fea000383ffff */
.L_x_1902:
[----:B-1----:R1:W2:Y:S02]  /*15db0*/  SYNCS.PHASECHK.TRANS64.TRYWAIT P0, [R4+URZ+0x28c60], R2 ;  /* 0x028c6002040075a7 */ /* 0x0022a4000800017f */
[----:B--2---:R-:W-:Y:S05]  /*15dc0*/  @!P0 NANOSLEEP.SYNCS 0x989680 ;  /* 0x009896800000895d */ /* 0x004fea0003900000 */
[----:B------:R-:W2:Y:S02]  /*15dd0*/  @!P0 SYNCS.PHASECHK.TRANS64 P0, [R4+URZ+0x28c60], R2 ;  /* 0x028c6002040085a7 */ /* 0x000ea4000800007f */
[----:B--2---:R-:W-:Y:S05]  /*15de0*/  @!P0 BRA `(.L_x_1902) ;  /* 0xfffffffc00f08947 */ /* 0x004fea000383ffff */
[----:B------:R-:W-:Y:S05]  /*15df0*/  BRA `(.L_x_1974) ;  /* 0xffffffd400a47947 */ /* 0x000fea000383ffff */
.L_x_1917:
[----:B0-----:R0:W1:Y:S02]  /*15e00*/  SYNCS.PHASECHK.TRANS64.TRYWAIT P0, [R4+URZ+0x28c40], R2 ;  /* 0x028c4002040075a7 */ /* 0x001064000800017f */
[----:B-1----:R-:W-:Y:S05]  /*15e10*/  @!P0 NANOSLEEP.SYNCS 0x989680 ;  /* 0x009896800000895d */ /* 0x002fea0003900000 */
[----:B------:R-:W1:Y:S02]  /*15e20*/  @!P0 SYNCS.PHASECHK.TRANS64 P0, [R4+URZ+0x28c40], R2 ;  /* 0x028c4002040085a7 */ /* 0x000e64000800007f */
[----:B-1----:R-:W-:Y:S05]  /*15e30*/  @!P0 BRA `(.L_x_1917) ;  /* 0xfffffffc00f08947 */ /* 0x002fea000383ffff */
[----:B------:R-:W-:Y:S05]  /*15e40*/  BRA `(.L_x_1975) ;  /* 0xffffffe000607947 */ /* 0x000fea000383ffff */
.L_x_1922:
[----:B-1----:R1:W2:Y:S02]  /*15e50*/  SYNCS.PHASECHK.TRANS64.TRYWAIT P0, [R4+URZ+0x28c60], R2 ;  /* 0x028c6002040075a7 */ /* 0x0022a4000800017f */
[----:B--2---:R-:W-:Y:S05]  /*15e60*/  @!P0 NANOSLEEP.SYNCS 0x989680 ;  /* 0x009896800000895d */ /* 0x004fea0003900000 */
[----:B------:R-:W2:Y:S02]  /*15e70*/  @!P0 SYNCS.PHASECHK.TRANS64 P0, [R4+URZ+0x28c60], R2 ;  /* 0x028c6002040085a7 */ /* 0x000ea4000800007f */
[----:B--2---:R-:W-:Y:S05]  /*15e80*/  @!P0 BRA `(.L_x_1922) ;  /* 0xfffffffc00f08947 */ /* 0x004fea000383ffff */
[----:B------:R-:W-:Y:S05]  /*15e90*/  BRA `(.L_x_1976) ;  /* 0xffffffe000d87947 */ /* 0x000fea000383ffff */
.L_x_1938:
[----:B------:R-:W-:Y:S01]  /*15ea0*/  BSSY B0, `(.L_x_1977) ;  /* 0x0000008000007945 */ /* 0x000fe20003800000 */
[----:B-----5:R-:W-:Y:S02]  /*15eb0*/  IMAD.MOV.U32 R13, RZ, RZ, R2 ;  /* 0x000000ffff0d7224 */ /* 0x020fe400078e0002 */
[----:B------:R-:W-:Y:S02]  /*15ec0*/  IMAD.MOV.U32 R12, RZ, RZ, RZ ;  /* 0x000000ffff0c7224 */ /* 0x000fe400078e00ff */
[----:B------:R-:W-:Y:S02]  /*15ed0*/  IMAD.MOV.U32 R11, RZ, RZ, 0x1f ;  /* 0x0000001fff0b7424 */ /* 0x000fe400078e00ff */
[----:B------:R-:W-:-:S07]  /*15ee0*/  IMAD.MOV.U32 R15, RZ, RZ, -0x1 ;  /* 0xffffffffff0f7424 */ /* 0x000fce00078e00ff */
[----:B------:R-:W-:Y:S05]  /*15ef0*/  WARPSYNC.COLLECTIVE R15, `(.L_x_1978) ;  /* 0x000000000f087348 */ /* 0x000fea0003c00000 */
[----:B------:R0:W1:Y:S02]  /*15f00*/  SHFL.IDX P6, R14, R13, R12, R11 ;  /* 0x0000000c0d0e7389 */ /* 0x00006400000c000b */
[----:B01----:R-:W-:Y:S01]  /*15f10*/  ENDCOLLECTIVE ;  /* 0x000000000000791b */ /* 0x003fe20003800000 */
.L_x_1978:
[----:B------:R-:W-:Y:S05]  /*15f20*/  BSYNC B0 ;  /* 0x0000000000007941 */ /* 0x000fea0003800000 */
.L_x_1977:
[----:B------:R-:W-:Y:S05]  /*15f30*/  BRA `(.L_x_1979) ;  /* 0xffffffec00987947 */ /* 0x000fea000383ffff */
.L_x_1941:
[----:B0-----:R0:W1:Y:S02]  /*15f40*/  SYNCS.PHASECHK.TRANS64.TRYWAIT P0, [R0+URZ+0x28c20], R3 ;  /* 0x028c2003000075a7 */ /* 0x001064000800017f */
[----:B-1----:R-:W-:Y:S05]  /*15f50*/  @!P0 NANOSLEEP.SYNCS 0x989680 ;  /* 0x009896800000895d */ /* 0x002fea0003900000 */
[----:B------:R-:W1:Y:S02]  /*15f60*/  @!P0 SYNCS.PHASECHK.TRANS64 P0, [R0+URZ+0x28c20], R3 ;  /* 0x028c2003000085a7 */ /* 0x000e64000800007f */
[----:B-1----:R-:W-:Y:S05]  /*15f70*/  @!P0 BRA `(.L_x_1941) ;  /* 0xfffffffc00f08947 */ /* 0x002fea000383ffff */
[----:B------:R-:W-:Y:S05]  /*15f80*/  BRA `(.L_x_1980) ;  /* 0xffffffec00e47947 */ /* 0x000fea000383ffff */
.L_x_1942:
        /* <DEDUP_REMOVED lines=11> */
.L_x_1982:
[----:B------:R-:W-:Y:S05]  /*16040*/  BSYNC B0 ;  /* 0x0000000000007941 */ /* 0x000fea0003800000 */
.L_x_1981:
[----:B------:R-:W-:Y:S05]  /*16050*/  BRA `(.L_x_1983) ;  /* 0xffffffec00cc7947 */ /* 0x000fea000383ffff */
.L_x_1945:
[----:B------:R-:W-:Y:S01]  /*16060*/  BSSY B1, `(.L_x_1984) ;  /* 0x0000006000017945 */ /* 0x000fe20003800000 */
[----:B------:R-:W-:-:S07]  /*16070*/  IMAD.MOV.U32 R15, RZ, RZ, -0x1 ;  /* 0xffffffffff0f7424 */ /* 0x000fce00078e00ff */
[----:B01----:R-:W-:Y:S05]  /*16080*/  WARPSYNC.COLLECTIVE R15, `(.L_x_1985) ;  /* 0x000000000f0c7348 */ /* 0x003fea0003c00000 */
[----:B------:R-:W-:Y:S02]  /*16090*/  ELECT P6, UR62, PT ;  /* 0x00000000003e782f */ /* 0x000fe400038c0000 */
[----:B------:R-:W-:Y:S01]  /*160a0*/  MOV R14, UR62 ;  /* 0x0000003e000e7c02 */ /* 0x000fe20008000f00 */
[----:B01----:R-:W-:Y:S10]  /*160b0*/  ENDCOLLECTIVE ;  /* 0x000000000000791b */ /* 0x003ff40003800000 */
.L_x_1985:
[----:B------:R-:W-:Y:S05]  /*160c0*/  BSYNC B1 ;  /* 0x0000000000017941 */ /* 0x000fea0003800000 */
.L_x_1984:
[----:B------:R-:W-:Y:S05]  /*160d0*/  BRA `(.L_x_1986) ;  /* 0xffffffec00c47947 */ /* 0x000fea000383ffff */
.L_x_1947:
[----:B0-----:R0:W1:Y:S02]  /*160e0*/  SYNCS.PHASECHK.TRANS64.TRYWAIT P0, [R6+URZ], R5 ;  /* 0x00000005060075a7 */ /* 0x001064000800017f */
[----:B-1----:R-:W-:Y:S05]  /*160f0*/  @!P0 NANOSLEEP.SYNCS 0x989680 ;  /* 0x009896800000895d */ /* 0x002fea0003900000 */
[----:B------:R-:W1:Y:S02]  /*16100*/  @!P0 SYNCS.PHASECHK.TRANS64 P0, [R6+URZ], R5 ;  /* 0x00000005060085a7 */ /* 0x000e64000800007f */
[----:B-1----:R-:W-:Y:S05]  /*16110*/  @!P0 BRA `(.L_x_1947) ;  /* 0xfffffffc00f08947 */ /* 0x002fea000383ffff */
[----:B------:R-:W-:Y:S05]  /*16120*/  BRA `(.L_x_1987) ;  /* 0xffffffec00fc7947 */ /* 0x000fea000383ffff */
.L_x_1948:
[----:B-1----:R1:W2:Y:S02]  /*16130*/  SYNCS.PHASECHK.TRANS64.TRYWAIT P0, [R3+URZ], R2 ;  /* 0x00000002030075a7 */ /* 0x0022a4000800017f */
[----:B--2---:R-:W-:Y:S05]  /*16140*/  @!P0 NANOSLEEP.SYNCS 0x989680 ;  /* 0x009896800000895d */ /* 0x004fea0003900000 */
[----:B------:R-:W2:Y:S02]  /*16150*/  @!P0 SYNCS.PHASECHK.TRANS64 P0, [R3+URZ], R2 ;  /* 0x00000002030085a7 */ /* 0x000ea4000800007f */
[----:B--2---:R-:W-:Y:S05]  /*16160*/  @!P0 BRA `(.L_x_1948) ;  /* 0xfffffffc00f08947 */ /* 0x004fea000383ffff */
[----:B------:R-:W-:Y:S05]  /*16170*/  BRA `(.L_x_1988) ;  /* 0xffffffec00f07947 */ /* 0x000fea000383ffff */
.L_x_1950:
[----:B-1----:R1:W2:Y:S02]  /*16180*/  SYNCS.PHASECHK.TRANS64.TRYWAIT P0, [R18+URZ], R5 ;  /* 0x00000005120075a7 */ /* 0x0022a4000800017f */
[----:B--2---:R-:W-:Y:S05]  /*16190*/  @!P0 NANOSLEEP.SYNCS 0x989680 ;  /* 0x009896800000895d */ /* 0x004fea0003900000 */
[----:B------:R-:W2:Y:S02]  /*161a0*/  @!P0 SYNCS.PHASECHK.TRANS64 P0, [R18+URZ], R5 ;  /* 0x00000005120085a7 */ /* 0x000ea4000800007f */
[----:B--2---:R-:W-:Y:S05]  /*161b0*/  @!P0 BRA `(.L_x_1950) ;  /* 0xfffffffc00f08947 */ /* 0x004fea000383ffff */
[----:B------:R-:W-:Y:S05]  /*161c0*/  BRA `(.L_x_1989) ;  /* 0xffffffec00f47947 */ /* 0x000fea000383ffff */
.L_x_1990:
        /* <DEDUP_REMOVED lines=11> */
.L_x_5873:


//--------------------- .text._ZN7cutlass13device_kernelIN5flash11enable_sm90INS1_16FlashAttnFwdSm90INS1_25CollectiveMainloopFwdSm90ILi2EN4cute5tupleIJNS5_1CILi1EEES8_S8_EEENS6_IJNS7_ILi64EEESA_SA_EEELi512ENS_6half_tEfNS_4arch4Sm90ELb0ELb1ELb0ELb0ELb0ELb0ELb1ELb0ELb0ELb1ELb0ELb0EEENS1_21CollectiveEpilogueFwdINS6_IJSA_NS7_ILi512EEESA_EEES9_SC_SE_Li256ELb0ELb1ELb0ELb0EEENS1_30DynamicPersistentTileSchedulerILi256ELi128ELb0ELb1ELb1EEEEEEEEEvNT_6ParamsE --------------------------
	.section	.text._ZN7cutlass13device_kernelIN5flash11enable_sm90INS1_16FlashAttnFwdSm90INS1_25CollectiveMainloopFwdSm90ILi2EN4cute5tupleIJNS5_1CILi1EEES8_S8_EEENS6_IJNS7_ILi64EEESA_SA_EEELi512ENS_6half_tEfNS_4arch4Sm90ELb0ELb1ELb0ELb0ELb0ELb0ELb1ELb0ELb0ELb1ELb0ELb0EEENS1_21CollectiveEpilogueFwdINS6_IJSA_NS7_ILi512EEESA_EEES9_SC_SE_Li256ELb0ELb1ELb0ELb0EEENS1_30DynamicPersistentTileSchedulerILi256ELi128ELb0ELb1ELb1EEEEEEEEEvNT_6ParamsE,"ax",@progbits
	.align	128
.text._ZN7cutlass13device_kernelIN5flash11enable_sm90INS1_16FlashAttnFwdSm90INS1_25CollectiveMainloopFwdSm90ILi2EN4cute5tupleIJNS5_1CILi1EEES8_S8_EEENS6_IJNS7_ILi64EEESA_SA_EEELi512ENS_6half_tEfNS_4arch4Sm90ELb0ELb1ELb0ELb0ELb0ELb0ELb1ELb0ELb0ELb1ELb0ELb0EEENS1_21CollectiveEpilogueFwdINS6_IJSA_NS7_ILi512EEESA_EEES9_SC_SE_Li256ELb0ELb1ELb0ELb0EEENS1_30DynamicPersistentTileSchedulerILi256ELi128ELb0ELb1ELb1EEEEEEEEEvNT_6ParamsE:
        .type           _ZN7cutlass13device_kernelIN5flash11enable_sm90INS1_16FlashAttnFwdSm90INS1_25CollectiveMainloopFwdSm90ILi2EN4cute5tupleIJNS5_1CILi1EEES8_S8_EEENS6_IJNS7_ILi64EEESA_SA_EEELi512ENS_6half_tEfNS_4arch4Sm90ELb0ELb1ELb0ELb0ELb0ELb0ELb1ELb0ELb0ELb1ELb0ELb0EEENS1_21CollectiveEpilogueFwdINS6_IJSA_NS7_ILi512EEESA_EEES9_SC_SE_Li256ELb0ELb1ELb0ELb0EEENS1_30DynamicPersistentTileSchedulerILi256ELi128ELb0ELb1ELb1EEEEEEEEEvNT_6ParamsE,@function
        .size           _ZN7cutlass13device_kernelIN5flash11enable_sm90INS1_16FlashAttnFwdSm90INS1_25CollectiveMainloopFwdSm90ILi2EN4cute5tupleIJNS5_1CILi1EEES8_S8_EEENS6_IJNS7_ILi64EEESA_SA_EEELi512ENS_6half_tEfNS_4arch4Sm90ELb0ELb1ELb0ELb0ELb0ELb0ELb1ELb0ELb0ELb1ELb0ELb0EEENS1_21CollectiveEpilogueFwdINS6_IJSA_NS7_ILi512EEESA_EEES9_SC_SE_Li256ELb0ELb1ELb0ELb0EEENS1_30DynamicPersistentTileSchedulerILi256ELi128ELb0ELb1ELb1EEEEEEEEEvNT_6ParamsE,(.L_x_5874 - _ZN7cutlass13device_kernelIN5flash11enable_sm90INS1_16FlashAttnFwdSm90INS1_25CollectiveMainloopFwdSm90ILi2EN4cute5tupleIJNS5_1CILi1EEES8_S8_EEENS6_IJNS7_ILi64EEESA_SA_EEELi512ENS_6half_tEfNS_4arch4Sm90ELb0ELb1ELb0ELb0ELb0ELb0ELb1ELb0ELb0ELb1ELb0ELb0EEENS1_21CollectiveEpilogueFwdINS6_IJSA_NS7_ILi512EEESA_EEES9_SC_SE_Li256ELb0ELb1ELb0ELb0EEENS1_30DynamicPersistentTileSchedulerILi256ELi128ELb0ELb1ELb1EEEEEEEEEvNT_6ParamsE)
        .other          _ZN7cutlass13device_kernelIN5flash11enable_sm90INS1_16FlashAttnFwdSm90INS1_25CollectiveMainloopFwdSm90ILi2EN4cute5tupleIJNS5_1CILi1EEES8_S8_EEENS6_IJNS7_ILi64EEESA_SA_EEELi512ENS_6half_tEfNS_4arch4Sm90ELb0ELb1ELb0ELb0ELb0ELb0ELb1ELb0ELb0ELb1ELb0ELb0EEENS1_21CollectiveEpilogueFwdINS6_IJSA_NS7_ILi512EEESA_EEES9_SC_SE_Li256ELb0ELb1ELb0ELb0EEENS1_30DynamicPersistentTileSchedulerILi256ELi128ELb0ELb1ELb1EEEEEEEEEvNT_6ParamsE,@"STO_CUDA_ENTRY STV_DEFAULT"
_ZN7cutlass13device_kernelIN5flash11enable_sm90INS1_16FlashAttnFwdSm90INS1_25CollectiveMainloopFwdSm90ILi2EN4cute5tupleIJNS5_1CILi1EEES8_S8_EEENS6_IJNS7_ILi64EEESA_SA_EEELi512ENS_6half_tEfNS_4arch4Sm90ELb0ELb1ELb0ELb0ELb0ELb0ELb1ELb0ELb0ELb1ELb0ELb0EEENS1_21CollectiveEpilogueFwdINS6_IJSA_NS7_ILi512EEESA_EEES9_SC_SE_Li256ELb0ELb1ELb0ELb0EEENS1_30DynamicPersistentTileSchedulerILi256ELi128ELb0ELb1ELb1EEEEEEEEEvNT_6ParamsE:
        /* <DEDUP_REMOVED lines=17> */
.L_x_1992:
[----:B------:R-:W-:Y:S05]  /*0110*/  BSYNC B0 ;  /* 0x0000000000007941 */ /* 0x000fea0003800000 */
.L_x_1991:
        /* <DEDUP_REMOVED lines=39> */
.L_x_1993:
        /* <DEDUP_REMOVED lines=22> */
.L_x_1994:
        /* <DEDUP_REMOVED lines=18> */
.L_x_1995:
        /* <DEDUP_REMOVED lines=22> */
.L_x_1996:
        /* <DEDUP_REMOVED lines=22> */
.L_x_1997:
[----:B------:R-:W-:Y:S01]  /*08d0*/  IMAD.MOV.U32 R3, RZ, RZ, 0x1 ;  /* 0x00000001ff037424 */ /* 0x000fe200078e00ff */
[----:B------:R-:W-:Y:S01]  /*08e0*/  ISETP.NE.AND P0, PT, R4, RZ, PT ;  /* 0x000000ff0400720c */ /* 0x000fe20003f05270 */
[----:B------:R-:W-:Y:S01]  /*08f0*/  NOP ;  /* 0x0000000000007918 */ /* 0x000fe20000000000 */
[----:B------:R-:W-:Y:S02]  /*0900*/  ULDC.64 UR44, c[0x0][0x208] ;  /* 0x00008200002c7ab9 */ /* 0x000fe40000000a00 */
[----:B------:R-:W-:-:S05]  /*0910*/  SEL R3, R3, 0x2, !P0 ;  /* 0x0000000203037807 */ /* 0x000fca0004000000 */
[----:B------:R0:W-:Y:S02]  /*0920*/  STL [R1+0x40], R3 ;  /* 0x0000400301007387 */ /* 0x0001e40000100800 */
[----:B01234-:R-:W-:Y:S06]  /*0930*/  BAR.SYNC.DEFER_BLOCKING 0x0 ;  /* 0x0000000000007b1d */ /* 0x01ffec0000010000 */
[----:B------:R-:W-:Y:S05]  /*0940*/  @!P0 BRA `(.L_x_1998) ;  /* 0x0000012c00ac8947 */ /* 0x000fea0003800000 */
.L_x_1999:
        /* <DEDUP_REMOVED lines=14> */
[----:B------:R-:W2:Y:S01]  /*0a30*/  LDL.LU R15, [R1+0x40] ;  /* 0x00004000010f7983 */ /* 0x000ea20000300800 */
[----:B------:R-:W-:Y:S01]  /*0a40*/  VIADD R226, R0, 0xffffff80 ;  /* 0xffffff8000e27836 */ /* 0x000fe20000000000 */
[----:B------:R-:W0:Y:S01]  /*0a50*/  S2UR UR4, SR_CgaCtaId ;  /* 0x00000000000479c3 */ /* 0x000e220000008800 */
[----:B------:R-:W-:Y:S01]  /*0a60*/  UMOV UR37, 0x400 ;  /* 0x0000040000257882 */ /* 0x000fe20000000000 */
[----:B------:R-:W-:Y:S01]  /*0a70*/  IMAD.MOV.U32 R184, RZ, RZ, 0x40 ;  /* 0x00000040ffb87424 */ /* 0x000fe200078e00ff */
[----:B------:R-:W-:Y:S01]  /*0a80*/  UMOV UR36, URZ ;  /* 0x0000003f00247c82 */ /* 0x000fe20008000000 */
[----:B------:R-:W-:Y:S01]  /*0a90*/  SHF.R.S32.HI R3, RZ, 0x1f, R226 ;  /* 0x0000001fff037819 */ /* 0x000fe200000114e2 */
[----:B------:R-:W-:Y:S02]  /*0aa0*/  IMAD.U32 R167, RZ, RZ, UR5 ;  /* 0x00000005ffa77e24 */ /* 0x000fe4000f8e00ff */
[----:B------:R-:W-:Y:S01]  /*0ab0*/  IMAD.MOV.U32 R219, RZ, RZ, RZ ;  /* 0x000000ffffdb7224 */ /* 0x000fe200078e00ff */
[----:B------:R-:W-:-:S02]  /*0ac0*/  LEA.HI R0, R3, R226, RZ, 0x4 ;  /* 0x000000e203007211 */ /* 0x000fc400078f20ff */
[CC--:B------:R-:W-:Y:S02]  /*0ad0*/  LEA.HI R8, R3.reuse, R226.reuse, RZ, 0x2 ;  /* 0x000000e203087211 */ /* 0x0c0fe400078f10ff */
[----:B------:R-:W-:Y:S02]  /*0ae0*/  SHF.R.S32.HI R5, RZ, 0x4, R0 ;  /* 0x00000004ff057819 */ /* 0x000fe40000011400 */
[----:B------:R-:W-:Y:S02]  /*0af0*/  LOP3.LUT R13, R8, 0xfffffffc, RZ, 0xc0, !PT ;  /* 0xfffffffc080d7812 */ /* 0x000fe400078ec0ff */
[----:B------:R-:W-:Y:S02]  /*0b00*/  LEA.HI R2, R0, R5, RZ, 0x1 ;  /* 0x0000000500027211 */ /* 0x000fe400078f08ff */
[----:B------:R-:W-:Y:S01]  /*0b10*/  LEA.HI R7, R3, R226, RZ, 0x7 ;  /* 0x000000e203077211 */ /* 0x000fe200078f38ff */
[----:B------:R-:W-:Y:S01]  /*0b20*/  IMAD.IADD R13, R226, 0x1, -R13 ;  /* 0x00000001e20d7824 */ /* 0x000fe200078e0a0d */
[----:B------:R-:W-:-:S02]  /*0b30*/  LOP3.LUT R4, R2, 0x1ffffffe, RZ, 0xc0, !PT ;  /* 0x1ffffffe02047812 */ /* 0x000fc400078ec0ff */
[----:B------:R-:W-:Y:S02]  /*0b40*/  LEA.HI R2, R3, R226, RZ, 0x5 ;  /* 0x000000e203027211 */ /* 0x000fe400078f28ff */
        /* <DEDUP_REMOVED lines=34> */
[----:B------:R-:W-:Y:S02]  /*0d70*/  LOP3.LUT R217, R3, 0xfffffff8, RZ, 0xc0, !PT ;  /* 0xfffffff803d97812 */ /* 0x000fe400078ec0ff */
[----:B------:R-:W-:Y:S01]  /*0d80*/  LOP3.LUT R11, R2, 0x1c0, RZ, 0xc0, !PT ;  /* 0x000001c0020b7812 */ /* 0x000fe200078ec0ff */
[----:B------:R-:W-:Y:S01]  /*0d90*/  IMAD R13, R4, 0x400, R13 ;  /* 0x00000400040d7824 */ /* 0x000fe200078e020d */
[----:B------:R-:W-:Y:S01]  /*0da0*/  LEA.HI R9, R9, R0, RZ, 0x3 ;  /* 0x0000000009097211 */ /* 0x000fe200078f18ff */
[----:B------:R-:W-:Y:S01]  /*0db0*/  IMAD.IADD R217, R226, 0x1, -R217 ;  /* 0x00000001e2d97824 */ /* 0x000fe200078e0ad9 */
[----:B------:R-:W-:Y:S01]  /*0dc0*/  LOP3.LUT R6, R11, 0x8, R6, 0xf8, !PT ;  /* 0x000000080b067812 */ /* 0x000fe200078ef806 */
[----:B------:R-:W-:Y:S01]  /*0dd0*/  IMAD.MOV.U32 R2, RZ, RZ, RZ ;  /* 0x000000ffff027224 */ /* 0x000fe200078e00ff */
[----:B------:R-:W-:Y:S01]  /*0de0*/  SHF.R.U32.HI R11, RZ, 0x3, R11 ;  /* 0x00000003ff0b7819 */ /* 0x000fe2000001160b */
[----:B------:R-:W-:Y:S01]  /*0df0*/  IMAD.SHL.U32 R186, R217, 0x8, RZ ;  /* 0x00000008d9ba7824 */ /* 0x000fe200078e00ff */
[----:B------:R-:W-:Y:S01]  /*0e00*/  R2P PR, R10, 0x6 ;  /* 0x000000060a007804 */ /* 0x000fe20000000000 */
[----:B------:R-:W-:Y:S01]  /*0e10*/  IMAD.SHL.U32 R16, R12, 0x2, RZ ;  /* 0x000000020c107824 */ /* 0x000fe200078e00ff */
[----:B------:R-:W-:Y:S01]  /*0e20*/  LOP3.LUT R6, R6, R11, RZ, 0x3c, !PT ;  /* 0x0000000b06067212 */ /* 0x000fe200078e3cff */
[C---:B------:R-:W-:Y:S01]  /*0e30*/  VIADD R196, R186.reuse, 0x40 ;  /* 0x00000040bac47836 */ /* 0x040fe20000000000 */
[----:B------:R-:W-:Y:S01]  /*0e40*/  LOP3.LUT R9, R9, 0xfffffff8, RZ, 0xc0, !PT ;  /* 0xfffffff809097812 */ /* 0x000fe200078ec0ff */
[----:B------:R-:W-:Y:S01]  /*0e50*/  VIADD R195, R186, 0x80 ;  /* 0x00000080bac37836 */ /* 0x000fe20000000000 */
[----:B------:R-:W-:Y:S01]  /*0e60*/  LEA.HI R7, R7, R220, RZ, 0x1 ;  /* 0x000000dc07077211 */ /* 0x000fe200078f08ff */
[----:B------:R-:W-:Y:S01]  /*0e70*/  IMAD.IADD R6, R13, 0x1, R6 ;  /* 0x000000010d067824 */ /* 0x000fe200078e0206 */
[----:B------:R-:W-:Y:S01]  /*0e80*/  SHF.R.S32.HI R5, RZ, 0x5, R5 ;  /* 0x00000005ff057819 */ /* 0x000fe20000011405 */
[----:B------:R-:W-:Y:S01]  /*0e90*/  IMAD.IADD R0, R0, 0x1, -R9 ;  /* 0x0000000100007824 */ /* 0x000fe200078e0a09 */
[----:B------:R-:W-:Y:S01]  /*0ea0*/  LOP3.LUT R7, R7, 0xfffffe, RZ, 0xc0, !PT ;  /* 0x00fffffe07077812 */ /* 0x000fe200078ec0ff */
[----:B------:R-:W-:Y:S01]  /*0eb0*/  VIADD R194, R186, 0xc0 ;  /* 0x000000c0bac27836 */ /* 0x000fe20000000000 */
[----:B------:R-:W-:Y:S01]  /*0ec0*/  LEA R22, R6, UR37, 0x1 ;  /* 0x0000002506167c11 */ /* 0x000fe2000f8e08ff */
[----:B------:R-:W-:Y:S01]  /*0ed0*/  VIADD R193, R186, 0x100 ;  /* 0x00000100bac17836 */ /* 0x000fe20000000000 */
[----:B------:R-:W-:Y:S01]  /*0ee0*/  SEL R184, R184, 0xffffffc0, !P2 ;  /* 0xffffffc0b8b87807 */ /* 0x000fe20005000000 */
[----:B------:R-:W-:Y:S01]  /*0ef0*/  VIADD R192, R186, 0x140 ;  /* 0x00000140bac07836 */ /* 0x000fe20000000000 */
[----:B------:R-:W-:Y:S01]  /*0f00*/  SHF.R.S32.HI R218, RZ, 0x3, R3 ;  /* 0x00000003ffda7819 */ /* 0x000fe20000011403 */
[----:B------:R-:W-:Y:S01]  /*0f10*/  VIADD R185, R22, 0x36400 ;  /* 0x0003640016b97836 */ /* 0x000fe20000000000 */
        /* <DEDUP_REMOVED lines=11> */
[C---:B------:R-:W-:Y:S01]  /*0fd0*/  @P1 VIADD R23, R185.reuse, 0xffffffe0 ;  /* 0xffffffe0b9171836 */ /* 0x040fe20000000000 */
[----:B------:R-:W-:Y:S01]  /*0fe0*/  SHF.R.S32.HI R227, RZ, 0x1f, R221 ;  /* 0x0000001fffe37819 */ /* 0x000fe200000114dd */
[----:B------:R-:W-:-:S02]  /*0ff0*/  IMAD.IADD R185, R185, 0x1, R184 ;  /* 0x00000001b9b97824 */ /* 0x000fc400078e02b8 */
[----:B------:R-:W-:Y:S02]  /*1000*/  IMAD.SHL.U32 R19, R7, 0x100, RZ ;  /* 0x0000010007137824 */ /* 0x000fe400078e00ff */
[----:B------:R-:W-:Y:S02]  /*1010*/  IMAD R188, R14, 0x8, R17 ;  /* 0x000000080ebc7824 */ /* 0x000fe400078e0211 */
[----:B------:R-:W-:Y:S01]  /*1020*/  IMAD.IADD R184, R184, 0x1, R23 ;  /* 0x00000001b8b87824 */ /* 0x000fe200078e0217 */
[----:B--2---:R-:W-:-:S07]  /*1030*/  LOP3.LUT R187, R15, 0x1, RZ, 0xfc, !PT ;  /* 0x000000010fbb7812 */ /* 0x004fce00078efcff */
.L_x_2099:
[----:B-1-3--:R-:W0:Y:S01]  /*1040*/  LDC R4, c[0x0][0xd60] ;  /* 0x00035800ff047b82 */ /* 0x00ae220000000800 */
[----:B------:R-:W-:Y:S01]  /*1050*/  ULDC UR4, c[0x0][0xd78] ;  /* 0x00035e0000047ab9 */ /* 0x000fe20000000800 */
[----:B0-----:R-:W-:-:S13]  /*1060*/  ISETP.NE.AND P0, PT, R4, 0x1, PT ;  /* 0x000000010400780c */ /* 0x001fda0003f05270 */
[----:B------:R-:W0:Y:S08]  /*1070*/  @P0 LDC R0, c[0x0][0xd64] ;  /* 0x00035900ff000b82 */ /* 0x000e300000000800 */
[----:B--2---:R-:W1:Y:S01]  /*1080*/  @P0 LDC R6, c[0x0][0xd68] ;  /* 0x00035a00ff060b82 */ /* 0x004e620000000800 */
[----:B0-----:R-:W-:-:S04]  /*1090*/  @P0 IMAD.HI.U32 R3, R167, R0, RZ ;  /* 0x00000000a7030227 */ /* 0x001fc800078e00ff */
[----:B------:R-:W-:Y:S01]  /*10a0*/  IMAD.MOV.U32 R0, RZ, RZ, R167 ;  /* 0x000000ffff007224 */ /* 0x000fe200078e00a7 */
[----:B-1----:R-:W-:-:S04]  /*10b0*/  @P0 SHF.R.U32.HI R0, RZ, R6, R3 ;  /* 0x00000006ff000219 */ /* 0x002fc80000011603 */
[----:B------:R-:W-:Y:S01]  /*10c0*/  ISETP.GE.AND P0, PT, R0, UR4, PT ;  /* 0x0000000400007c0c */ /* 0x000fe2000bf06270 */
[----:B------:R-:W-:-:S04]  /*10d0*/  IMAD.MOV R3, RZ, RZ, -R0 ;  /* 0x000000ffff037224 */ /* 0x000fc800078e0a00 */
[----:B------:R-:W-:-:S08]  /*10e0*/  IMAD R9, R4, R3, R167 ;  /* 0x0000000304097224 */ /* 0x000fd000078e02a7 */
[----:B----4-:R-:W-:Y:S05]  /*10f0*/  @!P0 BRA `(.L_x_2000) ;  /* 0x0000000000208947 */ /* 0x010fea0003800000 */
[----:B------:R-:W0:Y:S01]  /*1100*/  LDC R6, c[0x0][0xd6c] ;  /* 0x00035b00ff067b82 */ /* 0x000e220000000800 */
[----:B------:R-:W-:Y:S01]  /*1110*/  IMAD.MOV.U32 R3, RZ, RZ, R9 ;  /* 0x000000ffff037224 */ /* 0x000fe200078e0009 */
[----:B0-----:R-:W-:-:S13]  /*1120*/  ISETP.NE.AND P0, PT, R6, 0x1, PT ;  /* 0x000000010600780c */ /* 0x001fda0003f05270 */
[----:B------:R-:W0:Y:S02]  /*1130*/  @P0 LDC.64 R4, c[0x0][0xd70] ;  /* 0x00035c00ff040b82 */ /* 0x000e240000000a00 */
[----:B0-----:R-:W-:-:S05]  /*1140*/  @P0 IMAD.HI.U32 R4, R9, R4, RZ ;  /* 0x0000000409040227 */ /* 0x001fca00078e00ff */
[----:B------:R-:W-:-:S05]  /*1150*/  @P0 SHF.R.U32.HI R3, RZ, R5, R4 ;  /* 0x00000005ff030219 */ /* 0x000fca0000011604 */
[----:B------:R-:W-:Y:S01]  /*1160*/  IMAD R4, R3, R6, RZ ;  /* 0x0000000603047224 */ /* 0x000fe200078e02ff */
[----:B------:R-:W-:Y:S06]  /*1170*/  BRA `(.L_x_2001) ;  /* 0x00000000001c7947 */ /* 0x000fec0003800000 */
.L_x_2000:
[----:B------:R-:W0:Y:S01]  /*1180*/  LDC R6, c[0x0][0xd54] ;  /* 0x00035500ff067b82 */ /* 0x000e220000000800 */
[----:B------:R-:W-:Y:S01]  /*1190*/  IMAD.MOV.U32 R3, RZ, RZ, R9 ;  /* 0x000000ffff037224 */ /* 0x000fe200078e0009 */
[----:B0-----:R-:W-:-:S13]  /*11a0*/  ISETP.NE.AND P0, PT, R6, 0x1, PT ;  /* 0x000000010600780c */ /* 0x001fda0003f05270 */
[----:B------:R-:W0:Y:S02]  /*11b0*/  @P0 LDC.64 R4, c[0x0][0xd58] ;  /* 0x00035600ff040b82 */ /* 0x000e240000000a00 */
[----:B0-----:R-:W-:-:S05]  /*11c0*/  @P0 IMAD.HI.U32 R4, R9, R4, RZ ;  /* 0x0000000409040227 */ /* 0x001fca00078e00ff */
[----:B------:R-:W-:-:S05]  /*11d0*/  @P0 SHF.R.U32.HI R3, RZ, R5, R4 ;  /* 0x00000005ff030219 */ /* 0x000fca0000011604 */
[----:B------:R-:W-:-:S07]  /*11e0*/  IMAD R4, R3, R6, RZ ;  /* 0x0000000603047224 */ /* 0x000fce00078e02ff */
.L_x_2001:
[----:B------:R-:W2:Y:S01]  /*11f0*/  LDL R8, [R1+0x4] ;  /* 0x0000040001087983 */ /* 0x000ea20000100800 */
[----:B------:R-:W0:Y:S01]  /*1200*/  LDC R191, c[0x0][0xd48] ;  /* 0x00035200ffbf7b82 */ /* 0x000e220000000800 */
[----:B------:R-:W-:Y:S01]  /*1210*/  ULDC.64 UR4, c[0x0][0x418] ;  /* 0x0001060000047ab9 */ /* 0x000fe20000000a00 */
[----:B------:R-:W-:Y:S01]  /*1220*/  IMAD.IADD R5, R9, 0x1, -R4 ;  /* 0x0000000109057824 */ /* 0x000fe200078e0a04 */
[----:B------:R-:W-:Y:S01]  /*1230*/  UISETP.NE.U32.AND UP0, UPT, UR4, URZ, UPT ;  /* 0x0000003f0400728c */ /* 0x000fe2000bf05070 */
[----:B------:R-:W-:Y:S01]  /*1240*/  LOP3.LUT R3, RZ, R3, RZ, 0x33, !PT ;  /* 0x00000003ff037212 */ /* 0x000fe200078e33ff */
[----:B------:R-:W-:Y:S01]  /*1250*/  ULDC UR38, c[0x0][0x424] ;  /* 0x0001090000267ab9 */ /* 0x000fe20000000800 */
[----:B------:R-:W-:Y:S01]  /*1260*/  ULDC UR4, c[0x0][0xd54] ;  /* 0x0003550000047ab9 */ /* 0x000fe20000000800 */
[----:B------:R-:W-:Y:S01]  /*1270*/  UISETP.NE.AND.EX UP0, UPT, UR5, URZ, UPT, UP0 ;  /* 0x0000003f0500728c */ /* 0x000fe2000bf05300 */
[----:B------:R-:W-:Y:S01]  /*1280*/  IMAD R5, R0, UR4, R5 ;  /* 0x0000000400057c24 */ /* 0x000fe2000f8e0205 */
[----:B------:R-:W-:-:S02]  /*1290*/  ULDC UR40, c[0x0][0x2f0] ;  /* 0x0000bc0000287ab9 */ /* 0x000fc40000000800 */
[----:B------:R-:W-:Y:S01]  /*12a0*/  USEL UR38, UR38, 0x1, UP0 ;  /* 0x0000000126267887 */ /* 0x000fe20008000000 */
[----:B------:R-:W-:-:S03]  /*12b0*/  IMAD.MOV.U32 R190, RZ, RZ, R5 ;  /* 0x000000ffffbe7224 */ /* 0x000fc600078e0005 */
[----:B------:R-:W-:-:S04]  /*12c0*/  UIMAD UR4, UR38, UR40, 0x3f ;  /* 0x0000003f260474a4 */ /* 0x000fc8000f8e0228 */
[----:B------:R-:W-:-:S04]  /*12d0*/  USHF.R.S32.HI UR5, URZ, 0x1f, UR4 ;  /* 0x0000001f3f057899 */ /* 0x000fc80008011404 */
[----:B------:R-:W-:Y:S01]  /*12e0*/  ULEA.HI UR5, UR5, UR4, URZ, 0x6 ;  /* 0x0000000405057291 */ /* 0x000fe2000f8f303f */
[----:B0-----:R-:W-:Y:S02]  /*12f0*/  ISETP.NE.AND P0, PT, R191, 0x1, PT ;  /* 0x00000001bf00780c */ /* 0x001fe40003f05270 */
[----:B------:R-:W-:Y:S01]  /*1300*/  ULDC UR4, c[0x0][0xd3c] ;  /* 0x00034f0000047ab9 */ /* 0x000fe20000000800 */
[----:B------:R-:W-:Y:S01]  /*1310*/  USHF.R.S32.HI UR5, URZ, 0x6, UR5 ;  /* 0x000000063f057899 */ /* 0x000fe20008011405 */
[----:B------:R-:W-:-:S04]  /*1320*/  VIADD R3, R3, UR4 ;  /* 0x0000000403037c36 */ /* 0x000fc80008000000 */
[----:B------:R-:W-:-:S05]  /*1330*/  IMAD.SHL.U32 R18, R3, 0x40, RZ ;  /* 0x0000004003127824 */ /* 0x000fca00078e00ff */
[----:B------:R-:W0:Y:S08]  /*1340*/  @P0 LDC R6, c[0x0][0xd4c] ;  /* 0x00035300ff060b82 */ /* 0x000e300000000800 */
[----:B------:R-:W1:Y:S01]  /*1350*/  @P0 LDC R7, c[0x0][0xd50] ;  /* 0x00035400ff070b82 */ /* 0x000e620000000800 */
[----:B0-----:R-:W-:-:S05]  /*1360*/  @P0 IMAD.HI.U32 R0, R5, R6, RZ ;  /* 0x0000000605000227 */ /* 0x001fca00078e00ff */
[----:B-1----:R-:W-:-:S05]  /*1370*/  @P0 SHF.R.U32.HI R190, RZ, R7, R0 ;  /* 0x00000007ffbe0219 */ /* 0x002fca0000011600 */
[----:B------:R-:W-:-:S04]  /*1380*/  IMAD.MOV R0, RZ, RZ, -R190 ;  /* 0x000000ffff007224 */ /* 0x000fc800078e0abe */
[----:B------:R-:W-:Y:S01]  /*1390*/  IMAD R191, R191, R0, R5 ;  /* 0x00000000bfbf7224 */ /* 0x000fe200078e0205 */
[----:B--2---:R-:W-:-:S13]  /*13a0*/  ISETP.NE.AND P0, PT, R8, 0x1, PT ;  /* 0x000000010800780c */ /* 0x004fda0003f05270 */
[----:B------:R-:W-:Y:S05]  /*13b0*/  @!P0 BRA `(.L_x_2002) ;  /* 0x0000001c00f48947 */ /* 0x000fea0003800000 */
[----:B------:R-:W0:Y:S01]  /*13c0*/  LDC R0, c[0x0][0x448] ;  /* 0x00011200ff007b82 */ /* 0x000e220000000800 */
[----:B------:R-:W-:Y:S02]  /*13d0*/  ULDC UR6, c[0x0][0x288] ;  /* 0x0000a20000067ab9 */ /* 0x000fe40000000800 */
[----:B------:R-:W-:-:S04]  /*13e0*/  UIADD3 UR4, -UR6, 0x1, URZ ;  /* 0x0000000106047890 */ /* 0x000fc8000fffe13f */
[----:B------:R-:W-:Y:S01]  /*13f0*/  UIMAD UR4, UR38, UR40, UR4 ;  /* 0x00000028260472a4 */ /* 0x000fe2000f8e0204 */
[----:B------:R-:W1:Y:S01]  /*1400*/  LDC.64 R6, c[0x0][0xad8] ;  /* 0x0002b600ff067b82 */ /* 0x000e620000000a00 */
[----:B0-----:R-:W-:Y:S01]  /*1410*/  ISETP.NE.AND P1, PT, R0, 0x1, PT ;  /* 0x000000010000780c */ /* 0x001fe20003f25270 */
[----:B------:R-:W-:Y:S01]  /*1420*/  VIADD R0, R18, 0x3f ;  /* 0x0000003f12007836 */ /* 0x000fe20000000000 */
[----:B-1----:R-:W-:-:S11]  /*1430*/  ISETP.GE.AND P2, PT, R7, 0x1, PT ;  /* 0x000000010700780c */ /* 0x002fd60003f46270 */
[----:B------:R-:W0:Y:S08]  /*1440*/  @P1 LDC R3, c[0x0][0x44c] ;  /* 0x00011300ff031b82 */ /* 0x000e300000000800 */
[----:B------:R-:W1:Y:S01]  /*1450*/  @P1 LDC R4, c[0x0][0x450] ;  /* 0x00011400ff041b82 */ /* 0x000e620000000800 */
[----:B0-----:R-:W-:-:S05]  /*1460*/  @P1 IMAD.HI.U32 R3, R0, R3, RZ ;  /* 0x0000000300031227 */ /* 0x001fca00078e00ff */
        /* <DEDUP_REMOVED lines=14> */
.L_x_2004:
[----:B------:R-:W-:-:S13]  /*1550*/  ISETP.NE.AND P0, PT, R7, 0x1, PT ;  /* 0x000000010700780c */ /* 0x000fda0003f05270 */
[----:B------:R-:W0:Y:S02]  /*1560*/  @P0 LDC.64 R4, c[0x0][0xae0] ;  /* 0x0002b800ff040b82 */ /* 0x000e240000000a00 */
[----:B0-----:R-:W-:-:S05]  /*1570*/  @P0 IMAD.HI.U32 R4, R3, R4, RZ ;  /* 0x0000000403040227 */ /* 0x001fca00078e00ff */
[----:B------:R-:W-:-:S07]  /*1580*/  @P0 SHF.R.U32.HI R3, RZ, R5, R4 ;  /* 0x00000005ff030219 */ /* 0x000fce0000011604 */
.L_x_2005:
[----:B------:R-:W-:-:S05]  /*1590*/  IMAD R3, R3, R7, R7 ;  /* 0x0000000703037224 */ /* 0x000fca00078e0207 */
[----:B------:R-:W-:-:S07]  /*15a0*/  VIMNMX R0, R0, R3, PT ;  /* 0x0000000300007248 */ /* 0x000fce0003fe0100 */
.L_x_2003:
[----:B------:R-:W0:Y:S01]  /*15b0*/  @P1 LDC R5, c[0x0][0x44c] ;  /* 0x00011300ff051b82 */ /* 0x000e220000000800 */
[----:B------:R-:W-:Y:S01]  /*15c0*/  VIADD R0, R0, 0x3f ;  /* 0x0000003f00007836 */ /* 0x000fe20000000000 */
[----:B------:R-:W-:Y:S01]  /*15d0*/  UIMAD UR38, UR38, UR40, -UR6 ;  /* 0x00000028262672a4 */ /* 0x000fe2000f8e0a06 */
[----:B------:R-:W-:Y:S01]  /*15e0*/  IMAD.MOV.U32 R4, RZ, RZ, R18 ;  /* 0x000000ffff047224 */ /* 0x000fe200078e0012 */
[----:B------:R-:W-:Y:S02]  /*15f0*/  ULDC UR4, c[0x0][0xad4] ;  /* 0x0002b50000047ab9 */ /* 0x000fe40000000800 */
[----:B------:R-:W-:Y:S02]  /*1600*/  SHF.R.S32.HI R3, RZ, 0x1f, R0 ;  /* 0x0000001fff037819 */ /* 0x000fe40000011400 */
[----:B------:R-:W1:Y:S02]  /*1610*/  @P1 LDC R6, c[0x0][0x450] ;  /* 0x00011400ff061b82 */ /* 0x000e640000000800 */
[----:B------:R-:W-:-:S04]  /*1620*/  LEA.HI R3, R3, R0, RZ, 0x6 ;  /* 0x0000000003037211 */ /* 0x000fc800078f30ff */
[----:B------:R-:W-:Y:S01]  /*1630*/  SHF.R.S32.HI R3, RZ, 0x6, R3 ;  /* 0x00000006ff037819 */ /* 0x000fe20000011403 */
[----:B0-----:R-:W-:-:S05]  /*1640*/  @P1 IMAD.HI.U32 R5, R18, R5, RZ ;  /* 0x0000000512051227 */ /* 0x001fca00078e00ff */
        /* <DEDUP_REMOVED lines=14> */
.L_x_2007:
[----:B------:R-:W-:-:S13]  /*1730*/  ISETP.NE.AND P0, PT, R7, 0x1, PT ;  /* 0x000000010700780c */ /* 0x000fda0003f05270 */
[----:B------:R-:W0:Y:S02]  /*1740*/  @P0 LDC.64 R8, c[0x0][0xae0] ;  /* 0x0002b800ff080b82 */ /* 0x000e240000000a00 */
[----:B0-----:R-:W-:-:S05]  /*1750*/  @P0 IMAD.HI.U32 R6, R0, R8, RZ ;  /* 0x0000000800060227 */ /* 0x001fca00078e00ff */
[----:B------:R-:W-:-:S07]  /*1760*/  @P0 SHF.R.U32.HI R0, RZ, R9, R6 ;  /* 0x00000009ff000219 */ /* 0x000fce0000011606 */
.L_x_2008:
[----:B------:R-:W-:-:S05]  /*1770*/  IMAD R0, R0, R7, RZ ;  /* 0x0000000700007224 */ /* 0x000fca00078e02ff */
[----:B------:R-:W-:-:S07]  /*1780*/  VIMNMX R3, R3, R0, !PT ;  /* 0x0000000003037248 */ /* 0x000fce0007fe0100 */
.L_x_2006:
        /* <DEDUP_REMOVED lines=75> */
[----:B------:R-:W-:Y:S06]  /*1c40*/  @!P1 BRA `(.L_x_2009) ;  /* 0x000000f000549947 */ /* 0x000fec0003800000 */
[----:B------:R-:W0:Y:S01]  /*1c50*/  SHFL.IDX PT, R0, R220, RZ, 0x1f ;  /* 0x00001fffdc007589 */ /* 0x000e2200000e0000 */
[----:B------:R-:W-:Y:S01]  /*1c60*/  UMOV UR7, 0x40000040 ;  /* 0x4000004000077882 */ /* 0x000fe20000000000 */
[----:B------:R-:W-:Y:S01]  /*1c70*/  UMOV UR9, 0x40000040 ;  /* 0x4000004000097882 */ /* 0x000fe20000000000 */
[----:B------:R-:W-:Y:S01]  /*1c80*/  UMOV UR11, 0x40000040 ;  /* 0x40000040000b7882 */ /* 0x000fe20000000000 */
[----:B------:R-:W-:Y:S01]  /*1c90*/  BAR.SYNC.DEFER_BLOCKING 0xe, 0x100 ;  /* 0x0384000000007b1d */ /* 0x000fe20000010000 */
[----:B------:R-:W-:-:S05]  /*1ca0*/  VIADD R4, R4, 0xfffffffe ;  /* 0xfffffffe04047836 */ /* 0x000fca0000000000 */
[----:B------:R-:W-:Y:S01]  /*1cb0*/  UMOV UR13, 0x40000040 ;  /* 0x40000040000d7882 */ /* 0x000fe20000000000 */
[----:B------:R-:W-:Y:S01]  /*1cc0*/  UMOV UR15, 0x40000040 ;  /* 0x40000040000f7882 */ /* 0x000fe20000000000 */
[----:B------:R-:W-:Y:S01]  /*1cd0*/  UMOV UR17, 0x40000040 ;  /* 0x4000004000117882 */ /* 0x000fe20000000000 */
[----:B------:R-:W-:Y:S01]  /*1ce0*/  UMOV UR19, 0x40000040 ;  /* 0x4000004000137882 */ /* 0x000fe20000000000 */
[----:B------:R-:W1:Y:S01]  /*1cf0*/  S2R R7, SR_TID.X ;  /* 0x0000000000077919 */ /* 0x000e620000002100 */
[----:B------:R-:W-:Y:S02]  /*1d00*/  ISETP.GE.AND P0, PT, R4, R5, PT ;  /* 0x000000050400720c */ /* 0x000fe40003f06270 */
        /* <DEDUP_REMOVED lines=45> */
.L_x_2011:
[----:B------:R-:W-:Y:S01]  /*1fe0*/  BAR.SYNC.DEFER_BLOCKING 0xe, 0x100 ;  /* 0x0384000000007b1d */ /* 0x000fe20000010000 */
[----:B01----:R-:W-:Y:S01]  /*1ff0*/  IMAD.U32 R0, RZ, RZ, UR36 ;  /* 0x00000024ff007e24 */ /* 0x003fe2000f8e00ff */
[----:B------:R-:W-:Y:S01]  /*2000*/  UIADD3 UR36, UR36, 0x1, URZ ;  /* 0x0000000124247890 */ /* 0x000fe2000fffe03f */
[C---:B------:R-:W-:Y:S01]  /*2010*/  ISETP.GT.AND P0, PT, R4.reuse, R5, PT ;  /* 0x000000050400720c */ /* 0x040fe20003f04270 */
[----:B------:R-:W-:Y:S02]  /*2020*/  VIADD R4, R4, 0xffffffff ;  /* 0xffffffff04047836 */ /* 0x000fe40000000000 */
[----:B------:R-:W-:Y:S01]  /*2030*/  IMAD R0, R0, 0x40, R17 ;  /* 0x0000004000007824 */ /* 0x000fe200078e0211 */
        /* <DEDUP_REMOVED lines=165> */
.L_x_2010:
[----:B------:R-:W-:Y:S01]  /*2a90*/  BAR.SYNC.DEFER_BLOCKING 0xe, 0x100 ;  /* 0x0384000000007b1d */ /* 0x000fe20000010000 */
[----:B01----:R-:W-:Y:S01]  /*2aa0*/  IMAD.U32 R0, RZ, RZ, UR36 ;  /* 0x00000024ff007e24 */ /* 0x003fe2000f8e00ff */
[----:B------:R-:W-:Y:S01]  /*2ab0*/  UIADD3 UR36, UR36, 0x1, URZ ;  /* 0x0000000124247890 */ /* 0x000fe2000fffe03f */
[----:B------:R-:W-:Y:S02]  /*2ac0*/  PLOP3.LUT P0, PT, PT, PT, PT, 0x8, 0x0 ;  /* 0x000000000000781c */ /* 0x000fe40003f0e170 */
[----:B------:R-:W-:Y:S01]  /*2ad0*/  IMAD R0, R0, 0x40, R17 ;  /* 0x0000004000007824 */ /* 0x000fe200078e0211 */
        /* <DEDUP_REMOVED lines=139> */
.L_x_2002:
        /* <DEDUP_REMOVED lines=25> */
.L_x_2013:
[----:B------:R-:W-:-:S13]  /*3520*/  ISETP.NE.AND P0, PT, R7, 0x1, PT ;  /* 0x000000010700780c */ /* 0x000fda0003f05270 */
[----:B------:R-:W0:Y:S02]  /*3530*/  @P0 LDC.64 R4, c[0x0][0xae0] ;  /* 0x0002b800ff040b82 */ /* 0x000e240000000a00 */
[----:B0-----:R-:W-:-:S05]  /*3540*/  @P0 IMAD.HI.U32 R4, R3, R4, RZ ;  /* 0x0000000403040227 */ /* 0x001fca00078e00ff */
[----:B------:R-:W-:-:S07]  /*3550*/  @P0 SHF.R.U32.HI R3, RZ, R5, R4 ;  /* 0x00000005ff030219 */ /* 0x000fce0000011604 */
.L_x_2014:
[----:B------:R-:W-:-:S05]  /*3560*/  IMAD R3, R3, R7, R7 ;  /* 0x0000000703037224 */ /* 0x000fca00078e0207 */
[----:B------:R-:W-:-:S07]  /*3570*/  VIMNMX R0, R0, R3, PT ;  /* 0x0000000300007248 */ /* 0x000fce0003fe0100 */
.L_x_2012:
[----:B------:R-:W0:Y:S01]  /*3580*/  @P1 LDC R5, c[0x0][0x44c] ;  /* 0x00011300ff051b82 */ /* 0x000e220000000800 */
[----:B------:R-:W-:Y:S01]  /*3590*/  VIADD R0, R0, 0x3f ;  /* 0x0000003f00007836 */ /* 0x000fe20000000000 */
[----:B------:R-:W-:Y:S01]  /*35a0*/  UIMAD UR40, UR38, UR40, -UR4 ;  /* 0x00000028262872a4 */ /* 0x000fe2000f8e0a04 */
[----:B------:R-:W-:Y:S02]  /*35b0*/  IMAD.MOV.U32 R4, RZ, RZ, R18 ;  /* 0x000000ffff047224 */ /* 0x000fe400078e0012 */
[----:B------:R-:W-:Y:S01]  /*35c0*/  ULDC UR4, c[0x0][0xad4] ;  /* 0x0002b50000047ab9 */ /* 0x000fe20000000800 */
[----:B------:R-:W-:Y:S02]  /*35d0*/  SHF.R.S32.HI R3, RZ, 0x1f, R0 ;  /* 0x0000001fff037819 */ /* 0x000fe40000011400 */
[----:B------:R-:W1:Y:S02]  /*35e0*/  @P1 LDC R6, c[0x0][0x450] ;  /* 0x00011400ff061b82 */ /* 0x000e640000000800 */
[----:B------:R-:W-:-:S04]  /*35f0*/  LEA.HI R3, R3, R0, RZ, 0x6 ;  /* 0x0000000003037211 */ /* 0x000fc800078f30ff */
[----:B------:R-:W-:-:S04]  /*3600*/  SHF.R.S32.HI R3, RZ, 0x6, R3 ;  /* 0x00000006ff037819 */ /* 0x000fc80000011403 */
[----:B------:R-:W-:Y:S01]  /*3610*/  VIMNMX R168, R3, UR5, PT ;  /* 0x0000000503a87c48 */ /* 0x000fe2000bfe0100 */
[----:B0-----:R-:W-:-:S05]  /*3620*/  @P1 IMAD.HI.U32 R5, R18, R5, RZ ;  /* 0x0000000512051227 */ /* 0x001fca00078e00ff */
[----:B-1----:R-:W-:-:S05]  /*3630*/  @P1 SHF.R.U32.HI R4, RZ, R6, R5 ;  /* 0x00000006ff041219 */ /* 0x002fca0000011605 */
[----:B------:R-:W-:-:S04]  /*3640*/  VIADD R0, R4, UR40 ;  /* 0x0000002804007c36 */ /* 0x000fc80008000000 */
        /* <DEDUP_REMOVED lines=11> */
.L_x_2016:
[----:B------:R-:W-:-:S13]  /*3700*/  ISETP.NE.AND P0, PT, R7, 0x1, PT ;  /* 0x000000010700780c */ /* 0x000fda0003f05270 */
[----:B------:R-:W0:Y:S02]  /*3710*/  @P0 LDC.64 R4, c[0x0][0xae0] ;  /* 0x0002b800ff040b82 */ /* 0x000e240000000a00 */
[----:B0-----:R-:W-:-:S05]  /*3720*/  @P0 IMAD.HI.U32 R4, R0, R4, RZ ;  /* 0x0000000400040227 */ /* 0x001fca00078e00ff */
[----:B------:R-:W-:-:S07]  /*3730*/  @P0 SHF.R.U32.HI R0, RZ, R5, R4 ;  /* 0x00000005ff000219 */ /* 0x000fce0000011604 */
.L_x_2017:
[----:B------:R-:W-:-:S05]  /*3740*/  IMAD R0, R0, R7, RZ ;  /* 0x0000000700007224 */ /* 0x000fca00078e02ff */
[----:B------:R-:W-:-:S07]  /*3750*/  VIMNMX R3, R3, R0, !PT ;  /* 0x0000000003037248 */ /* 0x000fce0007fe0100 */
.L_x_2015:
        /* <DEDUP_REMOVED lines=106> */
.L_x_2018:
[----:B------:R-:W-:Y:S02]  /*3e00*/  LEA.HI R0, R219, R219, RZ, 0x1 ;  /* 0x000000dbdb007211 */ /* 0x000fe400078f08ff */
[----:B------:R-:W-:Y:S02]  /*3e10*/  ISETP.NE.AND P0, PT, R187, 0x3, PT ;  /* 0x00000003bb00780c */ /* 0x000fe40003f05270 */
[----:B------:R-:W-:-:S05]  /*3e20*/  LOP3.LUT R0, R0, 0xfffffffe, RZ, 0xc0, !PT ;  /* 0xfffffffe00007812 */ /* 0x000fca00078ec0ff */
[----:B------:R-:W-:-:S05]  /*3e30*/  IMAD.IADD R0, R219, 0x1, -R0 ;  /* 0x00000001db007824 */ /* 0x000fca00078e0a00 */
[----:B------:R-:W-:-:S04]  /*3e40*/  SHF.L.U32 R4, R0, 0x1f, RZ ;  /* 0x0000001f00047819 */ /* 0x000fc800000006ff */
[----:B------:R-:W0:Y:S02]  /*3e50*/  SYNCS.PHASECHK.TRANS64.TRYWAIT P1, [UR37+0x38800], R4 ;  /* 0x03880004ff0075a7 */ /* 0x000e240008020165 */
[----:B0-----:R-:W-:Y:S05]  /*3e60*/  @!P1 BRA `(.L_x_2019) ;  /* 0x0000016000a09947 */ /* 0x001fea0003800000 */
.L_x_2231:
[----:B------:R-:W-:Y:S05]  /*3e70*/  @!P0 BRA `(.L_x_2020) ;  /* 0x0000000000048947 */ /* 0x000fea0003800000 */
[----:B------:R-:W-:Y:S01]  /*3e80*/  BPT.TRAP 0x1 ;  /* 0x000000040000795c */ /* 0x000fe20000300000 */
.L_x_2020:
[----:B0-----:R-:W-:Y:S01]  /*3e90*/  IMAD.U32 R3, RZ, RZ, UR36 ;  /* 0x00000024ff037e24 */ /* 0x001fe2000f8e00ff */
[----:B------:R-:W-:-:S04]  /*3ea0*/  SHF.L.U32 R6, R2, 0x1f, RZ ;  /* 0x0000001f02067819 */ /* 0x000fc800000006ff */
[----:B------:R-:W-:-:S04]  /*3eb0*/  LEA R3, R3, UR37, 0x3 ;  /* 0x0000002503037c11 */ /* 0x000fc8000f8e18ff */
[----:B------:R0:W1:Y:S01]  /*3ec0*/  SYNCS.PHASECHK.TRANS64.TRYWAIT P1, [R3+URZ+0x38830], R6 ;  /* 0x03883006030075a7 */ /* 0x000062000802017f */
[----:B------:R-:W-:Y:S05]  /*3ed0*/  @!P0 BRA `(.L_x_2021) ;  /* 0x0000000000048947 */ /* 0x000fea0003800000 */
[----:B------:R-:W-:Y:S01]  /*3ee0*/  BPT.TRAP 0x1 ;  /* 0x000000040000795c */ /* 0x000fe20000300000 */
.L_x_2021:
[----:B-1----:R-:W-:Y:S05]  /*3ef0*/  @P1 BRA `(.L_x_2022) ;  /* 0x0000000000081947 */ /* 0x002fea0003800000 */
[----:B------:R-:W1:Y:S02]  /*3f00*/  SYNCS.PHASECHK.TRANS64.TRYWAIT P1, [R3+URZ+0x38830], R6 ;  /* 0x03883006030075a7 */ /* 0x000e64000802017f */
[----:B-1----:R-:W-:Y:S05]  /*3f10*/  @!P1 BRA `(.L_x_2023) ;  /* 0x00000160008c9947 */ /* 0x002fea0003800000 */
.L_x_2022:
[----:B------:R-:W-:-:S04]  /*3f20*/  UIADD3 UR4, UR37, 0x22400, URZ ;  /* 0x0002240025047890 */ /* 0x000fc8000fffe03f */
[----:B------:R-:W-:-:S04]  /*3f30*/  USHF.R.U32.HI UR4, URZ, 0x4, UR4 ;  /* 0x000000043f047899 */ /* 0x000fc80008011604 */
[----:B------:R-:W-:-:S06]  /*3f40*/  ULOP3.LUT UR4, UR4, 0x3fff, URZ, 0xc0, !UPT ;  /* 0x00003fff04047892 */ /* 0x000fcc000f8ec03f */
[----:B------:R-:W-:Y:S01]  /*3f50*/  IMAD.U32 R0, RZ, RZ, UR4 ;  /* 0x00000004ff007e24 */ /* 0x000fe2000f8e00ff */
        /* <DEDUP_REMOVED lines=34> */
[----:B------:R-:W2:Y:S02]  /*4180*/  SYNCS.PHASECHK.TRANS64.TRYWAIT P1, [UR37+0x38810], R4 ;  /* 0x03881004ff0075a7 */ /* 0x000ea40008020165 */
[----:B--2---:R-:W-:Y:S05]  /*4190*/  @!P1 BRA `(.L_x_2024) ;  /* 0x0000016000009947 */ /* 0x004fea0003800000 */
.L_x_2232:
[----:B------:R-:W-:Y:S05]  /*41a0*/  @!P0 BRA `(.L_x_2025) ;  /* 0x0000000000048947 */ /* 0x000fea0003800000 */
[----:B------:R-:W-:Y:S01]  /*41b0*/  BPT.TRAP 0x1 ;  /* 0x000000040000795c */ /* 0x000fe20000300000 */
.L_x_2025:
[----:B------:R3:W4:Y:S01]  /*41c0*/  SYNCS.PHASECHK.TRANS64.TRYWAIT P1, [R3+URZ+0x38850], R6 ;  /* 0x03885006030075a7 */ /* 0x000722000802017f */
[----:B------:R-:W-:Y:S05]  /*41d0*/  @!P0 BRA `(.L_x_2026) ;  /* 0x0000000000048947 */ /* 0x000fea0003800000 */
[----:B------:R-:W-:Y:S01]  /*41e0*/  BPT.TRAP 0x1 ;  /* 0x000000040000795c */ /* 0x000fe20000300000 */
.L_x_2026:
[----:B----4-:R-:W-:Y:S05]  /*41f0*/  @P1 BRA `(.L_x_2027) ;  /* 0x0000000000081947 */ /* 0x010fea0003800000 */
[----:B------:R-:W4:Y:S02]  /*4200*/  SYNCS.PHASECHK.TRANS64.TRYWAIT P1, [R3+URZ+0x38850], R6 ;  /* 0x03885006030075a7 */ /* 0x000f24000802017f */
[----:B----4-:R-:W-:Y:S05]  /*4210*/  @!P1 BRA `(.L_x_2028) ;  /* 0x0000015c00f89947 */ /* 0x010fea0003800000 */
.L_x_2027:
[----:B------:R-:W-:Y:S01]  /*4220*/  UIADD3 UR4, UR37, 0x400, URZ ;  /* 0x0000040025047890 */ /* 0x000fe2000fffe03f */
[----:B------:R-:W-:Y:S01]  /*4230*/  WARPGROUP.ARRIVE ;  /* 0x00000000000079c5 */ /* 0x000fe20000000000 */
[----:B------:R-:W-:-:S05]  /*4240*/  UIADD3 UR5, UR37, 0x26400, URZ ;  /* 0x0002640025057890 */ /* 0x000fca000fffe03f */
[----:B--2---:R-:W2:Y:S01]  /*4250*/  S2R R4, SR_TID.X ;  /* 0x0000000000047919 */ /* 0x004ea20000002100 */
[----:B------:R-:W-:Y:S01]  /*4260*/  USHF.R.U32.HI UR4, URZ, 0x4, UR4 ;  /* 0x000000043f047899 */ /* 0x000fe20008011604 */
[----:B------:R-:W5:Y:S01]  /*4270*/  LDC R8, c[0x0][0x2f0] ;  /* 0x0000bc00ff087b82 */ /* 0x000f620000000800 */
[----:B------:R-:W-:Y:S01]  /*4280*/  USHF.R.U32.HI UR5, URZ, 0x4, UR5 ;  /* 0x000000043f057899 */ /* 0x000fe20008011605 */
[----:B------:R-:W0:Y:S01]  /*4290*/  S2R R5, SR_TID.X ;  /* 0x0000000000057919 */ /* 0x000e220000002100 */
[----:B------:R-:W-:Y:S01]  /*42a0*/  ULOP3.LUT UR4, UR4, 0x3fff, URZ, 0xc0, !UPT ;  /* 0x00003fff04047892 */ /* 0x000fe2000f8ec03f */
[----:B------:R-:W-:Y:S01]  /*42b0*/  IMAD.MOV.U32 R7, RZ, RZ, -0x40 ;  /* 0xffffffc0ff077424 */ /* 0x000fe200078e00ff */
[----:B------:R-:W-:Y:S01]  /*42c0*/  ULOP3.LUT UR5, UR5, 0x3fff, URZ, 0xc0, !UPT ;  /* 0x00003fff05057892 */ /* 0x000fe2000f8ec03f */
[C---:B------:R-:W-:Y:S01]  /*42d0*/  LEA R11, R168.reuse, 0xffffffc0, 0x6 ;  /* 0xffffffc0a80b7811 */ /* 0x040fe200078e30ff */
[----:B------:R-:W-:Y:S01]  /*42e0*/  ULOP3.LUT UR4, UR4, 0x10000, URZ, 0xfc, !UPT ;  /* 0x0001000004047892 */ /* 0x000fe2000f8efc3f */
[----:B------:R-:W5:Y:S01]  /*42f0*/  LDC R9, c[0x0][0x288] ;  /* 0x0000a200ff097b82 */ /* 0x000f620000000800 */
[----:B------:R-:W-:Y:S01]  /*4300*/  ULOP3.LUT UR6, UR5, 0x10000, URZ, 0xfc, !UPT ;  /* 0x0001000005067892 */ /* 0x000fe2000f8efc3f */
[----:B------:R-:W-:Y:S01]  /*4310*/  IMAD R7, R168, R7, 0x41 ;  /* 0x00000041a8077424 */ /* 0x000fe200078e0207 */
[----:B------:R-:W-:Y:S01]  /*4320*/  ULEA UR26, UR36, UR4, 0xc ;  /* 0x00000004241a7291 */ /* 0x000fe2000f8e603f */
[----:B------:R-:W-:Y:S01]  /*4330*/  UMOV UR25, 0x40000040 ;  /* 0x4000004000197882 */ /* 0x000fe20000000000 */
[----:B------:R-:W-:Y:S01]  /*4340*/  UMOV UR27, 0x40000040 ;  /* 0x40000040001b7882 */ /* 0x000fe20000000000 */
[----:B------:R-:W-:Y:S01]  /*4350*/  UIADD3 UR28, UR6, 0x2, URZ ;  /* 0x00000002061c7890 */ /* 0x000fe2000fffe03f */
[----:B------:R-:W-:Y:S01]  /*4360*/  VIADD R15, R7, 0xffffffff ;  /* 0xffffffff070f7836 */ /* 0x000fe20000000000 */
[----:B------:R-:W-:Y:S01]  /*4370*/  UMOV UR24, UR6 ;  /* 0x0000000600187c82 */ /* 0x000fe20008000000 */
[----:B------:R-:W-:-:S03]  /*4380*/  UIADD3 UR30, UR26, 0x2, URZ ;  /* 0x000000021a1e7890 */ /* 0x000fc6000fffe03f */
[----:B------:R-:W-:Y:S01]  /*4390*/  HGMMA.64x64x16.F32 R24, gdesc[UR24], R24, gsb0 ;  /* 0x00e00000181879f0 */ /* 0x000fe20008000818 */
[----:B------:R-:W-:Y:S01]  /*43a0*/  UMOV UR29, 0x40000040 ;  /* 0x40000040001d7882 */ /* 0x000fe20000000000 */
[----:B------:R-:W-:Y:S01]  /*43b0*/  UMOV UR31, 0x40000040 ;  /* 0x40000040001f7882 */ /* 0x000fe20000000000 */
[----:B------:R-:W-:Y:S02]  /*43c0*/  UIADD3 UR11, UR6, 0x800, URZ ;  /* 0x00000800060b7890 */ /* 0x000fe4000fffe03f */
[----:B------:R-:W-:Y:S01]  /*43d0*/  UIADD3 UR14, UR26, 0x800, URZ ;  /* 0x000008001a0e7890 */ /* 0x000fe2000fffe03f */
[----:B--2---:R-:W-:Y:S02]  /*43e0*/  SHF.R.U32.HI R4, RZ, 0x7, R4 ;  /* 0x00000007ff047819 */ /* 0x004fe40000011604 */
[----:B0-----:R-:W-:-:S04]  /*43f0*/  LOP3.LUT R5, R5, 0x7f, RZ, 0xc0, !PT ;  /* 0x0000007f05057812 */ /* 0x001fc800078ec0ff */
[----:B------:R-:W0:Y:S01]  /*4400*/  SHFL.IDX PT, R4, R4, RZ, 0x1f ;  /* 0x00001fff04047589 */ /* 0x000e2200000e0000 */
[----:B------:R-:W-:Y:S02]  /*4410*/  ISETP.NE.AND P1, PT, R5, RZ, PT ;  /* 0x000000ff0500720c */ /* 0x000fe40003f25270 */
[----:B0-----:R-:W-:Y:S01]  /*4420*/  R2UR UR5, R4 ;  /* 0x00000000040572ca */ /* 0x001fe200000e0000 */
[----:B------:R-:W-:-:S04]  /*4430*/  IMAD.IADD R4, R188, 0x1, R18 ;  /* 0x00000001bc047824 */ /* 0x000fc800078e0212 */
[----:B-1-34-:R-:W-:-:S08]  /*4440*/  IMAD.MOV.U32 R6, RZ, RZ, R4 ;  /* 0x000000ffff067224 */ /* 0x01afd000078e0004 */
        /* <DEDUP_REMOVED lines=236> */
[----:B------:R-:W-:Y:S01]  /*5310*/  ULDC.64 UR10, c[0x0][0xad8] ;  /* 0x0002b600000a7ab9 */ /* 0x000fe20000000a00 */
[----:B------:R-:W-:Y:S02]  /*5320*/  USEL UR5, UR5, 0x3e, UP0 ;  /* 0x0000003e05057887 */ /* 0x000fe40008000000 */
[----:B------:R-:W-:-:S02]  /*5330*/  UISETP.GE.AND UP1, UPT, UR11, 0x1, UPT ;  /* 0x000000010b00788c */ /* 0x000fc4000bf26270 */
        /* <DEDUP_REMOVED lines=9> */
[----:B------:R-:W-:Y:S01]  /*53d0*/  ULDC UR26, c[0x0][0xad4] ;  /* 0x0002b500001a7ab9 */ /* 0x000fe20000000800 */
[----:B------:R-:W-:-:S06]  /*53e0*/  UISETP.NE.AND UP0, UPT, UR5, 0x1, UPT ;  /* 0x000000010500788c */ /* 0x000fcc000bf05270 */
[----:B------:R-:W-:Y:S02]  /*53f0*/  PLOP3.LUT P2, PT, PT, PT, UP0, 0x80, 0x0 ;  /* 0x000000000000781c */ /* 0x000fe40003f4f008 */
[----:B------:R-:W-:-:S03]  /*5400*/  PLOP3.LUT P3, PT, PT, PT, UP0, 0x80, 0x0 ;  /* 0x000000000000781c */ /* 0x000fc60003f6f008 */
[----:B------:R-:W-:-:S08]  /*5410*/  @UP0 ULDC UR5, c[0x0][0x44c] ;  /* 0x0001130000050ab9 */ /* 0x000fd00000000800 */
[----:B------:R-:W-:Y:S01]  /*5420*/  @P2 IMAD.HI.U32 R5, R4, UR5, RZ ;  /* 0x0000000504052c27 */ /* 0x000fe2000f8e00ff */
[----:B------:R-:W-:Y:S01]  /*5430*/  @UP0 ULDC UR5, c[0x0][0x450] ;  /* 0x0001140000050ab9 */ /* 0x000fe20000000800 */
[----:B------:R-:W-:Y:S02]  /*5440*/  PLOP3.LUT P2, PT, PT, PT, UP1, 0x40, 0x0 ;  /* 0x000000000000781c */ /* 0x000fe40003f4e818 */
[----:B------:R-:W-:Y:S01]  /*5450*/  @!P1 VIADD R4, R3, 0x38840 ;  /* 0x0003884003049836 */ /* 0x000fe20000000000 */
[----:B------:R-:W-:Y:S01]  /*5460*/  @P3 SHF.R.U32.HI R6, RZ, UR5, R5 ;  /* 0x00000005ff063c19 */ /* 0x000fe20008011605 */
[----:B------:R-:W-:Y:S01]  /*5470*/  ULOP3.LUT UR5, URZ, UR26, URZ, 0x33, !UPT ;  /* 0x0000001a3f057292 */ /* 0x000fe2000f8e333f */
[----:B-----5:R-:W-:Y:S02]  /*5480*/  IMAD R5, R8, UR38, -R11 ;  /* 0x0000002608057c24 */ /* 0x020fe4000f8e0a0b */
[----:B------:R-:W-:Y:S01]  /*5490*/  @!P1 PRMT R4, RZ, 0x654, R4 ;  /* 0x00000654ff049816 */ /* 0x000fe20000000004 */
[----:B------:R-:W0:Y:S01]  /*54a0*/  SHFL.IDX PT, R21, R6, RZ, 0x1c1f ;  /* 0x001c1fff06157589 */ /* 0x000e2200000e0000 */
[----:B------:R-:W-:Y:S01]  /*54b0*/  IMAD.IADD R12, R5, 0x1, -R16 ;  /* 0x00000001050c7824 */ /* 0x000fe200078e0a10 */
[----:B------:R-:W-:-:S02]  /*54c0*/  WARPGROUP.DEPBAR.LE gsb0, 0x0 ;  /* 0x00008000000079c5 */ /* 0x000fc40000010000 */
[----:B------:R-:W-:-:S06]  /*54d0*/  WARPGROUP.ARRIVE ;  /* 0x00000000000079c5 */ /* 0x000fcc0000000000 */
[----:B------:R-:W-:Y:S03]  /*54e0*/  HGMMA.64x64x16.F32 R24, gdesc[UR28], R24, gsb0 ;  /* 0x00e000001c1879f0 */ /* 0x000fe60008000818 */
[----:B------:R-:W-:Y:S02]  /*54f0*/  WARPGROUP.DEPBAR.LE gsb0, 0x0 ;  /* 0x00008000000079c5 */ /* 0x000fe40000010000 */
[----:B------:R1:W-:Y:S02]  /*5500*/  @!P1 SYNCS.ARRIVE.TRANS64.RED.A1T0 RZ, [R4+URZ], RZ ;  /* 0x000000ff04ff99a7 */ /* 0x0003e4000810043f */
[----:B-1----:R-:W-:-:S05]  /*5510*/  IMAD R4, R8, UR38, R7 ;  /* 0x0000002608047c24 */ /* 0x002fca000f8e0207 */
[----:B------:R-:W-:-:S05]  /*5520*/  IADD3 R4, R4, -R9, -R16 ;  /* 0x8000000904047210 */ /* 0x000fca0007ffe810 */
[C---:B------:R-:W-:Y:S02]  /*5530*/  VIADD R13, R4.reuse, UR10 ;  /* 0x0000000a040d7c36 */ /* 0x040fe40008000000 */
[----:B------:R-:W-:-:S03]  /*5540*/  VIADD R14, R4, UR5 ;  /* 0x00000005040e7c36 */ /* 0x000fc60008000000 */
[----:B0-----:R-:W-:Y:S01]  /*5550*/  VIADDMNMX R4, R21, R13, R12, PT ;  /* 0x0000000d15047246 */ /* 0x001fe2000380010c */
[----:B------:R-:W-:Y:S01]  /*5560*/  IMAD.IADD R5, R14, 0x1, R21 ;  /* 0x000000010e057824 */ /* 0x000fe200078e0215 */
[----:B------:R-:W-:Y:S06]  /*5570*/  @P2 BRA `(.L_x_2029) ;  /* 0x00000000005c2947 */ /* 0x000fec0003800000 */
[----:B------:R-:W-:Y:S01]  /*5580*/  IMAD R10, R8, UR38, R21 ;  /* 0x00000026080a7c24 */ /* 0x000fe2000f8e0215 */
[----:B------:R-:W-:Y:S03]  /*5590*/  BSSY B0, `(.L_x_2030) ;  /* 0x0000011000007945 */ /* 0x000fe60003800000 */
[----:B------:R-:W-:-:S05]  /*55a0*/  IMAD.IADD R10, R10, 0x1, -R9 ;  /* 0x000000010a0a7824 */ /* 0x000fca00078e0a09 */
[----:B------:R-:W-:-:S13]  /*55b0*/  ISETP.GT.AND P2, PT, R10, -0x1, PT ;  /* 0xffffffff0a00780c */ /* 0x000fda0003f44270 */
[----:B------:R-:W-:Y:S05]  /*55c0*/  @P2 BRA `(.L_x_2031) ;  /* 0x0000000000202947 */ /* 0x000fea0003800000 */
[----:B------:R-:W-:Y:S01]  /*55d0*/  UISETP.NE.AND UP2, UPT, UR11, 0x1, UPT ;  /* 0x000000010b00788c */ /* 0x000fe2000bf45270 */
[----:B------:R-:W-:-:S05]  /*55e0*/  LOP3.LUT R10, RZ, R10, RZ, 0x33, !PT ;  /* 0x0000000aff0a7212 */ /* 0x000fca00078e33ff */
[----:B------:R-:W-:-:S05]  /*55f0*/  PLOP3.LUT P2, PT, PT, PT, UP2, 0x80, 0x0 ;  /* 0x000000000000781c */ /* 0x000fca0003f4f028 */
[----:B------:R-:W-:-:S08]  /*5600*/  @UP2 ULDC.64 UR14, c[0x0][0xae0] ;  /* 0x0002b800000e2ab9 */ /* 0x000fd00000000a00 */
[----:B------:R-:W-:-:S05]  /*5610*/  @P2 IMAD.HI.U32 R7, R10, UR14, RZ ;  /* 0x0000000e0a072c27 */ /* 0x000fca000f8e00ff */
[----:B------:R-:W-:-:S04]  /*5620*/  @P2 SHF.R.U32.HI R10, RZ, UR15, R7 ;  /* 0x0000000fff0a2c19 */ /* 0x000fc80008011607 */
[----:B------:R-:W-:Y:S01]  /*5630*/  LOP3.LUT R10, RZ, R10, RZ, 0x33, !PT ;  /* 0x0000000aff0a7212 */ /* 0x000fe200078e33ff */
[----:B------:R-:W-:Y:S06]  /*5640*/  BRA `(.L_x_2032) ;  /* 0x0000000000147947 */ /* 0x000fec0003800000 */
.L_x_2031:
[----:B------:R-:W-:-:S06]  /*5650*/  UISETP.NE.AND UP2, UPT, UR11, 0x1, UPT ;  /* 0x000000010b00788c */ /* 0x000fcc000bf45270 */
[----:B------:R-:W-:-:S05]  /*5660*/  PLOP3.LUT P2, PT, PT, PT, UP2, 0x80, 0x0 ;  /* 0x000000000000781c */ /* 0x000fca0003f4f028 */
[----:B------:R-:W-:-:S08]  /*5670*/  @UP2 ULDC.64 UR14, c[0x0][0xae0] ;  /* 0x0002b800000e2ab9 */ /* 0x000fd00000000a00 */
[----:B------:R-:W-:-:S05]  /*5680*/  @P2 IMAD.HI.U32 R7, R10, UR14, RZ ;  /* 0x0000000e0a072c27 */ /* 0x000fca000f8e00ff */
[----:B------:R-:W-:-:S07]  /*5690*/  @P2 SHF.R.U32.HI R10, RZ, UR15, R7 ;  /* 0x0000000fff0a2c19 */ /* 0x000fce0008011607 */
.L_x_2032:
[----:B------:R-:W-:Y:S05]  /*56a0*/  BSYNC B0 ;  /* 0x0000000000007941 */ /* 0x000fea0003800000 */
.L_x_2030:
[----:B------:R-:W-:-:S04]  /*56b0*/  IMAD R7, R10, UR11, -R11 ;  /* 0x0000000b0a077c24 */ /* 0x000fc8000f8e0a0b */
[----:B------:R-:W-:-:S05]  /*56c0*/  IMAD.IADD R7, R7, 0x1, -R16 ;  /* 0x0000000107077824 */ /* 0x000fca00078e0a10 */
[----:B------:R-:W-:Y:S02]  /*56d0*/  VIMNMX R5, R5, R7, !PT ;  /* 0x0000000705057248 */ /* 0x000fe40007fe0100 */
[----:B------:R-:W-:-:S07]  /*56e0*/  VIADDMNMX R4, R7, UR11, R4, PT ;  /* 0x0000000b07047c46 */ /* 0x000fce000b800104 */
.L_x_2029:
[C---:B------:R-:W-:Y:S02]  /*56f0*/  ISETP.GE.AND P2, PT, R15.reuse, 0x2, PT ;  /* 0x000000020f00780c */ /* 0x040fe40003f46270 */
[----:B------:R-:W-:Y:S02]  /*5700*/  ISETP.GE.AND P6, PT, R15, 0xa, PT ;  /* 0x0000000a0f00780c */ /* 0x000fe40003fc6270 */
[----:B------:R-:W-:Y:S02]  /*5710*/  ISETP.GT.AND P4, PT, R5, 0x1, !P2 ;  /* 0x000000010500780c */ /* 0x000fe40005784270 */
[----:B------:R-:W-:Y:S02]  /*5720*/  ISETP.GE.AND P3, PT, R15, 0x9, PT ;  /* 0x000000090f00780c */ /* 0x000fe40003f66270 */
[----:B------:R-:W-:Y:S02]  /*5730*/  ISETP.LT.OR P4, PT, R4, 0x2, P4 ;  /* 0x000000020400780c */ /* 0x000fe40002781670 */
[----:B------:R-:W-:-:S02]  /*5740*/  P2R R21, PR, RZ, 0x40 ;  /* 0x00000040ff157803 */ /* 0x000fc40000000000 */
[----:B------:R-:W-:Y:S02]  /*5750*/  FSEL R20, R25, -INF , !P4 ;  /* 0xff80000019147808 */ /* 0x000fe40006000000 */
[C---:B------:R-:W-:Y:S02]  /*5760*/  ISETP.GT.AND P4, PT, R5.reuse, 0x9, !P6 ;  /* 0x000000090500780c */ /* 0x040fe40007784270 */
[----:B------:R-:W-:Y:S02]  /*5770*/  ISETP.GT.AND P5, PT, R5, 0x8, !P3 ;  /* 0x000000080500780c */ /* 0x000fe40005fa4270 */
[----:B------:R-:W-:Y:S02]  /*5780*/  ISETP.LT.OR P4, PT, R4, 0xa, P4 ;  /* 0x0000000a0400780c */ /* 0x000fe40002781670 */
[----:B------:R-:W-:Y:S02]  /*5790*/  ISETP.GE.AND P6, PT, R15, 0x11, PT ;  /* 0x000000110f00780c */ /* 0x000fe40003fc6270 */
[----:B------:R-:W-:-:S02]  /*57a0*/  FSEL R56, R29, -INF , !P4 ;  /* 0xff8000001d387808 */ /* 0x000fc40006000000 */
[----:B------:R-:W-:Y:S02]  /*57b0*/  ISETP.LT.OR P5, PT, R4, 0x9, P5 ;  /* 0x000000090400780c */ /* 0x000fe40002fa1670 */
[----:B------:R-:W-:Y:S02]  /*57c0*/  ISETP.GT.AND P4, PT, R5, 0x10, !P6 ;  /* 0x000000100500780c */ /* 0x000fe40007784270 */
[----:B------:R-:W-:Y:S02]  /*57d0*/  FSEL R28, R28, -INF , !P5 ;  /* 0xff8000001c1c7808 */ /* 0x000fe40006800000 */
[----:B------:R-:W-:Y:S02]  /*57e0*/  ISETP.LT.OR P4, PT, R4, 0x11, P4 ;  /* 0x000000110400780c */ /* 0x000fe40002781670 */
[----:B------:R-:W-:Y:S02]  /*57f0*/  ISETP.GE.AND P5, PT, R15, 0x12, PT ;  /* 0x000000120f00780c */ /* 0x000fe40003fa6270 */
[----:B------:R-:W-:-:S02]  /*5800*/  FSEL R32, R32, -INF , !P4 ;  /* 0xff80000020207808 */ /* 0x000fc40006000000 */
[----:B------:R-:W-:Y:S02]  /*5810*/  ISETP.GT.AND P4, PT, R5, 0x11, !P5 ;  /* 0x000000110500780c */ /* 0x000fe40006f84270 */
[----:B------:R-:W-:Y:S02]  /*5820*/  P2R R29, PR, RZ, 0x20 ;  /* 0x00000020ff1d7803 */ /* 0x000fe40000000000 */
[----:B------:R-:W-:Y:S02]  /*5830*/  ISETP.LT.OR P4, PT, R4, 0x12, P4 ;  /* 0x000000120400780c */ /* 0x000fe40002781670 */
[----:B------:R-:W-:Y:S02]  /*5840*/  ISETP.GE.AND P5, PT, R15, 0x19, PT ;  /* 0x000000190f00780c */ /* 0x000fe40003fa6270 */
[----:B------:R-:W-:Y:S02]  /*5850*/  FSEL R58, R33, -INF , !P4 ;  /* 0xff800000213a7808 */ /* 0x000fe40006000000 */
[----:B------:R-:W-:-:S02]  /*5860*/  ISETP.GT.AND P4, PT, R5, 0x18, !P5 ;  /* 0x000000180500780c */ /* 0x000fc40006f84270 */
[----:B------:R-:W-:Y:S02]  /*5870*/  P2R R33, PR, RZ, 0x20 ;  /* 0x00000020ff217803 */ /* 0x000fe40000000000 */
[----:B------:R-:W-:Y:S02]  /*5880*/  ISETP.LT.OR P4, PT, R4, 0x19, P4 ;  /* 0x000000190400780c */ /* 0x000fe40002781670 */
[----:B------:R-:W-:Y:S02]  /*5890*/  ISETP.GE.AND P5, PT, R15, 0x1a, PT ;  /* 0x0000001a0f00780c */ /* 0x000fe40003fa6270 */
[----:B------:R-:W-:Y:S02]  /*58a0*/  FSEL R36, R36, -INF , !P4 ;  /* 0xff80000024247808 */ /* 0x000fe40006000000 */
[----:B------:R-:W-:Y:S02]  /*58b0*/  ISETP.GT.AND P4, PT, R5, 0x19, !P5 ;  /* 0x000000190500780c */ /* 0x000fe40006f84270 */
[----:B------:R-:W-:-:S02]  /*58c0*/  P2R R57, PR, RZ, 0x20 ;  /* 0x00000020ff397803 */ /* 0x000fc40000000000 */
[C---:B------:R-:W-:Y:S02]  /*58d0*/  ISETP.LT.OR P4, PT, R4.reuse, 0x1a, P4 ;  /* 0x0000001a0400780c */ /* 0x040fe40002781670 */
[----:B------:R-:W-:Y:S02]  /*58e0*/  ISETP.GE.AND P5, PT, R15, 0x21, PT ;  /* 0x000000210f00780c */ /* 0x000fe40003fa6270 */
[----:B------:R-:W-:Y:S02]  /*58f0*/  FSEL R60, R37, -INF , !P4 ;  /* 0xff800000253c7808 */ /* 0x000fe40006000000 */
[----:B------:R-:W-:Y:S02]  /*5900*/  ISETP.GT.AND P4, PT, R5, 0x20, !P5 ;  /* 0x000000200500780c */ /* 0x000fe40006f84270 */
[----:B------:R-:W-:Y:S02]  /*5910*/  P2R R37, PR, RZ, 0x20 ;  /* 0x00000020ff257803 */ /* 0x000fe40000000000 */
[----:B------:R-:W-:-:S02]  /*5920*/  ISETP.LT.OR P4, PT, R4, 0x21, P4 ;  /* 0x000000210400780c */ /* 0x000fc40002781670 */
[----:B------:R-:W-:Y:S02]  /*5930*/  ISETP.GE.AND P5, PT, R15, 0x22, PT ;  /* 0x000000220f00780c */ /* 0x000fe40003fa6270 */
[----:B------:R-:W-:Y:S02]  /*5940*/  FSEL R40, R40, -INF , !P4 ;  /* 0xff80000028287808 */ /* 0x000fe40006000000 */
[----:B------:R-:W-:Y:S02]  /*5950*/  ISETP.GT.AND P4, PT, R5, 0x21, !P5 ;  /* 0x000000210500780c */ /* 0x000fe40006f84270 */
[----:B------:R-:W-:Y:S02]  /*5960*/  P2R R59, PR, RZ, 0x20 ;  /* 0x00000020ff3b7803 */ /* 0x000fe40000000000 */
[----:B------:R-:W-:Y:S02]  /*5970*/  ISETP.LT.OR P4, PT, R4, 0x22, P4 ;  /* 0x000000220400780c */ /* 0x000fe40002781670 */
[----:B------:R-:W-:-:S02]  /*5980*/  ISETP.GE.AND P5, PT, R15, 0x29, PT ;  /* 0x000000290f00780c */ /* 0x000fc40003fa6270 */
[----:B------:R-:W-:Y:S02]  /*5990*/  FSEL R62, R41, -INF , !P4 ;  /* 0xff800000293e7808 */ /* 0x000fe40006000000 */
[----:B------:R-:W-:Y:S02]  /*59a0*/  ISETP.GT.AND P4, PT, R5, 0x28, !P5 ;  /* 0x000000280500780c */ /* 0x000fe40006f84270 */
[----:B------:R-:W-:Y:S02]  /*59b0*/  P2R R41, PR, RZ, 0x20 ;  /* 0x00000020ff297803 */ /* 0x000fe40000000000 */
        /* <DEDUP_REMOVED lines=11> */
[----:B------:R-:W-:Y:S02]  /*5a70*/  P2R R25, PR, RZ, 0x40 ;  /* 0x00000040ff197803 */ /* 0x000fe40000000000 */
[----:B------:R-:W-:Y:S02]  /*5a80*/  FSEL R48, R48, -INF , !P4 ;  /* 0xff80000030307808 */ /* 0x000fe40006000000 */
[----:B------:R-:W-:-:S04]  /*5a90*/  ISETP.GE.AND P4, PT, R15, 0x32, PT ;  /* 0x000000320f00780c */ /* 0x000fc80003f86270 */
[----:B------:R-:W-:-:S04]  /*5aa0*/  ISETP.GT.AND P5, PT, R5, 0x31, !P4 ;  /* 0x000000310500780c */ /* 0x000fc800067a4270 */
[----:B------:R-:W-:-:S04]  /*5ab0*/  ISETP.LT.OR P5, PT, R4, 0x32, P5 ;  /* 0x000000320400780c */ /* 0x000fc80002fa1670 */
[----:B------:R-:W-:Y:S02]  /*5ac0*/  FSEL R66, R49, -INF , !P5 ;  /* 0xff80000031427808 */ /* 0x000fe40006800000 */
[----:B------:R-:W-:-:S04]  /*5ad0*/  ISETP.GE.AND P5, PT, R15, 0x39, PT ;  /* 0x000000390f00780c */ /* 0x000fc80003fa6270 */
[----:B------:R-:W-:-:S04]  /*5ae0*/  ISETP.GT.AND P6, PT, R5, 0x38, !P5 ;  /* 0x000000380500780c */ /* 0x000fc80006fc4270 */
[----:B------:R-:W-:-:S04]  /*5af0*/  ISETP.LT.OR P6, PT, R4, 0x39, P6 ;  /* 0x000000390400780c */ /* 0x000fc800037c1670 */
[----:B------:R-:W-:Y:S02]  /*5b00*/  FSEL R52, R52, -INF , !P6 ;  /* 0xff80000034347808 */ /* 0x000fe40007000000 */
[----:B------:R-:W-:-:S04]  /*5b10*/  ISETP.GE.AND P6, PT, R15, 0x1, PT ;  /* 0x000000010f00780c */ /* 0x000fc80003fc6270 */
[----:B------:R-:W-:Y:S02]  /*5b20*/  P2R R10, PR, RZ, 0x40 ;  /* 0x00000040ff0a7803 */ /* 0x000fe40000000000 */
[----:B------:R-:W-:-:S04]  /*5b30*/  ISETP.GT.AND P6, PT, R5, RZ, !P6 ;  /* 0x000000ff0500720c */ /* 0x000fc800077c4270 */
[----:B------:R-:W-:-:S04]  /*5b40*/  ISETP.LT.OR P6, PT, R4, 0x1, P6 ;  /* 0x000000010400780c */ /* 0x000fc800037c1670 */
[----:B------:R-:W-:Y:S02]  /*5b50*/  FSEL R24, R24, -INF , !P6 ;  /* 0xff80000018187808 */ /* 0x000fe40007000000 */
[----:B------:R-:W-:-:S04]  /*5b60*/  ISETP.GE.AND P6, PT, R15, 0x3a, PT ;  /* 0x0000003a0f00780c */ /* 0x000fc80003fc6270 */
[----:B------:R-:W-:Y:S02]  /*5b70*/  P2R R15, PR, RZ, 0x40 ;  /* 0x00000040ff0f7803 */ /* 0x000fe40000000000 */
[----:B------:R-:W-:Y:S02]  /*5b80*/  ISETP.GT.AND P6, PT, R5, 0x39, !P6 ;  /* 0x000000390500780c */ /* 0x000fe400077c4270 */
[----:B------:R-:W0:Y:S02]  /*5b90*/  SHFL.IDX PT, R5, R6, 0x1, 0x1c1f ;  /* 0x003c1f0006057f89 */ /* 0x000e2400000e0000 */
[----:B------:R-:W-:-:S04]  /*5ba0*/  ISETP.LT.OR P6, PT, R4, 0x3a, P6 ;  /* 0x0000003a0400780c */ /* 0x000fc800037c1670 */
[----:B------:R-:W-:Y:S02]  /*5bb0*/  FSEL R68, R53, -INF , !P6 ;  /* 0xff80000035447808 */ /* 0x000fe40007000000 */
[----:B------:R-:W-:Y:S02]  /*5bc0*/  PLOP3.LUT P6, PT, PT, PT, UP1, 0x40, 0x0 ;  /* 0x000000000000781c */ /* 0x000fe40003fce818 */
[----:B0-----:R-:W-:Y:S01]  /*5bd0*/  VIADDMNMX R7, R5, R13, R12, PT ;  /* 0x0000000d05077246 */ /* 0x001fe2000380010c */
[----:B------:R-:W-:-:S10]  /*5be0*/  IMAD.IADD R4, R14, 0x1, R5 ;  /* 0x000000010e047824 */ /* 0x000fd400078e0205 */
[----:B------:R-:W-:Y:S05]  /*5bf0*/  @P6 BRA `(.L_x_2033) ;  /* 0x0000000000646947 */ /* 0x000fea0003800000 */
        /* <DEDUP_REMOVED lines=9> */
[----:B------:R-:W-:Y:S01]  /*5c90*/  @P6 IMAD.HI.U32 R5, R6, UR14, RZ ;  /* 0x0000000e06056c27 */ /* 0x000fe2000f8e00ff */
[----:B------:R-:W-:-:S13]  /*5ca0*/  PLOP3.LUT P6, PT, PT, PT, UP2, 0x80, 0x0 ;  /* 0x000000000000781c */ /* 0x000fda0003fcf028 */
[----:B------:R-:W-:-:S04]  /*5cb0*/  @P6 SHF.R.U32.HI R6, RZ, UR15, R5 ;  /* 0x0000000fff066c19 */ /* 0x000fc80008011605 */
[----:B------:R-:W-:Y:S01]  /*5cc0*/  LOP3.LUT R6, RZ, R6, RZ, 0x33, !PT ;  /* 0x00000006ff067212 */ /* 0x000fe200078e33ff */
[----:B------:R-:W-:Y:S06]  /*5cd0*/  BRA `(.L_x_2036) ;  /* 0x0000000000187947 */ /* 0x000fec0003800000 */
.L_x_2035:
[----:B------:R-:W-:-:S06]  /*5ce0*/  UISETP.NE.AND UP2, UPT, UR11, 0x1, UPT ;  /* 0x000000010b00788c */ /* 0x000fcc000bf45270 */
[----:B------:R-:W-:-:S05]  /*5cf0*/  PLOP3.LUT P6, PT, PT, PT, UP2, 0x80, 0x0 ;  /* 0x000000000000781c */ /* 0x000fca0003fcf028 */
[----:B------:R-:W-:-:S08]  /*5d00*/  @UP2 ULDC.64 UR14, c[0x0][0xae0] ;  /* 0x0002b800000e2ab9 */ /* 0x000fd00000000a00 */
[----:B------:R-:W-:Y:S01]  /*5d10*/  @P6 IMAD.HI.U32 R5, R6, UR14, RZ ;  /* 0x0000000e06056c27 */ /* 0x000fe2000f8e00ff */
[----:B------:R-:W-:-:S13]  /*5d20*/  PLOP3.LUT P6, PT, PT, PT, UP2, 0x80, 0x0 ;  /* 0x000000000000781c */ /* 0x000fda0003fcf028 */
[----:B------:R-:W-:-:S07]  /*5d30*/  @P6 SHF.R.U32.HI R6, RZ, UR15, R5 ;  /* 0x0000000fff066c19 */ /* 0x000fce0008011605 */
.L_x_2036:
[----:B------:R-:W-:Y:S05]  /*5d40*/  BSYNC B0 ;  /* 0x0000000000007941 */ /* 0x000fea0003800000 */
.L_x_2034:
[----:B------:R-:W-:-:S04]  /*5d50*/  IMAD R5, R6, UR11, -R11 ;  /* 0x0000000b06057c24 */ /* 0x000fc8000f8e0a0b */
[----:B------:R-:W-:-:S05]  /*5d60*/  IMAD.IADD R5, R5, 0x1, -R16 ;  /* 0x0000000105057824 */ /* 0x000fca00078e0a10 */
[----:B------:R-:W-:Y:S02]  /*5d70*/  VIMNMX R4, R4, R5, !PT ;  /* 0x0000000504047248 */ /* 0x000fe40007fe0100 */
[----:B------:R-:W-:-:S07]  /*5d80*/  VIADDMNMX R7, R5, UR11, R7, PT ;  /* 0x0000000b05077c46 */ /* 0x000fce000b800107 */
.L_x_2033:
[----:B------:R-:W-:Y:S01]  /*5d90*/  ISETP.GT.AND P2, PT, R4, 0x1, !P2 ;  /* 0x000000010400780c */ /* 0x000fe20005744270 */
[----:B------:R-:W-:Y:S01]  /*5da0*/  ULDC UR19, c[0x0][0xa80] ;  /* 0x0002a00000137ab9 */ /* 0x000fe20000000800 */
[----:B------:R-:W-:Y:S01]  /*5db0*/  FMNMX.FTZ R5, R24, R20, !PT ;  /* 0x0000001418057209 */ /* 0x000fe20007810000 */
[----:B------:R-:W-:Y:S01]  /*5dc0*/  ULEA UR14, UR36, UR39, 0xc ;  /* 0x00000027240e7291 */ /* 0x000fe2000f8e603f */
[----:B------:R-:W-:Y:S01]  /*5dd0*/  ISETP.LT.OR P2, PT, R7, 0x2, P2 ;  /* 0x000000020700780c */ /* 0x000fe20001741670 */
[----:B------:R-:W-:Y:S01]  /*5de0*/  UMOV UR15, 0x40000040 ;  /* 0x40000040000f7882 */ /* 0x000fe20000000000 */
[----:B------:R-:W-:Y:S01]  /*5df0*/  FMNMX.FTZ R5, R28, R5, !PT ;  /* 0x000000051c057209 */ /* 0x000fe20007810000 */
[----:B------:R-:W-:Y:S01]  /*5e00*/  UIADD3 UR18, UR14, 0x80, URZ ;  /* 0x000000800e127890 */ /* 0x000fe2000fffe03f */
[----:B------:R-:W-:Y:S01]  /*5e10*/  FSEL R27, R27, -INF , !P2 ;  /* 0xff8000001b1b7808 */ /* 0x000fe20005000000 */
[----:B------:R-:W-:Y:S01]  /*5e20*/  UMOV UR23, 0x40000040 ;  /* 0x4000004000177882 */ /* 0x000fe20000000000 */
[----:B------:R-:W-:Y:S01]  /*5e30*/  ISETP.NE.AND P2, PT, R21, RZ, PT ;  /* 0x000000ff1500720c */ /* 0x000fe20003f45270 */
[----:B------:R-:W-:Y:S01]  /*5e40*/  @UP0 ULDC UR7, c[0x0][0x450] ;  /* 0x0001140000070ab9 */ /* 0x000fe20000000800 */
[----:B------:R-:W-:Y:S01]  /*5e50*/  FMNMX.FTZ R5, R56, R5, !PT ;  /* 0x0000000538057209 */ /* 0x000fe20007810000 */
[----:B------:R-:W-:Y:S01]  /*5e60*/  @!P1 VIADD R3, R3, 0x38860 ;  /* 0x0003886003039836 */ /* 0x000fe20000000000 */
[----:B------:R-:W-:Y:S01]  /*5e70*/  ISETP.GT.AND P2, PT, R4, 0x9, !P2 ;  /* 0x000000090400780c */ /* 0x000fe20005744270 */
[----:B------:R-:W-:Y:S01]  /*5e80*/  UMOV UR22, UR18 ;  /* 0x0000001200167c82 */ /* 0x000fe20008000000 */
[----:B------:R-:W-:Y:S01]  /*5e90*/  FMNMX.FTZ R5, R32, R5, !PT ;  /* 0x0000000520057209 */ /* 0x000fe20007810000 */
[----:B------:R-:W-:Y:S01]  /*5ea0*/  UIADD3 UR18, UR14, 0x100, URZ ;  /* 0x000001000e127890 */ /* 0x000fe2000fffe03f */
[----:B------:R-:W-:-:S02]  /*5eb0*/  ISETP.LT.OR P2, PT, R7, 0xa, P2 ;  /* 0x0000000a0700780c */ /* 0x000fc40001741670 */
[----:B------:R-:W-:Y:S02]  /*5ec0*/  FMNMX.FTZ R5, R58, R5, !PT ;  /* 0x000000053a057209 */ /* 0x000fe40007810000 */
[----:B------:R-:W-:Y:S02]  /*5ed0*/  FSEL R31, R31, -INF , !P2 ;  /* 0xff8000001f1f7808 */ /* 0x000fe40005000000 */
[----:B------:R-:W-:Y:S02]  /*5ee0*/  ISETP.NE.AND P2, PT, R25, RZ, PT ;  /* 0x000000ff1900720c */ /* 0x000fe40003f45270 */
[----:B------:R-:W-:Y:S02]  /*5ef0*/  FMNMX.FTZ R5, R36, R5, !PT ;  /* 0x0000000524057209 */ /* 0x000fe40007810000 */
[----:B------:R-:W-:Y:S02]  /*5f00*/  ISETP.GT.AND P2, PT, R4, 0x10, !P2 ;  /* 0x000000100400780c */ /* 0x000fe40005744270 */
[----:B------:R-:W-:-:S02]  /*5f10*/  FMNMX.FTZ R5, R60, R5, !PT ;  /* 0x000000053c057209 */ /* 0x000fc40007810000 */
[----:B------:R-:W-:Y:S02]  /*5f20*/  ISETP.LT.OR P2, PT, R7, 0x11, P2 ;  /* 0x000000110700780c */ /* 0x000fe40001741670 */
[----:B------:R-:W-:Y:S02]  /*5f30*/  FMNMX.FTZ R5, R40, R5, !PT ;  /* 0x0000000528057209 */ /* 0x000fe40007810000 */
[----:B------:R-:W-:Y:S02]  /*5f40*/  FSEL R34, R34, -INF , !P2 ;  /* 0xff80000022227808 */ /* 0x000fe40005000000 */
[----:B------:R-:W-:Y:S02]  /*5f50*/  ISETP.NE.AND P2, PT, R29, RZ, PT ;  /* 0x000000ff1d00720c */ /* 0x000fe40003f45270 */
[----:B------:R-:W-:Y:S02]  /*5f60*/  FMNMX.FTZ R5, R62, R5, !PT ;  /* 0x000000053e057209 */ /* 0x000fe40007810000 */
[----:B------:R-:W-:-:S02]  /*5f70*/  ISETP.GT.AND P2, PT, R4, 0x11, !P2 ;  /* 0x000000110400780c */ /* 0x000fc40005744270 */
[----:B------:R-:W-:Y:S02]  /*5f80*/  FMNMX.FTZ R5, R44, R5, !PT ;  /* 0x000000052c057209 */ /* 0x000fe40007810000 */
[----:B------:R-:W-:Y:S02]  /*5f90*/  ISETP.LT.OR P2, PT, R7, 0x12, P2 ;  /* 0x000000120700780c */ /* 0x000fe40001741670 */
[----:B------:R-:W-:Y:S02]  /*5fa0*/  FMNMX.FTZ R5, R64, R5, !PT ;  /* 0x0000000540057209 */ /* 0x000fe40007810000 */
[----:B------:R-:W-:Y:S02]  /*5fb0*/  FSEL R35, R35, -INF , !P2 ;  /* 0xff80000023237808 */ /* 0x000fe40005000000 */
[----:B------:R-:W-:Y:S02]  /*5fc0*/  ISETP.NE.AND P2, PT, R33, RZ, PT ;  /* 0x000000ff2100720c */ /* 0x000fe40003f45270 */
[----:B------:R-:W-:-:S02]  /*5fd0*/  FMNMX.FTZ R5, R48, R5, !PT ;  /* 0x0000000530057209 */ /* 0x000fc40007810000 */
[----:B------:R-:W-:Y:S02]  /*5fe0*/  ISETP.GT.AND P2, PT, R4, 0x18, !P2 ;  /* 0x000000180400780c */ /* 0x000fe40005744270 */
[----:B------:R-:W-:Y:S02]  /*5ff0*/  FMNMX.FTZ R5, R66, R5, !PT ;  /* 0x0000000542057209 */ /* 0x000fe40007810000 */
[----:B------:R-:W-:Y:S02]  /*6000*/  ISETP.LT.OR P2, PT, R7, 0x19, P2 ;  /* 0x000000190700780c */ /* 0x000fe40001741670 */
[----:B------:R-:W-:Y:S02]  /*6010*/  ISETP.GT.AND P3, PT, R4, 0x8, !P3 ;  /* 0x000000080400780c */ /* 0x000fe40005f64270 */
[----:B------:R-:W-:Y:S02]  /*6020*/  FSEL R38, R38, -INF , !P2 ;  /* 0xff80000026267808 */ /* 0x000fe40005000000 */
[----:B------:R-:W-:-:S02]  /*6030*/  ISETP.NE.AND P2, PT, R57, RZ, PT ;  /* 0x000000ff3900720c */ /* 0x000fc40003f45270 */
[----:B------:R-:W-:Y:S01]  /*6040*/  FMNMX.FTZ R5, R52, R5, !PT ;  /* 0x0000000534057209 */ /* 0x000fe20007810000 */
[----:B------:R-:W-:Y:S01]  /*6050*/  BAR.SYNC.DEFER_BLOCKING 0xf, 0x100 ;  /* 0x03c4000000007b1d */ /* 0x000fe20000010000 */
[----:B------:R-:W-:Y:S02]  /*6060*/  ISETP.GT.AND P2, PT, R4, 0x19, !P2 ;  /* 0x000000190400780c */ /* 0x000fe40005744270 */
[----:B------:R-:W-:Y:S02]  /*6070*/  ISETP.NE.AND P6, PT, R10, RZ, PT ;  /* 0x000000ff0a00720c */ /* 0x000fe40003fc5270 */
[C---:B------:R-:W-:Y:S02]  /*6080*/  ISETP.LT.OR P2, PT, R7.reuse, 0x1a, P2 ;  /* 0x0000001a0700780c */ /* 0x040fe40001741670 */
[----:B------:R-:W-:Y:S02]  /*6090*/  ISETP.LT.OR P3, PT, R7, 0x9, P3 ;  /* 0x000000090700780c */ /* 0x000fe40001f61670 */
[----:B------:R-:W-:-:S02]  /*60a0*/  FSEL R39, R39, -INF , !P2 ;  /* 0xff80000027277808 */ /* 0x000fc40005000000 */
[----:B------:R-:W-:Y:S02]  /*60b0*/  ISETP.NE.AND P2, PT, R37, RZ, PT ;  /* 0x000000ff2500720c */ /* 0x000fe40003f45270 */
[----:B------:R-:W-:Y:S02]  /*60c0*/  FMNMX.FTZ R10, R68, R5, !PT ;  /* 0x00000005440a7209 */ /* 0x000fe40007810000 */
[----:B------:R-:W-:Y:S02]  /*60d0*/  ISETP.GT.AND P2, PT, R4, 0x20, !P2 ;  /* 0x000000200400780c */ /* 0x000fe40005744270 */
[----:B------:R-:W-:Y:S01]  /*60e0*/  FSEL R30, R30, -INF , !P3 ;  /* 0xff8000001e1e7808 */ /* 0x000fe20005800000 */
[----:B------:R-:W0:Y:S01]  /*60f0*/  SHFL.BFLY PT, R5, R10, 0x2, 0x1f ;  /* 0x0c401f000a057f89 */ /* 0x000e2200000e0000 */
[----:B------:R-:W-:Y:S02]  /*6100*/  ISETP.LT.OR P2, PT, R7, 0x21, P2 ;  /* 0x000000210700780c */ /* 0x000fe40001741670 */
[----:B------:R-:W-:-:S02]  /*6110*/  ISETP.NE.AND P3, PT, R41, RZ, PT ;  /* 0x000000ff2900720c */ /* 0x000fc40003f65270 */
[----:B------:R-:W-:Y:S02]  /*6120*/  FSEL R42, R42, -INF , !P2 ;  /* 0xff8000002a2a7808 */ /* 0x000fe40005000000 */
[----:B------:R-:W-:Y:S02]  /*6130*/  ISETP.NE.AND P2, PT, R59, RZ, PT ;  /* 0x000000ff3b00720c */ /* 0x000fe40003f45270 */
[C---:B------:R-:W-:Y:S02]  /*6140*/  ISETP.GT.AND P4, PT, R4.reuse, 0x31, !P4 ;  /* 0x000000310400780c */ /* 0x040fe40006784270 */
[C---:B------:R-:W-:Y:S02]  /*6150*/  ISETP.GT.AND P2, PT, R4.reuse, 0x21, !P2 ;  /* 0x000000210400780c */ /* 0x040fe40005744270 */
[----:B------:R-:W-:Y:S02]  /*6160*/  ISETP.GT.AND P5, PT, R4, 0x38, !P5 ;  /* 0x000000380400780c */ /* 0x000fe40006fa4270 */
[----:B------:R-:W-:-:S02]  /*6170*/  ISETP.LT.OR P2, PT, R7, 0x22, P2 ;  /* 0x000000220700780c */ /* 0x000fc40001741670 */
[----:B------:R-:W-:Y:S02]  /*6180*/  ISETP.LT.OR P4, PT, R7, 0x32, P4 ;  /* 0x000000320700780c */ /* 0x000fe40002781670 */
[----:B------:R-:W-:Y:S02]  /*6190*/  FSEL R43, R43, -INF , !P2 ;  /* 0xff8000002b2b7808 */ /* 0x000fe40005000000 */
[----:B------:R-:W-:Y:S02]  /*61a0*/  ISETP.GT.AND P2, PT, R4, 0x28, !P3 ;  /* 0x000000280400780c */ /* 0x000fe40005f44270 */
[----:B------:R-:W-:Y:S02]  /*61b0*/  ISETP.NE.AND P3, PT, R45, RZ, PT ;  /* 0x000000ff2d00720c */ /* 0x000fe40003f65270 */
[----:B------:R-:W-:Y:S02]  /*61c0*/  ISETP.LT.OR P2, PT, R7, 0x29, P2 ;  /* 0x000000290700780c */ /* 0x000fe40001741670 */
[----:B0-----:R-:W-:-:S02]  /*61d0*/  FMNMX.FTZ R12, R10, R5, !PT ;  /* 0x000000050a0c7209 */ /* 0x001fc40007810000 */
[----:B------:R-:W-:Y:S02]  /*61e0*/  FSEL R46, R46, -INF , !P2 ;  /* 0xff8000002e2e7808 */ /* 0x000fe40005000000 */
[C---:B------:R-:W-:Y:S01]  /*61f0*/  ISETP.GT.AND P2, PT, R4.reuse, RZ, !P6 ;  /* 0x000000ff0400720c */ /* 0x040fe20007744270 */
[----:B------:R-:W0:Y:S01]  /*6200*/  SHFL.BFLY PT, R13, R12, 0x1, 0x1f ;  /* 0x0c201f000c0d7f89 */ /* 0x000e2200000e0000 */
[----:B------:R-:W-:Y:S02]  /*6210*/  ISETP.GT.AND P3, PT, R4, 0x30, !P3 ;  /* 0x000000300400780c */ /* 0x000fe40005f64270 */
[C---:B------:R-:W-:Y:S02]  /*6220*/  ISETP.LT.OR P2, PT, R7.reuse, 0x1, P2 ;  /* 0x000000010700780c */ /* 0x040fe40001741670 */
[----:B------:R-:W-:Y:S02]  /*6230*/  ISETP.LT.OR P3, PT, R7, 0x31, P3 ;  /* 0x000000310700780c */ /* 0x000fe40001f61670 */
[----:B------:R-:W-:-:S02]  /*6240*/  FSEL R26, R26, -INF , !P2 ;  /* 0xff8000001a1a7808 */ /* 0x000fc40005000000 */
[----:B------:R-:W-:Y:S02]  /*6250*/  ISETP.NE.AND P2, PT, R61, RZ, PT ;  /* 0x000000ff3d00720c */ /* 0x000fe40003f45270 */
[----:B------:R-:W-:Y:S02]  /*6260*/  FMNMX.FTZ R5, R26, R27, !PT ;  /* 0x0000001b1a057209 */ /* 0x000fe40007810000 */
[----:B------:R-:W-:Y:S02]  /*6270*/  ISETP.GT.AND P2, PT, R4, 0x29, !P2 ;  /* 0x000000290400780c */ /* 0x000fe40005744270 */
[----:B------:R-:W-:Y:S02]  /*6280*/  FMNMX.FTZ R6, R30, R5, !PT ;  /* 0x000000051e067209 */ /* 0x000fe40007810000 */
[----:B------:R-:W-:Y:S02]  /*6290*/  ISETP.LT.OR P2, PT, R7, 0x2a, P2 ;  /* 0x0000002a0700780c */ /* 0x000fe40001741670 */
[----:B------:R-:W-:-:S02]  /*62a0*/  FMNMX.FTZ R5, R31, R6, !PT ;  /* 0x000000061f057209 */ /* 0x000fc40007810000 */
[----:B------:R-:W-:Y:S02]  /*62b0*/  FSEL R47, R47, -INF , !P2 ;  /* 0xff8000002f2f7808 */ /* 0x000fe40005000000 */
[----:B------:R-:W-:Y:S02]  /*62c0*/  FMNMX.FTZ R6, R34, R5, !PT ;  /* 0x0000000522067209 */ /* 0x000fe40007810000 */
[----:B0-----:R-:W-:Y:S02]  /*62d0*/  FMNMX.FTZ R5, R12, R13, !PT ;  /* 0x0000000d0c057209 */ /* 0x001fe40007810000 */
[----:B------:R-:W-:Y:S02]  /*62e0*/  FMNMX.FTZ R11, R35, R6, !PT ;  /* 0x00000006230b7209 */ /* 0x000fe40007810000 */
[C---:B------:R-:W-:Y:S01]  /*62f0*/  FSETP.NEU.FTZ.AND P2, PT, R5.reuse, -INF , PT ;  /* 0xff8000000500780b */ /* 0x040fe20003f5d000 */
[----:B------:R-:W-:Y:S01]  /*6300*/  FMUL.FTZ R10, R5, UR19 ;  /* 0x00000013050a7c20 */ /* 0x000fe20008410000 */
[----:B------:R-:W-:-:S02]  /*6310*/  FMNMX.FTZ R6, R38, R11, !PT ;  /* 0x0000000b26067209 */ /* 0x000fc40007810000 */
[----:B------:R-:W-:Y:S02]  /*6320*/  ISETP.NE.AND P6, PT, R15, RZ, PT ;  /* 0x000000ff0f00720c */ /* 0x000fe40003fc5270 */
[----:B------:R-:W-:Y:S02]  /*6330*/  FMNMX.FTZ R11, R39, R6, !PT ;  /* 0x00000006270b7209 */ /* 0x000fe40007810000 */
[----:B------:R-:W-:Y:S02]  /*6340*/  FSEL R50, R50, -INF , !P3 ;  /* 0xff80000032327808 */ /* 0x000fe40005800000 */
[----:B------:R-:W-:Y:S02]  /*6350*/  FMNMX.FTZ R6, R42, R11, !PT ;  /* 0x0000000b2a067209 */ /* 0x000fe40007810000 */
[----:B------:R-:W-:Y:S02]  /*6360*/  FSEL R25, R10, RZ, P2 ;  /* 0x000000ff0a197208 */ /* 0x000fe40001000000 */
[----:B------:R-:W-:-:S02]  /*6370*/  FMNMX.FTZ R11, R43, R6, !PT ;  /* 0x000000062b0b7209 */ /* 0x000fc40007810000 */
[----:B------:R-:W-:Y:S01]  /*6380*/  ISETP.GT.AND P2, PT, R4, 0x39, !P6 ;  /* 0x000000390400780c */ /* 0x000fe20007744270 */
[--C-:B------:R-:W-:Y:S01]  /*6390*/  FFMA.FTZ R4, R24, UR19, -R25.reuse ;  /* 0x0000001318047c23 */ /* 0x100fe20008010819 */
[----:B------:R-:W-:Y:S01]  /*63a0*/  FMNMX.FTZ R6, R46, R11, !PT ;  /* 0x0000000b2e067209 */ /* 0x000fe20007810000 */
[--C-:B------:R-:W-:Y:S01]  /*63b0*/  FFMA.FTZ R12, R20, UR19, -R25.reuse ;  /* 0x00000013140c7c23 */ /* 0x100fe20008010819 */
        /* <DEDUP_REMOVED lines=8> */
[----:B------:R-:W-:Y:S01]  /*6440*/  ISETP.LT.OR P2, PT, R7, 0x3a, P2 ;  /* 0x0000003a0700780c */ /* 0x000fe20001741670 */
[----:B------:R0:W-:Y:S01]  /*6450*/  MUFU.EX2 R11, R12 ;  /* 0x0000000c000b7308 */ /* 0x0001e20000000800 */
[----:B------:R-:W-:Y:S01]  /*6460*/  FSEL R54, R54, -INF , !P5 ;  /* 0xff80000036367808 */ /* 0x000fe20006800000 */
[--C-:B------:R-:W-:Y:S01]  /*6470*/  FFMA.FTZ R20, R44, UR19, -R25.reuse ;  /* 0x000000132c147c23 */ /* 0x100fe20008010819 */
[----:B------:R-:W-:Y:S01]  /*6480*/  FMNMX.FTZ R7, R51, R6, !PT ;  /* 0x0000000633077209 */ /* 0x000fe20007810000 */
[--C-:B------:R-:W-:Y:S01]  /*6490*/  FFMA.FTZ R6, R28, UR19, -R25.reuse ;  /* 0x000000131c067c23 */ /* 0x100fe20008010819 */
[----:B------:R-:W-:Y:S01]  /*64a0*/  FSEL R55, R55, -INF , !P2 ;  /* 0xff80000037377808 */ /* 0x000fe20005000000 */
[--C-:B------:R-:W-:Y:S01]  /*64b0*/  FFMA.FTZ R171, R64, UR19, -R25.reuse ;  /* 0x0000001340ab7c23 */ /* 0x100fe20008010819 */
[----:B------:R-:W-:Y:S01]  /*64c0*/  FMNMX.FTZ R10, R54, R7, !PT ;  /* 0x00000007360a7209 */ /* 0x000fe20007810000 */
[--C-:B------:R-:W-:Y:S01]  /*64d0*/  FFMA.FTZ R170, R48, UR19, -R25.reuse ;  /* 0x0000001330aa7c23 */ /* 0x100fe20008010819 */
[--C-:B0-----:R-:W-:Y:S01]  /*64e0*/  FFMA.FTZ R12, R36, UR19, -R25.reuse ;  /* 0x00000013240c7c23 */ /* 0x101fe20008010819 */
[--C-:B------:R-:W-:Y:S01]  /*64f0*/  FFMA.FTZ R173, R66, UR19, -R25.reuse ;  /* 0x0000001342ad7c23 */ /* 0x100fe20008010819 */
[----:B------:R-:W-:Y:S01]  /*6500*/  FMNMX.FTZ R7, R55, R10, !PT ;  /* 0x0000000a37077209 */ /* 0x000fe20007810000 */
[--C-:B------:R-:W-:Y:S01]  /*6510*/  FFMA.FTZ R10, R32, UR19, -R25.reuse ;  /* 0x00000013200a7c23 */ /* 0x100fe20008010819 */
[--C-:B------:R-:W-:Y:S01]  /*6520*/  FFMA.FTZ R172, R52, UR19, -R25.reuse ;  /* 0x0000001334ac7c23 */ /* 0x100fe20008010819 */
[--C-:B------:R-:W-:Y:S01]  /*6530*/  FFMA.FTZ R175, R68, UR19, -R25.reuse ;  /* 0x0000001344af7c23 */ /* 0x100fe20008010819 */
[----:B------:R-:W-:Y:S01]  /*6540*/  FFMA.FTZ R28, R40, UR19, -R25 ;  /* 0x00000013281c7c23 */ /* 0x000fe20008010819 */
[----:B------:R-:W0:Y:S01]  /*6550*/  SHFL.BFLY PT, R14, R7, 0x2, 0x1f ;  /* 0x0c401f00070e7f89 */ /* 0x000e2200000e0000 */
[----:B------:R-:W1:Y:S01]  /*6560*/  MUFU.EX2 R4, R4 ;  /* 0x0000000400047308 */ /* 0x000e620000000800 */
[----:B------:R-:W-:-:S02]  /*6570*/  R2UR UR5, R18 ;  /* 0x00000000120572ca */ /* 0x000fc400000e0000 */
[----:B------:R-:W-:-:S05]  /*6580*/  @!P1 PRMT R3, RZ, 0x654, R3 ;  /* 0x00000654ff039816 */ /* 0x000fca0000000003 */
[----:B------:R-:W-:Y:S08]  /*6590*/  MUFU.EX2 R6, R6 ;  /* 0x0000000600067308 */ /* 0x000ff00000000800 */
[----:B------:R-:W2:Y:S01]  /*65a0*/  MUFU.EX2 R13, R13 ;  /* 0x0000000d000d7308 */ /* 0x000ea20000000800 */
[----:B-1----:R-:W-:Y:S01]  /*65b0*/  F2FP.F16.F32.PACK_AB R152, R11, R4 ;  /* 0x000000040b98723e */ /* 0x002fe200000000ff */
[----:B------:R-:W-:Y:S01]  /*65c0*/  FADD.FTZ R11, R4, R11 ;  /* 0x0000000b040b7221 */ /* 0x000fe20000010000 */
[----:B0-----:R-:W-:-:S05]  /*65d0*/  FMNMX.FTZ R24, R7, R14, !PT ;  /* 0x0000000e07187209 */ /* 0x001fca0007810000 */
[----:B------:R-:W-:Y:S01]  /*65e0*/  MUFU.EX2 R10, R10 ;  /* 0x0000000a000a7308 */ /* 0x000fe20000000800 */
[----:B------:R-:W0:Y:S07]  /*65f0*/  SHFL.BFLY PT, R7, R24, 0x1, 0x1f ;  /* 0x0c201f0018077f89 */ /* 0x000e2e00000e0000 */
[----:B------:R-:W1:Y:S01]  /*6600*/  MUFU.EX2 R15, R15 ;  /* 0x0000000f000f7308 */ /* 0x000e620000000800 */
[----:B--2---:R-:W-:Y:S01]  /*6610*/  F2FP.F16.F32.PACK_AB R154, R13, R6 ;  /* 0x000000060d9a723e */ /* 0x004fe200000000ff */
[----:B------:R-:W-:-:S04]  /*6620*/  FADD.FTZ R6, R6, R11 ;  /* 0x0000000b06067221 */ /* 0x000fc80000010000 */
[----:B------:R-:W-:Y:S01]  /*6630*/  FADD.FTZ R13, R13, R6 ;  /* 0x000000060d0d7221 */ /* 0x000fe20000010000 */
[----:B------:R-:W-:Y:S01]  /*6640*/  VIADD R6, R168, 0xfffffffe ;  /* 0xfffffffea8067836 */ /* 0x000fe20000000000 */
[----:B------:R-:W-:Y:S08]  /*6650*/  MUFU.EX2 R12, R12 ;  /* 0x0000000c000c7308 */ /* 0x000ff00000000800 */
[----:B------:R-:W2:Y:S01]  /*6660*/  MUFU.EX2 R21, R21 ;  /* 0x0000001500157308 */ /* 0x000ea20000000800 */
[----:B-1----:R-:W-:Y:S01]  /*6670*/  F2FP.F16.F32.PACK_AB R156, R15, R10 ;  /* 0x0000000a0f9c723e */ /* 0x002fe200000000ff */
[----:B------:R-:W-:Y:S01]  /*6680*/  FADD.FTZ R10, R10, R13 ;  /* 0x0000000d0a0a7221 */ /* 0x000fe20000010000 */
[----:B0-----:R-:W-:-:S03]  /*6690*/  FMNMX.FTZ R7, R24, R7, !PT ;  /* 0x0000000718077209 */ /* 0x001fc60007810000 */
[----:B------:R-:W-:Y:S01]  /*66a0*/  FADD.FTZ R15, R15, R10 ;  /* 0x0000000a0f0f7221 */ /* 0x000fe20000010000 */
[C---:B------:R-:W-:Y:S01]  /*66b0*/  FSETP.NEU.FTZ.AND P2, PT, R7.reuse, -INF , PT ;  /* 0xff8000000700780b */ /* 0x040fe20003f5d000 */
[----:B------:R-:W-:Y:S01]  /*66c0*/  FMUL.FTZ R24, R7, UR19 ;  /* 0x0000001307187c20 */ /* 0x000fe20008410000 */
[----:B------:R-:W-:Y:S04]  /*66d0*/  MUFU.EX2 R14, R28 ;  /* 0x0000001c000e7308 */ /* 0x000fe80000000800 */
[----:B------:R-:W-:Y:S02]  /*66e0*/  FSEL R24, R24, RZ, P2 ;  /* 0x000000ff18187208 */ /* 0x000fe40001000000 */
[----:B------:R-:W-:Y:S02]  /*66f0*/  PLOP3.LUT P2, PT, PT, PT, UP1, 0x40, 0x0 ;  /* 0x000000000000781c */ /* 0x000fe40003f4e818 */
[----:B------:R-:W0:Y:S01]  /*6700*/  MUFU.EX2 R169, R169 ;  /* 0x000000a900a97308 */ /* 0x000e220000000800 */
        /* <DEDUP_REMOVED lines=16> */
[----:B------:R-:W-:Y:S01]  /*6810*/  MUFU.EX2 R174, R174 ;  /* 0x000000ae00ae7308 */ /* 0x000fe20000000800 */
[----:B--2---:R-:W-:Y:S01]  /*6820*/  F2FP.F16.F32.PACK_AB R158, R21, R12 ;  /* 0x0000000c159e723e */ /* 0x004fe200000000ff */
[----:B------:R-:W-:Y:S01]  /*6830*/  FADD.FTZ R12, R12, R15 ;  /* 0x0000000f0c0c7221 */ /* 0x000fe20000010000 */
[----:B0-----:R-:W-:-:S03]  /*6840*/  F2FP.F16.F32.PACK_AB R160, R169, R14 ;  /* 0x0000000ea9a0723e */ /* 0x001fc600000000ff */
[----:B------:R-:W-:Y:S02]  /*6850*/  FADD.FTZ R21, R21, R12 ;  /* 0x0000000c15157221 */ /* 0x000fe40000010000 */
[----:B------:R-:W0:Y:S02]  /*6860*/  MUFU.EX2 R177, R177 ;  /* 0x000000b100b17308 */ /* 0x000e240000000800 */
[----:B------:R-:W-:-:S04]  /*6870*/  FADD.FTZ R14, R14, R21 ;  /* 0x000000150e0e7221 */ /* 0x000fc80000010000 */
[----:B------:R-:W-:Y:S02]  /*6880*/  FADD.FTZ R169, R169, R14 ;  /* 0x0000000ea9a97221 */ /* 0x000fe40000010000 */
[----:B------:R-:W-:Y:S08]  /*6890*/  MUFU.EX2 R176, R176 ;  /* 0x000000b000b07308 */ /* 0x000ff00000000800 */
[----:B------:R-:W1:Y:S01]  /*68a0*/  MUFU.EX2 R179, R179 ;  /* 0x000000b300b37308 */ /* 0x000e620000000800 */
[----:B0-----:R-:W-:Y:S01]  /*68b0*/  F2FP.F16.F32.PACK_AB R153, R177, R174 ;  /* 0x000000aeb199723e */ /* 0x001fe200000000ff */
[----:B------:R-:W-:-:S06]  /*68c0*/  FADD.FTZ R177, R174, R177 ;  /* 0x000000b1aeb17221 */ /* 0x000fcc0000010000 */
[----:B------:R-:W-:Y:S08]  /*68d0*/  MUFU.EX2 R178, R178 ;  /* 0x000000b200b27308 */ /* 0x000ff00000000800 */
[----:B------:R-:W0:Y:S01]  /*68e0*/  MUFU.EX2 R181, R181 ;  /* 0x000000b500b57308 */ /* 0x000e220000000800 */
[----:B-1----:R-:W-:Y:S01]  /*68f0*/  F2FP.F16.F32.PACK_AB R155, R179, R176 ;  /* 0x000000b0b39b723e */ /* 0x002fe200000000ff */
[----:B------:R-:W-:-:S04]  /*6900*/  FADD.FTZ R176, R176, R177 ;  /* 0x000000b1b0b07221 */ /* 0x000fc80000010000 */
[----:B------:R1:W-:Y:S01]  /*6910*/  STSM.16.M88.4 [R22+0x36400], R152 ;  /* 0x0364009816007844 */ /* 0x0003e20000000200 */
[----:B------:R-:W-:Y:S01]  /*6920*/  FADD.FTZ R179, R179, R176 ;  /* 0x000000b0b3b37221 */ /* 0x000fe20000010000 */
[----:B------:R-:W-:Y:S08]  /*6930*/  MUFU.EX2 R180, R180 ;  /* 0x000000b400b47308 */ /* 0x000ff00000000800 */
[----:B------:R-:W2:Y:S01]  /*6940*/  MUFU.EX2 R183, R183 ;  /* 0x000000b700b77308 */ /* 0x000ea20000000800 */
[----:B0-----:R-:W-:Y:S01]  /*6950*/  F2FP.F16.F32.PACK_AB R157, R181, R178 ;  /* 0x000000b2b59d723e */ /* 0x001fe200000000ff */
[----:B------:R-:W-:-:S04]  /*6960*/  FADD.FTZ R178, R178, R179 ;  /* 0x000000b3b2b27221 */ /* 0x000fc80000010000 */
[----:B------:R-:W-:Y:S02]  /*6970*/  FADD.FTZ R181, R181, R178 ;  /* 0x000000b2b5b57221 */ /* 0x000fe40000010000 */
[----:B------:R-:W-:Y:S08]  /*6980*/  MUFU.EX2 R20, R20 ;  /* 0x0000001400147308 */ /* 0x000ff00000000800 */
[----:B------:R-:W0:Y:S01]  /*6990*/  MUFU.EX2 R171, R171 ;  /* 0x000000ab00ab7308 */ /* 0x000e220000000800 */
[----:B--2---:R-:W-:Y:S01]  /*69a0*/  F2FP.F16.F32.PACK_AB R159, R183, R180 ;  /* 0x000000b4b79f723e */ /* 0x004fe200000000ff */
[----:B------:R-:W-:-:S04]  /*69b0*/  FADD.FTZ R180, R180, R181 ;  /* 0x000000b5b4b47221 */ /* 0x000fc80000010000 */
[----:B------:R1:W-:Y:S01]  /*69c0*/  STSM.16.M88.4 [R23], R156 ;  /* 0x0000009c17007844 */ /* 0x0003e20000000200 */
        /* <DEDUP_REMOVED lines=10> */
[----:B------:R-:W-:Y:S02]  /*6a70*/  FADD.FTZ R197, R197, R182 ;  /* 0x000000b6c5c57221 */ /* 0x000fe40000010000 */
[----:B------:R-:W-:Y:S08]  /*6a80*/  MUFU.EX2 R170, R170 ;  /* 0x000000aa00aa7308 */ /* 0x000ff00000000800 */
[----:B------:R-:W2:Y:S01]  /*6a90*/  MUFU.EX2 R173, R173 ;  /* 0x000000ad00ad7308 */ /* 0x000ea20000000800 */
[----:B0-----:R-:W-:Y:S01]  /*6aa0*/  F2FP.F16.F32.PACK_AB R163, R199, R198 ;  /* 0x000000c6c7a3723e */ /* 0x001fe200000000ff */
[----:B------:R-:W-:-:S04]  /*6ab0*/  FADD.FTZ R198, R198, R197 ;  /* 0x000000c5c6c67221 */ /* 0x000fc80000010000 */
[----:B------:R1:W-:Y:S01]  /*6ac0*/  STSM.16.M88.4 [R185], R160 ;  /* 0x000000a0b9007844 */ /* 0x0003e20000000200 */
[----:B------:R-:W-:Y:S01]  /*6ad0*/  FADD.FTZ R199, R199, R198 ;  /* 0x000000c6c7c77221 */ /* 0x000fe20000010000 */
        /* <DEDUP_REMOVED lines=8> */
[----:B------:R-:W-:-:S06]  /*6b60*/  FADD.FTZ R172, R172, R173 ;  /* 0x000000adacac7221 */ /* 0x000fcc0000010000 */
[----:B------:R-:W0:Y:S08]  /*6b70*/  MUFU.EX2 R202, R202 ;  /* 0x000000ca00ca7308 */ /* 0x000e300000000800 */
[----:B------:R-:W3:Y:S01]  /*6b80*/  MUFU.EX2 R203, R203 ;  /* 0x000000cb00cb7308 */ /* 0x000ee20000000800 */
[----:B--2---:R-:W-:Y:S01]  /*6b90*/  F2FP.F16.F32.PACK_AB R165, R201, R200 ;  /* 0x000000c8c9a5723e */ /* 0x004fe200000000ff */
[----:B------:R-:W-:-:S04]  /*6ba0*/  FADD.FTZ R200, R200, R199 ;  /* 0x000000c7c8c87221 */ /* 0x000fc80000010000 */
[----:B------:R-:W-:-:S04]  /*6bb0*/  FADD.FTZ R201, R201, R200 ;  /* 0x000000c8c9c97221 */ /* 0x000fc80000010000 */
[----:B0-----:R-:W-:Y:S01]  /*6bc0*/  FADD.FTZ R4, R202, R201 ;  /* 0x000000c9ca047221 */ /* 0x001fe20000010000 */
[----:B---3--:R-:W-:-:S03]  /*6bd0*/  F2FP.F16.F32.PACK_AB R167, R203, R202 ;  /* 0x000000cacba7723e */ /* 0x008fc600000000ff */
[----:B------:R-:W-:Y:S02]  /*6be0*/  FADD.FTZ R4, R203, R4 ;  /* 0x00000004cb047221 */ /* 0x000fe40000010000 */
[----:B------:R1:W-:Y:S01]  /*6bf0*/  STSM.16.M88.4 [R184], R164 ;  /* 0x000000a4b8007844 */ /* 0x0003e20000000200 */
[----:B------:R-:W-:-:S06]  /*6c00*/  WARPGROUP.ARRIVE ;  /* 0x00000000000079c5 */ /* 0x000fcc0000000000 */
[----:B------:R-:W-:Y:S01]  /*6c10*/  HGMMA.64x256x16.F32 R24, R152, gdesc[UR12].tnspB, RZ, !UPT, gsb0 ;  /* 0x43e0000c98187df0 */ /* 0x000fe2000c0008ff */
[----:B------:R-:W-:Y:S01]  /*6c20*/  UIADD3 UR14, UR14, 0x180, URZ ;  /* 0x000001800e0e7890 */ /* 0x000fe2000fffe03f */
[----:B------:R-:W-:Y:S01]  /*6c30*/  UMOV UR15, 0x40000040 ;  /* 0x40000040000f7882 */ /* 0x000fe20000000000 */
[----:B------:R-:W-:Y:S02]  /*6c40*/  WARPGROUP.DEPBAR.LE gsb0, 0x0 ;  /* 0x00008000000079c5 */ /* 0x000fe40000010000 */
[----:B------:R-:W-:-:S15]  /*6c50*/  WARPGROUP.ARRIVE ;  /* 0x00000000000079c5 */ /* 0x000fde0000000000 */
[----:B------:R-:W-:-:S08]  /*6c60*/  NOP ;  /* 0x0000000000007918 */ /* 0x000fd00000000000 */
        /* <DEDUP_REMOVED lines=8> */
[----:B------:R-:W-:-:S15]  /*6cf0*/  WARPGROUP.ARRIVE ;  /* 0x00000000000079c5 */ /* 0x000fde0000000000 */
[----:B------:R-:W-:-:S08]  /*6d00*/  NOP ;  /* 0x0000000000007918 */ /* 0x000fd00000000000 */
[----:B------:R-:W-:Y:S01]  /*6d10*/  HGMMA.64x256x16.F32 R24, R164, gdesc[UR12].tnspB, R24, gsb0 ;  /* 0x43e0000ca4187df0 */ /* 0x000fe20008000818 */
[----:B------:R-:W-:Y:S02]  /*6d20*/  @UP0 ULDC UR14, c[0x0][0x44c] ;  /* 0x00011300000e0ab9 */ /* 0x000fe40000000800 */
[----:B------:R-:W-:-:S04]  /*6d30*/  UIMAD.WIDE.U32 UR14, UR5, UR14, URZ ;  /* 0x0000000e050e72a5 */ /* 0x000fc8000f8e003f */
[----:B------:R-:W-:-:S04]  /*6d40*/  @UP0 USHF.R.U32.HI UR5, URZ, UR7, UR15 ;  /* 0x000000073f050299 */ /* 0x000fc8000801160f */
[----:B------:R-:W-:-:S04]  /*6d50*/  UIADD3 UR40, UR40, UR5, URZ ;  /* 0x0000000528287290 */ /* 0x000fc8000fffe03f */
[----:B------:R-:W-:Y:S01]  /*6d60*/  UIADD3 UR10, UR40, UR10, URZ ;  /* 0x0000000a280a7290 */ /* 0x000fe2000fffe03f */
[----:B------:R-:W-:Y:S02]  /*6d70*/  WARPGROUP.DEPBAR.LE gsb0, 0x0 ;  /* 0x00008000000079c5 */ /* 0x000fe40000010000 */
[----:B------:R0:W-:Y:S06]  /*6d80*/  MEMBAR.ALL.CTA ;  /* 0x0000000000007992 */ /* 0x0001ec0000008000 */
[----:B0-----:R-:W0:Y:S02]  /*6d90*/  FENCE.VIEW.ASYNC.S ;  /* 0x00000000000073c6 */ /* 0x001e240000000000 */
[----:B0-----:R-:W-:Y:S01]  /*6da0*/  NOP ;  /* 0x0000000000007918 */ /* 0x001fe20000000000 */
[----:B------:R-:W-:Y:S06]  /*6db0*/  BAR.ARV 0xe, 0x100 ;  /* 0x0384000000007b1d */ /* 0x000fec0000002000 */
[----:B------:R0:W-:Y:S02]  /*6dc0*/  @!P1 SYNCS.ARRIVE.TRANS64.RED.A1T0 RZ, [R3+URZ], RZ ;  /* 0x000000ff03ff99a7 */ /* 0x0001e4000810043f */
[----:B0-----:R-:W-:Y:S01]  /*6dd0*/  FADD.FTZ R3, R175, R172 ;  /* 0x000000acaf037221 */ /* 0x001fe20000010000 */
[----:B-1----:R-:W-:Y:S06]  /*6de0*/  @P2 BRA `(.L_x_2037) ;  /* 0x0000000000442947 */ /* 0x002fec0003800000 */
        /* <DEDUP_REMOVED lines=10> */
.L_x_2038:
[----:B------:R-:W-:-:S11]  /*6e90*/  UISETP.NE.AND UP2, UPT, UR11, 0x1, UPT ;  /* 0x000000010b00788c */ /* 0x000fd6000bf45270 */
[----:B------:R-:W-:Y:S02]  /*6ea0*/  @UP2 ULDC.64 UR22, c[0x0][0xae0] ;  /* 0x0002b80000162ab9 */ /* 0x000fe40000000a00 */
[----:B------:R-:W-:-:S04]  /*6eb0*/  UIMAD.WIDE.U32 UR14, UR5, UR22, URZ ;  /* 0x00000016050e72a5 */ /* 0x000fc8000f8e003f */
[----:B------:R-:W-:-:S12]  /*6ec0*/  @UP2 USHF.R.U32.HI UR5, URZ, UR23, UR15 ;  /* 0x000000173f052299 */ /* 0x000fd8000801160f */
.L_x_2039:
[----:B------:R-:W-:-:S04]  /*6ed0*/  UIMAD UR5, UR5, UR11, UR11 ;  /* 0x0000000b050572a4 */ /* 0x000fc8000f8e020b */
[----:B------:R-:W-:-:S04]  /*6ee0*/  UISETP.LT.AND UP2, UPT, UR10, UR5, UPT ;  /* 0x000000050a00728c */ /* 0x000fc8000bf41270 */
[----:B------:R-:W-:-:S12]  /*6ef0*/  USEL UR10, UR10, UR5, UP2 ;  /* 0x000000050a0a7287 */ /* 0x000fd80009000000 */
.L_x_2037:
[----:B------:R-:W-:Y:S01]  /*6f00*/  R2UR UR32, R189 ;  /* 0x00000000bd2072ca */ /* 0x000fe200000e0000 */
[----:B------:R-:W-:-:S04]  /*6f10*/  USHF.R.S32.HI UR5, URZ, 0x1f, UR10 ;  /* 0x0000001f3f057899 */ /* 0x000fc8000801140a */
[----:B------:R-:W-:-:S04]  /*6f20*/  ULEA.HI UR5, UR5, UR10, URZ, 0x6 ;  /* 0x0000000a05057291 */ /* 0x000fc8000f8f303f */
[----:B------:R-:W-:-:S04]  /*6f30*/  USHF.R.S32.HI UR5, URZ, 0x6, UR5 ;  /* 0x000000063f057899 */ /* 0x000fc80008011405 */
[----:B------:R-:W-:-:S04]  /*6f40*/  UISETP.LT.AND UP2, UPT, UR32, UR5, UPT ;  /* 0x000000052000728c */ /* 0x000fc8000bf41270 */
[----:B------:R-:W-:-:S06]  /*6f50*/  USEL UR32, UR32, UR5, !UP2 ;  /* 0x0000000520207287 */ /* 0x000fcc000d000000 */
[----:B------:R-:W-:-:S13]  /*6f60*/  ISETP.GE.AND P2, PT, R6, UR32, PT ;  /* 0x0000002006007c0c */ /* 0x000fda000bf46270 */
[----:B------:R-:W-:Y:S05]  /*6f70*/  @!P2 BRA `(.L_x_2040) ;  /* 0x000000340004a947 */ /* 0x000fea0003800000 */
.L_x_2057:
[----:B------:R-:W-:-:S04]  /*6f80*/  UIADD3 UR7, UR36, 0x1, URZ ;  /* 0x0000000124077890 */ /* 0x000fc8000fffe03f */
[----:B------:R-:W-:-:S04]  /*6f90*/  UISETP.NE.AND UP2, UPT, UR7, 0x2, UPT ;  /* 0x000000020700788c */ /* 0x000fc8000bf45270 */
[----:B------:R-:W-:Y:S02]  /*6fa0*/  USEL UR5, URZ, 0x1, UP2 ;  /* 0x000000013f057887 */ /* 0x000fe40009000000 */
[----:B------:R-:W-:-:S04]  /*6fb0*/  USEL UR7, UR7, URZ, UP2 ;  /* 0x0000003f07077287 */ /* 0x000fc80009000000 */
[----:B------:R-:W-:Y:S01]  /*6fc0*/  LOP3.LUT R2, R2, UR5, RZ, 0x3c, !PT ;  /* 0x0000000502027c12 */ /* 0x000fe2000f8e3cff */
[----:B0-----:R-:W-:Y:S07]  /*6fd0*/  @!P0 BRA `(.L_x_2041) ;  /* 0x0000000000048947 */ /* 0x001fee0003800000 */
[----:B------:R-:W-:Y:S01]  /*6fe0*/  BPT.TRAP 0x1 ;  /* 0x000000040000795c */ /* 0x000fe20000300000 */
.L_x_2041:
[----:B------:R-:W-:Y:S01]  /*6ff0*/  ULEA UR5, UR7, UR37, 0x3 ;  /* 0x0000002507057291 */ /* 0x000fe2000f8e183f */
[----:B------:R-:W-:-:S08]  /*7000*/  SHF.L.U32 R8, R2, 0x1f, RZ ;  /* 0x0000001f02087819 */ /* 0x000fd000000006ff */
[----:B------:R0:W1:Y:S01]  /*7010*/  SYNCS.PHASECHK.TRANS64.TRYWAIT P2, [UR5+0x38830], R8 ;  /* 0x03883008ff0075a7 */ /* 0x0000620008040145 */
[----:B------:R-:W-:Y:S05]  /*7020*/  @!P0 BRA `(.L_x_2042) ;  /* 0x0000000000048947 */ /* 0x000fea0003800000 */
[----:B------:R-:W-:Y:S01]  /*7030*/  BPT.TRAP 0x1 ;  /* 0x000000040000795c */ /* 0x000fe20000300000 */
.L_x_2042:
[----:B-1----:R-:W-:Y:S05]  /*7040*/  @P2 BRA `(.L_x_2043) ;  /* 0x0000000000082947 */ /* 0x002fea0003800000 */
[----:B------:R-:W1:Y:S02]  /*7050*/  SYNCS.PHASECHK.TRANS64.TRYWAIT P2, [UR5+0x38830], R8 ;  /* 0x03883008ff0075a7 */ /* 0x000e640008040145 */
[----:B-1----:R-:W-:Y:S05]  /*7060*/  @!P2 BRA `(.L_x_2044) ;  /* 0x000001300078a947 */ /* 0x002fea0003800000 */
.L_x_2043:
[----:B------:R-:W-:Y:S01]  /*7070*/  R2UR UR10, R0 ;  /* 0x00000000000a72ca */ /* 0x000fe200000e0000 */
[----:B------:R-:W-:Y:S01]  /*7080*/  WARPGROUP.ARRIVE ;  /* 0x00000000000079c5 */ /* 0x000fe20000000000 */
        /* <DEDUP_REMOVED lines=21> */
.L_x_2045:
[----:B------:R2:W3:Y:S01]  /*71e0*/  SYNCS.PHASECHK.TRANS64.TRYWAIT P2, [UR5+0x38850], R8 ;  /* 0x03885008ff0075a7 */ /* 0x0004e20008040145 */
[----:B------:R-:W-:Y:S05]  /*71f0*/  @!P0 BRA `(.L_x_2046) ;  /* 0x0000000000048947 */ /* 0x000fea0003800000 */
[----:B------:R-:W-:Y:S01]  /*7200*/  BPT.TRAP 0x1 ;  /* 0x000000040000795c */ /* 0x000fe20000300000 */
.L_x_2046:
[----:B---3--:R-:W-:Y:S05]  /*7210*/  @P2 BRA `(.L_x_2047) ;  /* 0x0000000000082947 */ /* 0x008fea0003800000 */
[----:B------:R-:W3:Y:S02]  /*7220*/  SYNCS.PHASECHK.TRANS64.TRYWAIT P2, [UR5+0x38850], R8 ;  /* 0x03885008ff0075a7 */ /* 0x000ee40008040145 */
[----:B---3--:R-:W-:Y:S05]  /*7230*/  @!P2 BRA `(.L_x_2048) ;  /* 0x00000130001ca947 */ /* 0x008fea0003800000 */
.L_x_2047:
[----:B------:R-:W-:Y:S01]  /*7240*/  ULEA UR26, UR7, UR4, 0xc ;  /* 0x00000004071a7291 */ /* 0x000fe2000f8e603f */
[----:B------:R-:W-:Y:S01]  /*7250*/  WARPGROUP.ARRIVE ;  /* 0x00000000000079c5 */ /* 0x000fe20000000000 */
[----:B------:R-:W-:Y:S01]  /*7260*/  UMOV UR27, 0x40000040 ;  /* 0x40000040001b7882 */ /* 0x000fe20000000000 */
[----:B------:R-:W-:-:S04]  /*7270*/  UIADD3 UR28, UR6, 0x2, URZ ;  /* 0x00000002061c7890 */ /* 0x000fc8000fffe03f */
[----:B-1----:R-:W1:Y:S01]  /*7280*/  S2R R9, SR_TID.X ;  /* 0x0000000000097919 */ /* 0x002e620000002100 */
[----:B------:R-:W-:Y:S01]  /*7290*/  UIADD3 UR30, UR26, 0x2, URZ ;  /* 0x000000021a1e7890 */ /* 0x000fe2000fffe03f */
[----:B------:R-:W-:Y:S01]  /*72a0*/  PLOP3.LUT P2, PT, PT, PT, UP0, 0x80, 0x0 ;  /* 0x000000000000781c */ /* 0x000fe20003f4f008 */
[----:B------:R-:W-:Y:S01]  /*72b0*/  UMOV UR29, 0x40000040 ;  /* 0x40000040001d7882 */ /* 0x000fe20000000000 */
[----:B------:R-:W-:Y:S01]  /*72c0*/  UMOV UR31, 0x40000040 ;  /* 0x40000040001f7882 */ /* 0x000fe20000000000 */
[----:B------:R-:W-:Y:S01]  /*72d0*/  HGMMA.64x64x16.F32 R152, gdesc[UR24], R152, gsb0 ;  /* 0x00e00000189879f0 */ /* 0x000fe20008000898 */
[----:B------:R-:W-:Y:S01]  /*72e0*/  UIADD3 UR18, UR6, 0x800, URZ ;  /* 0x0000080006127890 */ /* 0x000fe2000fffe03f */
[----:B------:R-:W-:Y:S01]  /*72f0*/  PLOP3.LUT P3, PT, PT, PT, UP0, 0x80, 0x0 ;  /* 0x000000000000781c */ /* 0x000fe20003f6f008 */
[----:B------:R-:W-:Y:S01]  /*7300*/  UIADD3 UR15, UR26, 0x800, URZ ;  /* 0x000008001a0f7890 */ /* 0x000fe2000fffe03f */
[----:B------:R-:W-:Y:S02]  /*7310*/  IMAD.IADD R197, R188, 0x1, R18 ;  /* 0x00000001bcc57824 */ /* 0x000fe400078e0212 */
[----:B------:R-:W-:-:S02]  /*7320*/  IMAD.U32 R12, RZ, RZ, UR5 ;  /* 0x00000005ff0c7e24 */ /* 0x000fc4000f8e00ff */
[----:B------:R-:W-:-:S05]  /*7330*/  IMAD.SHL.U32 R13, R6, 0x40, RZ ;  /* 0x00000040060d7824 */ /* 0x000fca00078e00ff */
[----:B------:R-:W-:Y:S02]  /*7340*/  IADD3 R11, -R16, 0x1, -R13 ;  /* 0x00000001100b7810 */ /* 0x000fe40007ffe90d */
[----:B-1----:R-:W-:-:S05]  /*7350*/  SHF.R.U32.HI R9, RZ, 0x7, R9 ;  /* 0x00000007ff097819 */ /* 0x002fca0000011609 */
[----:B0-2---:R0:W1:Y:S02]  /*7360*/  SHFL.IDX PT, R8, R9, RZ, 0x1f ;  /* 0x00001fff09087589 */ /* 0x00506400000e0000 */
[----:B0-----:R-:W0:Y:S01]  /*7370*/  LDC R9, c[0x0][0x288] ;  /* 0x0000a200ff097b82 */ /* 0x001e220000000800 */
[----:B-1----:R-:W-:-:S07]  /*7380*/  R2UR UR10, R8 ;  /* 0x00000000080a72ca */ /* 0x002fce00000e0000 */
[----:B------:R-:W1:Y:S06]  /*7390*/  LDC R8, c[0x0][0x2f0] ;  /* 0x0000bc00ff087b82 */ /* 0x000e6c0000000800 */
[----:B------:R-:W-:-:S03]  /*73a0*/  UISETP.GT.AND UP2, UPT, UR10, 0x7f, UPT ;  /* 0x0000007f0a00788c */ /* 0x000fc6000bf44270 */
[----:B------:R-:W-:Y:S01]  /*73b0*/  UMOV UR10, 0x4 ;  /* 0x00000004000a7882 */ /* 0x000fe20000000000 */
[----:B------:R-:W-:Y:S02]  /*73c0*/  USEL UR14, URZ, 0x2, !UP2 ;  /* 0x000000023f0e7887 */ /* 0x000fe4000d000000 */
[----:B------:R-:W-:Y:S01]  /*73d0*/  USEL UR11, UR10, 0x2, UP2 ;  /* 0x000000020a0b7887 */ /* 0x000fe20009000000 */
[----:B------:R-:W-:Y:S02]  /*73e0*/  WARPGROUP.DEPBAR.LE gsb0, 0x0 ;  /* 0x00008000000079c5 */ /* 0x000fe40000010000 */
[----:B------:R-:W-:Y:S01]  /*73f0*/  WARPGROUP.ARRIVE ;  /* 0x00000000000079c5 */ /* 0x000fe20000000000 */
[----:B------:R-:W-:-:S05]  /*7400*/  USEL UR10, UR10, 0x6, !UP2 ;  /* 0x000000060a0a7887 */ /* 0x000fca000d000000 */
        /* <DEDUP_REMOVED lines=238> */
[----:B------:R-:W-:Y:S01]  /*82f0*/  @UP0 ULDC UR10, c[0x0][0x44c] ;  /* 0x00011300000a0ab9 */ /* 0x000fe20000000800 */
[----:B------:R-:W-:Y:S01]  /*8300*/  ULDC UR26, c[0x0][0xad4] ;  /* 0x0002b500001a7ab9 */ /* 0x000fe20000000800 */
[----:B------:R-:W-:Y:S01]  /*8310*/  @P2 IMAD.HI.U32 R10, R197, UR10, RZ ;  /* 0x0000000ac50a2c27 */ /* 0x000fe2000f8e00ff */
[----:B------:R-:W-:Y:S01]  /*8320*/  @UP0 ULDC UR10, c[0x0][0x450] ;  /* 0x00011400000a0ab9 */ /* 0x000fe20000000800 */
[----:B------:R-:W-:Y:S01]  /*8330*/  PLOP3.LUT P2, PT, PT, PT, UP1, 0x40, 0x0 ;  /* 0x000000000000781c */ /* 0x000fe20003f4e818 */
[----:B------:R-:W-:-:S02]  /*8340*/  ULOP3.LUT UR5, URZ, UR26, URZ, 0x33, !UPT ;  /* 0x0000001a3f057292 */ /* 0x000fc4000f8e333f */
[----:B------:R-:W-:Y:S01]  /*8350*/  @P3 SHF.R.U32.HI R197, RZ, UR10, R10 ;  /* 0x0000000affc53c19 */ /* 0x000fe2000801160a */
[----:B------:R-:W-:Y:S01]  /*8360*/  @!P1 VIADD R10, R12, 0x38840 ;  /* 0x000388400c0a9836 */ /* 0x000fe20000000000 */
[----:B------:R-:W-:-:S03]  /*8370*/  ULDC UR10, c[0x0][0xad8] ;  /* 0x0002b600000a7ab9 */ /* 0x000fc60000000800 */
[----:B------:R-:W2:Y:S01]  /*8380*/  SHFL.IDX PT, R199, R197, RZ, 0x1c1f ;  /* 0x001c1fffc5c77589 */ /* 0x000ea200000e0000 */
[----:B------:R-:W-:Y:S01]  /*8390*/  @!P1 PRMT R10, RZ, 0x654, R10 ;  /* 0x00000654ff0a9816 */ /* 0x000fe2000000000a */
[----:B------:R-:W-:Y:S02]  /*83a0*/  WARPGROUP.DEPBAR.LE gsb0, 0x0 ;  /* 0x00008000000079c5 */ /* 0x000fe40000010000 */
[----:B------:R-:W-:-:S06]  /*83b0*/  WARPGROUP.ARRIVE ;  /* 0x00000000000079c5 */ /* 0x000fcc0000000000 */
[----:B------:R-:W-:Y:S03]  /*83c0*/  HGMMA.64x64x16.F32 R152, gdesc[UR28], R152, gsb0 ;  /* 0x00e000001c9879f0 */ /* 0x000fe60008000898 */
[----:B------:R-:W-:Y:S02]  /*83d0*/  WARPGROUP.DEPBAR.LE gsb0, 0x0 ;  /* 0x00008000000079c5 */ /* 0x000fe40000010000 */
[----:B------:R1:W-:Y:S02]  /*83e0*/  @!P1 SYNCS.ARRIVE.TRANS64.RED.A1T0 RZ, [R10+URZ], RZ ;  /* 0x000000ff0aff99a7 */ /* 0x0003e4000810043f */
[----:B-1----:R-:W-:-:S04]  /*83f0*/  IMAD R10, R8, UR38, R11 ;  /* 0x00000026080a7c24 */ /* 0x002fc8000f8e020b */
[----:B0-----:R-:W-:-:S04]  /*8400*/  IMAD.IADD R10, R10, 0x1, -R9 ;  /* 0x000000010a0a7824 */ /* 0x001fc800078e0a09 */
[C---:B------:R-:W-:Y:S02]  /*8410*/  VIADD R14, R10.reuse, UR10 ;  /* 0x0000000a0a0e7c36 */ /* 0x040fe40008000000 */
[----:B------:R-:W-:Y:S01]  /*8420*/  VIADD R15, R10, UR5 ;  /* 0x000000050a0f7c36 */ /* 0x000fe20008000000 */
[----:B------:R-:W-:Y:S01]  /*8430*/  ULDC UR5, c[0x0][0xadc] ;  /* 0x0002b70000057ab9 */ /* 0x000fe20000000800 */
[C---:B--2---:R-:W-:Y:S02]  /*8440*/  IMAD.IADD R21, R199.reuse, 0x1, R14 ;  /* 0x00000001c7157824 */ /* 0x044fe400078e020e */
[----:B------:R-:W-:Y:S01]  /*8450*/  IMAD.IADD R20, R199, 0x1, R15 ;  /* 0x00000001c7147824 */ /* 0x000fe200078e020f */
[----:B------:R-:W-:Y:S06]  /*8460*/  @P2 BRA `(.L_x_2049) ;  /* 0x00000000005c2947 */ /* 0x000fec0003800000 */
[----:B------:R-:W-:Y:S01]  /*8470*/  IMAD R10, R8, UR38, R199 ;  /* 0x00000026080a7c24 */ /* 0x000fe2000f8e02c7 */
[----:B------:R-:W-:Y:S03]  /*8480*/  BSSY B0, `(.L_x_2050) ;  /* 0x0000011000007945 */ /* 0x000fe60003800000 */
[----:B------:R-:W-:-:S05]  /*8490*/  IMAD.IADD R198, R10, 0x1, -R9 ;  /* 0x000000010ac67824 */ /* 0x000fca00078e0a09 */
        /* <DEDUP_REMOVED lines=10> */
.L_x_2051:
[----:B------:R-:W-:-:S05]  /*8540*/  IMAD.U32 R200, RZ, RZ, UR5 ;  /* 0x00000005ffc87e24 */ /* 0x000fca000f8e00ff */
[----:B------:R-:W-:-:S13]  /*8550*/  ISETP.NE.AND P2, PT, R200, 0x1, PT ;  /* 0x00000001c800780c */ /* 0x000fda0003f45270 */
[----:B------:R-:W0:Y:S02]  /*8560*/  @P2 LDC.64 R10, c[0x0][0xae0] ;  /* 0x0002b800ff0a2b82 */ /* 0x000e240000000a00 */
[----:B0-----:R-:W-:-:S05]  /*8570*/  @P2 IMAD.HI.U32 R10, R198, R10, RZ ;  /* 0x0000000ac60a2227 */ /* 0x001fca00078e00ff */
[----:B------:R-:W-:-:S07]  /*8580*/  @P2 SHF.R.U32.HI R198, RZ, R11, R10 ;  /* 0x0000000bffc62219 */ /* 0x000fce000001160a */
.L_x_2052:
[----:B------:R-:W-:Y:S05]  /*8590*/  BSYNC B0 ;  /* 0x0000000000007941 */ /* 0x000fea0003800000 */
.L_x_2050:
[----:B------:R-:W-:-:S04]  /*85a0*/  IMAD R11, R198, R200, -R13 ;  /* 0x000000c8c60b7224 */ /* 0x000fc800078e0a0d */
[----:B------:R-:W-:-:S05]  /*85b0*/  IMAD.IADD R11, R11, 0x1, -R16 ;  /* 0x000000010b0b7824 */ /* 0x000fca00078e0a10 */
[----:B------:R-:W-:Y:S02]  /*85c0*/  VIADDMNMX R21, R11, R200, R21, PT ;  /* 0x000000c80b157246 */ /* 0x000fe40003800115 */
[----:B------:R-:W-:-:S07]  /*85d0*/  VIMNMX R20, R20, R11, !PT ;  /* 0x0000000b14147248 */ /* 0x000fce0007fe0100 */
.L_x_2049:
[----:B------:R-:W-:Y:S01]  /*85e0*/  ISETP.GT.AND P2, PT, R6, -0x1, PT ;  /* 0xffffffff0600780c */ /* 0x000fe20003f44270 */
[----:B------:R-:W0:Y:S03]  /*85f0*/  SHFL.IDX PT, R197, R197, 0x1, 0x1c1f ;  /* 0x003c1f00c5c57f89 */ /* 0x000e2600000e0000 */
[C---:B------:R-:W-:Y:S02]  /*8600*/  ISETP.GT.AND P5, PT, R20.reuse, RZ, P2 ;  /* 0x000000ff1400720c */ /* 0x040fe400017a4270 */
[C---:B------:R-:W-:Y:S02]  /*8610*/  ISETP.GT.AND P4, PT, R20.reuse, 0x1, P2 ;  /* 0x000000011400780c */ /* 0x040fe40001784270 */
[----:B------:R-:W-:Y:S02]  /*8620*/  ISETP.LT.OR P5, PT, R21, 0x1, P5 ;  /* 0x000000011500780c */ /* 0x000fe40002fa1670 */
[----:B------:R-:W-:-:S02]  /*8630*/  ISETP.GT.AND P6, PT, R20, 0x8, P2 ;  /* 0x000000081400780c */ /* 0x000fc400017c4270 */
[----:B------:R-:W-:Y:S02]  /*8640*/  FSEL R152, R152, -INF , !P5 ;  /* 0xff80000098987808 */ /* 0x000fe40006800000 */
[C---:B------:R-:W-:Y:S02]  /*8650*/  ISETP.GT.AND P5, PT, R20.reuse, 0x10, P2 ;  /* 0x000000101400780c */ /* 0x040fe400017a4270 */
[----:B------:R-:W-:Y:S02]  /*8660*/  ISETP.GT.AND P3, PT, R20, 0x9, P2 ;  /* 0x000000091400780c */ /* 0x000fe40001764270 */
[C---:B------:R-:W-:Y:S02]  /*8670*/  ISETP.LT.OR P5, PT, R21.reuse, 0x11, P5 ;  /* 0x000000111500780c */ /* 0x040fe40002fa1670 */
[----:B------:R-:W-:Y:S02]  /*8680*/  ISETP.LT.OR P4, PT, R21, 0x2, P4 ;  /* 0x000000021500780c */ /* 0x000fe40002781670 */
[----:B------:R-:W-:-:S02]  /*8690*/  FSEL R160, R160, -INF , !P5 ;  /* 0xff800000a0a07808 */ /* 0x000fc40006800000 */
[----:B------:R-:W-:Y:S01]  /*86a0*/  ISETP.GT.AND P5, PT, R20, 0x20, P2 ;  /* 0x000000201400780c */ /* 0x000fe200017a4270 */
[----:B0-----:R-:W-:Y:S01]  /*86b0*/  IMAD.IADD R15, R15, 0x1, R197 ;  /* 0x000000010f0f7824 */ /* 0x001fe200078e02c5 */
[C---:B------:R-:W-:Y:S02]  /*86c0*/  ISETP.LT.OR P6, PT, R21.reuse, 0x9, P6 ;  /* 0x000000091500780c */ /* 0x040fe400037c1670 */
[C---:B------:R-:W-:Y:S02]  /*86d0*/  ISETP.LT.OR P3, PT, R21.reuse, 0xa, P3 ;  /* 0x0000000a1500780c */ /* 0x040fe40001f61670 */
[----:B------:R-:W-:Y:S02]  /*86e0*/  ISETP.LT.OR P5, PT, R21, 0x21, P5 ;  /* 0x000000211500780c */ /* 0x000fe40002fa1670 */
[----:B------:R-:W-:Y:S02]  /*86f0*/  FSEL R153, R153, -INF , !P4 ;  /* 0xff80000099997808 */ /* 0x000fe40006000000 */
[----:B------:R-:W-:-:S02]  /*8700*/  FSEL R156, R156, -INF , !P6 ;  /* 0xff8000009c9c7808 */ /* 0x000fc40007000000 */
[----:B------:R-:W-:Y:S02]  /*8710*/  FSEL R157, R157, -INF , !P3 ;  /* 0xff8000009d9d7808 */ /* 0x000fe40005800000 */
[C---:B------:R-:W-:Y:S02]  /*8720*/  ISETP.GT.AND P4, PT, R20.reuse, 0x11, P2 ;  /* 0x000000111400780c */ /* 0x040fe40001784270 */
[C---:B------:R-:W-:Y:S02]  /*8730*/  ISETP.GT.AND P6, PT, R20.reuse, 0x18, P2 ;  /* 0x000000181400780c */ /* 0x040fe400017c4270 */
[----:B------:R-:W-:Y:S02]  /*8740*/  ISETP.GT.AND P3, PT, R20, 0x19, P2 ;  /* 0x000000191400780c */ /* 0x000fe40001764270 */
[----:B------:R-:W-:Y:S02]  /*8750*/  FSEL R168, R168, -INF , !P5 ;  /* 0xff800000a8a87808 */ /* 0x000fe40006800000 */
[----:B------:R-:W-:-:S02]  /*8760*/  ISETP.GT.AND P5, PT, R20, 0x30, P2 ;  /* 0x000000301400780c */ /* 0x000fc400017a4270 */
[C---:B------:R-:W-:Y:S02]  /*8770*/  ISETP.LT.OR P4, PT, R21.reuse, 0x12, P4 ;  /* 0x000000121500780c */ /* 0x040fe40002781670 */
        /* <DEDUP_REMOVED lines=10> */
[----:B------:R-:W-:-:S02]  /*8820*/  PLOP3.LUT P5, PT, PT, PT, UP1, 0x40, 0x0 ;  /* 0x000000000000781c */ /* 0x000fc40003fae818 */
[C---:B------:R-:W-:Y:S02]  /*8830*/  ISETP.LT.OR P4, PT, R21.reuse, 0x22, P4 ;  /* 0x000000221500780c */ /* 0x040fe40002781670 */
[C---:B------:R-:W-:Y:S02]  /*8840*/  ISETP.LT.OR P6, PT, R21.reuse, 0x29, P6 ;  /* 0x000000291500780c */ /* 0x040fe400037c1670 */
[----:B------:R-:W-:Y:S02]  /*8850*/  ISETP.LT.OR P3, PT, R21, 0x2a, P3 ;  /* 0x0000002a1500780c */ /* 0x000fe40001f61670 */
[----:B------:R-:W-:Y:S02]  /*8860*/  FSEL R169, R169, -INF , !P4 ;  /* 0xff800000a9a97808 */ /* 0x000fe40006000000 */
[----:B------:R-:W-:Y:S02]  /*8870*/  FSEL R172, R172, -INF , !P6 ;  /* 0xff800000acac7808 */ /* 0x000fe40007000000 */
[----:B------:R-:W-:-:S02]  /*8880*/  FSEL R173, R173, -INF , !P3 ;  /* 0xff800000adad7808 */ /* 0x000fc40005800000 */
[C---:B------:R-:W-:Y:S02]  /*8890*/  ISETP.GT.AND P4, PT, R20.reuse, 0x31, P2 ;  /* 0x000000311400780c */ /* 0x040fe40001784270 */
[C---:B------:R-:W-:Y:S02]  /*88a0*/  ISETP.GT.AND P6, PT, R20.reuse, 0x38, P2 ;  /* 0x000000381400780c */ /* 0x040fe400017c4270 */
[----:B------:R-:W-:Y:S01]  /*88b0*/  ISETP.GT.AND P3, PT, R20, 0x39, P2 ;  /* 0x000000391400780c */ /* 0x000fe20001764270 */
[----:B------:R-:W-:Y:S01]  /*88c0*/  IMAD.IADD R20, R14, 0x1, R197 ;  /* 0x000000010e147824 */ /* 0x000fe200078e02c5 */
[C---:B------:R-:W-:Y:S02]  /*88d0*/  ISETP.LT.OR P4, PT, R21.reuse, 0x32, P4 ;  /* 0x000000321500780c */ /* 0x040fe40002781670 */
[C---:B------:R-:W-:Y:S02]  /*88e0*/  ISETP.LT.OR P6, PT, R21.reuse, 0x39, P6 ;  /* 0x000000391500780c */ /* 0x040fe400037c1670 */
[----:B------:R-:W-:-:S02]  /*88f0*/  ISETP.LT.OR P3, PT, R21, 0x3a, P3 ;  /* 0x0000003a1500780c */ /* 0x000fc40001f61670 */
[----:B------:R-:W-:Y:S02]  /*8900*/  FSEL R177, R177, -INF , !P4 ;  /* 0xff800000b1b17808 */ /* 0x000fe40006000000 */
[----:B------:R-:W-:Y:S02]  /*8910*/  FSEL R180, R180, -INF , !P6 ;  /* 0xff800000b4b47808 */ /* 0x000fe40007000000 */
[----:B------:R-:W-:Y:S01]  /*8920*/  FSEL R181, R181, -INF , !P3 ;  /* 0xff800000b5b57808 */ /* 0x000fe20005800000 */
        /* <DEDUP_REMOVED lines=14> */
.L_x_2055:
[----:B------:R-:W-:-:S05]  /*8a10*/  IMAD.U32 R197, RZ, RZ, UR5 ;  /* 0x00000005ffc57e24 */ /* 0x000fca000f8e00ff */
[----:B------:R-:W-:-:S13]  /*8a20*/  ISETP.NE.AND P3, PT, R197, 0x1, PT ;  /* 0x00000001c500780c */ /* 0x000fda0003f65270 */
[----:B------:R-:W0:Y:S02]  /*8a30*/  @P3 LDC.64 R10, c[0x0][0xae0] ;  /* 0x0002b800ff0a3b82 */ /* 0x000e240000000a00 */
[----:B0-----:R-:W-:-:S05]  /*8a40*/  @P3 IMAD.HI.U32 R10, R14, R10, RZ ;  /* 0x0000000a0e0a3227 */ /* 0x001fca00078e00ff */
[----:B------:R-:W-:-:S07]  /*8a50*/  @P3 SHF.R.U32.HI R14, RZ, R11, R10 ;  /* 0x0000000bff0e3219 */ /* 0x000fce000001160a */
.L_x_2056:
[----:B------:R-:W-:Y:S05]  /*8a60*/  BSYNC B0 ;  /* 0x0000000000007941 */ /* 0x000fea0003800000 */
.L_x_2054:
[----:B------:R-:W-:-:S04]  /*8a70*/  IMAD R13, R14, R197, -R13 ;  /* 0x000000c50e0d7224 */ /* 0x000fc800078e0a0d */
[----:B------:R-:W-:-:S05]  /*8a80*/  IMAD.IADD R13, R13, 0x1, -R16 ;  /* 0x000000010d0d7824 */ /* 0x000fca00078e0a10 */
[----:B------:R-:W-:Y:S02]  /*8a90*/  VIADDMNMX R20, R13, R197, R20, PT ;  /* 0x000000c50d147246 */ /* 0x000fe40003800114 */
[----:B------:R-:W-:-:S07]  /*8aa0*/  VIMNMX R15, R15, R13, !PT ;  /* 0x0000000d0f0f7248 */ /* 0x000fce0007fe0100 */
.L_x_2053:
[----:B------:R-:W-:Y:S01]  /*8ab0*/  FMNMX.FTZ R10, R152, R5, !PT ;  /* 0x00000005980a7209 */ /* 0x000fe20007810000 */
[----:B------:R-:W-:Y:S01]  /*8ac0*/  ULDC UR19, c[0x0][0xa80] ;  /* 0x0002a00000137ab9 */ /* 0x000fe20000000800 */
[----:B------:R-:W-:Y:S01]  /*8ad0*/  ISETP.GT.AND P4, PT, R15, RZ, P2 ;  /* 0x000000ff0f00720c */ /* 0x000fe20001784270 */
[----:B------:R-:W-:Y:S01]  /*8ae0*/  ULEA UR10, UR7, UR39, 0xc ;  /* 0x00000027070a7291 */ /* 0x000fe2000f8e603f */
[----:B------:R-:W-:Y:S01]  /*8af0*/  FMNMX.FTZ R11, R153, R10, !PT ;  /* 0x0000000a990b7209 */ /* 0x000fe20007810000 */
[----:B------:R-:W-:Y:S01]  /*8b00*/  UMOV UR11, 0x40000040 ;  /* 0x40000040000b7882 */ /* 0x000fe20000000000 */
[----:B------:R-:W-:Y:S01]  /*8b10*/  ISETP.GT.AND P3, PT, R15, 0x1, P2 ;  /* 0x000000010f00780c */ /* 0x000fe20001764270 */
[----:B------:R-:W-:Y:S01]  /*8b20*/  UIADD3 UR14, UR10, 0x80, URZ ;  /* 0x000000800a0e7890 */ /* 0x000fe2000fffe03f */
[----:B------:R-:W-:Y:S01]  /*8b30*/  FMNMX.FTZ R10, R156, R11, !PT ;  /* 0x0000000b9c0a7209 */ /* 0x000fe20007810000 */
[----:B------:R-:W-:Y:S01]  /*8b40*/  UMOV UR15, 0x40000040 ;  /* 0x40000040000f7882 */ /* 0x000fe20000000000 */
[----:B------:R-:W-:Y:S01]  /*8b50*/  ISETP.LT.OR P4, PT, R20, 0x1, P4 ;  /* 0x000000011400780c */ /* 0x000fe20002781670 */
[----:B------:R-:W-:Y:S01]  /*8b60*/  @!P1 VIADD R12, R12, 0x38860 ;  /* 0x000388600c0c9836 */ /* 0x000fe20000000000 */
        /* <DEDUP_REMOVED lines=9> */
[----:B------:R-:W-:Y:S02]  /*8c00*/  ISETP.LT.OR P5, PT, R20, 0x9, P5 ;  /* 0x000000091400780c */ /* 0x000fe40002fa1670 */
[----:B------:R-:W-:Y:S02]  /*8c10*/  FMNMX.FTZ R10, R168, R11, !PT ;  /* 0x0000000ba80a7209 */ /* 0x000fe40007810000 */
[----:B------:R-:W-:Y:S02]  /*8c20*/  FSEL R155, R155, -INF , !P3 ;  /* 0xff8000009b9b7808 */ /* 0x000fe40005800000 */
[----:B------:R-:W-:-:S02]  /*8c30*/  FMNMX.FTZ R11, R169, R10, !PT ;  /* 0x0000000aa90b7209 */ /* 0x000fc40007810000 */
[----:B------:R-:W-:Y:S02]  /*8c40*/  FMNMX.FTZ R14, R154, R7, !PT ;  /* 0x000000079a0e7209 */ /* 0x000fe40007810000 */
[----:B------:R-:W-:Y:S02]  /*8c50*/  FMNMX.FTZ R10, R172, R11, !PT ;  /* 0x0000000bac0a7209 */ /* 0x000fe40007810000 */
[----:B------:R-:W-:Y:S02]  /*8c60*/  ISETP.GT.AND P3, PT, R15, 0x10, P2 ;  /* 0x000000100f00780c */ /* 0x000fe40001764270 */
[----:B------:R-:W-:Y:S02]  /*8c70*/  FMNMX.FTZ R11, R173, R10, !PT ;  /* 0x0000000aad0b7209 */ /* 0x000fe40007810000 */
[----:B------:R-:W-:Y:S02]  /*8c80*/  ISETP.LT.OR P6, PT, R20, 0xa, P6 ;  /* 0x0000000a1400780c */ /* 0x000fe400037c1670 */
[----:B------:R-:W-:-:S02]  /*8c90*/  FMNMX.FTZ R10, R176, R11, !PT ;  /* 0x0000000bb00a7209 */ /* 0x000fc40007810000 */
[----:B------:R-:W-:Y:S02]  /*8ca0*/  FSEL R158, R158, -INF , !P5 ;  /* 0xff8000009e9e7808 */ /* 0x000fe40006800000 */
[----:B------:R-:W-:Y:S02]  /*8cb0*/  FMNMX.FTZ R11, R177, R10, !PT ;  /* 0x0000000ab10b7209 */ /* 0x000fe40007810000 */
[----:B------:R-:W-:Y:S02]  /*8cc0*/  ISETP.GT.AND P5, PT, R15, 0x11, P2 ;  /* 0x000000110f00780c */ /* 0x000fe400017a4270 */
[----:B------:R-:W-:Y:S02]  /*8cd0*/  FMNMX.FTZ R10, R180, R11, !PT ;  /* 0x0000000bb40a7209 */ /* 0x000fe40007810000 */
[----:B------:R-:W-:Y:S02]  /*8ce0*/  FSEL R159, R159, -INF , !P6 ;  /* 0xff8000009f9f7808 */ /* 0x000fe40007000000 */
[----:B------:R-:W-:-:S02]  /*8cf0*/  FMNMX.FTZ R11, R181, R10, !PT ;  /* 0x0000000ab50b7209 */ /* 0x000fc40007810000 */
[C---:B------:R-:W-:Y:S02]  /*8d00*/  ISETP.LT.OR P3, PT, R20.reuse, 0x11, P3 ;  /* 0x000000111400780c */ /* 0x040fe40001f61670 */
[C---:B------:R-:W-:Y:S01]  /*8d10*/  ISETP.GT.AND P6, PT, R15.reuse, 0x18, P2 ;  /* 0x000000180f00780c */ /* 0x040fe200017c4270 */
[----:B------:R-:W0:Y:S01]  /*8d20*/  SHFL.BFLY PT, R10, R11, 0x2, 0x1f ;  /* 0x0c401f000b0a7f89 */ /* 0x000e2200000e0000 */
[----:B------:R-:W-:Y:S02]  /*8d30*/  ISETP.LT.OR P5, PT, R20, 0x12, P5 ;  /* 0x000000121400780c */ /* 0x000fe40002fa1670 */
[----:B------:R-:W-:Y:S02]  /*8d40*/  FSEL R162, R162, -INF , !P3 ;  /* 0xff800000a2a27808 */ /* 0x000fe40005800000 */
[----:B------:R-:W-:Y:S02]  /*8d50*/  ISETP.GT.AND P4, PT, R15, 0x19, P2 ;  /* 0x000000190f00780c */ /* 0x000fe40001784270 */
[----:B------:R-:W-:-:S02]  /*8d60*/  ISETP.LT.OR P6, PT, R20, 0x19, P6 ;  /* 0x000000191400780c */ /* 0x000fc400037c1670 */
[----:B------:R-:W-:Y:S02]  /*8d70*/  FSEL R163, R163, -INF , !P5 ;  /* 0xff800000a3a37808 */ /* 0x000fe40006800000 */
[C---:B------:R-:W-:Y:S02]  /*8d80*/  ISETP.GT.AND P3, PT, R15.reuse, 0x20, P2 ;  /* 0x000000200f00780c */ /* 0x040fe40001764270 */
[----:B------:R-:W-:Y:S02]  /*8d90*/  FSEL R166, R166, -INF , !P6 ;  /* 0xff800000a6a67808 */ /* 0x000fe40007000000 */
[C---:B------:R-:W-:Y:S02]  /*8da0*/  ISETP.LT.OR P4, PT, R20.reuse, 0x1a, P4 ;  /* 0x0000001a1400780c */ /* 0x040fe40002781670 */
[----:B------:R-:W-:Y:S02]  /*8db0*/  ISETP.LT.OR P3, PT, R20, 0x21, P3 ;  /* 0x000000211400780c */ /* 0x000fe40001f61670 */
[----:B------:R-:W-:-:S02]  /*8dc0*/  ISETP.GT.AND P5, PT, R15, 0x21, P2 ;  /* 0x000000210f00780c */ /* 0x000fc400017a4270 */
[----:B------:R-:W-:Y:S02]  /*8dd0*/  FSEL R167, R167, -INF , !P4 ;  /* 0xff800000a7a77808 */ /* 0x000fe40006000000 */
[----:B------:R-:W-:Y:S02]  /*8de0*/  FSEL R21, R170, -INF , !P3 ;  /* 0xff800000aa157808 */ /* 0x000fe40005800000 */
[----:B0-----:R-:W-:Y:S02]  /*8df0*/  FMNMX.FTZ R13, R11, R10, !PT ;  /* 0x0000000a0b0d7209 */ /* 0x001fe40007810000 */
[----:B------:R-:W-:Y:S02]  /*8e00*/  FMNMX.FTZ R11, R155, R14, !PT ;  /* 0x0000000e9b0b7209 */ /* 0x000fe40007810000 */
[----:B------:R-:W-:Y:S01]  /*8e10*/  ISETP.GT.AND P6, PT, R15, 0x28, P2 ;  /* 0x000000280f00780c */ /* 0x000fe200017c4270 */
[----:B------:R-:W0:Y:S01]  /*8e20*/  SHFL.BFLY PT, R10, R13, 0x1, 0x1f ;  /* 0x0c201f000d0a7f89 */ /* 0x000e2200000e0000 */
[----:B------:R-:W-:-:S02]  /*8e30*/  FMNMX.FTZ R14, R158, R11, !PT ;  /* 0x0000000b9e0e7209 */ /* 0x000fc40007810000 */
[----:B------:R-:W-:Y:S02]  /*8e40*/  ISETP.LT.OR P5, PT, R20, 0x22, P5 ;  /* 0x000000221400780c */ /* 0x000fe40002fa1670 */
[----:B------:R-:W-:Y:S02]  /*8e50*/  FMNMX.FTZ R11, R159, R14, !PT ;  /* 0x0000000e9f0b7209 */ /* 0x000fe40007810000 */
[----:B------:R-:W-:Y:S02]  /*8e60*/  ISETP.GT.AND P3, PT, R15, 0x29, P2 ;  /* 0x000000290f00780c */ /* 0x000fe40001764270 */
[----:B------:R-:W-:Y:S02]  /*8e70*/  FMNMX.FTZ R14, R162, R11, !PT ;  /* 0x0000000ba20e7209 */ /* 0x000fe40007810000 */
[----:B------:R-:W-:Y:S02]  /*8e80*/  FSEL R197, R171, -INF , !P5 ;  /* 0xff800000abc57808 */ /* 0x000fe40006800000 */
[----:B------:R-:W-:-:S02]  /*8e90*/  FMNMX.FTZ R11, R163, R14, !PT ;  /* 0x0000000ea30b7209 */ /* 0x000fc40007810000 */
[----:B------:R-:W-:Y:S02]  /*8ea0*/  ISETP.LT.OR P6, PT, R20, 0x29, P6 ;  /* 0x000000291400780c */ /* 0x000fe400037c1670 */
[----:B------:R-:W-:Y:S02]  /*8eb0*/  FMNMX.FTZ R14, R166, R11, !PT ;  /* 0x0000000ba60e7209 */ /* 0x000fe40007810000 */
[----:B------:R-:W-:Y:S02]  /*8ec0*/  ISETP.GT.AND P5, PT, R15, 0x30, P2 ;  /* 0x000000300f00780c */ /* 0x000fe400017a4270 */
[----:B------:R-:W-:Y:S02]  /*8ed0*/  FMNMX.FTZ R170, R167, R14, !PT ;  /* 0x0000000ea7aa7209 */ /* 0x000fe40007810000 */
[----:B------:R-:W-:Y:S02]  /*8ee0*/  ISETP.LT.OR P3, PT, R20, 0x2a, P3 ;  /* 0x0000002a1400780c */ /* 0x000fe40001f61670 */
[----:B0-----:R-:W-:-:S02]  /*8ef0*/  FMNMX.FTZ R10, R13, R10, !PT ;  /* 0x0000000a0d0a7209 */ /* 0x001fc40007810000 */
[----:B------:R-:W-:Y:S02]  /*8f00*/  FMNMX.FTZ R170, R21, R170, !PT ;  /* 0x000000aa15aa7209 */ /* 0x000fe40007810000 */
[C---:B------:R-:W-:Y:S01]  /*8f10*/  FSETP.NEU.FTZ.AND P4, PT, R10.reuse, -INF , PT ;  /* 0xff8000000a00780b */ /* 0x040fe20003f9d000 */
[----:B------:R-:W-:Y:S01]  /*8f20*/  FMUL.FTZ R198, R10, UR19 ;  /* 0x000000130ac67c20 */ /* 0x000fe20008410000 */
[----:B------:R-:W-:Y:S02]  /*8f30*/  FMNMX.FTZ R13, R197, R170, !PT ;  /* 0x000000aac50d7209 */ /* 0x000fe40007810000 */
[----:B------:R-:W-:Y:S02]  /*8f40*/  FSEL R199, R175, -INF , !P3 ;  /* 0xff800000afc77808 */ /* 0x000fe40005800000 */
[----:B------:R-:W-:Y:S02]  /*8f50*/  FSEL R198, R198, RZ, P4 ;  /* 0x000000ffc6c67208 */ /* 0x000fe40002000000 */
[----:B------:R-:W-:-:S02]  /*8f60*/  ISETP.LT.OR P5, PT, R20, 0x31, P5 ;  /* 0x000000311400780c */ /* 0x000fc40002fa1670 */
[----:B------:R-:W-:Y:S01]  /*8f70*/  ISETP.GT.AND P3, PT, R15, 0x38, P2 ;  /* 0x000000380f00780c */ /* 0x000fe20001764270 */
[--C-:B------:R-:W-:Y:S01]  /*8f80*/  FFMA.FTZ R171, R152, UR19, -R198.reuse ;  /* 0x0000001398ab7c23 */ /* 0x100fe200080108c6 */
[----:B------:R-:W-:Y:S01]  /*8f90*/  FSEL R152, R174, -INF , !P6 ;  /* 0xff800000ae987808 */ /* 0x000fe20007000000 */
[--C-:B------:R-:W-:Y:S01]  /*8fa0*/  FFMA.FTZ R11, R153, UR19, -R198.reuse ;  /* 0x00000013990b7c23 */ /* 0x100fe200080108c6 */
[----:B------:R-:W-:Y:S01]  /*8fb0*/  ISETP.GT.AND P6, PT, R15, 0x31, P2 ;  /* 0x000000310f00780c */ /* 0x000fe200017c4270 */
[----:B------:R0:W-:Y:S01]  /*8fc0*/  MUFU.EX2 R14, R171 ;  /* 0x000000ab000e7308 */ /* 0x0001e20000000800 */
[----:B------:R-:W-:Y:S01]  /*8fd0*/  FMNMX.FTZ R170, R152, R13, !PT ;  /* 0x0000000d98aa7209 */ /* 0x000fe20007810000 */
[--C-:B------:R-:W-:Y:S01]  /*8fe0*/  FFMA.FTZ R13, R156, UR19, -R198.reuse ;  /* 0x000000139c0d7c23 */ /* 0x100fe200080108c6 */
[----:B------:R-:W-:Y:S01]  /*8ff0*/  ISETP.LT.OR P6, PT, R20, 0x32, P6 ;  /* 0x000000321400780c */ /* 0x000fe200037c1670 */
[--C-:B------:R-:W-:Y:S01]  /*9000*/  FFMA.FTZ R175, R176, UR19, -R198.reuse ;  /* 0x00000013b0af7c23 */ /* 0x100fe200080108c6 */
[----:B------:R-:W-:Y:S01]  /*9010*/  FSEL R153, R178, -INF , !P5 ;  /* 0xff800000b2997808 */ /* 0x000fe20006800000 */
[--C-:B------:R-:W-:Y:S01]  /*9020*/  FFMA.FTZ R176, R177, UR19, -R198.reuse ;  /* 0x00000013b1b07c23 */ /* 0x100fe200080108c6 */
[----:B------:R-:W-:Y:S01]  /*9030*/  FMNMX.FTZ R170, R199, R170, !PT ;  /* 0x000000aac7aa7209 */ /* 0x000fe20007810000 */
[--C-:B------:R-:W-:Y:S01]  /*9040*/  FFMA.FTZ R177, R180, UR19, -R198.reuse ;  /* 0x00000013b4b17c23 */ /* 0x100fe200080108c6 */
[----:B------:R-:W-:Y:S01]  /*9050*/  ISETP.GT.AND P2, PT, R15, 0x39, P2 ;  /* 0x000000390f00780c */ /* 0x000fe20001744270 */
[--C-:B0-----:R-:W-:Y:S01]  /*9060*/  FFMA.FTZ R171, R164, UR19, -R198.reuse ;  /* 0x00000013a4ab7c23 */ /* 0x101fe200080108c6 */
[----:B------:R-:W-:Y:S01]  /*9070*/  ISETP.LT.OR P3, PT, R20, 0x39, P3 ;  /* 0x000000391400780c */ /* 0x000fe20001f61670 */
[--C-:B------:R-:W-:Y:S01]  /*9080*/  FFMA.FTZ R174, R165, UR19, -R198.reuse ;  /* 0x00000013a5ae7c23 */ /* 0x100fe200080108c6 */
[----:B------:R-:W-:Y:S01]  /*9090*/  FSEL R156, R179, -INF , !P6 ;  /* 0xff800000b39c7808 */ /* 0x000fe20007000000 */
[--C-:B------:R-:W-:Y:S01]  /*90a0*/  FFMA.FTZ R168, R168, UR19, -R198.reuse ;  /* 0x00000013a8a87c23 */ /* 0x100fe200080108c6 */
        /* <DEDUP_REMOVED lines=12> */
[----:B------:R-:W-:Y:S01]  /*9170*/  FSEL R164, R10, RZ, P4 ;  /* 0x000000ff0aa47208 */ /* 0x000fe20002000000 */
[----:B------:R-:W-:Y:S01]  /*9180*/  MUFU.EX2 R11, R11 ;  /* 0x0000000b000b7308 */ /* 0x000fe20000000800 */
[----:B------:R-:W-:Y:S01]  /*9190*/  FMNMX.FTZ R157, R183, R170, !PT ;  /* 0x000000aab79d7209 */ /* 0x000fe20007810000 */
[----:B------:R-:W-:Y:S01]  /*91a0*/  FFMA.FTZ R170, R161, UR19, -R198 ;  /* 0x00000013a1aa7c23 */ /* 0x000fe200080108c6 */
[----:B------:R-:W-:Y:S01]  /*91b0*/  @!P1 PRMT R12, RZ, 0x654, R12 ;  /* 0x00000654ff0c9816 */ /* 0x000fe2000000000c */
[----:B------:R-:W-:-:S02]  /*91c0*/  FADD.FTZ R164, -R164, R5 ;  /* 0x00000005a4a47221 */ /* 0x000fc40000010100 */
[----:B------:R-:W0:Y:S02]  /*91d0*/  SHFL.BFLY PT, R160, R157, 0x2, 0x1f ;  /* 0x0c401f009da07f89 */ /* 0x000e2400000e0000 */
[----:B------:R-:W-:Y:S01]  /*91e0*/  FMUL.FTZ R5, R164, UR19 ;  /* 0x00000013a4057c20 */ /* 0x000fe20008410000 */
[----:B------:R-:W-:Y:S01]  /*91f0*/  IMAD.U32 R164, RZ, RZ, UR36 ;  /* 0x00000024ffa47e24 */ /* 0x000fe2000f8e00ff */
[----:B------:R-:W-:Y:S01]  /*9200*/  MUFU.EX2 R13, R13 ;  /* 0x0000000d000d7308 */ /* 0x000fe20000000800 */
[----:B------:R-:W-:-:S07]  /*9210*/  UMOV UR36, UR7 ;  /* 0x0000000700247c82 */ /* 0x000fce0008000000 */
[----:B------:R-:W1:Y:S08]  /*9220*/  MUFU.EX2 R5, R5 ;  /* 0x0000000500057308 */ /* 0x000e700000000800 */
[----:B------:R-:W2:Y:S01]  /*9230*/  MUFU.EX2 R20, R20 ;  /* 0x0000001400147308 */ /* 0x000ea20000000800 */
[----:B0-----:R-:W-:-:S07]  /*9240*/  FMNMX.FTZ R160, R157, R160, !PT ;  /* 0x000000a09da07209 */ /* 0x001fce0007810000 */
[----:B------:R-:W-:Y:S01]  /*9250*/  MUFU.EX2 R15, R15 ;  /* 0x0000000f000f7308 */ /* 0x000fe20000000800 */
[----:B------:R-:W0:Y:S01]  /*9260*/  SHFL.BFLY PT, R157, R160, 0x1, 0x1f ;  /* 0x0c201f00a09d7f89 */ /* 0x000e2200000e0000 */
[-C--:B-1----:R-:W-:Y:S01]  /*9270*/  FMUL.FTZ R24, R24, R5.reuse ;  /* 0x0000000518187220 */ /* 0x082fe20000410000 */
        /* <DEDUP_REMOVED lines=22> */
[----:B0-----:R-:W-:Y:S01]  /*93e0*/  FMNMX.FTZ R178, R160, R157, !PT ;  /* 0x0000009da0b27209 */ /* 0x001fe20007810000 */
[----:B------:R-:W-:-:S02]  /*93f0*/  IMAD.MOV R157, RZ, RZ, -R19 ;  /* 0x000000ffff9d7224 */ /* 0x000fc400078e0a13 */
[-C--:B------:R-:W-:Y:S01]  /*9400*/  FMUL.FTZ R64, R64, R5.reuse ;  /* 0x0000000540407220 */ /* 0x080fe20000410000 */
[----:B------:R-:W-:Y:S01]  /*9410*/  FMUL.FTZ R65, R65, R5 ;  /* 0x0000000541417220 */ /* 0x000fe20000410000 */
[C---:B------:R-:W-:Y:S01]  /*9420*/  FSETP.NEU.FTZ.AND P3, PT, R178.reuse, -INF , PT ;  /* 0xff800000b200780b */ /* 0x040fe20003f7d000 */
[----:B------:R-:W-:Y:S01]  /*9430*/  FMUL.FTZ R160, R178, UR19 ;  /* 0x00000013b2a07c20 */ /* 0x000fe20008410000 */
[----:B------:R-:W-:Y:S01]  /*9440*/  ISETP.NE.AND P2, PT, R16, R157, PT ;  /* 0x0000009d1000720c */ /* 0x000fe20003f45270 */
[----:B------:R-:W-:Y:S01]  /*9450*/  MUFU.EX2 R168, R168 ;  /* 0x000000a800a87308 */ /* 0x000fe20000000800 */
[-C--:B------:R-:W-:Y:S01]  /*9460*/  FMUL.FTZ R68, R68, R5.reuse ;  /* 0x0000000544447220 */ /* 0x080fe20000410000 */
[-C--:B------:R-:W-:Y:S01]  /*9470*/  FMUL.FTZ R69, R69, R5.reuse ;  /* 0x0000000545457220 */ /* 0x080fe20000410000 */
[----:B------:R-:W-:Y:S01]  /*9480*/  FSEL R160, R160, RZ, P3 ;  /* 0x000000ffa0a07208 */ /* 0x000fe20001800000 */
[-C--:B------:R-:W-:Y:S01]  /*9490*/  FMUL.FTZ R72, R72, R5.reuse ;  /* 0x0000000548487220 */ /* 0x080fe20000410000 */
[-C--:B------:R-:W-:Y:S01]  /*94a0*/  FMUL.FTZ R73, R73, R5.reuse ;  /* 0x0000000549497220 */ /* 0x080fe20000410000 */
[-C--:B------:R-:W-:Y:S01]  /*94b0*/  FMUL.FTZ R76, R76, R5.reuse ;  /* 0x000000054c4c7220 */ /* 0x080fe20000410000 */
[----:B------:R-:W-:Y:S01]  /*94c0*/  FMUL.FTZ R77, R77, R5 ;  /* 0x000000054d4d7220 */ /* 0x000fe20000410000 */
[--C-:B------:R-:W-:Y:S01]  /*94d0*/  FFMA.FTZ R179, R154, UR19, -R160.reuse ;  /* 0x000000139ab37c23 */ /* 0x100fe200080108a0 */
[----:B------:R-:W-:Y:S01]  /*94e0*/  FSEL R154, R178, RZ, P3 ;  /* 0x000000ffb29a7208 */ /* 0x000fe20001800000 */
[--C-:B------:R-:W-:Y:S01]  /*94f0*/  FFMA.FTZ R182, R155, UR19, -R160.reuse ;  /* 0x000000139bb67c23 */ /* 0x100fe200080108a0 */
[----:B------:R-:W-:Y:S01]  /*9500*/  FFMA.FTZ R202, R159, UR19, -R160 ;  /* 0x000000139fca7c23 */ /* 0x000fe200080108a0 */
[----:B------:R-:W-:-:S02]  /*9510*/  @!P2 IMAD R155, R164, 0x40, R17 ;  /* 0x00000040a49ba824 */ /* 0x000fc400078e0211 */
[--C-:B------:R-:W-:Y:S01]  /*9520*/  FFMA.FTZ R181, R166, UR19, -R160.reuse ;  /* 0x00000013a6b57c23 */ /* 0x100fe200080108a0 */
[----:B------:R-:W-:Y:S01]  /*9530*/  FADD.FTZ R154, -R154, R7 ;  /* 0x000000079a9a7221 */ /* 0x000fe20000010100 */
[--C-:B------:R-:W-:Y:S01]  /*9540*/  FFMA.FTZ R204, R167, UR19, -R160.reuse ;  /* 0x00000013a7cc7c23 */ /* 0x100fe200080108a0 */
[--C-:B------:R-:W-:Y:S01]  /*9550*/  FFMA.FTZ R206, R197, UR19, -R160.reuse ;  /* 0x00000013c5ce7c23 */ /* 0x100fe200080108a0 */
[----:B------:R-:W-:Y:S01]  /*9560*/  @!P2 LEA R155, R155, UR37, 0x2 ;  /* 0x000000259b9bac11 */ /* 0x000fe2000f8e10ff */
[----:B------:R-:W-:Y:S01]  /*9570*/  FMUL.FTZ R154, R154, UR19 ;  /* 0x000000139a9a7c20 */ /* 0x000fe20008410000 */
[--C-:B------:R-:W-:Y:S01]  /*9580*/  FFMA.FTZ R158, R158, UR19, -R160.reuse ;  /* 0x000000139e9e7c23 */ /* 0x100fe200080108a0 */
[--C-:B------:R-:W-:Y:S01]  /*9590*/  FFMA.FTZ R197, R152, UR19, -R160.reuse ;  /* 0x0000001398c57c23 */ /* 0x100fe200080108a0 */
[--C-:B------:R-:W-:Y:S01]  /*95a0*/  FFMA.FTZ R208, R199, UR19, -R160.reuse ;  /* 0x00000013c7d07c23 */ /* 0x100fe200080108a0 */
[----:B------:R2:W0:Y:S01]  /*95b0*/  MUFU.EX2 R198, R154 ;  /* 0x0000009a00c67308 */ /* 0x0004220000000800 */
[--C-:B------:R-:W-:Y:S01]  /*95c0*/  FFMA.FTZ R162, R162, UR19, -R160.reuse ;  /* 0x00000013a2a27c23 */ /* 0x100fe200080108a0 */
[--C-:B------:R-:W-:Y:S01]  /*95d0*/  FFMA.FTZ R163, R163, UR19, -R160.reuse ;  /* 0x00000013a3a37c23 */ /* 0x100fe200080108a0 */
[--C-:B------:R-:W-:Y:S01]  /*95e0*/  FFMA.FTZ R199, R153, UR19, -R160.reuse ;  /* 0x0000001399c77c23 */ /* 0x100fe200080108a0 */
[--C-:B------:R-:W-:Y:S01]  /*95f0*/  FFMA.FTZ R210, R156, UR19, -R160.reuse ;  /* 0x000000139cd27c23 */ /* 0x100fe200080108a0 */
[--C-:B------:R-:W-:Y:S01]  /*9600*/  FFMA.FTZ R201, R200, UR19, -R160.reuse ;  /* 0x00000013c8c97c23 */ /* 0x100fe200080108a0 */
[--C-:B------:R-:W-:Y:S01]  /*9610*/  FFMA.FTZ R212, R183, UR19, -R160.reuse ;  /* 0x00000013b7d47c23 */ /* 0x100fe200080108a0 */
[----:B------:R-:W-:Y:S01]  /*9620*/  @!P2 STS [R155+0x38400], R5 ;  /* 0x038400059b00a388 */ /* 0x000fe20000000800 */
[----:B------:R-:W-:Y:S01]  /*9630*/  FFMA.FTZ R157, R21, UR19, -R160 ;  /* 0x00000013159d7c23 */ /* 0x000fe200080108a0 */
[----:B------:R-:W-:Y:S01]  /*9640*/  MUFU.EX2 R179, R179 ;  /* 0x000000b300b37308 */ /* 0x000fe20000000800 */
[----:B------:R-:W-:Y:S01]  /*9650*/  F2FP.F16.F32.PACK_AB R152, R11, R14 ;  /* 0x0000000e0b98723e */ /* 0x000fe200000000ff */
[----:B------:R-:W-:Y:S01]  /*9660*/  FMUL.FTZ R80, R80, R5 ;  /* 0x0000000550507220 */ /* 0x000fe20000410000 */
[----:B--2---:R-:W-:Y:S01]  /*9670*/  F2FP.F16.F32.PACK_AB R154, R20, R13 ;  /* 0x0000000d149a723e */ /* 0x004fe200000000ff */
[----:B------:R-:W-:Y:S01]  /*9680*/  FMUL.FTZ R81, R81, R5 ;  /* 0x0000000551517220 */ /* 0x000fe20000410000 */
[----:B-1----:R-:W-:Y:S01]  /*9690*/  F2FP.F16.F32.PACK_AB R156, R170, R15 ;  /* 0x0000000faa9c723e */ /* 0x002fe200000000ff */
[-C--:B------:R-:W-:Y:S01]  /*96a0*/  FMUL.FTZ R84, R84, R5.reuse ;  /* 0x0000000554547220 */ /* 0x080fe20000410000 */
[-C--:B------:R-:W-:Y:S01]  /*96b0*/  FMUL.FTZ R85, R85, R5.reuse ;  /* 0x0000000555557220 */ /* 0x080fe20000410000 */
[----:B0-----:R0:W-:Y:S01]  /*96c0*/  @!P2 STS [R155+0x38420], R198 ;  /* 0x038420c69b00a388 */ /* 0x0011e20000000800 */
        /* <DEDUP_REMOVED lines=19> */
[----:B--2---:R-:W-:Y:S01]  /*9800*/  F2FP.F16.F32.PACK_AB R158, R174, R171 ;  /* 0x000000abae9e723e */ /* 0x004fe200000000ff */
        /* <DEDUP_REMOVED lines=13> */
[----:B0-----:R-:W-:Y:S01]  /*98e0*/  F2FP.F16.F32.PACK_AB R155, R202, R7 ;  /* 0x00000007ca9b723e */ /* 0x001fe200000000ff */
[----:B------:R-:W-:Y:S01]  /*98f0*/  BAR.SYNC.DEFER_BLOCKING 0xf, 0x100 ;  /* 0x03c4000000007b1d */ /* 0x000fe20000010000 */
[-C--:B------:R-:W-:Y:S01]  /*9900*/  FMUL.FTZ R140, R140, R5.reuse ;  /* 0x000000058c8c7220 */ /* 0x080fe20000410000 */
[-C--:B------:R-:W-:Y:S01]  /*9910*/  FMUL.FTZ R141, R141, R5.reuse ;  /* 0x000000058d8d7220 */ /* 0x080fe20000410000 */
[-C--:B------:R-:W-:Y:S01]  /*9920*/  FMUL.FTZ R144, R144, R5.reuse ;  /* 0x0000000590907220 */ /* 0x080fe20000410000 */
[-C--:B------:R-:W-:Y:S01]  /*9930*/  FMUL.FTZ R145, R145, R5.reuse ;  /* 0x0000000591917220 */ /* 0x080fe20000410000 */
[-C--:B------:R-:W-:Y:S01]  /*9940*/  FMUL.FTZ R148, R148, R5.reuse ;  /* 0x0000000594947220 */ /* 0x080fe20000410000 */
[----:B------:R-:W-:Y:S01]  /*9950*/  MUFU.EX2 R181, R181 ;  /* 0x000000b500b57308 */ /* 0x000fe20000000800 */
[----:B------:R-:W-:Y:S01]  /*9960*/  FMUL.FTZ R149, R149, R5 ;  /* 0x0000000595957220 */ /* 0x000fe20000410000 */
        /* <DEDUP_REMOVED lines=47> */
[----:B-1----:R-:W-:Y:S01]  /*9c60*/  F2FP.F16.F32.PACK_AB R157, R200, R21 ;  /* 0x00000015c89d723e */ /* 0x002fe200000000ff */
[----:B------:R-:W-:Y:S01]  /*9c70*/  FMUL.FTZ R103, R103, R198 ;  /* 0x000000c667677220 */ /* 0x000fe20000410000 */
[----:B0-----:R-:W-:Y:S01]  /*9c80*/  F2FP.F16.F32.PACK_AB R162, R173, R172 ;  /* 0x000000acada2723e */ /* 0x001fe200000000ff */
        /* <DEDUP_REMOVED lines=30> */
[----:B------:R0:W-:Y:S01]  /*9e70*/  STSM.16.M88.4 [R22+0x36400], R152 ;  /* 0x0364009816007844 */ /* 0x0001e20000000200 */
[----:B------:R-:W-:Y:S01]  /*9e80*/  FFMA.FTZ R14, R5, R3, R14 ;  /* 0x00000003050e7223 */ /* 0x000fe2000001000e */
[----:B------:R-:W-:Y:S01]  /*9e90*/  FFMA.FTZ R179, R198, R4, R179 ;  /* 0x00000004c6b37223 */ /* 0x000fe200000100b3 */
[----:B------:R-:W-:Y:S01]  /*9ea0*/  ISETP.GT.AND P2, PT, R6, UR32, PT ;  /* 0x0000002006007c0c */ /* 0x000fe2000bf44270 */
[----:B------:R0:W-:Y:S01]  /*9eb0*/  STSM.16.M88.4 [R23], R156 ;  /* 0x0000009c17007844 */ /* 0x0001e20000000200 */
[----:B------:R-:W-:Y:S01]  /*9ec0*/  FADD.FTZ R14, R11, R14 ;  /* 0x0000000e0b0e7221 */ /* 0x000fe20000010000 */
[----:B------:R-:W-:Y:S01]  /*9ed0*/  MUFU.EX2 R177, R177 ;  /* 0x000000b100b17308 */ /* 0x000fe20000000800 */
[----:B------:R-:W-:Y:S01]  /*9ee0*/  FADD.FTZ R182, R182, R179 ;  /* 0x000000b3b6b67221 */ /* 0x000fe20000010000 */
[----:B------:R0:W-:Y:S01]  /*9ef0*/  STSM.16.M88.4 [R185], R160 ;  /* 0x000000a0b9007844 */ /* 0x0001e20000000200 */
[----:B------:R-:W-:Y:S01]  /*9f00*/  FADD.FTZ R13, R13, R14 ;  /* 0x0000000e0d0d7221 */ /* 0x000fe20000010000 */
[----:B------:R-:W-:-:S02]  /*9f10*/  VIADD R6, R6, 0xffffffff ;  /* 0xffffffff06067836 */ /* 0x000fc40000000000 */
[----:B------:R-:W-:Y:S01]  /*9f20*/  FADD.FTZ R7, R7, R182 ;  /* 0x000000b607077221 */ /* 0x000fe20000010000 */
[----:B------:R-:W-:Y:S02]  /*9f30*/  IMAD.MOV.U32 R5, RZ, RZ, R10 ;  /* 0x000000ffff057224 */ /* 0x000fe400078e000a */
[----:B------:R-:W-:Y:S01]  /*9f40*/  FADD.FTZ R20, R20, R13 ;  /* 0x0000000d14147221 */ /* 0x000fe20000010000 */
[----:B------:R-:W2:Y:S01]  /*9f50*/  MUFU.EX2 R180, R180 ;  /* 0x000000b400b47308 */ /* 0x000ea20000000800 */
[----:B-1----:R-:W-:Y:S01]  /*9f60*/  F2FP.F16.F32.PACK_AB R164, R176, R175 ;  /* 0x000000afb0a4723e */ /* 0x002fe200000000ff */
[----:B------:R-:W-:Y:S01]  /*9f70*/  FADD.FTZ R202, R202, R7 ;  /* 0x00000007caca7221 */ /* 0x000fe20000010000 */
[----:B------:R-:W-:Y:S01]  /*9f80*/  FADD.FTZ R15, R15, R20 ;  /* 0x000000140f0f7221 */ /* 0x000fe20000010000 */
[----:B------:R-:W-:Y:S02]  /*9f90*/  IMAD.MOV.U32 R7, RZ, RZ, R178 ;  /* 0x000000ffff077224 */ /* 0x000fe400078e00b2 */
[----:B------:R-:W-:Y:S01]  /*9fa0*/  FADD.FTZ R21, R21, R202 ;  /* 0x000000ca15157221 */ /* 0x000fe20000010000 */
[----:B------:R-:W-:Y:S01]  /*9fb0*/  FADD.FTZ R170, R170, R15 ;  /* 0x0000000faaaa7221 */ /* 0x000fe20000010000 */
[----:B------:R-:W-:Y:S02]  /*9fc0*/  MUFU.EX2 R199, R199 ;  /* 0x000000c700c77308 */ /* 0x000fe40000000800 */
        /* <DEDUP_REMOVED lines=15> */
[----:B------:R-:W2:Y:S01]  /*a0c0*/  MUFU.EX2 R212, R212 ;  /* 0x000000d400d47308 */ /* 0x000ea20000000800 */
[----:B-1----:R-:W-:Y:S01]  /*a0d0*/  F2FP.F16.F32.PACK_AB R165, R210, R199 ;  /* 0x000000c7d2a5723e */ /* 0x002fe200000000ff */
[----:B------:R-:W-:Y:S01]  /*a0e0*/  FADD.FTZ R208, R208, R197 ;  /* 0x000000c5d0d07221 */ /* 0x000fe20000010000 */
[----:B------:R-:W-:-:S03]  /*a0f0*/  FADD.FTZ R175, R175, R172 ;  /* 0x000000acafaf7221 */ /* 0x000fc60000010000 */
[----:B------:R-:W-:Y:S01]  /*a100*/  FADD.FTZ R199, R199, R208 ;  /* 0x000000d0c7c77221 */ /* 0x000fe20000010000 */
[----:B------:R-:W-:-:S03]  /*a110*/  FADD.FTZ R176, R176, R175 ;  /* 0x000000afb0b07221 */ /* 0x000fc60000010000 */
[----:B------:R-:W-:Y:S01]  /*a120*/  FADD.FTZ R210, R210, R199 ;  /* 0x000000c7d2d27221 */ /* 0x000fe20000010000 */
[----:B------:R-:W-:-:S04]  /*a130*/  FADD.FTZ R3, R177, R176 ;  /* 0x000000b0b1037221 */ /* 0x000fc80000010000 */
[----:B------:R-:W-:Y:S01]  /*a140*/  FADD.FTZ R3, R180, R3 ;  /* 0x00000003b4037221 */ /* 0x000fe20000010000 */
[----:B--2---:R-:W-:Y:S01]  /*a150*/  F2FP.F16.F32.PACK_AB R167, R212, R201 ;  /* 0x000000c9d4a7723e */ /* 0x004fe200000000ff */
[----:B------:R-:W-:-:S04]  /*a160*/  FADD.FTZ R201, R201, R210 ;  /* 0x000000d2c9c97221 */ /* 0x000fc80000010000 */
        /* <DEDUP_REMOVED lines=31> */
[----:B------:R-:W-:Y:S01]  /*a360*/  IMAD.MOV.U32 R7, RZ, RZ, R178 ;  /* 0x000000ffff077224 */ /* 0x000fe200078e00b2 */
[----:B------:R-:W-:Y:S01]  /*a370*/  UMOV UR36, UR7 ;  /* 0x0000000700247c82 */ /* 0x000fe20008000000 */
[----:B------:R-:W-:-:S07]  /*a380*/  IMAD.MOV.U32 R5, RZ, RZ, R10 ;  /* 0x000000ffff057224 */ /* 0x000fce00078e000a */
.L_x_2040:
[----:B------:R-:W1:Y:S01]  /*a390*/  LDC R10, c[0x0][0x448] ;  /* 0x00011200ff0a7b82 */ /* 0x000e620000000800 */
[----:B------:R-:W-:-:S05]  /*a3a0*/  IADD3 R13, -R9, 0x1, RZ ;  /* 0x00000001090d7810 */ /* 0x000fca0007ffe1ff */
[----:B------:R-:W-:Y:S02]  /*a3b0*/  IMAD R8, R8, UR38, R13 ;  /* 0x0000002608087c24 */ /* 0x000fe4000f8e020d */
[----:B------:R-:W2:Y:S01]  /*a3c0*/  LDC R14, c[0x0][0xadc] ;  /* 0x0002b700ff0e7b82 */ /* 0x000ea20000000800 */
[----:B-1----:R-:W-:Y:S01]  /*a3d0*/  ISETP.NE.AND P5, PT, R10, 0x1, PT ;  /* 0x000000010a00780c */ /* 0x002fe20003fa5270 */
[----:B------:R-:W-:-:S04]  /*a3e0*/  VIADD R10, R18, 0x3f ;  /* 0x0000003f120a7836 */ /* 0x000fc80000000000 */
[----:B------:R-:W-:Y:S01]  /*a3f0*/  IMAD.MOV.U32 R9, RZ, RZ, R10 ;  /* 0x000000ffff097224 */ /* 0x000fe200078e000a */
[----:B--2---:R-:W-:-:S07]  /*a400*/  ISETP.GE.AND P6, PT, R14, 0x1, PT ;  /* 0x000000010e00780c */ /* 0x004fce0003fc6270 */
[----:B------:R-:W1:Y:S08]  /*a410*/  @P5 LDC R11, c[0x0][0x44c] ;  /* 0x00011300ff0b5b82 */ /* 0x000e700000000800 */
[----:B0-----:R-:W0:Y:S01]  /*a420*/  @P5 LDC R12, c[0x0][0x450] ;  /* 0x00011400ff0c5b82 */ /* 0x001e220000000800 */
[----:B-1----:R-:W-:-:S05]  /*a430*/  @P5 IMAD.HI.U32 R11, R10, R11, RZ ;  /* 0x0000000b0a0b5227 */ /* 0x002fca00078e00ff */
[----:B0-----:R-:W-:-:S05]  /*a440*/  @P5 SHF.R.U32.HI R9, RZ, R12, R11 ;  /* 0x0000000cff095219 */ /* 0x001fca000001160b */
[----:B------:R-:W-:-:S04]  /*a450*/  IMAD.IADD R9, R8, 0x1, R9 ;  /* 0x0000000108097824 */ /* 0x000fc800078e0209 */
        /* <DEDUP_REMOVED lines=11> */
.L_x_2059:
[----:B------:R-:W-:-:S13]  /*a510*/  ISETP.NE.AND P2, PT, R14, 0x1, PT ;  /* 0x000000010e00780c */ /* 0x000fda0003f45270 */
[----:B------:R-:W0:Y:S02]  /*a520*/  @P2 LDC.64 R10, c[0x0][0xae0] ;  /* 0x0002b800ff0a2b82 */ /* 0x000e240000000a00 */
[----:B0-----:R-:W-:-:S05]  /*a530*/  @P2 IMAD.HI.U32 R10, R9, R10, RZ ;  /* 0x0000000a090a2227 */ /* 0x001fca00078e00ff */
[----:B------:R-:W-:-:S07]  /*a540*/  @P2 SHF.R.U32.HI R9, RZ, R11, R10 ;  /* 0x0000000bff092219 */ /* 0x000fce000001160a */
.L_x_2060:
[----:B------:R-:W-:-:S05]  /*a550*/  IMAD R9, R9, R14, RZ ;  /* 0x0000000e09097224 */ /* 0x000fca00078e02ff */
[----:B------:R-:W-:-:S07]  /*a560*/  VIMNMX R8, R8, R9, !PT ;  /* 0x0000000908087248 */ /* 0x000fce0007fe0100 */
.L_x_2058:
[----:B------:R-:W-:-:S05]  /*a570*/  VIADD R8, R8, 0x3f ;  /* 0x0000003f08087836 */ /* 0x000fca0000000000 */
[----:B------:R-:W-:-:S04]  /*a580*/  SHF.R.S32.HI R9, RZ, 0x1f, R8 ;  /* 0x0000001fff097819 */ /* 0x000fc80000011408 */
[----:B------:R-:W-:-:S04]  /*a590*/  LEA.HI R9, R9, R8, RZ, 0x6 ;  /* 0x0000000809097211 */ /* 0x000fc800078f30ff */
[----:B------:R-:W-:-:S04]  /*a5a0*/  SHF.R.S32.HI R8, RZ, 0x6, R9 ;  /* 0x00000006ff087819 */ /* 0x000fc80000011409 */
[----:B------:R-:W-:-:S04]  /*a5b0*/  VIMNMX R9, R189, R8, !PT ;  /* 0x00000008bd097248 */ /* 0x000fc80007fe0100 */
[----:B------:R-:W-:-:S13]  /*a5c0*/  ISETP.GE.AND P2, PT, R6, R9, PT ;  /* 0x000000090600720c */ /* 0x000fda0003f46270 */
[----:B------:R-:W-:Y:S05]  /*a5d0*/  @!P2 BRA `(.L_x_2061) ;  /* 0x000000280048a947 */ /* 0x000fea0003800000 */
[----:B------:R-:W-:Y:S01]  /*a5e0*/  IMAD.MOV.U32 R197, RZ, RZ, R7 ;  /* 0x000000ffffc57224 */ /* 0x000fe200078e0007 */
[----:B------:R-:W-:Y:S01]  /*a5f0*/  UMOV UR7, UR36 ;  /* 0x0000002400077c82 */ /* 0x000fe20008000000 */
[----:B------:R-:W-:Y:S02]  /*a600*/  IMAD.MOV.U32 R10, RZ, RZ, R5 ;  /* 0x000000ffff0a7224 */ /* 0x000fe400078e0005 */
[----:B------:R-:W-:-:S07]  /*a610*/  IMAD.MOV.U32 R8, RZ, RZ, R6 ;  /* 0x000000ffff087224 */ /* 0x000fce00078e0006 */
.L_x_2070:
[----:B------:R-:W-:Y:S01]  /*a620*/  UIADD3 UR36, UR7, 0x1, URZ ;  /* 0x0000000107247890 */ /* 0x000fe2000fffe03f */
[----:B------:R-:W-:Y:S02]  /*a630*/  IMAD.MOV.U32 R6, RZ, RZ, R8 ;  /* 0x000000ffff067224 */ /* 0x000fe400078e0008 */
[----:B------:R-:W-:Y:S01]  /*a640*/  VIADD R8, R8, 0xffffffff ;  /* 0xffffffff08087836 */ /* 0x000fe20000000000 */
[----:B------:R-:W-:Y:S02]  /*a650*/  UISETP.NE.AND UP0, UPT, UR36, 0x2, UPT ;  /* 0x000000022400788c */ /* 0x000fe4000bf05270 */
[----:B------:R-:W-:Y:S02]  /*a660*/  ISETP.GT.AND P2, PT, R6, R9, PT ;  /* 0x000000090600720c */ /* 0x000fe40003f44270 */
[----:B------:R-:W-:Y:S02]  /*a670*/  USEL UR5, URZ, 0x1, UP0 ;  /* 0x000000013f057887 */ /* 0x000fe40008000000 */
[----:B------:R-:W-:-:S04]  /*a680*/  USEL UR36, UR36, URZ, UP0 ;  /* 0x0000003f24247287 */ /* 0x000fc80008000000 */
[----:B------:R-:W-:Y:S01]  /*a690*/  LOP3.LUT R2, R2, UR5, RZ, 0x3c, !PT ;  /* 0x0000000502027c12 */ /* 0x000fe2000f8e3cff */
[----:B0-----:R-:W-:Y:S07]  /*a6a0*/  @!P0 BRA `(.L_x_2062) ;  /* 0x0000000000048947 */ /* 0x001fee0003800000 */
[----:B------:R-:W-:Y:S01]  /*a6b0*/  BPT.TRAP 0x1 ;  /* 0x000000040000795c */ /* 0x000fe20000300000 */
.L_x_2062:
[----:B------:R-:W-:Y:S01]  /*a6c0*/  ULEA UR5, UR36, UR37, 0x3 ;  /* 0x0000002524057291 */ /* 0x000fe2000f8e183f */
[----:B------:R-:W-:-:S08]  /*a6d0*/  SHF.L.U32 R5, R2, 0x1f, RZ ;  /* 0x0000001f02057819 */ /* 0x000fd000000006ff */
[----:B------:R0:W1:Y:S01]  /*a6e0*/  SYNCS.PHASECHK.TRANS64.TRYWAIT P3, [UR5+0x38830], R5 ;  /* 0x03883005ff0075a7 */ /* 0x0000620008060145 */
[----:B------:R-:W-:Y:S05]  /*a6f0*/  @!P0 BRA `(.L_x_2063) ;  /* 0x0000000000048947 */ /* 0x000fea0003800000 */
[----:B------:R-:W-:Y:S01]  /*a700*/  BPT.TRAP 0x1 ;  /* 0x000000040000795c */ /* 0x000fe20000300000 */
.L_x_2063:
[----:B-1----:R-:W-:Y:S05]  /*a710*/  @P3 BRA `(.L_x_2064) ;  /* 0x0000000000083947 */ /* 0x002fea0003800000 */
[----:B------:R-:W1:Y:S02]  /*a720*/  SYNCS.PHASECHK.TRANS64.TRYWAIT P3, [UR5+0x38830], R5 ;  /* 0x03883005ff0075a7 */ /* 0x000e640008060145 */
[----:B-1----:R-:W-:Y:S05]  /*a730*/  @!P3 BRA `(.L_x_2065) ;  /* 0x000000f800f4b947 */ /* 0x002fea0003800000 */
.L_x_2064:
        /* <DEDUP_REMOVED lines=23> */
.L_x_2066:
[----:B------:R2:W3:Y:S01]  /*a8b0*/  SYNCS.PHASECHK.TRANS64.TRYWAIT P3, [UR5+0x38850], R5 ;  /* 0x03885005ff0075a7 */ /* 0x0004e20008060145 */
[----:B------:R-:W-:Y:S05]  /*a8c0*/  @!P0 BRA `(.L_x_2067) ;  /* 0x0000000000048947 */ /* 0x000fea0003800000 */
[----:B------:R-:W-:Y:S01]  /*a8d0*/  BPT.TRAP 0x1 ;  /* 0x000000040000795c */ /* 0x000fe20000300000 */
.L_x_2067:
[----:B---3--:R-:W-:Y:S05]  /*a8e0*/  @P3 BRA `(.L_x_2068) ;  /* 0x0000000000083947 */ /* 0x008fea0003800000 */
[----:B------:R-:W3:Y:S02]  /*a8f0*/  SYNCS.PHASECHK.TRANS64.TRYWAIT P3, [UR5+0x38850], R5 ;  /* 0x03885005ff0075a7 */ /* 0x000ee40008060145 */
[----:B---3--:R-:W-:Y:S05]  /*a900*/  @!P3 BRA `(.L_x_2069) ;  /* 0x000000f80098b947 */ /* 0x008fea0003800000 */
.L_x_2068:
[----:B------:R-:W-:Y:S01]  /*a910*/  ULEA UR26, UR36, UR4, 0xc ;  /* 0x00000004241a7291 */ /* 0x000fe2000f8e603f */
[----:B------:R-:W-:Y:S01]  /*a920*/  WARPGROUP.ARRIVE ;  /* 0x00000000000079c5 */ /* 0x000fe20000000000 */
[----:B------:R-:W-:Y:S01]  /*a930*/  UMOV UR27, 0x40000040 ;  /* 0x40000040001b7882 */ /* 0x000fe20000000000 */
[----:B------:R-:W-:-:S04]  /*a940*/  UIADD3 UR28, UR6, 0x2, URZ ;  /* 0x00000002061c7890 */ /* 0x000fc8000fffe03f */
[----:B-1----:R-:W1:Y:S01]  /*a950*/  S2R R6, SR_TID.X ;  /* 0x0000000000067919 */ /* 0x002e620000002100 */
[----:B------:R-:W-:Y:S01]  /*a960*/  UIADD3 UR30, UR26, 0x2, URZ ;  /* 0x000000021a1e7890 */ /* 0x000fe2000fffe03f */
[----:B------:R-:W-:Y:S01]  /*a970*/  UMOV UR29, 0x40000040 ;  /* 0x40000040001d7882 */ /* 0x000fe20000000000 */
[----:B------:R-:W-:Y:S01]  /*a980*/  UMOV UR31, 0x40000040 ;  /* 0x40000040001f7882 */ /* 0x000fe20000000000 */
[----:B------:R-:W-:Y:S01]  /*a990*/  HGMMA.64x64x16.F32 R152, gdesc[UR24], R152, gsb0 ;  /* 0x00e00000189879f0 */ /* 0x000fe20008000898 */
[----:B------:R-:W-:Y:S02]  /*a9a0*/  UIADD3 UR15, UR6, 0x800, URZ ;  /* 0x00000800060f7890 */ /* 0x000fe4000fffe03f */
[----:B------:R-:W-:Y:S01]  /*a9b0*/  UIADD3 UR18, UR26, 0x800, URZ ;  /* 0x000008001a127890 */ /* 0x000fe2000fffe03f */
[----:B------:R-:W-:Y:S01]  /*a9c0*/  ULDC UR19, c[0x0][0xa80] ;  /* 0x0002a00000137ab9 */ /* 0x000fe20000000800 */
[----:B-1----:R-:W-:-:S05]  /*a9d0*/  SHF.R.U32.HI R6, RZ, 0x7, R6 ;  /* 0x00000007ff067819 */ /* 0x002fca0000011606 */
[----:B0-2---:R-:W0:Y:S02]  /*a9e0*/  SHFL.IDX PT, R5, R6, RZ, 0x1f ;  /* 0x00001fff06057589 */ /* 0x005e2400000e0000 */
[----:B0-----:R-:W-:-:S13]  /*a9f0*/  R2UR UR10, R5 ;  /* 0x00000000050a72ca */ /* 0x001fda00000e0000 */
        /* <DEDUP_REMOVED lines=278> */
[----:B------:R-:W-:-:S03]  /*bb60*/  FMNMX.FTZ R7, R163, R6, !PT ;  /* 0x00000006a3077209 */ /* 0x000fc60007810000 */
[C---:B------:R-:W-:Y:S01]  /*bb70*/  FADD.FTZ R10, -R5.reuse, R10 ;  /* 0x0000000a050a7221 */ /* 0x040fe20000010100 */
[----:B------:R-:W-:Y:S01]  /*bb80*/  FMNMX.FTZ R6, R166, R7, !PT ;  /* 0x00000007a6067209 */ /* 0x000fe20007810000 */
[----:B------:R-:W-:Y:S02]  /*bb90*/  FMUL.FTZ R198, R5, UR19 ;  /* 0x0000001305c67c20 */ /* 0x000fe40008410000 */
[----:B------:R-:W-:Y:S01]  /*bba0*/  FMUL.FTZ R13, R10, UR19 ;  /* 0x000000130a0d7c20 */ /* 0x000fe20008410000 */
[----:B------:R-:W-:Y:S01]  /*bbb0*/  FMNMX.FTZ R7, R167, R6, !PT ;  /* 0x00000006a7077209 */ /* 0x000fe20007810000 */
[--C-:B------:R-:W-:Y:S01]  /*bbc0*/  FFMA.FTZ R11, R152, UR19, -R198.reuse ;  /* 0x00000013980b7c23 */ /* 0x100fe200080108c6 */
[--C-:B------:R-:W-:Y:S01]  /*bbd0*/  FFMA.FTZ R153, R153, UR19, -R198.reuse ;  /* 0x0000001399997c23 */ /* 0x100fe200080108c6 */
[----:B------:R0:W1:Y:S01]  /*bbe0*/  MUFU.EX2 R6, R13 ;  /* 0x0000000d00067308 */ /* 0x0000620000000800 */
        /* <DEDUP_REMOVED lines=9> */
[--C-:B0-----:R-:W-:Y:S01]  /*bc80*/  FFMA.FTZ R13, R157, UR19, -R198.reuse ;  /* 0x000000139d0d7c23 */ /* 0x101fe200080108c6 */
[--C-:B------:R-:W-:Y:S01]  /*bc90*/  FFMA.FTZ R172, R172, UR19, -R198.reuse ;  /* 0x00000013acac7c23 */ /* 0x100fe200080108c6 */
[--C-:B------:R-:W-:Y:S01]  /*bca0*/  FFMA.FTZ R173, R173, UR19, -R198.reuse ;  /* 0x00000013adad7c23 */ /* 0x100fe200080108c6 */
[----:B------:R-:W-:Y:S01]  /*bcb0*/  FMNMX.FTZ R7, R175, R10, !PT ;  /* 0x0000000aaf077209 */ /* 0x000fe20007810000 */
[--C-:B------:R-:W-:Y:S01]  /*bcc0*/  FFMA.FTZ R176, R176, UR19, -R198.reuse ;  /* 0x00000013b0b07c23 */ /* 0x100fe200080108c6 */
[----:B------:R0:W-:Y:S01]  /*bcd0*/  MUFU.EX2 R10, R153 ;  /* 0x00000099000a7308 */ /* 0x0001e20000000800 */
[--C-:B------:R-:W-:Y:S01]  /*bce0*/  FFMA.FTZ R177, R177, UR19, -R198.reuse ;  /* 0x00000013b1b17c23 */ /* 0x100fe200080108c6 */
[----:B------:R-:W-:Y:S01]  /*bcf0*/  FMNMX.FTZ R12, R178, R7, !PT ;  /* 0x00000007b20c7209 */ /* 0x000fe20007810000 */
[--C-:B------:R-:W-:Y:S01]  /*bd00*/  FFMA.FTZ R180, R180, UR19, -R198.reuse ;  /* 0x00000013b4b47c23 */ /* 0x100fe200080108c6 */
[-C--:B-1----:R-:W-:Y:S01]  /*bd10*/  FMUL.FTZ R24, R24, R6.reuse ;  /* 0x0000000618187220 */ /* 0x082fe20000410000 */
[----:B------:R-:W-:Y:S01]  /*bd20*/  FMUL.FTZ R25, R25, R6 ;  /* 0x0000000619197220 */ /* 0x000fe20000410000 */
[----:B------:R-:W-:Y:S01]  /*bd30*/  FMNMX.FTZ R7, R179, R12, !PT ;  /* 0x0000000cb3077209 */ /* 0x000fe20007810000 */
[-C--:B------:R-:W-:Y:S01]  /*bd40*/  FMUL.FTZ R28, R28, R6.reuse ;  /* 0x000000061c1c7220 */ /* 0x080fe20000410000 */
[----:B------:R-:W-:Y:S01]  /*bd50*/  MUFU.EX2 R11, R11 ;  /* 0x0000000b000b7308 */ /* 0x000fe20000000800 */
[--C-:B0-----:R-:W-:Y:S01]  /*bd60*/  FFMA.FTZ R153, R181, UR19, -R198.reuse ;  /* 0x00000013b5997c23 */ /* 0x101fe200080108c6 */
[----:B------:R-:W-:Y:S01]  /*bd70*/  FMNMX.FTZ R14, R182, R7, !PT ;  /* 0x00000007b60e7209 */ /* 0x000fe20007810000 */
[-C--:B------:R-:W-:Y:S01]  /*bd80*/  FMUL.FTZ R29, R29, R6.reuse ;  /* 0x000000061d1d7220 */ /* 0x080fe20000410000 */
[-C--:B------:R-:W-:Y:S01]  /*bd90*/  FMUL.FTZ R32, R32, R6.reuse ;  /* 0x0000000620207220 */ /* 0x080fe20000410000 */
[----:B------:R-:W-:Y:S01]  /*bda0*/  FMUL.FTZ R33, R33, R6 ;  /* 0x0000000621217220 */ /* 0x000fe20000410000 */
[----:B------:R-:W-:Y:S01]  /*bdb0*/  FMNMX.FTZ R7, R183, R14, !PT ;  /* 0x0000000eb7077209 */ /* 0x000fe20007810000 */
        /* <DEDUP_REMOVED lines=27> */
[----:B------:R-:W-:Y:S01]  /*bf70*/  FMUL.FTZ R77, R77, R6 ;  /* 0x000000064d4d7220 */ /* 0x000fe20000410000 */
[----:B0-----:R-:W-:Y:S01]  /*bf80*/  FMNMX.FTZ R152, R7, R152, !PT ;  /* 0x0000009807987209 */ /* 0x001fe20007810000 */
[-C--:B------:R-:W-:Y:S01]  /*bf90*/  FMUL.FTZ R80, R80, R6.reuse ;  /* 0x0000000650507220 */ /* 0x080fe20000410000 */
[-C--:B------:R-:W-:Y:S01]  /*bfa0*/  FMUL.FTZ R81, R81, R6.reuse ;  /* 0x0000000651517220 */ /* 0x080fe20000410000 */
[-C--:B------:R-:W-:Y:S01]  /*bfb0*/  FMUL.FTZ R84, R84, R6.reuse ;  /* 0x0000000654547220 */ /* 0x080fe20000410000 */
[-C--:B------:R-:W-:Y:S01]  /*bfc0*/  FMUL.FTZ R85, R85, R6.reuse ;  /* 0x0000000655557220 */ /* 0x080fe20000410000 */
[----:B------:R-:W0:Y:S01]  /*bfd0*/  SHFL.BFLY PT, R7, R152, 0x1, 0x1f ;  /* 0x0c201f0098077f89 */ /* 0x000e2200000e0000 */
        /* <DEDUP_REMOVED lines=23> */
[----:B0-----:R-:W-:Y:S01]  /*c150*/  FMNMX.FTZ R7, R152, R7, !PT ;  /* 0x0000000798077209 */ /* 0x001fe20007810000 */
[----:B------:R-:W-:Y:S01]  /*c160*/  MUFU.EX2 R169, R169 ;  /* 0x000000a900a97308 */ /* 0x000fe20000000800 */
[-C--:B------:R-:W-:Y:S01]  /*c170*/  FMUL.FTZ R125, R125, R6.reuse ;  /* 0x000000067d7d7220 */ /* 0x080fe20000410000 */
[-C--:B------:R-:W-:Y:S01]  /*c180*/  FMUL.FTZ R128, R128, R6.reuse ;  /* 0x0000000680807220 */ /* 0x080fe20000410000 */
[-C--:B------:R-:W-:Y:S01]  /*c190*/  FMUL.FTZ R129, R129, R6.reuse ;  /* 0x0000000681817220 */ /* 0x080fe20000410000 */
[----:B------:R-:W-:Y:S01]  /*c1a0*/  FADD.FTZ R152, -R7, R197 ;  /* 0x000000c507987221 */ /* 0x000fe20000010100 */
[-C--:B------:R-:W-:Y:S01]  /*c1b0*/  FMUL.FTZ R132, R132, R6.reuse ;  /* 0x0000000684847220 */ /* 0x080fe20000410000 */
[-C--:B------:R-:W-:Y:S01]  /*c1c0*/  FMUL.FTZ R133, R133, R6.reuse ;  /* 0x0000000685857220 */ /* 0x080fe20000410000 */
[-C--:B------:R-:W-:Y:S01]  /*c1d0*/  FMUL.FTZ R136, R136, R6.reuse ;  /* 0x0000000688887220 */ /* 0x080fe20000410000 */
[----:B------:R0:W-:Y:S01]  /*c1e0*/  MUFU.EX2 R197, R153 ;  /* 0x0000009900c57308 */ /* 0x0001e20000000800 */
[----:B------:R-:W-:Y:S01]  /*c1f0*/  FMUL.FTZ R181, R152, UR19 ;  /* 0x0000001398b57c20 */ /* 0x000fe20008410000 */
[----:B------:R-:W-:Y:S01]  /*c200*/  FMUL.FTZ R152, R7, UR19 ;  /* 0x0000001307987c20 */ /* 0x000fe20008410000 */
[-C--:B------:R-:W-:Y:S01]  /*c210*/  FMUL.FTZ R137, R137, R6.reuse ;  /* 0x0000000689897220 */ /* 0x080fe20000410000 */
[-C--:B------:R-:W-:Y:S01]  /*c220*/  FMUL.FTZ R140, R140, R6.reuse ;  /* 0x000000068c8c7220 */ /* 0x080fe20000410000 */
[----:B------:R-:W-:Y:S01]  /*c230*/  FMUL.FTZ R141, R141, R6 ;  /* 0x000000068d8d7220 */ /* 0x000fe20000410000 */
[--C-:B------:R-:W-:Y:S01]  /*c240*/  FFMA.FTZ R198, R154, UR19, -R152.reuse ;  /* 0x000000139ac67c23 */ /* 0x100fe20008010898 */
[----:B------:R-:W-:Y:S01]  /*c250*/  FFMA.FTZ R207, R179, UR19, -R152 ;  /* 0x00000013b3cf7c23 */ /* 0x000fe20008010898 */
[----:B------:R-:W1:Y:S01]  /*c260*/  MUFU.EX2 R181, R181 ;  /* 0x000000b500b57308 */ /* 0x000e620000000800 */
[----:B0-----:R-:W-:-:S02]  /*c270*/  IMAD.MOV R153, RZ, RZ, -R19 ;  /* 0x000000ffff997224 */ /* 0x001fc400078e0a13 */
[--C-:B------:R-:W-:Y:S01]  /*c280*/  FFMA.FTZ R199, R155, UR19, -R152.reuse ;  /* 0x000000139bc77c23 */ /* 0x100fe20008010898 */
[----:B------:R-:W-:Y:S02]  /*c290*/  IMAD.U32 R179, RZ, RZ, UR5 ;  /* 0x00000005ffb37e24 */ /* 0x000fe4000f8e00ff */
[--C-:B------:R-:W-:Y:S01]  /*c2a0*/  FFMA.FTZ R200, R158, UR19, -R152.reuse ;  /* 0x000000139ec87c23 */ /* 0x100fe20008010898 */
[----:B------:R-:W-:Y:S01]  /*c2b0*/  IMAD.U32 R154, RZ, RZ, UR7 ;  /* 0x00000007ff9a7e24 */ /* 0x000fe2000f8e00ff */
[----:B------:R-:W-:Y:S01]  /*c2c0*/  ISETP.NE.AND P3, PT, R16, R153, PT ;  /* 0x000000991000720c */ /* 0x000fe20003f65270 */
[----:B------:R-:W-:Y:S02]  /*c2d0*/  @!P1 VIADD R153, R179, 0x38840 ;  /* 0x00038840b3999836 */ /* 0x000fe40000000000 */
[--C-:B------:R-:W-:Y:S01]  /*c2e0*/  FFMA.FTZ R201, R159, UR19, -R152.reuse ;  /* 0x000000139fc97c23 */ /* 0x100fe20008010898 */
[--C-:B------:R-:W-:Y:S01]  /*c2f0*/  FFMA.FTZ R202, R162, UR19, -R152.reuse ;  /* 0x00000013a2ca7c23 */ /* 0x100fe20008010898 */
[--C-:B------:R-:W-:Y:S01]  /*c300*/  FFMA.FTZ R203, R163, UR19, -R152.reuse ;  /* 0x00000013a3cb7c23 */ /* 0x100fe20008010898 */
[--C-:B------:R-:W-:Y:S01]  /*c310*/  FFMA.FTZ R204, R166, UR19, -R152.reuse ;  /* 0x00000013a6cc7c23 */ /* 0x100fe20008010898 */
[----:B------:R-:W-:Y:S01]  /*c320*/  @!P1 PRMT R153, RZ, 0x654, R153 ;  /* 0x00000654ff999816 */ /* 0x000fe20000000099 */
[--C-:B------:R-:W-:Y:S01]  /*c330*/  FFMA.FTZ R205, R167, UR19, -R152.reuse ;  /* 0x00000013a7cd7c23 */ /* 0x100fe20008010898 */
[--C-:B------:R-:W-:Y:S01]  /*c340*/  FFMA.FTZ R170, R170, UR19, -R152.reuse ;  /* 0x00000013aaaa7c23 */ /* 0x100fe20008010898 */
[--C-:B------:R-:W-:Y:S01]  /*c350*/  FFMA.FTZ R171, R171, UR19, -R152.reuse ;  /* 0x00000013abab7c23 */ /* 0x100fe20008010898 */
[--C-:B------:R-:W-:Y:S01]  /*c360*/  FFMA.FTZ R174, R174, UR19, -R152.reuse ;  /* 0x00000013aeae7c23 */ /* 0x100fe20008010898 */
[----:B------:R-:W-:Y:S01]  /*c370*/  FFMA.FTZ R175, R175, UR19, -R152 ;  /* 0x00000013afaf7c23 */ /* 0x000fe20008010898 */
[----:B------:R0:W-:Y:S01]  /*c380*/  @!P1 SYNCS.ARRIVE.TRANS64.RED.A1T0 RZ, [R153+URZ], RZ ;  /* 0x000000ff99ff99a7 */ /* 0x0001e2000810043f */
[----:B------:R-:W-:-:S02]  /*c390*/  @!P3 IMAD R154, R154, 0x40, R17 ;  /* 0x000000409a9ab824 */ /* 0x000fc400078e0211 */
[--C-:B------:R-:W-:Y:S01]  /*c3a0*/  FFMA.FTZ R178, R178, UR19, -R152.reuse ;  /* 0x00000013b2b27c23 */ /* 0x100fe20008010898 */
[--C-:B------:R-:W-:Y:S01]  /*c3b0*/  FFMA.FTZ R182, R182, UR19, -R152.reuse ;  /* 0x00000013b6b67c23 */ /* 0x100fe20008010898 */
[----:B------:R-:W-:Y:S01]  /*c3c0*/  FFMA.FTZ R183, R183, UR19, -R152 ;  /* 0x00000013b7b77c23 */ /* 0x000fe20008010898 */
[----:B------:R-:W-:Y:S01]  /*c3d0*/  MUFU.EX2 R198, R198 ;  /* 0x000000c600c67308 */ /* 0x000fe20000000800 */
[----:B------:R-:W-:Y:S01]  /*c3e0*/  @!P3 LEA R154, R154, UR37, 0x2 ;  /* 0x000000259a9abc11 */ /* 0x000fe2000f8e10ff */
[----:B-1----:R-:W-:Y:S01]  /*c3f0*/  FMUL.FTZ R26, R26, R181 ;  /* 0x000000b51a1a7220 */ /* 0x002fe20000410000 */
[----:B------:R-:W-:Y:S01]  /*c400*/  F2FP.F16.F32.PACK_AB R152, R10, R11 ;  /* 0x0000000b0a98723e */ /* 0x000fe200000000ff */
[-C--:B------:R-:W-:Y:S01]  /*c410*/  FMUL.FTZ R27, R27, R181.reuse ;  /* 0x000000b51b1b7220 */ /* 0x080fe20000410000 */
[----:B------:R-:W-:Y:S01]  /*c420*/  F2FP.F16.F32.PACK_AB R158, R21, R20 ;  /* 0x00000014159e723e */ /* 0x000fe200000000ff */
[----:B------:R-:W-:Y:S01]  /*c430*/  @!P3 STS [R154+0x38400], R6 ;  /* 0x038400069a00b388 */ /* 0x000fe20000000800 */
[----:B------:R-:W-:Y:S01]  /*c440*/  F2FP.F16.F32.PACK_AB R160, R169, R168 ;  /* 0x000000a8a9a0723e */ /* 0x000fe200000000ff */
[----:B------:R-:W0:Y:S01]  /*c450*/  MUFU.EX2 R199, R199 ;  /* 0x000000c700c77308 */ /* 0x000e220000000800 */
[-C--:B------:R-:W-:Y:S01]  /*c460*/  FMUL.FTZ R30, R30, R181.reuse ;  /* 0x000000b51e1e7220 */ /* 0x080fe20000410000 */
[----:B------:R1:W-:Y:S01]  /*c470*/  @!P3 STS [R154+0x38420], R181 ;  /* 0x038420b59a00b388 */ /* 0x0003e20000000800 */
        /* <DEDUP_REMOVED lines=9> */
[----:B-1----:R-:W-:Y:S01]  /*c510*/  F2FP.F16.F32.PACK_AB R154, R13, R12 ;  /* 0x0000000c0d9a723e */ /* 0x002fe200000000ff */
        /* <DEDUP_REMOVED lines=72> */
[----:B------:R0:W-:Y:S01]  /*c9a0*/  STSM.16.M88.4 [R22+0x36400], R152 ;  /* 0x0364009816007844 */ /* 0x0001e20000000200 */
[----:B------:R-:W-:Y:S01]  /*c9b0*/  FFMA.FTZ R3, R6, R3, R11 ;  /* 0x0000000306037223 */ /* 0x000fe2000001000b */
[----:B------:R-:W-:Y:S01]  /*c9c0*/  FFMA.FTZ R4, R181, R4, R198 ;  /* 0x00000004b5047223 */ /* 0x000fe200000100c6 */
[----:B------:R-:W-:Y:S01]  /*c9d0*/  MUFU.EX2 R174, R174 ;  /* 0x000000ae00ae7308 */ /* 0x000fe20000000800 */
[----:B------:R0:W-:Y:S01]  /*c9e0*/  STSM.16.M88.4 [R23], R156 ;  /* 0x0000009c17007844 */ /* 0x0001e20000000200 */
[----:B------:R-:W-:Y:S01]  /*c9f0*/  FADD.FTZ R3, R10, R3 ;  /* 0x000000030a037221 */ /* 0x000fe20000010000 */
[----:B------:R-:W-:Y:S01]  /*ca00*/  FADD.FTZ R199, R199, R4 ;  /* 0x00000004c7c77221 */ /* 0x000fe20000010000 */
[----:B------:R-:W-:Y:S01]  /*ca10*/  @!P1 VIADD R179, R179, 0x38860 ;  /* 0x00038860b3b39836 */ /* 0x000fe20000000000 */
[----:B------:R-:W-:Y:S01]  /*ca20*/  UMOV UR7, UR36 ;  /* 0x0000002400077c82 */ /* 0x000fe20008000000 */
[----:B------:R-:W-:Y:S01]  /*ca30*/  FADD.FTZ R12, R12, R3 ;  /* 0x000000030c0c7221 */ /* 0x000fe20000010000 */
[----:B------:R-:W-:Y:S01]  /*ca40*/  FADD.FTZ R200, R200, R199 ;  /* 0x000000c7c8c87221 */ /* 0x000fe20000010000 */
[----:B------:R-:W2:Y:S01]  /*ca50*/  MUFU.EX2 R175, R175 ;  /* 0x000000af00af7308 */ /* 0x000ea20000000800 */
[----:B-1----:R-:W-:Y:S01]  /*ca60*/  F2FP.F16.F32.PACK_AB R161, R171, R170 ;  /* 0x000000aaaba1723e */ /* 0x002fe200000000ff */
[----:B------:R-:W-:Y:S01]  /*ca70*/  FADD.FTZ R13, R13, R12 ;  /* 0x0000000c0d0d7221 */ /* 0x000fe20000010000 */
[----:B------:R-:W-:Y:S01]  /*ca80*/  FADD.FTZ R201, R201, R200 ;  /* 0x000000c8c9c97221 */ /* 0x000fe20000010000 */
[----:B------:R-:W-:Y:S01]  /*ca90*/  @!P1 PRMT R179, RZ, 0x654, R179 ;  /* 0x00000654ffb39816 */ /* 0x000fe200000000b3 */
[----:B------:R-:W-:-:S02]  /*caa0*/  IMAD.MOV.U32 R10, RZ, RZ, R5 ;  /* 0x000000ffff0a7224 */ /* 0x000fc400078e0005 */
        /* <DEDUP_REMOVED lines=25> */
[----:B--2---:R-:W-:Y:S02]  /*cc40*/  F2FP.F16.F32.PACK_AB R166, R197, R180 ;  /* 0x000000b4c5a6723e */ /* 0x004fe400000000ff */
[----:B------:R-:W-:-:S04]  /*cc50*/  FADD.FTZ R177, R177, R176 ;  /* 0x000000b0b1b17221 */ /* 0x000fc80000010000 */
[----:B------:R-:W-:Y:S01]  /*cc60*/  FADD.FTZ R180, R180, R177 ;  /* 0x000000b1b4b47221 */ /* 0x000fe20000010000 */
[----:B------:R-:W2:Y:S03]  /*cc70*/  MUFU.EX2 R182, R182 ;  /* 0x000000b600b67308 */ /* 0x000ea60000000800 */
[----:B------:R-:W-:Y:S01]  /*cc80*/  FADD.FTZ R3, R197, R180 ;  /* 0x000000b4c5037221 */ /* 0x000fe20000010000 */
[----:B------:R-:W-:-:S04]  /*cc90*/  IMAD.MOV.U32 R197, RZ, RZ, R7 ;  /* 0x000000ffffc57224 */ /* 0x000fc800078e0007 */
[----:B------:R-:W3:Y:S01]  /*cca0*/  MUFU.EX2 R183, R183 ;  /* 0x000000b700b77308 */ /* 0x000ee20000000800 */
[----:B-1----:R-:W-:Y:S01]  /*ccb0*/  F2FP.F16.F32.PACK_AB R165, R207, R178 ;  /* 0x000000b2cfa5723e */ /* 0x002fe200000000ff */
[----:B------:R-:W-:-:S04]  /*ccc0*/  FADD.FTZ R178, R178, R175 ;  /* 0x000000afb2b27221 */ /* 0x000fc80000010000 */
[----:B------:R-:W-:-:S04]  /*ccd0*/  FADD.FTZ R207, R207, R178 ;  /* 0x000000b2cfcf7221 */ /* 0x000fc80000010000 */
[----:B--2---:R-:W-:Y:S01]  /*cce0*/  FADD.FTZ R4, R182, R207 ;  /* 0x000000cfb6047221 */ /* 0x004fe20000010000 */
[----:B---3--:R-:W-:-:S03]  /*ccf0*/  F2FP.F16.F32.PACK_AB R167, R183, R182 ;  /* 0x000000b6b7a7723e */ /* 0x008fc600000000ff */
[----:B------:R-:W-:Y:S02]  /*cd00*/  FADD.FTZ R4, R183, R4 ;  /* 0x00000004b7047221 */ /* 0x000fe40000010000 */
[----:B------:R0:W-:Y:S01]  /*cd10*/  STSM.16.M88.4 [R184], R164 ;  /* 0x000000a4b8007844 */ /* 0x0001e20000000200 */
[----:B------:R-:W-:-:S06]  /*cd20*/  WARPGROUP.ARRIVE ;  /* 0x00000000000079c5 */ /* 0x000fcc0000000000 */
        /* <DEDUP_REMOVED lines=28> */
[----:B------:R-:W-:-:S07]  /*cef0*/  IMAD.MOV.U32 R6, RZ, RZ, R8 ;  /* 0x000000ffff067224 */ /* 0x000fce00078e0008 */
.L_x_2061:
[----:B------:R-:W-:-:S13]  /*cf00*/  ISETP.GE.AND P2, PT, R6, R189, PT ;  /* 0x000000bd0600720c */ /* 0x000fda0003f46270 */
[----:B------:R-:W-:Y:S05]  /*cf10*/  @!P2 BRA `(.L_x_2071) ;  /* 0x0000003000f4a947 */ /* 0x000fea0003800000 */
[----:B------:R-:W-:Y:S01]  /*cf20*/  IMAD.MOV.U32 R12, RZ, RZ, R7 ;  /* 0x000000ffff0c7224 */ /* 0x000fe200078e0007 */
[----:B------:R-:W-:Y:S01]  /*cf30*/  UMOV UR7, UR36 ;  /* 0x0000002400077c82 */ /* 0x000fe20008000000 */
[----:B------:R-:W-:-:S07]  /*cf40*/  IMAD.MOV.U32 R11, RZ, RZ, R5 ;  /* 0x000000ffff0b7224 */ /* 0x000fce00078e0005 */
.L_x_2088:
[----:B------:R-:W-:-:S04]  /*cf50*/  UIADD3 UR36, UR7, 0x1, URZ ;  /* 0x0000000107247890 */ /* 0x000fc8000fffe03f */
[----:B------:R-:W-:-:S04]  /*cf60*/  UISETP.NE.AND UP0, UPT, UR36, 0x2, UPT ;  /* 0x000000022400788c */ /* 0x000fc8000bf05270 */
[----:B------:R-:W-:Y:S02]  /*cf70*/  USEL UR5, URZ, 0x1, UP0 ;  /* 0x000000013f057887 */ /* 0x000fe40008000000 */
[----:B------:R-:W-:-:S04]  /*cf80*/  USEL UR36, UR36, URZ, UP0 ;  /* 0x0000003f24247287 */ /* 0x000fc80008000000 */
[----:B------:R-:W-:Y:S01]  /*cf90*/  LOP3.LUT R2, R2, UR5, RZ, 0x3c, !PT ;  /* 0x0000000502027c12 */ /* 0x000fe2000f8e3cff */
[----:B--2---:R-:W-:Y:S07]  /*cfa0*/  @!P0 BRA `(.L_x_2072) ;  /* 0x0000000000048947 */ /* 0x004fee0003800000 */
[----:B------:R-:W-:Y:S01]  /*cfb0*/  BPT.TRAP 0x1 ;  /* 0x000000040000795c */ /* 0x000fe20000300000 */
.L_x_2072:
[----:B------:R-:W-:Y:S01]  /*cfc0*/  ULEA UR5, UR36, UR37, 0x3 ;  /* 0x0000002524057291 */ /* 0x000fe2000f8e183f */
[----:B------:R-:W-:-:S08]  /*cfd0*/  SHF.L.U32 R5, R2, 0x1f, RZ ;  /* 0x0000001f02057819 */ /* 0x000fd000000006ff */
[----:B------:R1:W2:Y:S01]  /*cfe0*/  SYNCS.PHASECHK.TRANS64.TRYWAIT P2, [UR5+0x38830], R5 ;  /* 0x03883005ff0075a7 */ /* 0x0002a20008040145 */
[----:B------:R-:W-:Y:S05]  /*cff0*/  @!P0 BRA `(.L_x_2073) ;  /* 0x0000000000048947 */ /* 0x000fea0003800000 */
[----:B------:R-:W-:Y:S01]  /*d000*/  BPT.TRAP 0x1 ;  /* 0x000000040000795c */ /* 0x000fe20000300000 */
.L_x_2073:
[----:B--2---:R-:W-:Y:S05]  /*d010*/  @P2 BRA `(.L_x_2074) ;  /* 0x0000000000082947 */ /* 0x004fea0003800000 */
[----:B------:R-:W2:Y:S02]  /*d020*/  SYNCS.PHASECHK.TRANS64.TRYWAIT P2, [UR5+0x38830], R5 ;  /* 0x03883005ff0075a7 */ /* 0x000ea40008040145 */
[----:B--2---:R-:W-:Y:S05]  /*d030*/  @!P2 BRA `(.L_x_2075) ;  /* 0x000000d000e4a947 */ /* 0x004fea0003800000 */
.L_x_2074:
[----:B------:R-:W-:Y:S01]  /*d040*/  R2UR UR10, R0 ;  /* 0x00000000000a72ca */ /* 0x000fe200000e0000 */
[----:B0-----:R-:W-:Y:S01]  /*d050*/  WARPGROUP.ARRIVE ;  /* 0x00000000000079c5 */ /* 0x001fe20000000000 */
        /* <DEDUP_REMOVED lines=21> */
.L_x_2076:
[----:B------:R0:W3:Y:S01]  /*d1b0*/  SYNCS.PHASECHK.TRANS64.TRYWAIT P2, [UR5+0x38850], R5 ;  /* 0x03885005ff0075a7 */ /* 0x0000e20008040145 */
[----:B------:R-:W-:Y:S05]  /*d1c0*/  @!P0 BRA `(.L_x_2077) ;  /* 0x0000000000048947 */ /* 0x000fea0003800000 */
[----:B------:R-:W-:Y:S01]  /*d1d0*/  BPT.TRAP 0x1 ;  /* 0x000000040000795c */ /* 0x000fe20000300000 */
.L_x_2077:
[----:B---3--:R-:W-:Y:S05]  /*d1e0*/  @P2 BRA `(.L_x_2078) ;  /* 0x0000000000082947 */ /* 0x008fea0003800000 */
[----:B------:R-:W3:Y:S02]  /*d1f0*/  SYNCS.PHASECHK.TRANS64.TRYWAIT P2, [UR5+0x38850], R5 ;  /* 0x03885005ff0075a7 */ /* 0x000ee40008040145 */
[----:B---3--:R-:W-:Y:S05]  /*d200*/  @!P2 BRA `(.L_x_2079) ;  /* 0x000000d00088a947 */ /* 0x008fea0003800000 */
.L_x_2078:
[----:B------:R-:W-:Y:S01]  /*d210*/  ULEA UR26, UR36, UR4, 0xc ;  /* 0x00000004241a7291 */ /* 0x000fe2000f8e603f */
[----:B------:R-:W-:Y:S01]  /*d220*/  WARPGROUP.ARRIVE ;  /* 0x00000000000079c5 */ /* 0x000fe20000000000 */
[----:B------:R-:W-:Y:S01]  /*d230*/  UMOV UR27, 0x40000040 ;  /* 0x40000040001b7882 */ /* 0x000fe20000000000 */
[----:B------:R-:W-:-:S04]  /*d240*/  UIADD3 UR28, UR6, 0x2, URZ ;  /* 0x00000002061c7890 */ /* 0x000fc8000fffe03f */
[----:B------:R-:W3:Y:S01]  /*d250*/  S2R R7, SR_TID.X ;  /* 0x0000000000077919 */ /* 0x000ee20000002100 */
[----:B------:R-:W-:Y:S01]  /*d260*/  UIADD3 UR30, UR26, 0x2, URZ ;  /* 0x000000021a1e7890 */ /* 0x000fe2000fffe03f */
[----:B--2---:R-:W2:Y:S01]  /*d270*/  @P5 LDC R8, c[0x0][0x44c] ;  /* 0x00011300ff085b82 */ /* 0x004ea20000000800 */
[----:B------:R-:W-:Y:S01]  /*d280*/  UMOV UR29, 0x40000040 ;  /* 0x40000040001d7882 */ /* 0x000fe20000000000 */
[----:B------:R-:W-:Y:S01]  /*d290*/  UMOV UR31, 0x40000040 ;  /* 0x40000040001f7882 */ /* 0x000fe20000000000 */
[----:B------:R-:W-:Y:S01]  /*d2a0*/  HGMMA.64x64x16.F32 R152, gdesc[UR24], R152, gsb0 ;  /* 0x00e00000189879f0 */ /* 0x000fe20008000898 */
[----:B------:R-:W-:Y:S01]  /*d2b0*/  UIADD3 UR15, UR6, 0x800, URZ ;  /* 0x00000800060f7890 */ /* 0x000fe2000fffe03f */
[----:B------:R-:W-:Y:S01]  /*d2c0*/  IMAD.IADD R13, R188, 0x1, R18 ;  /* 0x00000001bc0d7824 */ /* 0x000fe200078e0212 */
[----:B------:R-:W-:Y:S01]  /*d2d0*/  UIADD3 UR18, UR26, 0x800, URZ ;  /* 0x000008001a127890 */ /* 0x000fe2000fffe03f */
[----:B------:R-:W-:Y:S01]  /*d2e0*/  IMAD.U32 R10, RZ, RZ, UR5 ;  /* 0x00000005ff0a7e24 */ /* 0x000fe2000f8e00ff */
[----:B------:R-:W-:-:S02]  /*d2f0*/  ULDC UR5, c[0x0][0xad4] ;  /* 0x0002b50000057ab9 */ /* 0x000fc40000000800 */
[----:B------:R-:W-:Y:S01]  /*d300*/  ULOP3.LUT UR5, URZ, UR5, URZ, 0x33, !UPT ;  /* 0x000000053f057292 */ /* 0x000fe2000f8e333f */
[----:B--2---:R-:W-:Y:S01]  /*d310*/  @P5 IMAD.HI.U32 R8, R13, R8, RZ ;  /* 0x000000080d085227 */ /* 0x004fe200078e00ff */
[----:B---3--:R-:W-:-:S05]  /*d320*/  SHF.R.U32.HI R7, RZ, 0x7, R7 ;  /* 0x00000007ff077819 */ /* 0x008fca0000011607 */
[----:B01----:R0:W1:Y:S02]  /*d330*/  SHFL.IDX PT, R5, R7, RZ, 0x1f ;  /* 0x00001fff07057589 */ /* 0x00306400000e0000 */
[----:B0-----:R-:W0:Y:S01]  /*d340*/  LDC R7, c[0x0][0x2f0] ;  /* 0x0000bc00ff077b82 */ /* 0x001e220000000800 */
[----:B-1----:R-:W-:-:S07]  /*d350*/  R2UR UR10, R5 ;  /* 0x00000000050a72ca */ /* 0x002fce00000e0000 */
[----:B------:R-:W1:Y:S06]  /*d360*/  @P5 LDC R5, c[0x0][0x450] ;  /* 0x00011400ff055b82 */ /* 0x000e6c0000000800 */
[----:B------:R-:W-:-:S03]  /*d370*/  UISETP.GT.AND UP0, UPT, UR10, 0x7f, UPT ;  /* 0x0000007f0a00788c */ /* 0x000fc6000bf04270 */
[----:B------:R-:W-:Y:S01]  /*d380*/  UMOV UR10, 0x4 ;  /* 0x00000004000a7882 */ /* 0x000fe20000000000 */
[----:B------:R-:W-:Y:S02]  /*d390*/  USEL UR14, URZ, 0x2, !UP0 ;  /* 0x000000023f0e7887 */ /* 0x000fe4000c000000 */
[----:B------:R-:W-:Y:S01]  /*d3a0*/  USEL UR11, UR10, 0x2, UP0 ;  /* 0x000000020a0b7887 */ /* 0x000fe20008000000 */
[----:B------:R-:W-:Y:S02]  /*d3b0*/  WARPGROUP.DEPBAR.LE gsb0, 0x0 ;  /* 0x00008000000079c5 */ /* 0x000fe40000010000 */
[----:B------:R-:W-:Y:S01]  /*d3c0*/  WARPGROUP.ARRIVE ;  /* 0x00000000000079c5 */ /* 0x000fe20000000000 */
[----:B------:R-:W-:Y:S01]  /*d3d0*/  USEL UR10, UR10, 0x6, !UP0 ;  /* 0x000000060a0a7887 */ /* 0x000fe2000c000000 */
[----:B-1----:R-:W-:Y:S01]  /*d3e0*/  @P5 SHF.R.U32.HI R13, RZ, R5, R8 ;  /* 0x00000005ff0d5219 */ /* 0x002fe20000011608 */
[----:B------:R-:W-:-:S03]  /*d3f0*/  IMAD.SHL.U32 R5, R6, 0x40, RZ ;  /* 0x0000004006057824 */ /* 0x000fc600078e00ff */
[----:B------:R-:W-:Y:S01]  /*d400*/  HGMMA.64x64x16.F32 R152, gdesc[UR28], R152, gsb0 ;  /* 0x00e000001c9879f0 */ /* 0x000fe20008000898 */
[----:B------:R-:W-:Y:S01]  /*d410*/  UIADD3 UR28, UR6, 0x4, URZ ;  /* 0x00000004061c7890 */ /* 0x000fe2000fffe03f */
[----:B------:R-:W-:Y:S01]  /*d420*/  @!P1 VIADD R8, R10, 0x38840 ;  /* 0x000388400a089836 */ /* 0x000fe20000000000 */
[----:B------:R-:W-:Y:S01]  /*d430*/  UIADD3 UR30, UR26, 0x4, URZ ;  /* 0x000000041a1e7890 */ /* 0x000fe2000fffe03f */
[----:B------:R-:W1:Y:S01]  /*d440*/  SHFL.IDX PT, R198, R13, RZ, 0x1c1f ;  /* 0x001c1fff0dc67589 */ /* 0x000e6200000e0000 */
[----:B------:R-:W-:Y:S01]  /*d450*/  UMOV UR29, 0x40000040 ;  /* 0x40000040001d7882 */ /* 0x000fe20000000000 */
[----:B------:R-:W-:Y:S01]  /*d460*/  UMOV UR31, 0x40000040 ;  /* 0x40000040001f7882 */ /* 0x000fe20000000000 */
[----:B------:R-:W-:Y:S02]  /*d470*/  IADD3 R14, -R16, 0x1, -R5 ;  /* 0x00000001100e7810 */ /* 0x000fe40007ffe905 */
[----:B------:R-:W-:-:S03]  /*d480*/  @!P1 PRMT R8, RZ, 0x654, R8 ;  /* 0x00000654ff089816 */ /* 0x000fc60000000008 */
[----:B0-----:R-:W-:Y:S01]  /*d490*/  IMAD R14, R7, UR38, R14 ;  /* 0x00000026070e7c24 */ /* 0x001fe2000f8e020e */
        /* <DEDUP_REMOVED lines=235> */
[----:B------:R-:W-:-:S04]  /*e350*/  VIADD R15, R14, -UR10 ;  /* 0x8000000a0e0f7c36 */ /* 0x000fc80008000000 */
[C---:B------:R-:W-:Y:S02]  /*e360*/  VIADD R14, R15.reuse, UR11 ;  /* 0x0000000b0f0e7c36 */ /* 0x040fe40008000000 */
[----:B------:R-:W-:Y:S01]  /*e370*/  VIADD R15, R15, UR5 ;  /* 0x000000050f0f7c36 */ /* 0x000fe20008000000 */
[----:B------:R-:W-:Y:S01]  /*e380*/  ULDC UR5, c[0x0][0xadc] ;  /* 0x0002b70000057ab9 */ /* 0x000fe20000000800 */
[--C-:B-1----:R-:W-:Y:S02]  /*e390*/  IMAD.IADD R20, R14, 0x1, R198.reuse ;  /* 0x000000010e147824 */ /* 0x102fe400078e02c6 */
[----:B------:R-:W-:Y:S01]  /*e3a0*/  IMAD.IADD R21, R15, 0x1, R198 ;  /* 0x000000010f157824 */ /* 0x000fe200078e02c6 */
        /* <DEDUP_REMOVED lines=19> */
.L_x_2082:
[----:B------:R-:W-:-:S05]  /*e4e0*/  IMAD.U32 R198, RZ, RZ, UR5 ;  /* 0x00000005ffc67e24 */ /* 0x000fca000f8e00ff */
[----:B------:R-:W-:-:S13]  /*e4f0*/  ISETP.NE.AND P2, PT, R198, 0x1, PT ;  /* 0x00000001c600780c */ /* 0x000fda0003f45270 */
[----:B------:R-:W0:Y:S02]  /*e500*/  @P2 LDC.64 R8, c[0x0][0xae0] ;  /* 0x0002b800ff082b82 */ /* 0x000e240000000a00 */
[----:B0-----:R-:W-:-:S05]  /*e510*/  @P2 IMAD.HI.U32 R8, R197, R8, RZ ;  /* 0x00000008c5082227 */ /* 0x001fca00078e00ff */
[----:B------:R-:W-:-:S07]  /*e520*/  @P2 SHF.R.U32.HI R197, RZ, R9, R8 ;  /* 0x00000009ffc52219 */ /* 0x000fce0000011608 */
.L_x_2083:
[----:B------:R-:W-:Y:S05]  /*e530*/  BSYNC B0 ;  /* 0x0000000000007941 */ /* 0x000fea0003800000 */
.L_x_2081:
[----:B------:R-:W-:-:S04]  /*e540*/  IMAD R197, R197, R198, -R5 ;  /* 0x000000c6c5c57224 */ /* 0x000fc800078e0a05 */
[----:B------:R-:W-:-:S05]  /*e550*/  IMAD.IADD R197, R197, 0x1, -R16 ;  /* 0x00000001c5c57824 */ /* 0x000fca00078e0a10 */
[----:B------:R-:W-:Y:S02]  /*e560*/  VIADDMNMX R20, R197, R198, R20, PT ;  /* 0x000000c6c5147246 */ /* 0x000fe40003800114 */
[----:B------:R-:W-:-:S07]  /*e570*/  VIMNMX R21, R21, R197, !PT ;  /* 0x000000c515157248 */ /* 0x000fce0007fe0100 */
.L_x_2080:
[----:B------:R-:W-:Y:S01]  /*e580*/  ISETP.GT.AND P2, PT, R6, -0x1, PT ;  /* 0xffffffff0600780c */ /* 0x000fe20003f44270 */
[----:B0-----:R-:W0:Y:S03]  /*e590*/  SHFL.IDX PT, R8, R13, 0x1, 0x1c1f ;  /* 0x003c1f000d087f89 */ /* 0x001e2600000e0000 */
[C---:B------:R-:W-:Y:S02]  /*e5a0*/  ISETP.GT.AND P4, PT, R21.reuse, RZ, P2 ;  /* 0x000000ff1500720c */ /* 0x040fe40001784270 */
[----:B------:R-:W-:Y:S02]  /*e5b0*/  ISETP.GT.AND P3, PT, R21, 0x1, P2 ;  /* 0x000000011500780c */ /* 0x000fe40001764270 */
[C---:B------:R-:W-:Y:S02]  /*e5c0*/  ISETP.LT.OR P4, PT, R20.reuse, 0x1, P4 ;  /* 0x000000011400780c */ /* 0x040fe40002781670 */
[----:B------:R-:W-:-:S02]  /*e5d0*/  ISETP.LT.OR P3, PT, R20, 0x2, P3 ;  /* 0x000000021400780c */ /* 0x000fc40001f61670 */
[----:B------:R-:W-:Y:S02]  /*e5e0*/  FSEL R152, R152, -INF , !P4 ;  /* 0xff80000098987808 */ /* 0x000fe40006000000 */
[----:B------:R-:W-:Y:S02]  /*e5f0*/  FSEL R153, R153, -INF , !P3 ;  /* 0xff80000099997808 */ /* 0x000fe40005800000 */
[C---:B------:R-:W-:Y:S02]  /*e600*/  ISETP.GT.AND P4, PT, R21.reuse, 0x8, P2 ;  /* 0x000000081500780c */ /* 0x040fe40001784270 */
[----:B------:R-:W-:Y:S02]  /*e610*/  ISETP.GT.AND P3, PT, R21, 0x9, P2 ;  /* 0x000000091500780c */ /* 0x000fe40001764270 */
[C---:B------:R-:W-:Y:S02]  /*e620*/  ISETP.LT.OR P4, PT, R20.reuse, 0x9, P4 ;  /* 0x000000091400780c */ /* 0x040fe40002781670 */
[----:B------:R-:W-:-:S02]  /*e630*/  ISETP.LT.OR P3, PT, R20, 0xa, P3 ;  /* 0x0000000a1400780c */ /* 0x000fc40001f61670 */
[----:B------:R-:W-:Y:S01]  /*e640*/  FSEL R156, R156, -INF , !P4 ;  /* 0xff8000009c9c7808 */ /* 0x000fe20006000000 */
[--C-:B0-----:R-:W-:Y:S01]  /*e650*/  IMAD.IADD R14, R14, 0x1, R8.reuse ;  /* 0x000000010e0e7824 */ /* 0x101fe200078e0208 */
[----:B------:R-:W-:Y:S01]  /*e660*/  FSEL R157, R157, -INF , !P3 ;  /* 0xff8000009d9d7808 */ /* 0x000fe20005800000 */
[----:B------:R-:W-:Y:S01]  /*e670*/  IMAD.IADD R15, R15, 0x1, R8 ;  /* 0x000000010f0f7824 */ /* 0x000fe200078e0208 */
[C---:B------:R-:W-:Y:S02]  /*e680*/  ISETP.GT.AND P4, PT, R21.reuse, 0x10, P2 ;  /* 0x000000101500780c */ /* 0x040fe40001784270 */
        /* <DEDUP_REMOVED lines=49> */
.L_x_2086:
[----:B------:R-:W-:-:S05]  /*e9a0*/  IMAD.U32 R20, RZ, RZ, UR5 ;  /* 0x00000005ff147e24 */ /* 0x000fca000f8e00ff */
[----:B------:R-:W-:-:S13]  /*e9b0*/  ISETP.NE.AND P3, PT, R20, 0x1, PT ;  /* 0x000000011400780c */ /* 0x000fda0003f65270 */
[----:B------:R-:W0:Y:S02]  /*e9c0*/  @P3 LDC.64 R8, c[0x0][0xae0] ;  /* 0x0002b800ff083b82 */ /* 0x000e240000000a00 */
[----:B0-----:R-:W-:-:S05]  /*e9d0*/  @P3 IMAD.HI.U32 R8, R7, R8, RZ ;  /* 0x0000000807083227 */ /* 0x001fca00078e00ff */
[----:B------:R-:W-:-:S07]  /*e9e0*/  @P3 SHF.R.U32.HI R7, RZ, R9, R8 ;  /* 0x00000009ff073219 */ /* 0x000fce0000011608 */
.L_x_2087:
[----:B------:R-:W-:Y:S05]  /*e9f0*/  BSYNC B0 ;  /* 0x0000000000007941 */ /* 0x000fea0003800000 */
.L_x_2085:
[----:B------:R-:W-:-:S04]  /*ea00*/  IMAD R5, R7, R20, -R5 ;  /* 0x0000001407057224 */ /* 0x000fc800078e0a05 */
[----:B------:R-:W-:-:S05]  /*ea10*/  IMAD.IADD R5, R5, 0x1, -R16 ;  /* 0x0000000105057824 */ /* 0x000fca00078e0a10 */
[----:B------:R-:W-:Y:S02]  /*ea20*/  VIADDMNMX R14, R5, R20, R14, PT ;  /* 0x00000014050e7246 */ /* 0x000fe4000380010e */
[----:B------:R-:W-:-:S07]  /*ea30*/  VIMNMX R15, R15, R5, !PT ;  /* 0x000000050f0f7248 */ /* 0x000fce0007fe0100 */
.L_x_2084:
[----:B------:R-:W-:Y:S01]  /*ea40*/  FMNMX.FTZ R8, R152, R11, !PT ;  /* 0x0000000b98087209 */ /* 0x000fe20007810000 */
[----:B------:R-:W-:Y:S01]  /*ea50*/  ULDC UR19, c[0x0][0xa80] ;  /* 0x0002a00000137ab9 */ /* 0x000fe20000000800 */
[----:B------:R-:W-:Y:S01]  /*ea60*/  ISETP.GT.AND P4, PT, R15, 0x1, P2 ;  /* 0x000000010f00780c */ /* 0x000fe20001784270 */
[----:B------:R-:W-:Y:S01]  /*ea70*/  ULEA UR10, UR36, UR39, 0xc ;  /* 0x00000027240a7291 */ /* 0x000fe2000f8e603f */
[----:B------:R-:W-:Y:S01]  /*ea80*/  FMNMX.FTZ R5, R153, R8, !PT ;  /* 0x0000000899057209 */ /* 0x000fe20007810000 */
[----:B------:R-:W-:Y:S01]  /*ea90*/  UMOV UR11, 0x40000040 ;  /* 0x40000040000b7882 */ /* 0x000fe20000000000 */
[----:B------:R-:W-:Y:S01]  /*eaa0*/  ISETP.LT.OR P4, PT, R14, 0x2, P4 ;  /* 0x000000020e00780c */ /* 0x000fe20002781670 */
[----:B------:R-:W-:Y:S01]  /*eab0*/  UIADD3 UR14, UR10, 0x80, URZ ;  /* 0x000000800a0e7890 */ /* 0x000fe2000fffe03f */
[----:B------:R-:W-:Y:S01]  /*eac0*/  FMNMX.FTZ R8, R156, R5, !PT ;  /* 0x000000059c087209 */ /* 0x000fe20007810000 */
[----:B------:R-:W-:Y:S01]  /*ead0*/  UMOV UR15, 0x40000040 ;  /* 0x40000040000f7882 */ /* 0x000fe20000000000 */
[----:B------:R-:W-:Y:S01]  /*eae0*/  FSEL R155, R155, -INF , !P4 ;  /* 0xff8000009b9b7808 */ /* 0x000fe20006000000 */
[----:B------:R-:W-:Y:S01]  /*eaf0*/  @!P1 VIADD R10, R10, 0x38860 ;  /* 0x000388600a0a9836 */ /* 0x000fe20000000000 */
[----:B------:R-:W-:-:S02]  /*eb00*/  FMNMX.FTZ R5, R157, R8, !PT ;  /* 0x000000089d057209 */ /* 0x000fc40007810000 */
[C---:B------:R-:W-:Y:S02]  /*eb10*/  ISETP.GT.AND P4, PT, R15.reuse, 0x9, P2 ;  /* 0x000000090f00780c */ /* 0x040fe40001784270 */
        /* <DEDUP_REMOVED lines=8> */
[----:B------:R-:W-:Y:S02]  /*eba0*/  FMNMX.FTZ R8, R168, R5, !PT ;  /* 0x00000005a8087209 */ /* 0x000fe40007810000 */
[----:B------:R-:W-:Y:S02]  /*ebb0*/  ISETP.GT.AND P4, PT, R15, 0x11, P2 ;  /* 0x000000110f00780c */ /* 0x000fe40001784270 */
[----:B------:R-:W-:-:S02]  /*ebc0*/  FMNMX.FTZ R5, R169, R8, !PT ;  /* 0x00000008a9057209 */ /* 0x000fc40007810000 */
[----:B------:R-:W-:Y:S02]  /*ebd0*/  FSEL R158, R158, -INF , !P3 ;  /* 0xff8000009e9e7808 */ /* 0x000fe40005800000 */
        /* <DEDUP_REMOVED lines=9> */
[----:B------:R-:W-:Y:S02]  /*ec70*/  ISETP.GT.AND P4, PT, R15, RZ, P2 ;  /* 0x000000ff0f00720c */ /* 0x000fe40001784270 */
[----:B------:R-:W-:-:S02]  /*ec80*/  FMNMX.FTZ R8, R181, R8, !PT ;  /* 0x00000008b5087209 */ /* 0x000fc40007810000 */
[----:B------:R-:W-:Y:S02]  /*ec90*/  FSEL R162, R162, -INF , !P3 ;  /* 0xff800000a2a27808 */ /* 0x000fe40005800000 */
[----:B------:R-:W-:Y:S01]  /*eca0*/  ISETP.GT.AND P3, PT, R15, 0x18, P2 ;  /* 0x000000180f00780c */ /* 0x000fe20001764270 */
[----:B------:R-:W0:Y:S01]  /*ecb0*/  SHFL.BFLY PT, R5, R8, 0x2, 0x1f ;  /* 0x0c401f0008057f89 */ /* 0x000e2200000e0000 */
        /* <DEDUP_REMOVED lines=9> */
[----:B------:R-:W-:-:S02]  /*ed50*/  ISETP.GT.AND P3, PT, R15, 0x21, P2 ;  /* 0x000000210f00780c */ /* 0x000fc40001764270 */
[----:B------:R-:W-:Y:S02]  /*ed60*/  FSEL R170, R170, -INF , !P4 ;  /* 0xff800000aaaa7808 */ /* 0x000fe40006000000 */
[----:B------:R-:W-:Y:S02]  /*ed70*/  ISETP.LT.OR P3, PT, R14, 0x22, P3 ;  /* 0x000000220e00780c */ /* 0x000fe40001f61670 */
[----:B0-----:R-:W-:Y:S02]  /*ed80*/  FMNMX.FTZ R5, R8, R5, !PT ;  /* 0x0000000508057209 */ /* 0x001fe40007810000 */
[----:B------:R-:W-:Y:S02]  /*ed90*/  FMNMX.FTZ R8, R197, R12, !PT ;  /* 0x0000000cc5087209 */ /* 0x000fe40007810000 */
[----:B------:R-:W-:Y:S01]  /*eda0*/  ISETP.GT.AND P4, PT, R15, 0x28, P2 ;  /* 0x000000280f00780c */ /* 0x000fe20001784270 */
[----:B------:R-:W0:Y:S01]  /*edb0*/  SHFL.BFLY PT, R20, R5, 0x1, 0x1f ;  /* 0x0c201f0005147f89 */ /* 0x000e2200000e0000 */
        /* <DEDUP_REMOVED lines=11> */
[----:B------:R-:W-:Y:S02]  /*ee70*/  FSEL R198, R175, -INF , !P3 ;  /* 0xff800000afc67808 */ /* 0x000fe40005800000 */
[----:B0-----:R-:W-:-:S02]  /*ee80*/  FMNMX.FTZ R5, R5, R20, !PT ;  /* 0x0000001405057209 */ /* 0x001fc40007810000 */
[----:B------:R-:W-:Y:S02]  /*ee90*/  ISETP.GT.AND P3, PT, R15, 0x30, P2 ;  /* 0x000000300f00780c */ /* 0x000fe40001764270 */
[C---:B------:R-:W-:Y:S01]  /*eea0*/  FSETP.NEU.FTZ.AND P4, PT, R5.reuse, -INF , PT ;  /* 0xff8000000500780b */ /* 0x040fe20003f9d000 */
[----:B------:R-:W-:Y:S01]  /*eeb0*/  FMUL.FTZ R7, R5, UR19 ;  /* 0x0000001305077c20 */ /* 0x000fe20008410000 */
[----:B------:R-:W-:Y:S02]  /*eec0*/  FMNMX.FTZ R9, R167, R8, !PT ;  /* 0x00000008a7097209 */ /* 0x000fe40007810000 */
[----:B------:R-:W-:Y:S02]  /*eed0*/  ISETP.LT.OR P3, PT, R14, 0x31, P3 ;  /* 0x000000310e00780c */ /* 0x000fe40001f61670 */
[----:B------:R-:W-:Y:S02]  /*eee0*/  FSEL R7, R7, RZ, P4 ;  /* 0x000000ff07077208 */ /* 0x000fe40002000000 */
[----:B------:R-:W-:-:S02]  /*eef0*/  FMNMX.FTZ R20, R170, R9, !PT ;  /* 0x00000009aa147209 */ /* 0x000fc40007810000 */
[----:B------:R-:W-:Y:S01]  /*ef00*/  @!P1 PRMT R10, RZ, 0x654, R10 ;  /* 0x00000654ff0a9816 */ /* 0x000fe2000000000a */
        /* <DEDUP_REMOVED lines=13> */
[----:B------:R-:W-:Y:S01]  /*efe0*/  ISETP.GT.AND P3, PT, R15, 0x38, P2 ;  /* 0x000000380f00780c */ /* 0x000fe20001764270 */
[--C-:B------:R-:W-:Y:S01]  /*eff0*/  FFMA.FTZ R169, R169, UR19, -R7.reuse ;  /* 0x00000013a9a97c23 */ /* 0x100fe20008010807 */
[----:B0-----:R-:W-:Y:S01]  /*f000*/  FMNMX.FTZ R21, R198, R13, !PT ;  /* 0x0000000dc6157209 */ /* 0x001fe20007810000 */
[--C-:B------:R-:W-:Y:S01]  /*f010*/  FFMA.FTZ R172, R172, UR19, -R7.reuse ;  /* 0x00000013acac7c23 */ /* 0x100fe20008010807 */
[----:B------:R-:W-:Y:S01]  /*f020*/  ISETP.GT.AND P2, PT, R15, 0x39, P2 ;  /* 0x000000390f00780c */ /* 0x000fe20001744270 */
[----:B------:R0:W-:Y:S01]  /*f030*/  MUFU.EX2 R13, R174 ;  /* 0x000000ae000d7308 */ /* 0x0001e20000000800 */
[----:B------:R-:W-:Y:S01]  /*f040*/  ISETP.LT.OR P3, PT, R14, 0x39, P3 ;  /* 0x000000390e00780c */ /* 0x000fe20001f61670 */
        /* <DEDUP_REMOVED lines=8> */
[--C-:B0-----:R-:W-:Y:S01]  /*f0d0*/  FFMA.FTZ R174, R165, UR19, -R7.reuse ;  /* 0x00000013a5ae7c23 */ /* 0x101fe20008010807 */
[----:B------:R-:W-:Y:S01]  /*f0e0*/  FSEL R183, R183, -INF , !P2 ;  /* 0xff800000b7b77808 */ /* 0x000fe20005000000 */
[--C-:B------:R-:W-:Y:S01]  /*f0f0*/  FFMA.FTZ R178, R181, UR19, -R7.reuse ;  /* 0x00000013b5b27c23 */ /* 0x100fe20008010807 */
[----:B------:R-:W-:Y:S01]  /*f100*/  FMNMX.FTZ R20, R182, R15, !PT ;  /* 0x0000000fb6147209 */ /* 0x000fe20007810000 */
[--C-:B------:R-:W-:Y:S01]  /*f110*/  FFMA.FTZ R15, R160, UR19, -R7.reuse ;  /* 0x00000013a00f7c23 */ /* 0x100fe20008010807 */
[----:B------:R-:W-:Y:S01]  /*f120*/  FSEL R160, R5, RZ, P4 ;  /* 0x000000ff05a07208 */ /* 0x000fe20002000000 */
[----:B------:R-:W-:Y:S01]  /*f130*/  MUFU.EX2 R9, R9 ;  /* 0x0000000900097308 */ /* 0x000fe20000000800 */
[----:B------:R-:W-:Y:S01]  /*f140*/  FMNMX.FTZ R156, R183, R20, !PT ;  /* 0x00000014b79c7209 */ /* 0x000fe20007810000 */
[----:B------:R-:W-:-:S02]  /*f150*/  FFMA.FTZ R20, R161, UR19, -R7 ;  /* 0x00000013a1147c23 */ /* 0x000fc40008010807 */
[----:B------:R-:W-:Y:S02]  /*f160*/  FADD.FTZ R160, -R160, R11 ;  /* 0x0000000ba0a07221 */ /* 0x000fe40000010100 */
[----:B------:R-:W0:Y:S02]  /*f170*/  SHFL.BFLY PT, R157, R156, 0x2, 0x1f ;  /* 0x0c401f009c9d7f89 */ /* 0x000e2400000e0000 */
[----:B------:R-:W-:Y:S01]  /*f180*/  FMUL.FTZ R11, R160, UR19 ;  /* 0x00000013a00b7c20 */ /* 0x000fe20008410000 */
[----:B------:R-:W-:Y:S08]  /*f190*/  MUFU.EX2 R14, R14 ;  /* 0x0000000e000e7308 */ /* 0x000ff00000000800 */
[----:B------:R-:W1:Y:S08]  /*f1a0*/  MUFU.EX2 R11, R11 ;  /* 0x0000000b000b7308 */ /* 0x000e700000000800 */
[----:B------:R-:W-:Y:S01]  /*f1b0*/  MUFU.EX2 R15, R15 ;  /* 0x0000000f000f7308 */ /* 0x000fe20000000800 */
[----:B0-----:R-:W-:-:S07]  /*f1c0*/  FMNMX.FTZ R157, R156, R157, !PT ;  /* 0x0000009d9c9d7209 */ /* 0x001fce0007810000 */
[----:B------:R-:W0:Y:S01]  /*f1d0*/  MUFU.EX2 R20, R20 ;  /* 0x0000001400147308 */ /* 0x000e220000000800 */
[-C--:B-1----:R-:W-:Y:S01]  /*f1e0*/  FMUL.FTZ R24, R24, R11.reuse ;  /* 0x0000000b18187220 */ /* 0x082fe20000410000 */
[----:B------:R-:W1:Y:S01]  /*f1f0*/  SHFL.BFLY PT, R156, R157, 0x1, 0x1f ;  /* 0x0c201f009d9c7f89 */ /* 0x000e6200000e0000 */
        /* <DEDUP_REMOVED lines=22> */
[----:B------:R-:W-:Y:S01]  /*f360*/  FMUL.FTZ R64, R64, R11 ;  /* 0x0000000b40407220 */ /* 0x000fe20000410000 */
[----:B-1----:R-:W-:Y:S01]  /*f370*/  FMNMX.FTZ R7, R157, R156, !PT ;  /* 0x0000009c9d077209 */ /* 0x002fe20007810000 */
[----:B------:R-:W-:-:S02]  /*f380*/  IMAD.MOV R157, RZ, RZ, -R19 ;  /* 0x000000ffff9d7224 */ /* 0x000fc400078e0a13 */
[-C--:B------:R-:W-:Y:S01]  /*f390*/  FMUL.FTZ R65, R65, R11.reuse ;  /* 0x0000000b41417220 */ /* 0x080fe20000410000 */
[----:B------:R-:W-:Y:S01]  /*f3a0*/  FMUL.FTZ R68, R68, R11 ;  /* 0x0000000b44447220 */ /* 0x000fe20000410000 */
[C---:B------:R-:W-:Y:S01]  /*f3b0*/  FSETP.NEU.FTZ.AND P2, PT, R7.reuse, -INF , PT ;  /* 0xff8000000700780b */ /* 0x040fe20003f5d000 */
[----:B------:R-:W-:Y:S01]  /*f3c0*/  FMUL.FTZ R156, R7, UR19 ;  /* 0x00000013079c7c20 */ /* 0x000fe20008410000 */
[----:B------:R-:W-:Y:S01]  /*f3d0*/  ISETP.NE.AND P3, PT, R16, R157, PT ;  /* 0x0000009d1000720c */ /* 0x000fe20003f65270 */
[----:B------:R-:W1:Y:S01]  /*f3e0*/  MUFU.EX2 R169, R169 ;  /* 0x000000a900a97308 */ /* 0x000e620000000800 */
[-C--:B------:R-:W-:Y:S01]  /*f3f0*/  FMUL.FTZ R69, R69, R11.reuse ;  /* 0x0000000b45457220 */ /* 0x080fe20000410000 */
[-C--:B------:R-:W-:Y:S01]  /*f400*/  FMUL.FTZ R72, R72, R11.reuse ;  /* 0x0000000b48487220 */ /* 0x080fe20000410000 */
[----:B------:R-:W-:Y:S01]  /*f410*/  FSEL R160, R156, RZ, P2 ;  /* 0x000000ff9ca07208 */ /* 0x000fe20001000000 */
[----:B------:R-:W-:Y:S02]  /*f420*/  IMAD.U32 R156, RZ, RZ, UR7 ;  /* 0x00000007ff9c7e24 */ /* 0x000fe4000f8e00ff */
        /* <DEDUP_REMOVED lines=8> */
[----:B------:R-:W-:Y:S01]  /*f4b0*/  FFMA.FTZ R158, R158, UR19, -R160 ;  /* 0x000000139e9e7c23 */ /* 0x000fe200080108a0 */
        /* <DEDUP_REMOVED lines=8> */
[----:B------:R-:W2:Y:S01]  /*f540*/  MUFU.EX2 R200, R155 ;  /* 0x0000009b00c87308 */ /* 0x000ea20000000800 */
        /* <DEDUP_REMOVED lines=11> */
[----:B------:R-:W-:Y:S01]  /*f600*/  F2FP.F16.F32.PACK_AB R154, R14, R13 ;  /* 0x0000000d0e9a723e */ /* 0x000fe200000000ff */
[----:B------:R-:W-:Y:S01]  /*f610*/  FMUL.FTZ R81, R81, R11 ;  /* 0x0000000b51517220 */ /* 0x000fe20000410000 */
[----:B0-----:R-:W-:Y:S01]  /*f620*/  F2FP.F16.F32.PACK_AB R156, R20, R15 ;  /* 0x0000000f149c723e */ /* 0x001fe200000000ff */
[-C--:B------:R-:W-:Y:S01]  /*f630*/  FMUL.FTZ R84, R84, R11.reuse ;  /* 0x0000000b54547220 */ /* 0x080fe20000410000 */
[----:B-1----:R-:W-:Y:S01]  /*f640*/  F2FP.F16.F32.PACK_AB R160, R169, R168 ;  /* 0x000000a8a9a0723e */ /* 0x002fe200000000ff */
[----:B--2---:R0:W-:Y:S01]  /*f650*/  @!P3 STS [R157+0x38420], R200 ;  /* 0x038420c89d00b388 */ /* 0x0041e20000000800 */
        /* <DEDUP_REMOVED lines=16> */
[----:B------:R-:W3:Y:S01]  /*f760*/  MUFU.EX2 R181, R181 ;  /* 0x000000b500b57308 */ /* 0x000ee20000000800 */
        /* <DEDUP_REMOVED lines=16> */
[----:B---3--:R-:W-:Y:S01]  /*f870*/  F2FP.F16.F32.PACK_AB R155, R181, R12 ;  /* 0x0000000cb59b723e */ /* 0x008fe200000000ff */
        /* <DEDUP_REMOVED lines=88> */
[----:B------:R2:W-:Y:S01]  /*fe00*/  STSM.16.M88.4 [R22+0x36400], R152 ;  /* 0x0364009816007844 */ /* 0x0005e20000000200 */
[----:B------:R-:W-:Y:S01]  /*fe10*/  FFMA.FTZ R8, R11, R3, R8 ;  /* 0x000000030b087223 */ /* 0x000fe20000010008 */
[----:B------:R-:W-:Y:S01]  /*fe20*/  FFMA.FTZ R179, R200, R4, R179 ;  /* 0x00000004c8b37223 */ /* 0x000fe200000100b3 */
[----:B------:R-:W-:Y:S01]  /*fe30*/  ISETP.GT.AND P2, PT, R6, R189, PT ;  /* 0x000000bd0600720c */ /* 0x000fe20003f44270 */
[----:B------:R2:W-:Y:S01]  /*fe40*/  STSM.16.M88.4 [R23], R156 ;  /* 0x0000009c17007844 */ /* 0x0005e20000000200 */
[----:B------:R-:W-:Y:S01]  /*fe50*/  FADD.FTZ R8, R9, R8 ;  /* 0x0000000809087221 */ /* 0x000fe20000010000 */
[----:B------:R-:W0:Y:S01]  /*fe60*/  MUFU.EX2 R178, R178 ;  /* 0x000000b200b27308 */ /* 0x000e220000000800 */
[----:B-1----:R-:W-:Y:S01]  /*fe70*/  F2FP.F16.F32.PACK_AB R164, R176, R175 ;  /* 0x000000afb0a4723e */ /* 0x002fe200000000ff */
[----:B------:R2:W-:Y:S01]  /*fe80*/  STSM.16.M88.4 [R185], R160 ;  /* 0x000000a0b9007844 */ /* 0x0005e20000000200 */
[----:B------:R-:W-:Y:S01]  /*fe90*/  FADD.FTZ R179, R180, R179 ;  /* 0x000000b3b4b37221 */ /* 0x000fe20000010000 */
[----:B------:R-:W-:Y:S01]  /*fea0*/  FADD.FTZ R13, R13, R8 ;  /* 0x000000080d0d7221 */ /* 0x000fe20000010000 */
[----:B------:R-:W-:Y:S01]  /*feb0*/  UMOV UR7, UR36 ;  /* 0x0000002400077c82 */ /* 0x000fe20008000000 */
[----:B------:R-:W-:-:S02]  /*fec0*/  VIADD R6, R6, 0xffffffff ;  /* 0xffffffff06067836 */ /* 0x000fc40000000000 */
[----:B------:R-:W-:Y:S01]  /*fed0*/  FADD.FTZ R12, R12, R179 ;  /* 0x000000b30c0c7221 */ /* 0x000fe20000010000 */
[----:B------:R-:W-:Y:S01]  /*fee0*/  MUFU.EX2 R201, R201 ;  /* 0x000000c900c97308 */ /* 0x000fe20000000800 */
[----:B------:R-:W-:Y:S01]  /*fef0*/  FADD.FTZ R14, R14, R13 ;  /* 0x0000000d0e0e7221 */ /* 0x000fe20000010000 */
[----:B------:R-:W-:Y:S02]  /*ff00*/  IMAD.MOV.U32 R11, RZ, RZ, R5 ;  /* 0x000000ffff0b7224 */ /* 0x000fe400078e0005 */
[----:B------:R-:W-:Y:S01]  /*ff10*/  FADD.FTZ R181, R181, R12 ;  /* 0x0000000cb5b57221 */ /* 0x000fe20000010000 */
[----:B------:R-:W-:Y:S02]  /*ff20*/  IMAD.MOV.U32 R12, RZ, RZ, R7 ;  /* 0x000000ffff0c7224 */ /* 0x000fe400078e0007 */
[----:B------:R-:W-:Y:S01]  /*ff30*/  FADD.FTZ R15, R15, R14 ;  /* 0x0000000e0f0f7221 */ /* 0x000fe20000010000 */
[----:B------:R-:W-:Y:S01]  /*ff40*/  FADD.FTZ R170, R170, R181 ;  /* 0x000000b5aaaa7221 */ /* 0x000fe20000010000 */
[----:B------:R-:W1:Y:S01]  /*ff50*/  MUFU.EX2 R204, R204 ;  /* 0x000000cc00cc7308 */ /* 0x000e620000000800 */
        /* <DEDUP_REMOVED lines=11> */
[----:B-1----:R-:W-:Y:S01]  /*10010*/  F2FP.F16.F32.PACK_AB R165, R204, R201 ;  /* 0x000000c9cca5723e */ /* 0x002fe200000000ff */
[----:B------:R-:W-:Y:S01]  /*10020*/  FADD.FTZ R169, R169, R168 ;  /* 0x000000a8a9a97221 */ /* 0x000fe20000010000 */
[----:B------:R-:W-:-:S03]  /*10030*/  FADD.FTZ R198, R198, R197 ;  /* 0x000000c5c6c67221 */ /* 0x000fc60000010000 */
[----:B------:R-:W-:Y:S01]  /*10040*/  FADD.FTZ R172, R172, R169 ;  /* 0x000000a9acac7221 */ /* 0x000fe20000010000 */
[----:B------:R-:W-:-:S03]  /*10050*/  FADD.FTZ R199, R199, R198 ;  /* 0x000000c6c7c77221 */ /* 0x000fc60000010000 */
[----:B------:R-:W-:Y:S01]  /*10060*/  FADD.FTZ R172, R173, R172 ;  /* 0x000000acadac7221 */ /* 0x000fe20000010000 */
[----:B------:R-:W-:-:S03]  /*10070*/  FADD.FTZ R202, R202, R199 ;  /* 0x000000c7caca7221 */ /* 0x000fc60000010000 */
[----:B------:R-:W-:Y:S01]  /*10080*/  FADD.FTZ R175, R175, R172 ;  /* 0x000000acafaf7221 */ /* 0x000fe20000010000 */
[----:B------:R-:W-:Y:S01]  /*10090*/  FADD.FTZ R201, R201, R202 ;  /* 0x000000cac9c97221 */ /* 0x000fe20000010000 */
[----:B0-----:R-:W-:Y:S02]  /*100a0*/  F2FP.F16.F32.PACK_AB R167, R206, R203 ;  /* 0x000000cbcea7723e */ /* 0x001fe400000000ff */
[----:B------:R-:W-:Y:S01]  /*100b0*/  FADD.FTZ R176, R176, R175 ;  /* 0x000000afb0b07221 */ /* 0x000fe20000010000 */
[----:B------:R-:W-:Y:S02]  /*100c0*/  FADD.FTZ R204, R204, R201 ;  /* 0x000000c9cccc7221 */ /* 0x000fe40000010000 */
[----:B------:R2:W-:Y:S01]  /*100d0*/  STSM.16.M88.4 [R184], R164 ;  /* 0x000000a4b8007844 */ /* 0x0005e20000000200 */
[----:B------:R-:W-:Y:S01]  /*100e0*/  WARPGROUP.ARRIVE ;  /* 0x00000000000079c5 */ /* 0x000fe20000000000 */
[----:B------:R-:W-:Y:S01]  /*100f0*/  FADD.FTZ R3, R177, R176 ;  /* 0x000000b0b1037221 */ /* 0x000fe20000010000 */
[----:B------:R-:W-:-:S03]  /*10100*/  FADD.FTZ R203, R203, R204 ;  /* 0x000000cccbcb7221 */ /* 0x000fc60000010000 */
[----:B------:R-:W-:Y:S01]  /*10110*/  FADD.FTZ R3, R178, R3 ;  /* 0x00000003b2037221 */ /* 0x000fe20000010000 */
[----:B------:R-:W-:Y:S01]  /*10120*/  HGMMA.64x256x16.F32 R24, R152, gdesc[UR8].tnspB, R24, gsb0 ;  /* 0x43e0000898187df0 */ /* 0x000fe20008000818 */
[----:B------:R-:W-:Y:S01]  /*10130*/  UMOV UR11, 0x40000040 ;  /* 0x40000040000b7882 */ /* 0x000fe20000000000 */
[----:B------:R-:W-:Y:S01]  /*10140*/  FADD.FTZ R4, R206, R203 ;  /* 0x000000cbce047221 */ /* 0x000fe20000010000 */
        /* <DEDUP_REMOVED lines=26> */
.L_x_2071:
[----:B------:R-:W1:Y:S01]  /*102f0*/  SHFL.BFLY PT, R0, R3, 0x2, 0x1f ;  /* 0x0c401f0003007f89 */ /* 0x000e6200000e0000 */
[----:B------:R-:W-:Y:S02]  /*10300*/  IMAD.MOV R15, RZ, RZ, -R19 ;  /* 0x000000ffff0f7224 */ /* 0x000fe400078e0a13 */
[----:B--2---:R-:W-:Y:S01]  /*10310*/  IMAD.U32 R10, RZ, RZ, UR19 ;  /* 0x00000013ff0a7e24 */ /* 0x004fe2000f8e00ff */
[----:B------:R-:W2:Y:S01]  /*10320*/  SHFL.BFLY PT, R9, R4, 0x2, 0x1f ;  /* 0x0c401f0004097f89 */ /* 0x000ea200000e0000 */
[----:B------:R-:W-:Y:S01]  /*10330*/  VIADD R219, R219, 0x1 ;  /* 0x00000001dbdb7836 */ /* 0x000fe20000000000 */
[----:B------:R-:W-:Y:S08]  /*10340*/  BAR.ARV 0x8, 0x100 ;  /* 0x0204000000007b1d */ /* 0x000ff00000002000 */
[----:B------:R-:W-:Y:S01]  /*10350*/  BAR.SYNC.DEFER_BLOCKING 0xf, 0x100 ;  /* 0x03c4000000007b1d */ /* 0x000fe20000010000 */
[----:B------:R-:W-:Y:S01]  /*10360*/  ISETP.NE.AND P0, PT, R16, R15, PT ;  /* 0x0000000f1000720c */ /* 0x000fe20003f05270 */
[----:B-1----:R-:W-:Y:S01]  /*10370*/  FADD.FTZ R0, R0, R3 ;  /* 0x0000000300007221 */ /* 0x002fe20000010000 */
[----:B------:R-:W-:-:S02]  /*10380*/  IMAD.MOV.U32 R3, RZ, RZ, -0x800000 ;  /* 0xff800000ff037424 */ /* 0x000fc400078e00ff */
[----:B--2---:R-:W-:Y:S02]  /*10390*/  FADD.FTZ R6, R9, R4 ;  /* 0x0000000409067221 */ /* 0x004fe40000010000 */
[----:B------:R-:W1:Y:S01]  /*103a0*/  SHFL.BFLY PT, R11, R0, 0x1, 0x1f ;  /* 0x0c201f00000b7f89 */ /* 0x000e6200000e0000 */
[----:B------:R-:W-:Y:S02]  /*103b0*/  IMAD.MOV.U32 R9, RZ, RZ, RZ ;  /* 0x000000ffff097224 */ /* 0x000fe400078e00ff */
[----:B------:R-:W-:Y:S01]  /*103c0*/  IMAD.MOV.U32 R4, RZ, RZ, RZ ;  /* 0x000000ffff047224 */ /* 0x000fe200078e00ff */
[----:B------:R-:W2:Y:S01]  /*103d0*/  SHFL.BFLY PT, R13, R6, 0x1, 0x1f ;  /* 0x0c201f00060d7f89 */ /* 0x000ea200000e0000 */
[----:B-1----:R-:W-:Y:S01]  /*103e0*/  FADD.FTZ R11, R0, R11 ;  /* 0x0000000b000b7221 */ /* 0x002fe20000010000 */
[----:B------:R-:W-:Y:S01]  /*103f0*/  IMAD.U32 R0, RZ, RZ, UR36 ;  /* 0x00000024ff007e24 */ /* 0x000fe2000f8e00ff */
[----:B------:R-:W-:Y:S01]  /*10400*/  UIADD3 UR36, UR36, 0x1, URZ ;  /* 0x0000000124247890 */ /* 0x000fe2000fffe03f */
[----:B--2---:R-:W-:-:S02]  /*10410*/  FADD.FTZ R8, R6, R13 ;  /* 0x0000000d06087221 */ /* 0x004fc40000010000 */
[----:B------:R-:W-:Y:S01]  /*10420*/  FSETP.NE.FTZ.AND P1, PT, R11, RZ, PT ;  /* 0x000000ff0b00720b */ /* 0x000fe20003f35000 */
[----:B------:R-:W-:Y:S01]  /*10430*/  @!P0 IMAD R0, R0, 0x40, R17 ;  /* 0x0000004000008824 */ /* 0x000fe200078e0211 */
[----:B------:R-:W-:Y:S01]  /*10440*/  UISETP.NE.AND UP0, UPT, UR36, 0x2, UPT ;  /* 0x000000022400788c */ /* 0x000fe2000bf05270 */
[----:B------:R-:W-:Y:S01]  /*10450*/  IMAD.U32 R13, RZ, RZ, UR19 ;  /* 0x00000013ff0d7e24 */ /* 0x000fe2000f8e00ff */
[----:B------:R-:W-:Y:S02]  /*10460*/  FSETP.NE.FTZ.AND P2, PT, R8, RZ, PT ;  /* 0x000000ff0800720b */ /* 0x000fe40003f55000 */
[----:B------:R-:W-:Y:S01]  /*10470*/  @!P0 LEA R12, R0, UR37, 0x2 ;  /* 0x00000025000c8c11 */ /* 0x000fe2000f8e10ff */
[----:B------:R-:W-:Y:S01]  /*10480*/  USEL UR4, URZ, 0x1, UP0 ;  /* 0x000000013f047887 */ /* 0x000fe20008000000 */
[----:B------:R-:W-:Y:S01]  /*10490*/  IMAD.MOV.U32 R0, RZ, RZ, -0x800000 ;  /* 0xff800000ff007424 */ /* 0x000fe200078e00ff */
[----:B------:R-:W-:-:S04]  /*104a0*/  USEL UR36, UR36, URZ, UP0 ;  /* 0x0000003f24247287 */ /* 0x000fc80008000000 */
[----:B------:R-:W1:Y:S01]  /*104b0*/  @P1 MUFU.RCP R9, R11 ;  /* 0x0000000b00091308 */ /* 0x000e620000001000 */
[----:B------:R-:W-:Y:S01]  /*104c0*/  @P1 FMUL.FTZ R10, R10, 0.69314718246459960938 ;  /* 0x3f3172180a0a1820 */ /* 0x000fe20000410000 */
[----:B------:R-:W-:-:S06]  /*104d0*/  LOP3.LUT R2, R2, UR4, RZ, 0x3c, !PT ;  /* 0x0000000402027c12 */ /* 0x000fcc000f8e3cff */
[----:B------:R-:W2:Y:S08]  /*104e0*/  @P2 MUFU.RCP R4, R8 ;  /* 0x0000000800042308 */ /* 0x000eb00000001000 */
[----:B------:R-:W3:Y:S01]  /*104f0*/  @P1 MUFU.LG2 R11, R11 ;  /* 0x0000000b000b1308 */ /* 0x000ee20000000c00 */
[----:B-1----:R-:W-:Y:S01]  /*10500*/  @!P0 STS [R12+0x38400], R9 ;  /* 0x038400090c008388 */ /* 0x002fe20000000800 */
[-C--:B------:R-:W-:Y:S01]  /*10510*/  FMUL.FTZ R207, R24, R9.reuse ;  /* 0x0000000918cf7220 */ /* 0x080fe20000410000 */
        /* <DEDUP_REMOVED lines=65> */
[----:B--2---:R-:W-:Y:S01]  /*10930*/  @P2 FMUL.FTZ R12, R13, 0.69314718246459960938 ;  /* 0x3f3172180d0c2820 */ /* 0x004fe20000410000 */
[----:B---3--:R-:W-:Y:S01]  /*10940*/  @P1 FMUL.FTZ R11, R11, 0.69314718246459960938 ;  /* 0x3f3172180b0b1820 */ /* 0x008fe20000410000 */
[----:B-1----:R-:W-:Y:S01]  /*10950*/  @P2 FMUL.FTZ R9, R8, 0.69314718246459960938 ;  /* 0x3f31721808092820 */ /* 0x002fe20000410000 */
        /* <DEDUP_REMOVED lines=68> */
.L_x_2009:
[----:B------:R-:W0:Y:S08]  /*10da0*/  S2UR UR4, SR_CgaCtaId ;  /* 0x00000000000479c3 */ /* 0x000e300000008800 */
[----:B------:R-:W-:Y:S06]  /*10db0*/  BAR.SYNC.DEFER_BLOCKING 0x5, 0x180 ;  /* 0x0146000000007b1d */ /* 0x000fec0000010000 */
[----:B------:R-:W-:Y:S01]  /*10dc0*/  UMOV UR37, 0x400 ;  /* 0x0000040000257882 */ /* 0x000fe20000000000 */
[----:B------:R-:W-:Y:S01]  /*10dd0*/  BSSY B0, `(.L_x_2089) ;  /* 0x000029e000007945 */ /* 0x000fe20003800000 */
[----:B0-----:R-:W-:-:S09]  /*10de0*/  ULEA UR37, UR4, UR37, 0x18 ;  /* 0x0000002504257291 */ /* 0x001fd2000f8ec03f */
[----:B------:R-:W0:Y:S01]  /*10df0*/  LDS R167, [UR37+0x388d0] ;  /* 0x0388d025ffa77984 */ /* 0x000e220008000800 */
[----:B------:R-:W-:Y:S06]  /*10e00*/  BAR.ARV 0x4, 0x180 ;  /* 0x0106000000007b1d */ /* 0x000fec0000002000 */
[----:B------:R-:W-:Y:S05]  /*10e10*/  @P0 BRA `(.L_x_2090) ;  /* 0x0000001c00800947 */ /* 0x000fea0003800000 */
[----:B------:R-:W1:Y:S01]  /*10e20*/  S2UR UR6, SR_SWINHI ;  /* 0x00000000000679c3 */ /* 0x000e620000002f00 */
[----:B------:R-:W-:-:S07]  /*10e30*/  IMAD R7, R218, 0x40, R186 ;  /* 0x00000040da077824 */ /* 0x000fce00078e02ba */
[----:B------:R-:W-:Y:S01]  /*10e40*/  BAR.SYNC.DEFER_BLOCKING 0x1, 0x100 ;  /* 0x0044000000007b1d */ /* 0x000fe20000010000 */
        /* <DEDUP_REMOVED lines=10> */
[----:B------:R-:W-:Y:S01]  /*10ef0*/  F2FP.F16.F32.PACK_AB R129, R160, R159 ;  /* 0x0000009fa081723e */ /* 0x000fe200000000ff */
[----:B------:R-:W-:Y:S01]  /*10f00*/  UMOV UR4, UR37 ;  /* 0x0000002500047c82 */ /* 0x000fe20008000000 */
[----:B-1----:R-:W-:Y:S01]  /*10f10*/  UMOV UR5, UR6 ;  /* 0x0000000600057c82 */ /* 0x002fe20008000000 */
[----:B------:R-:W-:Y:S01]  /*10f20*/  F2FP.F16.F32.PACK_AB R136, R137, R136 ;  /* 0x000000888988723e */ /* 0x000fe200000000ff */
[----:B------:R-:W-:Y:S01]  /*10f30*/  IMAD.U32 R80, RZ, RZ, UR4 ;  /* 0x00000004ff507e24 */ /* 0x000fe2000f8e00ff */
[----:B------:R-:W-:Y:S01]  /*10f40*/  F2FP.F16.F32.PACK_AB R144, R145, R144 ;  /* 0x000000909190723e */ /* 0x000fe200000000ff */
[----:B------:R-:W-:Y:S01]  /*10f50*/  IMAD.U32 R81, RZ, RZ, UR5 ;  /* 0x00000005ff517e24 */ /* 0x000fe2000f8e00ff */
[----:B------:R-:W-:-:S02]  /*10f60*/  F2FP.F16.F32.PACK_AB R137, R164, R163 ;  /* 0x000000a3a489723e */ /* 0x000fc400000000ff */
[----:B------:R-:W-:Y:S01]  /*10f70*/  F2FP.F16.F32.PACK_AB R145, R147, R146 ;  /* 0x000000929391723e */ /* 0x000fe200000000ff */
[--C-:B------:R-:W-:Y:S01]  /*10f80*/  IMAD.WIDE R4, R225, 0x2, R80.reuse ;  /* 0x00000002e1047825 */ /* 0x100fe200078e0250 */
[----:B------:R-:W-:Y:S02]  /*10f90*/  F2FP.F16.F32.PACK_AB R146, R149, R148 ;  /* 0x000000949592723e */ /* 0x000fe400000000ff */
[----:B------:R-:W-:Y:S01]  /*10fa0*/  F2FP.F16.F32.PACK_AB R147, R151, R150 ;  /* 0x000000969793723e */ /* 0x000fe200000000ff */
[----:B------:R-:W-:Y:S01]  /*10fb0*/  IMAD.WIDE R80, R7, 0x2, R80 ;  /* 0x0000000207507825 */ /* 0x000fe200078e0250 */
[C---:B------:R-:W-:Y:S02]  /*10fc0*/  IADD3 R49, P1, R4.reuse, 0x20, RZ ;  /* 0x0000002004317810 */ /* 0x040fe40007f3e0ff */
[C---:B------:R-:W-:Y:S02]  /*10fd0*/  IADD3 R53, P0, R4.reuse, 0x40, RZ ;  /* 0x0000004004357810 */ /* 0x040fe40007f1e0ff */
[----:B------:R-:W-:Y:S01]  /*10fe0*/  LOP3.LUT R8, R49, 0x380, RZ, 0xc0, !PT ;  /* 0x0000038031087812 */ /* 0x000fe200078ec0ff */
[--C-:B------:R-:W-:Y:S01]  /*10ff0*/  IMAD.X R131, RZ, RZ, R5.reuse, P1 ;  /* 0x000000ffff837224 */ /* 0x100fe200008e0605 */
[----:B------:R-:W-:Y:S01]  /*11000*/  IADD3 R61, P3, R4, 0x2000, RZ ;  /* 0x00002000043d7810 */ /* 0x000fe20007f7e0ff */
[----:B------:R-:W-:Y:S01]  /*11010*/  IMAD.X R135, RZ, RZ, R5, P0 ;  /* 0x000000ffff877224 */ /* 0x000fe200000e0605 */
[----:B------:R-:W-:-:S02]  /*11020*/  SHF.R.U64 R8, R8, 0x3, RZ ;  /* 0x0000000308087819 */ /* 0x000fc400000012ff */
[----:B------:R-:W-:Y:S01]  /*11030*/  IADD3 R24, P1, R4, 0x4000, RZ ;  /* 0x0000400004187810 */ /* 0x000fe20007f3e0ff */
[--C-:B------:R-:W-:Y:S01]  /*11040*/  IMAD.X R9, RZ, RZ, R5.reuse, P3 ;  /* 0x000000ffff097224 */ /* 0x100fe200018e0605 */
[----:B------:R-:W-:Y:S02]  /*11050*/  LOP3.LUT R130, R8, R49, RZ, 0x3c, !PT ;  /* 0x0000003108827212 */ /* 0x000fe400078e3cff */
[----:B------:R-:W-:Y:S01]  /*11060*/  LOP3.LUT R8, R53, 0x380, RZ, 0xc0, !PT ;  /* 0x0000038035087812 */ /* 0x000fe200078ec0ff */
[--C-:B------:R-:W-:Y:S01]  /*11070*/  IMAD.X R25, RZ, RZ, R5.reuse, P1 ;  /* 0x000000ffff197224 */ /* 0x100fe200008e0605 */
[----:B------:R-:W-:Y:S02]  /*11080*/  IADD3 R48, P6, R4, 0x2020, RZ ;  /* 0x0000202004307810 */ /* 0x000fe40007fde0ff */
[----:B------:R-:W-:Y:S02]  /*11090*/  SHF.R.U64 R8, R8, 0x3, RZ ;  /* 0x0000000308087819 */ /* 0x000fe400000012ff */
[----:B------:R-:W-:Y:S01]  /*110a0*/  LOP3.LUT R44, R61, 0x380, RZ, 0xc0, !PT ;  /* 0x000003803d2c7812 */ /* 0x000fe200078ec0ff */
[----:B------:R-:W-:Y:S01]  /*110b0*/  IMAD.X R11, RZ, RZ, R5, P6 ;  /* 0x000000ffff0b7224 */ /* 0x000fe200030e0605 */
[----:B------:R-:W-:-:S02]  /*110c0*/  IADD3 R12, P5, R4, 0x2040, RZ ;  /* 0x00002040040c7810 */ /* 0x000fc40007fbe0ff */
[----:B------:R-:W-:Y:S02]  /*110d0*/  LOP3.LUT R134, R8, R53, RZ, 0x3c, !PT ;  /* 0x0000003508867212 */ /* 0x000fe400078e3cff */
[----:B------:R-:W-:Y:S01]  /*110e0*/  LOP3.LUT R53, R24, 0x380, RZ, 0xc0, !PT ;  /* 0x0000038018357812 */ /* 0x000fe200078ec0ff */
[--C-:B------:R-:W-:Y:S01]  /*110f0*/  IMAD.X R13, RZ, RZ, R5.reuse, P5 ;  /* 0x000000ffff0d7224 */ /* 0x100fe200028e0605 */
[----:B------:R-:W-:Y:S02]  /*11100*/  IADD3 R57, P4, R4, 0x60, RZ ;  /* 0x0000006004397810 */ /* 0x000fe40007f9e0ff */
[----:B------:R-:W-:Y:S02]  /*11110*/  SHF.R.U64 R44, R44, 0x3, RZ ;  /* 0x000000032c2c7819 */ /* 0x000fe400000012ff */
[C---:B------:R-:W-:Y:S01]  /*11120*/  LOP3.LUT R45, R4.reuse, 0x380, RZ, 0xc0, !PT ;  /* 0x00000380042d7812 */ /* 0x040fe200078ec0ff */
[----:B------:R-:W-:Y:S01]  /*11130*/  IMAD.X R139, RZ, RZ, R5, P4 ;  /* 0x000000ffff8b7224 */ /* 0x000fe200020e0605 */
[----:B------:R-:W-:-:S02]  /*11140*/  IADD3 R41, P6, R4, 0x6000, RZ ;  /* 0x0000600004297810 */ /* 0x000fc40007fde0ff */
[C---:B------:R-:W-:Y:S02]  /*11150*/  IADD3 R14, P2, R4.reuse, 0x2060, RZ ;  /* 0x00002060040e7810 */ /* 0x040fe40007f5e0ff */
[----:B------:R-:W-:Y:S01]  /*11160*/  SHF.R.U64 R53, R53, 0x3, RZ ;  /* 0x0000000335357819 */ /* 0x000fe200000012ff */
[--C-:B------:R-:W-:Y:S01]  /*11170*/  IMAD.X R115, RZ, RZ, R5.reuse, P6 ;  /* 0x000000ffff737224 */ /* 0x100fe200030e0605 */
[C---:B------:R-:W-:Y:S01]  /*11180*/  IADD3 R36, P3, R4.reuse, 0x4060, RZ ;  /* 0x0000406004247810 */ /* 0x040fe20007f7e0ff */
[--C-:B------:R-:W-:Y:S01]  /*11190*/  IMAD.X R15, RZ, RZ, R5.reuse, P2 ;  /* 0x000000ffff0f7224 */ /* 0x100fe200010e0605 */
[----:B------:R-:W-:Y:S02]  /*111a0*/  IADD3 R40, P5, R4, 0x6020, RZ ;  /* 0x0000602004287810 */ /* 0x000fe40007fbe0ff */
[----:B------:R-:W-:Y:S01]  /*111b0*/  LOP3.LUT R8, R44, R61, RZ, 0x3c, !PT ;  /* 0x0000003d2c087212 */ /* 0x000fe200078e3cff */
[--C-:B------:R-:W-:Y:S01]  /*111c0*/  IMAD.X R37, RZ, RZ, R5.reuse, P3 ;  /* 0x000000ffff257224 */ /* 0x100fe200018e0605 */
[----:B------:R-:W-:Y:S01]  /*111d0*/  IADD3 R32, P4, R4, 0x4040, RZ ;  /* 0x0000404004207810 */ /* 0x000fe20007f9e0ff */
[----:B------:R-:W-:Y:S01]  /*111e0*/  IMAD.X R119, RZ, RZ, R5, P5 ;  /* 0x000000ffff777224 */ /* 0x000fe200028e0605 */
[----:B------:R-:W-:-:S02]  /*111f0*/  SHF.R.U64 R45, R45, 0x3, RZ ;  /* 0x000000032d2d7819 */ /* 0x000fc400000012ff */
[----:B------:R-:W-:Y:S01]  /*11200*/  LOP3.LUT R44, R41, 0x380, RZ, 0xc0, !PT ;  /* 0x00000380292c7812 */ /* 0x000fe200078ec0ff */
[--C-:B------:R-:W-:Y:S01]  /*11210*/  IMAD.X R33, RZ, RZ, R5.reuse, P4 ;  /* 0x000000ffff217224 */ /* 0x100fe200020e0605 */
[----:B------:R-:W-:Y:S02]  /*11220*/  LOP3.LUT R24, R53, R24, RZ, 0x3c, !PT ;  /* 0x0000001835187212 */ /* 0x000fe400078e3cff */
[----:B------:R-:W-:Y:S02]  /*11230*/  LOP3.LUT R53, R40, 0x380, RZ, 0xc0, !PT ;  /* 0x0000038028357812 */ /* 0x000fe400078ec0ff */
[C---:B------:R-:W-:Y:S02]  /*11240*/  IADD3 R28, P0, R4.reuse, 0x4020, RZ ;  /* 0x00004020041c7810 */ /* 0x040fe40007f1e0ff */
[C---:B------:R-:W-:Y:S02]  /*11250*/  IADD3 R20, P2, R4.reuse, 0x6040, RZ ;  /* 0x0000604004147810 */ /* 0x040fe40007f5e0ff */
[----:B------:R-:W-:Y:S01]  /*11260*/  IADD3 R7, P1, R4, 0x6060, RZ ;  /* 0x0000606004077810 */ /* 0x000fe20007f3e0ff */
[--C-:B------:R-:W-:Y:S01]  /*11270*/  IMAD.X R29, RZ, RZ, R5.reuse, P0 ;  /* 0x000000ffff1d7224 */ /* 0x100fe200000e0605 */
[----:B------:R-:W-:Y:S01]  /*11280*/  LOP3.LUT R4, R45, R4, RZ, 0x3c, !PT ;  /* 0x000000042d047212 */ /* 0x000fe200078e3cff */
[--C-:B------:R-:W-:Y:S01]  /*11290*/  IMAD.X R123, RZ, RZ, R5.reuse, P2 ;  /* 0x000000ffff7b7224 */ /* 0x100fe200010e0605 */
[----:B------:R-:W-:Y:S01]  /*112a0*/  LOP3.LUT R10, R57, 0x380, RZ, 0xc0, !PT ;  /* 0x00000380390a7812 */ /* 0x000fe200078ec0ff */
[----:B------:R-:W-:Y:S01]  /*112b0*/  IMAD.X R127, RZ, RZ, R5, P1 ;  /* 0x000000ffff7f7224 */ /* 0x000fe200008e0605 */
[----:B------:R-:W-:-:S02]  /*112c0*/  SHF.R.U64 R44, R44, 0x3, RZ ;  /* 0x000000032c2c7819 */ /* 0x000fc400000012ff */
[----:B------:R-:W-:Y:S02]  /*112d0*/  IADD3 R69, P3, R80, 0x2000, RZ ;  /* 0x0000200050457810 */ /* 0x000fe40007f7e0ff */
[----:B------:R-:W-:Y:S02]  /*112e0*/  LOP3.LUT R45, R48, 0x380, RZ, 0xc0, !PT ;  /* 0x00000380302d7812 */ /* 0x000fe400078ec0ff */
[----:B------:R-:W-:Y:S02]  /*112f0*/  SHF.R.U64 R53, R53, 0x3, RZ ;  /* 0x0000000335357819 */ /* 0x000fe400000012ff */
[----:B------:R-:W-:Y:S02]  /*11300*/  IADD3 R65, P4, R80, 0x3000, RZ ;  /* 0x0000300050417810 */ /* 0x000fe40007f9e0ff */
[----:B------:R-:W-:Y:S02]  /*11310*/  SHF.R.U64 R10, R10, 0x3, RZ ;  /* 0x000000030a0a7819 */ /* 0x000fe400000012ff */
[----:B------:R-:W-:-:S02]  /*11320*/  LOP3.LUT R114, R44, R41, RZ, 0x3c, !PT ;  /* 0x000000292c727212 */ /* 0x000fc400078e3cff */
[----:B------:R-:W-:Y:S02]  /*11330*/  LOP3.LUT R68, R69, 0x380, RZ, 0xc0, !PT ;  /* 0x0000038045447812 */ /* 0x000fe400078ec0ff */
[----:B------:R-:W-:Y:S02]  /*11340*/  SHF.R.U64 R45, R45, 0x3, RZ ;  /* 0x000000032d2d7819 */ /* 0x000fe400000012ff */
[----:B------:R-:W-:Y:S02]  /*11350*/  LOP3.LUT R41, R20, 0x380, RZ, 0xc0, !PT ;  /* 0x0000038014297812 */ /* 0x000fe400078ec0ff */
[----:B------:R-:W-:Y:S02]  /*11360*/  LOP3.LUT R118, R53, R40, RZ, 0x3c, !PT ;  /* 0x0000002835767212 */ /* 0x000fe400078e3cff */
[----:B------:R-:W-:Y:S02]  /*11370*/  LOP3.LUT R64, R65, 0x380, RZ, 0xc0, !PT ;  /* 0x0000038041407812 */ /* 0x000fe400078ec0ff */
[----:B------:R-:W-:-:S02]  /*11380*/  LOP3.LUT R40, R7, 0x380, RZ, 0xc0, !PT ;  /* 0x0000038007287812 */ /* 0x000fc400078ec0ff */
[----:B------:R-:W-:Y:S02]  /*11390*/  LOP3.LUT R138, R10, R57, RZ, 0x3c, !PT ;  /* 0x000000390a8a7212 */ /* 0x000fe400078e3cff */
[----:B------:R-:W-:Y:S02]  /*113a0*/  SHF.R.U64 R68, R68, 0x3, RZ ;  /* 0x0000000344447819 */ /* 0x000fe400000012ff */
[----:B------:R-:W-:Y:S02]  /*113b0*/  LOP3.LUT R10, R45, R48, RZ, 0x3c, !PT ;  /* 0x000000302d0a7212 */ /* 0x000fe400078e3cff */
[----:B------:R-:W-:Y:S02]  /*113c0*/  SHF.R.U64 R41, R41, 0x3, RZ ;  /* 0x0000000329297819 */ /* 0x000fe400000012ff */
[----:B------:R-:W-:Y:S02]  /*113d0*/  LOP3.LUT R45, R12, 0x380, RZ, 0xc0, !PT ;  /* 0x000003800c2d7812 */ /* 0x000fe400078ec0ff */
[----:B------:R-:W-:-:S02]  /*113e0*/  LOP3.LUT R49, R14, 0x380, RZ, 0xc0, !PT ;  /* 0x000003800e317812 */ /* 0x000fc400078ec0ff */
[----:B------:R-:W-:Y:S02]  /*113f0*/  SHF.R.U64 R64, R64, 0x3, RZ ;  /* 0x0000000340407819 */ /* 0x000fe400000012ff */
[----:B------:R-:W-:Y:S02]  /*11400*/  SHF.R.U64 R40, R40, 0x3, RZ ;  /* 0x0000000328287819 */ /* 0x000fe400000012ff */
[----:B------:R-:W-:Y:S01]  /*11410*/  LOP3.LUT R68, R68, R69, RZ, 0x3c, !PT ;  /* 0x0000004544447212 */ /* 0x000fe200078e3cff */
[----:B------:R-:W-:Y:S01]  /*11420*/  IMAD.X R69, RZ, RZ, R81, P3 ;  /* 0x000000ffff457224 */ /* 0x000fe200018e0651 */
[----:B------:R-:W-:Y:S02]  /*11430*/  LOP3.LUT R122, R41, R20, RZ, 0x3c, !PT ;  /* 0x00000014297a7212 */ /* 0x000fe400078e3cff */
[----:B------:R-:W-:Y:S02]  /*11440*/  SHF.R.U64 R45, R45, 0x3, RZ ;  /* 0x000000032d2d7819 */ /* 0x000fe400000012ff */
[----:B------:R-:W-:-:S02]  /*11450*/  SHF.R.U64 R49, R49, 0x3, RZ ;  /* 0x0000000331317819 */ /* 0x000fc400000012ff */
[----:B------:R-:W-:Y:S02]  /*11460*/  IADD3 R73, P2, R80, 0x1000, RZ ;  /* 0x0000100050497810 */ /* 0x000fe40007f5e0ff */
[----:B------:R-:W-:Y:S01]  /*11470*/  LOP3.LUT R64, R64, R65, RZ, 0x3c, !PT ;  /* 0x0000004140407212 */ /* 0x000fe200078e3cff */
[----:B------:R-:W-:Y:S01]  /*11480*/  IMAD.X R65, RZ, RZ, R81, P4 ;  /* 0x000000ffff417224 */ /* 0x000fe200020e0651 */
[----:B------:R-:W-:Y:S02]  /*11490*/  IADD3 R41, P3, R80, 0x9000, RZ ;  /* 0x0000900050297810 */ /* 0x000fe40007f7e0ff */
[----:B------:R-:W-:Y:S02]  /*114a0*/  LOP3.LUT R126, R40, R7, RZ, 0x3c, !PT ;  /* 0x00000007287e7212 */ /* 0x000fe400078e3cff */
[----:B------:R-:W-:Y:S02]  /*114b0*/  IADD3 R7, P4, R80, 0xa000, RZ ;  /* 0x0000a00050077810 */ /* 0x000fe40007f9e0ff */
[----:B------:R-:W-:-:S02]  /*114c0*/  LOP3.LUT R12, R45, R12, RZ, 0x3c, !PT ;  /* 0x0000000c2d0c7212 */ /* 0x000fc400078e3cff */
[----:B------:R-:W-:Y:S02]  /*114d0*/  LOP3.LUT R14, R49, R14, RZ, 0x3c, !PT ;  /* 0x0000000e310e7212 */ /* 0x000fe400078e3cff */
[----:B------:R-:W-:Y:S02]  /*114e0*/  LOP3.LUT R72, R73, 0x380, RZ, 0xc0, !PT ;  /* 0x0000038049487812 */ /* 0x000fe400078ec0ff */
[----:B------:R-:W-:Y:S02]  /*114f0*/  LOP3.LUT R40, R41, 0x380, RZ, 0xc0, !PT ;  /* 0x0000038029287812 */ /* 0x000fe400078ec0ff */
[----:B------:R-:W-:Y:S02]  /*11500*/  LOP3.LUT R57, R28, 0x380, RZ, 0xc0, !PT ;  /* 0x000003801c397812 */ /* 0x000fe400078ec0ff */
[----:B------:R-:W-:Y:S02]  /*11510*/  LOP3.LUT R45, R32, 0x380, RZ, 0xc0, !PT ;  /* 0x00000380202d7812 */ /* 0x000fe400078ec0ff */
[----:B------:R-:W-:-:S02]  /*11520*/  LOP3.LUT R49, R36, 0x380, RZ, 0xc0, !PT ;  /* 0x0000038024317812 */ /* 0x000fc400078ec0ff */
[----:B------:R-:W-:Y:S02]  /*11530*/  LOP3.LUT R20, R7, 0x380, RZ, 0xc0, !PT ;  /* 0x0000038007147812 */ /* 0x000fe400078ec0ff */
[----:B------:R-:W-:Y:S02]  /*11540*/  SHF.R.U64 R72, R72, 0x3, RZ ;  /* 0x0000000348487819 */ /* 0x000fe400000012ff */
[----:B------:R-:W-:Y:S02]  /*11550*/  SHF.R.U64 R40, R40, 0x3, RZ ;  /* 0x0000000328287819 */ /* 0x000fe400000012ff */
[----:B------:R-:W-:Y:S02]  /*11560*/  SHF.R.U64 R57, R57, 0x3, RZ ;  /* 0x0000000339397819 */ /* 0x000fe400000012ff */
[----:B------:R-:W-:Y:S02]  /*11570*/  SHF.R.U64 R45, R45, 0x3, RZ ;  /* 0x000000032d2d7819 */ /* 0x000fe400000012ff */
[----:B------:R-:W-:-:S02]  /*11580*/  SHF.R.U64 R49, R49, 0x3, RZ ;  /* 0x0000000331317819 */ /* 0x000fc400000012ff */
[----:B------:R-:W-:Y:S02]  /*11590*/  SHF.R.U64 R20, R20, 0x3, RZ ;  /* 0x0000000314147819 */ /* 0x000fe400000012ff */
[----:B------:R-:W-:Y:S01]  /*115a0*/  LOP3.LUT R72, R72, R73, RZ, 0x3c, !PT ;  /* 0x0000004948487212 */ /* 0x000fe200078e3cff */
[----:B------:R-:W-:Y:S01]  /*115b0*/  IMAD.X R73, RZ, RZ, R81, P2 ;  /* 0x000000ffff497224 */ /* 0x000fe200010e0651 */
[----:B------:R-:W-:Y:S02]  /*115c0*/  LOP3.LUT R40, R40, R41, RZ, 0x3c, !PT ;  /* 0x0000002928287212 */ /* 0x000fe400078e3cff */
[----:B------:R-:W-:Y:S02]  /*115d0*/  LOP3.LUT R28, R57, R28, RZ, 0x3c, !PT ;  /* 0x0000001c391c7212 */ /* 0x000fe400078e3cff */
[----:B------:R-:W-:Y:S02]  /*115e0*/  LOP3.LUT R32, R45, R32, RZ, 0x3c, !PT ;  /* 0x000000202d207212 */ /* 0x000fe400078e3cff */
[----:B------:R-:W-:-:S02]  /*115f0*/  LOP3.LUT R36, R49, R36, RZ, 0x3c, !PT ;  /* 0x0000002431247212 */ /* 0x000fc400078e3cff */
[----:B------:R-:W-:Y:S02]  /*11600*/  MOV R41, R4 ;  /* 0x0000000400297202 */ /* 0x000fe40000000f00 */
[C---:B------:R-:W-:Y:S02]  /*11610*/  IADD3 R61, P5, R80.reuse, 0x4000, RZ ;  /* 0x00004000503d7810 */ /* 0x040fe40007fbe0ff */
[C---:B------:R-:W-:Y:S02]  /*11620*/  IADD3 R57, P6, R80.reuse, 0x5000, RZ ;  /* 0x0000500050397810 */ /* 0x040fe40007fde0ff */
[C---:B------:R-:W-:Y:S02]  /*11630*/  IADD3 R53, P0, R80.reuse, 0x6000, RZ ;  /* 0x0000600050357810 */ /* 0x040fe40007f1e0ff */
[C---:B------:R-:W-:Y:S02]  /*11640*/  IADD3 R49, P1, R80.reuse, 0x7000, RZ ;  /* 0x0000700050317810 */ /* 0x040fe40007f3e0ff */
[----:B------:R-:W-:-:S02]  /*11650*/  IADD3 R45, P2, R80, 0x8000, RZ ;  /* 0x00008000502d7810 */ /* 0x000fc40007f5e0ff */
[----:B------:R-:W-:Y:S02]  /*11660*/  LOP3.LUT R20, R20, R7, RZ, 0x3c, !PT ;  /* 0x0000000714147212 */ /* 0x000fe400078e3cff */
[----:B------:R-:W-:Y:S02]  /*11670*/  F2FP.F16.F32.PACK_AB R4, R21, R207 ;  /* 0x000000cf1504723e */ /* 0x000fe400000000ff */
[----:B------:R-:W-:Y:S01]  /*11680*/  F2FP.F16.F32.PACK_AB R5, R27, R26 ;  /* 0x0000001a1b05723e */ /* 0x000fe200000000ff */
[----:B------:R-:W1:Y:S01]  /*11690*/  SHFL.IDX PT, R21, R220, RZ, 0x1f ;  /* 0x00001fffdc157589 */ /* 0x000e6200000e0000 */
[----:B------:R-:W-:Y:S02]  /*116a0*/  F2FP.F16.F32.PACK_AB R7, R31, R30 ;  /* 0x0000001e1f07723e */ /* 0x000fe400000000ff */
[----:B------:R-:W-:Y:S02]  /*116b0*/  LOP3.LUT R60, R61, 0x380, RZ, 0xc0, !PT ;  /* 0x000003803d3c7812 */ /* 0x000fe400078ec0ff */
[----:B------:R-:W-:Y:S01]  /*116c0*/  LOP3.LUT R56, R57, 0x380, RZ, 0xc0, !PT ;  /* 0x0000038039387812 */ /* 0x000fe200078ec0ff */
[----:B------:R2:W-:Y:S01]  /*116d0*/  STSM.16.M88.4 [R41], R4 ;  /* 0x0000000429007844 */ /* 0x0005e20000000200 */
[----:B------:R-:W-:-:S02]  /*116e0*/  LOP3.LUT R52, R53, 0x380, RZ, 0xc0, !PT ;  /* 0x0000038035347812 */ /* 0x000fc400078ec0ff */
[----:B------:R-:W-:Y:S02]  /*116f0*/  LOP3.LUT R48, R49, 0x380, RZ, 0xc0, !PT ;  /* 0x0000038031307812 */ /* 0x000fe400078ec0ff */
[----:B------:R-:W-:Y:S02]  /*11700*/  LOP3.LUT R44, R45, 0x380, RZ, 0xc0, !PT ;  /* 0x000003802d2c7812 */ /* 0x000fe400078ec0ff */
[----:B------:R-:W-:Y:S02]  /*11710*/  SHF.R.U64 R60, R60, 0x3, RZ ;  /* 0x000000033c3c7819 */ /* 0x000fe400000012ff */
[----:B------:R-:W-:Y:S02]  /*11720*/  SHF.R.U64 R56, R56, 0x3, RZ ;  /* 0x0000000338387819 */ /* 0x000fe400000012ff */
[----:B------:R-:W-:Y:S02]  /*11730*/  SHF.R.U64 R52, R52, 0x3, RZ ;  /* 0x0000000334347819 */ /* 0x000fe400000012ff */
[----:B------:R-:W-:-:S02]  /*11740*/  SHF.R.U64 R48, R48, 0x3, RZ ;  /* 0x0000000330307819 */ /* 0x000fc400000012ff */
[----:B------:R-:W-:Y:S01]  /*11750*/  SHF.R.U64 R44, R44, 0x3, RZ ;  /* 0x000000032c2c7819 */ /* 0x000fe200000012ff */
[--C-:B--2---:R-:W-:Y:S01]  /*11760*/  IMAD.X R41, RZ, RZ, R81.reuse, P3 ;  /* 0x000000ffff297224 */ /* 0x104fe200018e0651 */
[----:B------:R-:W-:Y:S02]  /*11770*/  LOP3.LUT R5, R80, 0x380, RZ, 0xc0, !PT ;  /* 0x0000038050057812 */ /* 0x000fe400078ec0ff */
[----:B------:R-:W-:Y:S01]  /*11780*/  LOP3.LUT R60, R60, R61, RZ, 0x3c, !PT ;  /* 0x0000003d3c3c7212 */ /* 0x000fe200078e3cff */
        /* <DEDUP_REMOVED lines=10> */
[----:B------:R-:W-:-:S02]  /*11830*/  IADD3 R77, P5, R80, 0xb000, RZ ;  /* 0x0000b000504d7810 */ /* 0x000fc40007fbe0ff */
[C---:B------:R-:W-:Y:S02]  /*11840*/  IADD3 R97, P6, R80.reuse, 0xc000, RZ ;  /* 0x0000c00050617810 */ /* 0x040fe40007fde0ff */
[C---:B------:R-:W-:Y:S02]  /*11850*/  IADD3 R93, P0, R80.reuse, 0xd000, RZ ;  /* 0x0000d000505d7810 */ /* 0x040fe40007f1e0ff */
[C---:B------:R-:W-:Y:S02]  /*11860*/  IADD3 R89, P1, R80.reuse, 0xe000, RZ ;  /* 0x0000e00050597810 */ /* 0x040fe40007f3e0ff */
[----:B------:R-:W-:Y:S02]  /*11870*/  IADD3 R85, P2, R80, 0xf000, RZ ;  /* 0x0000f00050557810 */ /* 0x000fe40007f5e0ff */
[----:B------:R-:W-:Y:S02]  /*11880*/  LOP3.LUT R80, R5, R80, RZ, 0x3c, !PT ;  /* 0x0000005005507212 */ /* 0x000fe400078e3cff */
[----:B------:R-:W-:-:S02]  /*11890*/  MOV R168, R130 ;  /* 0x0000008200a87202 */ /* 0x000fc40000000f00 */
[----:B------:R-:W-:Y:S02]  /*118a0*/  MOV R223, R8 ;  /* 0x0000000800df7202 */ /* 0x000fe40000000f00 */
[----:B------:R-:W-:Y:S02]  /*118b0*/  MOV R224, R10 ;  /* 0x0000000a00e07202 */ /* 0x000fe40000000f00 */
[----:B------:R-:W-:Y:S02]  /*118c0*/  F2FP.F16.F32.PACK_AB R4, R214, R216 ;  /* 0x000000d8d604723e */ /* 0x000fe400000000ff */
[----:B------:R-:W-:Y:S02]  /*118d0*/  F2FP.F16.F32.PACK_AB R5, R35, R34 ;  /* 0x000000222305723e */ /* 0x000fe400000000ff */
[----:B------:R-:W-:Y:S02]  /*118e0*/  F2FP.F16.F32.PACK_AB R6, R212, R215 ;  /* 0x000000d7d406723e */ /* 0x000fe400000000ff */
[----:B------:R-:W-:-:S02]  /*118f0*/  F2FP.F16.F32.PACK_AB R7, R39, R38 ;  /* 0x000000262707723e */ /* 0x000fc400000000ff */
[----:B------:R-:W-:Y:S02]  /*11900*/  MOV R204, R134 ;  /* 0x0000008600cc7202 */ /* 0x000fe40000000f00 */
[----:B------:R-:W-:Y:S01]  /*11910*/  MOV R207, R138 ;  /* 0x0000008a00cf7202 */ /* 0x000fe20000000f00 */
[----:B------:R2:W-:Y:S01]  /*11920*/  STSM.16.M88.4 [R168], R4 ;  /* 0x00000004a8007844 */ /* 0x0005e20000000200 */
[----:B------:R-:W-:Y:S02]  /*11930*/  MOV R130, R12 ;  /* 0x0000000c00827202 */ /* 0x000fe40000000f00 */
[----:B------:R-:W-:Y:S02]  /*11940*/  MOV R131, R14 ;  /* 0x0000000e00837202 */ /* 0x000fe40000000f00 */
[----:B------:R-:W-:Y:S02]  /*11950*/  F2FP.F16.F32.PACK_AB R8, R210, R213 ;  /* 0x000000d5d208723e */ /* 0x000fe400000000ff */
[----:B------:R-:W-:-:S02]  /*11960*/  F2FP.F16.F32.PACK_AB R9, R43, R42 ;  /* 0x0000002a2b09723e */ /* 0x000fc400000000ff */
[----:B------:R-:W-:Y:S02]  /*11970*/  F2FP.F16.F32.PACK_AB R10, R208, R211 ;  /* 0x000000d3d00a723e */ /* 0x000fe400000000ff */
[----:B------:R-:W-:Y:S02]  /*11980*/  F2FP.F16.F32.PACK_AB R11, R47, R46 ;  /* 0x0000002e2f0b723e */ /* 0x000fe400000000ff */
[----:B------:R-:W-:Y:S02]  /*11990*/  MOV R138, R24 ;  /* 0x00000018008a7202 */ /* 0x000fe40000000f00 */
[----:B------:R-:W-:Y:S01]  /*119a0*/  F2FP.F16.F32.PACK_AB R12, R205, R209 ;  /* 0x000000d1cd0c723e */ /* 0x000fe200000000ff */
[----:B------:R3:W-:Y:S01]  /*119b0*/  STSM.16.M88.4 [R204], R8 ;  /* 0x00000008cc007844 */ /* 0x0007e20000000200 */
        /* <DEDUP_REMOVED lines=10> */
[----:B------:R-:W-:Y:S01]  /*11a60*/  F2FP.F16.F32.PACK_AB R28, R183, R199 ;  /* 0x000000c7b71c723e */ /* 0x000fe200000000ff */
[----:B------:R-:W-:Y:S01]  /*11a70*/  STSM.16.M88.4 [R223], R24 ;  /* 0x00000018df007844 */ /* 0x000fe20000000200 */
[----:B------:R-:W-:Y:S02]  /*11a80*/  F2FP.F16.F32.PACK_AB R29, R67, R66 ;  /* 0x00000042431d723e */ /* 0x000fe400000000ff */
[----:B------:R-:W-:Y:S02]  /*11a90*/  F2FP.F16.F32.PACK_AB R30, R181, R197 ;  /* 0x000000c5b51e723e */ /* 0x000fe400000000ff */
[----:B------:R-:W-:Y:S02]  /*11aa0*/  F2FP.F16.F32.PACK_AB R31, R71, R70 ;  /* 0x00000046471f723e */ /* 0x000fe400000000ff */
[----:B------:R-:W-:-:S02]  /*11ab0*/  MOV R134, R36 ;  /* 0x0000002400867202 */ /* 0x000fc40000000f00 */
[----:B------:R-:W-:Y:S01]  /*11ac0*/  F2FP.F16.F32.PACK_AB R32, R179, R182 ;  /* 0x000000b6b320723e */ /* 0x000fe200000000ff */
[----:B------:R-:W-:Y:S01]  /*11ad0*/  STSM.16.M88.4 [R224], R28 ;  /* 0x0000001ce0007844 */ /* 0x000fe20000000200 */
[----:B------:R-:W-:Y:S02]  /*11ae0*/  F2FP.F16.F32.PACK_AB R33, R75, R74 ;  /* 0x0000004a4b21723e */ /* 0x000fe400000000ff */
[----:B------:R-:W-:Y:S02]  /*11af0*/  F2FP.F16.F32.PACK_AB R34, R177, R180 ;  /* 0x000000b4b122723e */ /* 0x000fe400000000ff */
[----:B------:R-:W-:Y:S02]  /*11b00*/  F2FP.F16.F32.PACK_AB R35, R79, R78 ;  /* 0x0000004e4f23723e */ /* 0x000fe400000000ff */
[----:B------:R-:W-:Y:S02]  /*11b10*/  F2FP.F16.F32.PACK_AB R36, R175, R178 ;  /* 0x000000b2af24723e */ /* 0x000fe400000000ff */
[----:B------:R-:W-:Y:S01]  /*11b20*/  F2FP.F16.F32.PACK_AB R37, R83, R82 ;  /* 0x000000525325723e */ /* 0x000fe200000000ff */
[----:B------:R4:W-:Y:S01]  /*11b30*/  STSM.16.M88.4 [R130], R32 ;  /* 0x0000002082007844 */ /* 0x0009e20000000200 */
[----:B------:R-:W-:-:S02]  /*11b40*/  F2FP.F16.F32.PACK_AB R38, R173, R176 ;  /* 0x000000b0ad26723e */ /* 0x000fc400000000ff */
[----:B------:R-:W-:Y:S02]  /*11b50*/  F2FP.F16.F32.PACK_AB R39, R87, R86 ;  /* 0x000000565727723e */ /* 0x000fe400000000ff */
[----:B--2---:R-:W-:Y:S02]  /*11b60*/  F2FP.F16.F32.PACK_AB R4, R171, R174 ;  /* 0x000000aeab04723e */ /* 0x004fe400000000ff */
[----:B------:R-:W-:Y:S01]  /*11b70*/  F2FP.F16.F32.PACK_AB R5, R91, R90 ;  /* 0x0000005a5b05723e */ /* 0x000fe200000000ff */
[----:B------:R2:W-:Y:S01]  /*11b80*/  STSM.16.M88.4 [R131], R36 ;  /* 0x0000002483007844 */ /* 0x0005e20000000200 */
[----:B------:R-:W-:Y:S02]  /*11b90*/  F2FP.F16.F32.PACK_AB R6, R169, R172 ;  /* 0x000000aca906723e */ /* 0x000fe400000000ff */
[----:B------:R-:W-:Y:S02]  /*11ba0*/  F2FP.F16.F32.PACK_AB R7, R95, R94 ;  /* 0x0000005e5f07723e */ /* 0x000fe400000000ff */
[----:B---3--:R-:W-:-:S02]  /*11bb0*/  F2FP.F16.F32.PACK_AB R8, R165, R170 ;  /* 0x000000aaa508723e */ /* 0x008fc400000000ff */
[----:B------:R-:W-:Y:S01]  /*11bc0*/  F2FP.F16.F32.PACK_AB R9, R99, R98 ;  /* 0x000000626309723e */ /* 0x000fe200000000ff */
[----:B------:R3:W-:Y:S01]  /*11bd0*/  STSM.16.M88.4 [R138], R4 ;  /* 0x000000048a007844 */ /* 0x0007e20000000200 */
[----:B------:R-:W-:Y:S02]  /*11be0*/  F2FP.F16.F32.PACK_AB R10, R101, R166 ;  /* 0x000000a6650a723e */ /* 0x000fe400000000ff */
[----:B------:R-:W-:Y:S02]  /*11bf0*/  F2FP.F16.F32.PACK_AB R11, R103, R102 ;  /* 0x00000066670b723e */ /* 0x000fe400000000ff */
[----:B-1----:R-:W-:Y:S01]  /*11c00*/  ISETP.NE.AND P3, PT, R21, RZ, PT ;  /* 0x000000ff1500720c */ /* 0x002fe20003f65270 */
[----:B------:R-:W-:Y:S01]  /*11c10*/  IMAD.X R21, RZ, RZ, R81, P4 ;  /* 0x000000ffff157224 */ /* 0x000fe200020e0651 */
[----:B------:R-:W-:Y:S01]  /*11c20*/  MOV R135, R114 ;  /* 0x0000007200877202 */ /* 0x000fe20000000f00 */
[----:B------:R1:W-:Y:S01]  /*11c30*/  STSM.16.M88.4 [R139], R8 ;  /* 0x000000088b007844 */ /* 0x0003e20000000200 */
[----:B------:R-:W-:-:S02]  /*11c40*/  MOV R118, R118 ;  /* 0x0000007600767202 */ /* 0x000fc40000000f00 */
[----:B------:R-:W-:Y:S01]  /*11c50*/  MOV R119, R122 ;  /* 0x0000007a00777202 */ /* 0x000fe20000000f00 */
[----:B------:R0:W-:Y:S01]  /*11c60*/  STSM.16.M88.4 [R189], R104 ;  /* 0x00000068bd007844 */ /* 0x0001e20000000200 */
[----:B------:R-:W-:Y:S02]  /*11c70*/  F2FP.F16.F32.PACK_AB R114, R117, R116 ;  /* 0x000000747572723e */ /* 0x000fe400000000ff */
[----:B------:R-:W-:Y:S02]  /*11c80*/  F2FP.F16.F32.PACK_AB R115, R154, R153 ;  /* 0x000000999a73723e */ /* 0x000fe400000000ff */
[----:B------:R-:W-:Y:S02]  /*11c90*/  F2FP.F16.F32.PACK_AB R122, R125, R124 ;  /* 0x0000007c7d7a723e */ /* 0x000fe400000000ff */
[----:B------:R-:W-:Y:S01]  /*11ca0*/  F2FP.F16.F32.PACK_AB R123, R158, R157 ;  /* 0x0000009d9e7b723e */ /* 0x000fe200000000ff */
[----:B------:R0:W-:Y:S01]  /*11cb0*/  STSM.16.M88.4 [R134], R112 ;  /* 0x0000007086007844 */ /* 0x0001e20000000200 */
[----:B----4-:R-:W-:-:S02]  /*11cc0*/  F2FP.F16.F32.PACK_AB R130, R133, R132 ;  /* 0x000000848582723e */ /* 0x010fc400000000ff */
[----:B--2---:R-:W-:Y:S01]  /*11cd0*/  F2FP.F16.F32.PACK_AB R131, R162, R161 ;  /* 0x000000a1a283723e */ /* 0x004fe200000000ff */
[----:B------:R2:W-:Y:S01]  /*11ce0*/  STSM.16.M88.4 [R135], R120 ;  /* 0x0000007887007844 */ /* 0x0005e20000000200 */
[----:B---3--:R-:W-:Y:S02]  /*11cf0*/  F2FP.F16.F32.PACK_AB R138, R141, R140 ;  /* 0x0000008c8d8a723e */ /* 0x008fe400000000ff */
[----:B-1----:R-:W-:Y:S01]  /*11d00*/  F2FP.F16.F32.PACK_AB R139, R143, R142 ;  /* 0x0000008e8f8b723e */ /* 0x002fe200000000ff */
[----:B------:R2:W-:Y:S01]  /*11d10*/  STSM.16.M88.4 [R118], R128 ;  /* 0x0000008076007844 */ /* 0x0005e20000000200 */
[----:B------:R-:W-:Y:S02]  /*11d20*/  LOP3.LUT R76, R77, 0x380, RZ, 0xc0, !PT ;  /* 0x000003804d4c7812 */ /* 0x000fe400078ec0ff */
[----:B------:R-:W-:Y:S01]  /*11d30*/  LOP3.LUT R96, R97, 0x380, RZ, 0xc0, !PT ;  /* 0x0000038061607812 */ /* 0x000fe200078ec0ff */
[----:B------:R2:W-:Y:S01]  /*11d40*/  STSM.16.M88.4 [R119], R136 ;  /* 0x0000008877007844 */ /* 0x0005e20000000200 */
[----:B------:R-:W-:-:S02]  /*11d50*/  LOP3.LUT R92, R93, 0x380, RZ, 0xc0, !PT ;  /* 0x000003805d5c7812 */ /* 0x000fc400078ec0ff */
[----:B------:R-:W-:Y:S02]  /*11d60*/  LOP3.LUT R88, R89, 0x380, RZ, 0xc0, !PT ;  /* 0x0000038059587812 */ /* 0x000fe400078ec0ff */
[----:B------:R-:W-:Y:S02]  /*11d70*/  LOP3.LUT R84, R85, 0x380, RZ, 0xc0, !PT ;  /* 0x0000038055547812 */ /* 0x000fe400078ec0ff */
[----:B------:R-:W-:Y:S02]  /*11d80*/  MOV R126, R126 ;  /* 0x0000007e007e7202 */ /* 0x000fe40000000f00 */
[----:B------:R-:W-:Y:S02]  /*11d90*/  SHF.R.U64 R76, R76, 0x3, RZ ;  /* 0x000000034c4c7819 */ /* 0x000fe400000012ff */
[----:B------:R-:W-:Y:S01]  /*11da0*/  SHF.R.U64 R96, R96, 0x3, RZ ;  /* 0x0000000360607819 */ /* 0x000fe200000012ff */
[----:B------:R2:W-:Y:S01]  /*11db0*/  STSM.16.M88.4 [R126], R144 ;  /* 0x000000907e007844 */ /* 0x0005e20000000200 */
[----:B------:R-:W-:-:S02]  /*11dc0*/  SHF.R.U64 R92, R92, 0x3, RZ ;  /* 0x000000035c5c7819 */ /* 0x000fc400000012ff */
        /* <DEDUP_REMOVED lines=12> */
[----:B------:R-:W-:-:S02]  /*11e90*/  SHF.R.S32.HI R12, RZ, 0x1f, R191 ;  /* 0x0000001fff0c7819 */ /* 0x000fc400000114bf */
[----:B------:R-:W-:Y:S01]  /*11ea0*/  SHF.R.S32.HI R13, RZ, 0x1f, R190 ;  /* 0x0000001fff0d7819 */ /* 0x000fe200000114be */
[----:B------:R-:W-:Y:S06]  /*11eb0*/  BAR.SYNC.DEFER_BLOCKING 0x1, 0x100 ;  /* 0x0044000000007b1d */ /* 0x000fec0000010000 */
[----:B0-2---:R-:W-:Y:S05]  /*11ec0*/  @P3 BRA `(.L_x_2091) ;  /* 0x0000000000b43947 */ /* 0x005fea0003800000 */
[----:B------:R-:W0:Y:S01]  /*11ed0*/  LDC R10, c[0x0][0xce8] ;  /* 0x00033a00ff0a7b82 */ /* 0x000e220000000800 */
[----:B------:R-:W-:Y:S01]  /*11ee0*/  ULDC.64 UR4, c[0x0][0xc90] ;  /* 0x0003240000047ab9 */ /* 0x000fe20000000a00 */
[----:B------:R-:W-:Y:S02]  /*11ef0*/  IMAD.IADD R8, R188, 0x1, R18 ;  /* 0x00000001bc087824 */ /* 0x000fe400078e0212 */
[----:B------:R-:W-:Y:S02]  /*11f00*/  IMAD R6, R12, UR4, RZ ;  /* 0x000000040c067c24 */ /* 0x000fe4000f8e02ff */
[----:B------:R-:W-:-:S04]  /*11f10*/  IMAD.WIDE.U32 R4, R191, UR4, RZ ;  /* 0x00000004bf047c25 */ /* 0x000fc8000f8e00ff */
[----:B------:R-:W-:Y:S01]  /*11f20*/  IMAD R9, R191, UR5, R6 ;  /* 0x00000005bf097c24 */ /* 0x000fe2000f8e0206 */
[----:B------:R-:W-:Y:S01]  /*11f30*/  ULDC.64 UR4, c[0x0][0xc98] ;  /* 0x0003260000047ab9 */ /* 0x000fe20000000a00 */
[----:B------:R-:W-:Y:S02]  /*11f40*/  IMAD.IADD R15, R17, 0x1, R18 ;  /* 0x00000001110f7824 */ /* 0x000fe400078e0212 */
[----:B------:R-:W-:Y:S02]  /*11f50*/  IMAD.IADD R5, R5, 0x1, R9 ;  /* 0x0000000105057824 */ /* 0x000fe400078e0209 */
[----:B------:R-:W-:Y:S01]  /*11f60*/  IMAD.WIDE.U32 R4, R190, UR4, R4 ;  /* 0x00000004be047c25 */ /* 0x000fe2000f8e0004 */
[----:B0-----:R-:W-:-:S13]  /*11f70*/  ISETP.NE.AND P0, PT, R10, 0x1, PT ;  /* 0x000000010a00780c */ /* 0x001fda0003f05270 */
[----:B------:R-:W0:Y:S08]  /*11f80*/  @P0 LDC R7, c[0x0][0xcec] ;  /* 0x00033b00ff070b82 */ /* 0x000e300000000800 */
[----:B------:R-:W1:Y:S01]  /*11f90*/  @P0 LDC R11, c[0x0][0xcf0] ;  /* 0x00033c00ff0b0b82 */ /* 0x000e620000000800 */
[----:B0-----:R-:W-:-:S04]  /*11fa0*/  @P0 IMAD.HI.U32 R6, R8, R7, RZ ;  /* 0x0000000708060227 */ /* 0x001fc800078e00ff */
[----:B------:R-:W-:Y:S01]  /*11fb0*/  IMAD.MOV.U32 R7, RZ, RZ, R8 ;  /* 0x000000ffff077224 */ /* 0x000fe200078e0008 */
[----:B-1----:R-:W-:Y:S01]  /*11fc0*/  @P0 SHF.R.U32.HI R7, RZ, R11, R6 ;  /* 0x0000000bff070219 */ /* 0x002fe20000011606 */
[----:B------:R-:W-:-:S03]  /*11fd0*/  IMAD R11, R13, UR4, RZ ;  /* 0x000000040d0b7c24 */ /* 0x000fc6000f8e02ff */
[----:B------:R-:W-:Y:S01]  /*11fe0*/  IADD3 R4, P0, R7, R4, RZ ;  /* 0x0000000407047210 */ /* 0x000fe20007f1e0ff */
[----:B------:R-:W-:-:S04]  /*11ff0*/  IMAD.MOV R9, RZ, RZ, -R7 ;  /* 0x000000ffff097224 */ /* 0x000fc800078e0a07 */
[----:B------:R-:W-:Y:S02]  /*12000*/  IMAD R9, R10, R9, R8 ;  /* 0x000000090a097224 */ /* 0x000fe400078e0208 */
[----:B------:R-:W-:Y:S01]  /*12010*/  IMAD R8, R190, UR5, R11 ;  /* 0x00000005be087c24 */ /* 0x000fe2000f8e020b */
[----:B------:R-:W-:Y:S01]  /*12020*/  SHF.R.S32.HI R11, RZ, 0x1f, R7 ;  /* 0x0000001fff0b7819 */ /* 0x000fe20000011407 */
[----:B------:R-:W-:Y:S01]  /*12030*/  ULDC.64 UR4, c[0x0][0xc88] ;  /* 0x0003220000047ab9 */ /* 0x000fe20000000a00 */
[----:B------:R-:W-:Y:S02]  /*12040*/  SHF.R.S32.HI R6, RZ, 0x1f, R9 ;  /* 0x0000001fff067819 */ /* 0x000fe40000011409 */
[----:B------:R-:W-:-:S03]  /*12050*/  IADD3.X R5, R11, R5, R8, P0, !PT ;  /* 0x000000050b057210 */ /* 0x000fc600007fe408 */
[----:B------:R-:W-:Y:S02]  /*12060*/  IMAD R6, R6, UR4, RZ ;  /* 0x0000000406067c24 */ /* 0x000fe4000f8e02ff */
[----:B------:R-:W-:-:S04]  /*12070*/  IMAD.WIDE.U32 R4, R9, UR4, R4 ;  /* 0x0000000409047c25 */ /* 0x000fc8000f8e0004 */
[----:B------:R-:W-:Y:S01]  /*12080*/  IMAD R9, R9, UR5, R6 ;  /* 0x0000000509097c24 */ /* 0x000fe2000f8e0206 */
[----:B------:R-:W-:Y:S02]  /*12090*/  ULDC.64 UR4, c[0x0][0xc50] ;  /* 0x0003140000047ab9 */ /* 0x000fe40000000a00 */
[C---:B------:R-:W-:Y:S01]  /*120a0*/  LEA R11, P0, R4.reuse, UR4, 0x2 ;  /* 0x00000004040b7c11 */ /* 0x040fe2000f8010ff */
[----:B------:R-:W-:Y:S01]  /*120b0*/  IMAD.IADD R5, R5, 0x1, R9 ;  /* 0x0000000105057824 */ /* 0x000fe200078e0209 */
[----:B------:R-:W-:Y:S01]  /*120c0*/  ULDC UR4, c[0x0][0xb88] ;  /* 0x0002e20000047ab9 */ /* 0x000fe20000000800 */
[----:B------:R-:W-:Y:S02]  /*120d0*/  IMAD.MOV R9, RZ, RZ, -R19 ;  /* 0x000000ffff097224 */ /* 0x000fe400078e0a13 */
[----:B------:R-:W-:Y:S01]  /*120e0*/  SHFL.IDX PT, R6, R11, 0x1, 0x1c1f ;  /* 0x003c1f000b067f89 */ /* 0x000fe200000e0000 */
[----:B------:R-:W-:Y:S01]  /*120f0*/  LEA.HI.X R14, R4, UR5, R5, 0x2, P0 ;  /* 0x00000005040e7c11 */ /* 0x000fe200080f1405 */
[----:B------:R-:W-:Y:S01]  /*12100*/  IMAD R8, R10, UR4, RZ ;  /* 0x000000040a087c24 */ /* 0x000fe2000f8e02ff */
[----:B------:R-:W-:Y:S01]  /*12110*/  ISETP.NE.AND P0, PT, R16, R9, PT ;  /* 0x000000091000720c */ /* 0x000fe20003f05270 */
[----:B------:R-:W-:Y:S01]  /*12120*/  SHFL.IDX PT, R4, R11, RZ, 0x1c1f ;  /* 0x001c1fff0b047589 */ /* 0x000fe200000e0000 */
[----:B------:R-:W-:-:S02]  /*12130*/  VIADD R9, R15, 0x8 ;  /* 0x000000080f097836 */ /* 0x000fc40000000000 */
[-C--:B------:R-:W-:Y:S01]  /*12140*/  ISETP.GE.OR P1, PT, R15, R8.reuse, P0 ;  /* 0x000000080f00720c */ /* 0x080fe20000726670 */
[----:B------:R-:W0:Y:S02]  /*12150*/  SHFL.IDX PT, R5, R14, RZ, 0x1c1f ;  /* 0x001c1fff0e057589 */ /* 0x000e2400000e0000 */
[----:B------:R-:W-:Y:S02]  /*12160*/  ISETP.GE.OR P0, PT, R9, R8, P0 ;  /* 0x000000080900720c */ /* 0x000fe40000706670 */
[----:B------:R-:W1:Y:S08]  /*12170*/  SHFL.IDX PT, R7, R14, 0x1, 0x1c1f ;  /* 0x003c1f000e077f89 */ /* 0x000e7000000e0000 */
[----:B0-----:R0:W-:Y:S04]  /*12180*/  @!P1 ST.E desc[UR44][R4.64], R3 ;  /* 0x0000000304009985 */ /* 0x0011e8000c10192c */
[----:B-1----:R0:W-:Y:S02]  /*12190*/  @!P0 ST.E desc[UR44][R6.64], R0 ;  /* 0x0000000006008985 */ /* 0x0021e4000c10192c */
.L_x_2091:
[----:B------:R-:W1:Y:S01]  /*121a0*/  LDC R14, c[0x0][0xce8] ;  /* 0x00033a00ff0e7b82 */ /* 0x000e620000000800 */
[----:B------:R-:W-:Y:S01]  /*121b0*/  ULDC UR8, c[0x0][0xbc8] ;  /* 0x0002f20000087ab9 */ /* 0x000fe20000000800 */
[----:B0-----:R0:W5:Y:S01]  /*121c0*/  LD.E.128 R4, desc[UR44][R20.64] ;  /* 0x0000002c14047980 */ /* 0x001162000c101d00 */
[----:B------:R-:W-:Y:S01]  /*121d0*/  ISETP.GE.AND P0, PT, R196, UR8, PT ;  /* 0x00000008c4007c0c */ /* 0x000fe2000bf06270 */
[----:B------:R-:W-:Y:S01]  /*121e0*/  ULDC.64 UR4, c[0x0][0xbe8] ;  /* 0x0002fa0000047ab9 */ /* 0x000fe20000000a00 */
[----:B------:R-:W-:Y:S01]  /*121f0*/  ISETP.GE.AND P1, PT, R186, UR8, PT ;  /* 0x00000008ba007c0c */ /* 0x000fe2000bf26270 */
[----:B------:R-:W5:Y:S01]  /*12200*/  LD.E.128 R80, desc[UR44][R80.64] ;  /* 0x0000002c50507980 */ /* 0x000f62000c101d00 */
[----:B------:R-:W-:-:S03]  /*12210*/  SEL R3, RZ, 0xffffffff, P0 ;  /* 0xffffffffff037807 */ /* 0x000fc60000000000 */
[----:B------:R-:W5:Y:S01]  /*12220*/  LD.E.128 R72, desc[UR44][R72.64] ;  /* 0x0000002c48487980 */ /* 0x000f62000c101d00 */
[----:B------:R-:W-:Y:S01]  /*12230*/  SEL R0, RZ, 0x1, P1 ;  /* 0x00000001ff007807 */ /* 0x000fe20000800000 */
[----:B------:R-:W-:Y:S01]  /*12240*/  IMAD.SHL.U32 R3, R3, 0x2, RZ ;  /* 0x0000000203037824 */ /* 0x000fe200078e00ff */
[----:B------:R-:W-:Y:S01]  /*12250*/  ULDC.64 UR6, c[0x0][0xb80] ;  /* 0x0002e00000067ab9 */ /* 0x000fe20000000a00 */
[----:B------:R-:W5:Y:S04]  /*12260*/  LD.E.128 R68, desc[UR44][R68.64] ;  /* 0x0000002c44447980 */ /* 0x000f68000c101d00 */
[----:B------:R-:W5:Y:S04]  /*12270*/  LD.E.128 R64, desc[UR44][R64.64] ;  /* 0x0000002c40407980 */ /* 0x000f68000c101d00 */
[----:B------:R-:W5:Y:S01]  /*12280*/  LD.E.128 R60, desc[UR44][R60.64] ;  /* 0x0000002c3c3c7980 */ /* 0x000f62000c101d00 */
[----:B-1----:R-:W-:-:S02]  /*12290*/  ISETP.NE.AND P2, PT, R14, 0x1, PT ;  /* 0x000000010e00780c */ /* 0x002fc40003f45270 */
[----:B------:R-:W-:Y:S01]  /*122a0*/  ISETP.GE.AND P1, PT, R195, UR8, PT ;  /* 0x00000008c3007c0c */ /* 0x000fe2000bf26270 */
[----:B------:R-:W5:Y:S01]  /*122b0*/  LD.E.128 R56, desc[UR44][R56.64] ;  /* 0x0000002c38387980 */ /* 0x000f62000c101d00 */
[----:B------:R-:W-:Y:S02]  /*122c0*/  LOP3.LUT R0, R3, 0x2, R0, 0xe2, !PT ;  /* 0x0000000203007812 */ /* 0x000fe400078ee200 */
[----:B------:R-:W-:Y:S01]  /*122d0*/  SEL R3, RZ, 0xffffffff, P1 ;  /* 0xffffffffff037807 */ /* 0x000fe20000800000 */
[----:B------:R-:W5:Y:S04]  /*122e0*/  LD.E.128 R52, desc[UR44][R52.64] ;  /* 0x0000002c34347980 */ /* 0x000f68000c101d00 */
[----:B------:R-:W5:Y:S02]  /*122f0*/  LD.E.128 R48, desc[UR44][R48.64] ;  /* 0x0000002c30307980 */ /* 0x000f64000c101d00 */
[----:B------:R-:W1:Y:S01]  /*12300*/  @P2 LDC R15, c[0x0][0xcec] ;  /* 0x00033b00ff0f2b82 */ /* 0x000e620000000800 */
[----:B------:R-:W-:Y:S01]  /*12310*/  ISETP.GE.AND P0, PT, R194, UR8, PT ;  /* 0x00000008c2007c0c */ /* 0x000fe2000bf06270 */
[----:B------:R-:W-:Y:S01]  /*12320*/  IMAD.SHL.U32 R25, R3, 0x4, RZ ;  /* 0x0000000403197824 */ /* 0x000fe200078e00ff */
[----:B------:R-:W5:Y:S04]  /*12330*/  LD.E.128 R44, desc[UR44][R44.64] ;  /* 0x0000002c2c2c7980 */ /* 0x000f68000c101d00 */
[----:B------:R-:W5:Y:S01]  /*12340*/  LD.E.128 R40, desc[UR44][R40.64] ;  /* 0x0000002c28287980 */ /* 0x000f62000c101d00 */
[----:B0-----:R-:W0:Y:S01]  /*12350*/  @P2 LDC R21, c[0x0][0xcf0] ;  /* 0x00033c00ff152b82 */ /* 0x001e220000000800 */
[----:B------:R-:W-:Y:S01]  /*12360*/  SEL R3, RZ, 0xffffffff, P0 ;  /* 0xffffffffff037807 */ /* 0x000fe20000000000 */
[----:B------:R-:W-:Y:S01]  /*12370*/  IMAD R8, R12, UR4, RZ ;  /* 0x000000040c087c24 */ /* 0x000fe2000f8e02ff */
[----:B------:R-:W-:Y:S01]  /*12380*/  LOP3.LUT R0, R25, 0x4, R0, 0xe2, !PT ;  /* 0x0000000419007812 */ /* 0x000fe200078ee200 */
[----:B------:R-:W5:Y:S02]  /*12390*/  LD.E.128 R76, desc[UR44][R76.64] ;  /* 0x0000002c4c4c7980 */ /* 0x000f64000c101d00 */
[----:B------:R-:W-:-:S02]  /*123a0*/  IMAD.SHL.U32 R25, R3, 0x8, RZ ;  /* 0x0000000803197824 */ /* 0x000fc400078e00ff */
[----:B------:R-:W-:Y:S01]  /*123b0*/  IMAD R3, R217, 0x20, R218 ;  /* 0x00000020d9037824 */ /* 0x000fe200078e02da */
[----:B------:R-:W5:Y:S01]  /*123c0*/  LD.E.128 R96, desc[UR44][R96.64] ;  /* 0x0000002c60607980 */ /* 0x000f62000c101d00 */
[----:B------:R-:W-:Y:S01]  /*123d0*/  IMAD R11, R191, UR5, R8 ;  /* 0x00000005bf0b7c24 */ /* 0x000fe2000f8e0208 */
[----:B------:R-:W-:Y:S01]  /*123e0*/  ISETP.GE.AND P0, PT, R193, UR8, PT ;  /* 0x00000008c1007c0c */ /* 0x000fe2000bf06270 */
[----:B------:R-:W-:Y:S01]  /*123f0*/  IMAD.WIDE.U32 R8, R191, UR4, RZ ;  /* 0x00000004bf087c25 */ /* 0x000fe2000f8e00ff */
[----:B------:R-:W-:Y:S01]  /*12400*/  LOP3.LUT R10, R25, 0x8, R0, 0xe2, !PT ;  /* 0x00000008190a7812 */ /* 0x000fe200078ee200 */
[----:B------:R-:W-:Y:S01]  /*12410*/  ULDC.64 UR4, c[0x0][0xbf0] ;  /* 0x0002fc0000047ab9 */ /* 0x000fe20000000a00 */
[----:B------:R-:W5:Y:S01]  /*12420*/  LD.E.128 R92, desc[UR44][R92.64] ;  /* 0x0000002c5c5c7980 */ /* 0x000f62000c101d00 */
[----:B------:R-:W-:Y:S02]  /*12430*/  IMAD.IADD R12, R18, 0x1, R3 ;  /* 0x00000001120c7824 */ /* 0x000fe400078e0203 */
[----:B------:R-:W-:Y:S01]  /*12440*/  IMAD.IADD R9, R9, 0x1, R11 ;  /* 0x0000000109097824 */ /* 0x000fe200078e020b */
[----:B------:R-:W-:Y:S01]  /*12450*/  SEL R11, RZ, 0xffffffff, P0 ;  /* 0xffffffffff0b7807 */ /* 0x000fe20000000000 */
[----:B-1----:R-:W-:Y:S01]  /*12460*/  @P2 IMAD.HI.U32 R0, R12, R15, RZ ;  /* 0x0000000f0c002227 */ /* 0x002fe200078e00ff */
[----:B------:R-:W5:Y:S03]  /*12470*/  LD.E.128 R88, desc[UR44][R88.64] ;  /* 0x0000002c58587980 */ /* 0x000f66000c101d00 */
[----:B------:R-:W-:Y:S01]  /*12480*/  IMAD.MOV.U32 R3, RZ, RZ, R12 ;  /* 0x000000ffff037224 */ /* 0x000fe200078e000c */
[----:B0-----:R-:W-:Y:S01]  /*12490*/  @P2 SHF.R.U32.HI R3, RZ, R21, R0 ;  /* 0x00000015ff032219 */ /* 0x001fe20000011600 */
[----:B------:R-:W-:Y:S01]  /*124a0*/  IMAD.SHL.U32 R11, R11, 0x10, RZ ;  /* 0x000000100b0b7824 */ /* 0x000fe200078e00ff */
[----:B------:R-:W5:Y:S01]  /*124b0*/  LD.E.128 R84, desc[UR44][R84.64] ;  /* 0x0000002c54547980 */ /* 0x000f62000c101d00 */
[----:B------:R-:W-:Y:S01]  /*124c0*/  IMAD R13, R13, UR4, RZ ;  /* 0x000000040d0d7c24 */ /* 0x000fe2000f8e02ff */
[----:B------:R-:W-:-:S02]  /*124d0*/  ISETP.GE.AND P0, PT, R192, UR8, PT ;  /* 0x00000008c0007c0c */ /* 0x000fc4000bf06270 */
[----:B------:R-:W-:Y:S01]  /*124e0*/  LOP3.LUT R10, R11, 0x10, R10, 0xe2, !PT ;  /* 0x000000100b0a7812 */ /* 0x000fe200078ee20a */
[C---:B------:R-:W-:Y:S01]  /*124f0*/  IMAD R13, R190.reuse, UR5, R13 ;  /* 0x00000005be0d7c24 */ /* 0x040fe2000f8e020d */
[----:B------:R-:W-:Y:S01]  /*12500*/  @!PT LDS RZ, [RZ] ;  /* 0x00000000fffff984 */ /* 0x000fe20000000800 */
[----:B------:R-:W-:Y:S01]  /*12510*/  @!PT LDS RZ, [RZ] ;  /* 0x00000000fffff984 */ /* 0x000fe20000000800 */
[----:B------:R-:W-:Y:S01]  /*12520*/  @!PT LDS RZ, [RZ] ;  /* 0x00000000fffff984 */ /* 0x000fe20000000800 */
[----:B------:R-:W-:Y:S01]  /*12530*/  @!PT LDS RZ, [RZ] ;  /* 0x00000000fffff984 */ /* 0x000fe20000000800 */
[----:B------:R0:W-:Y:S06]  /*12540*/  MEMBAR.ALL.CTA ;  /* 0x0000000000007992 */ /* 0x0001ec0000008000 */
[----:B0-----:R-:W0:Y:S01]  /*12550*/  FENCE.VIEW.ASYNC.S ;  /* 0x00000000000073c6 */ /* 0x001e220000000000 */
[----:B------:R-:W-:Y:S01]  /*12560*/  IMAD.WIDE.U32 R190, R190, UR4, R8 ;  /* 0x00000004bebe7c25 */ /* 0x000fe2000f8e0008 */
[----:B------:R-:W-:Y:S01]  /*12570*/  SHF.R.S32.HI R8, RZ, 0x1f, R3 ;  /* 0x0000001fff087819 */ /* 0x000fe20000011403 */
[----:B------:R-:W-:-:S02]  /*12580*/  ULDC.64 UR4, c[0x0][0xbe0] ;  /* 0x0002f80000047ab9 */ /* 0x000fc40000000a00 */
[----:B------:R-:W-:Y:S01]  /*12590*/  IMAD.MOV R11, RZ, RZ, -R3 ;  /* 0x000000ffff0b7224 */ /* 0x000fe200078e0a03 */
[----:B------:R-:W-:Y:S01]  /*125a0*/  SEL R0, RZ, 0xffffffff, P0 ;  /* 0xffffffffff007807 */ /* 0x000fe20000000000 */
[----:B------:R-:W-:Y:S02]  /*125b0*/  IMAD R8, R8, UR4, RZ ;  /* 0x0000000408087c24 */ /* 0x000fe4000f8e02ff */
[----:B------:R-:W-:Y:S02]  /*125c0*/  IMAD R11, R14, R11, R12 ;  /* 0x0000000b0e0b7224 */ /* 0x000fe400078e020c */
[----:B------:R-:W-:Y:S02]  /*125d0*/  IMAD.IADD R191, R191, 0x1, R13 ;  /* 0x00000001bfbf7824 */ /* 0x000fe400078e020d */
[----:B------:R-:W-:Y:S01]  /*125e0*/  IMAD.SHL.U32 R15, R0, 0x20, RZ ;  /* 0x00000020000f7824 */ /* 0x000fe200078e00ff */
[----:B------:R-:W-:Y:S01]  /*125f0*/  SHF.R.S32.HI R0, RZ, 0x1f, R11 ;  /* 0x0000001fff007819 */ /* 0x000fe2000001140b */
[----:B------:R-:W-:-:S02]  /*12600*/  IMAD R13, R3, UR5, R8 ;  /* 0x00000005030d7c24 */ /* 0x000fc4000f8e0208 */
[----:B------:R-:W-:Y:S01]  /*12610*/  IMAD.WIDE.U32 R8, R3, UR4, R190 ;  /* 0x0000000403087c25 */ /* 0x000fe2000f8e00be */
[----:B------:R-:W-:Y:S01]  /*12620*/  ULDC.64 UR4, c[0x0][0xbd8] ;  /* 0x0002f60000047ab9 */ /* 0x000fe20000000a00 */
[----:B------:R-:W-:Y:S02]  /*12630*/  ISETP.GE.AND P0, PT, R222, UR8, PT ;  /* 0x00000008de007c0c */ /* 0x000fe4000bf06270 */
[----:B------:R-:W-:Y:S02]  /*12640*/  IMAD R0, R0, UR4, RZ ;  /* 0x0000000400007c24 */ /* 0x000fe4000f8e02ff */
[----:B------:R-:W-:Y:S02]  /*12650*/  IMAD.IADD R9, R9, 0x1, R13 ;  /* 0x0000000109097824 */ /* 0x000fe400078e020d */
[----:B------:R-:W-:Y:S01]  /*12660*/  IMAD R13, R11, UR5, R0 ;  /* 0x000000050b0d7c24 */ /* 0x000fe2000f8e0200 */
[----:B------:R-:W-:Y:S01]  /*12670*/  ULDC UR5, c[0x0][0xb88] ;  /* 0x0002e20000057ab9 */ /* 0x000fe20000000800 */
[----:B------:R-:W-:Y:S01]  /*12680*/  SEL R3, RZ, 0x40, P0 ;  /* 0x00000040ff037807 */ /* 0x000fe20000000000 */
[----:B------:R-:W-:Y:S01]  /*12690*/  IMAD.IADD R27, R218, 0x1, R18 ;  /* 0x00000001da1b7824 */ /* 0x000fe200078e0212 */
[----:B------:R-:W-:Y:S01]  /*126a0*/  ISETP.GE.AND P0, PT, R221, UR8, PT ;  /* 0x00000008dd007c0c */ /* 0x000fe2000bf06270 */
[----:B------:R-:W-:-:S02]  /*126b0*/  IMAD R28, R14, UR5, RZ ;  /* 0x000000050e1c7c24 */ /* 0x000fc4000f8e02ff */
[----:B------:R-:W-:Y:S01]  /*126c0*/  IMAD.WIDE.U32 R8, R11, UR4, R8 ;  /* 0x000000040b087c25 */ /* 0x000fe2000f8e0008 */
[----:B------:R-:W-:Y:S01]  /*126d0*/  UIADD3 UR4, UR37, 0x38820, URZ ;  /* 0x0003882025047890 */ /* 0x000fe2000fffe03f */
[----:B------:R-:W-:Y:S02]  /*126e0*/  SEL R0, RZ, 0x80, P0 ;  /* 0x00000080ff007807 */ /* 0x000fe40000000000 */
[----:B------:R-:W-:Y:S01]  /*126f0*/  ISETP.GE.AND P0, PT, R27, R28, PT ;  /* 0x0000001c1b00720c */ /* 0x000fe20003f06270 */
[----:B------:R-:W-:Y:S01]  /*12700*/  IMAD.IADD R9, R9, 0x1, R13 ;  /* 0x0000000109097824 */ /* 0x000fe200078e020d */
[----:B------:R-:W-:Y:S01]  /*12710*/  UPRMT UR4, URZ, 0x654, UR4 ;  /* 0x000006543f047896 */ /* 0x000fe20008000004 */
[C---:B------:R-:W-:Y:S02]  /*12720*/  LEA R18, P1, R8.reuse, UR6, 0x1 ;  /* 0x0000000608127c11 */ /* 0x040fe4000f8208ff */
[----:B------:R-:W-:Y:S02]  /*12730*/  LOP3.LUT R10, R15, 0x20, R10, 0xe2, !PT ;  /* 0x000000200f0a7812 */ /* 0x000fe400078ee20a */
[----:B------:R-:W-:Y:S01]  /*12740*/  LEA.HI.X R26, R8, UR7, R9, 0x1, P1 ;  /* 0x00000007081a7c11 */ /* 0x000fe200088f0c09 */
[----:B------:R-:W-:Y:S01]  /*12750*/  BSSY B1, `(.L_x_2092) ;  /* 0x0000026000017945 */ /* 0x000fe20003800000 */
[----:B------:R-:W-:-:S02]  /*12760*/  LOP3.LUT R3, R10, R3, RZ, 0xfc, !PT ;  /* 0x000000030a037212 */ /* 0x000fc400078efcff */
[----:B0-----:R-:W-:Y:S01]  /*12770*/  SYNCS.ARRIVE.TRANS64.RED.A1T0 RZ, [UR4], RZ ;  /* 0x000000ffffff79a7 */ /* 0x001fe20008100404 */
[----:B------:R0:W1:Y:S01]  /*12780*/  SHFL.IDX PT, R10, R18, RZ, 0x181f ;  /* 0x00181fff120a7589 */ /* 0x00006200000e0000 */
[----:B------:R-:W-:-:S03]  /*12790*/  LOP3.LUT R0, R3, R0, RZ, 0xfc, !PT ;  /* 0x0000000003007212 */ /* 0x000fc600078efcff */
[----:B------:R0:W2:Y:S01]  /*127a0*/  SHFL.IDX PT, R11, R26, RZ, 0x181f ;  /* 0x00181fff1a0b7589 */ /* 0x0000a200000e0000 */
        /* <DEDUP_REMOVED lines=32> */
.L_x_2093:
[----:B------:R-:W-:Y:S05]  /*129b0*/  BSYNC B1 ;  /* 0x0000000000017941 */ /* 0x000fea0003800000 */
.L_x_2092:
[----:B---3-5:R-:W-:Y:S01]  /*129c0*/  VIADD R4, R27, 0x20 ;  /* 0x000000201b047836 */ /* 0x028fe20000000000 */
[----:B------:R3:W4:Y:S04]  /*129d0*/  SHFL.IDX PT, R7, R26, 0x1, 0x181f ;  /* 0x00381f001a077f89 */ /* 0x00072800000e0000 */
[----:B------:R-:W-:Y:S01]  /*129e0*/  ISETP.GE.AND P0, PT, R4, R28, PT ;  /* 0x0000001c0400720c */ /* 0x000fe20003f06270 */
[----:B------:R3:W0:-:S12]  /*129f0*/  SHFL.IDX PT, R6, R18, 0x1, 0x181f ;  /* 0x00381f0012067f89 */ /* 0x00061800000e0000 */
[----:B---3--:R-:W-:Y:S05]  /*12a00*/  @P0 BRA `(.L_x_2094) ;  /* 0x0000000c00680947 */ /* 0x008fea0003800000 */
[----:B------:R-:W-:Y:S02]  /*12a10*/  ISETP.GE.AND P0, PT, R186, UR8, PT ;  /* 0x00000008ba007c0c */ /* 0x000fe4000bf06270 */
[----:B------:R-:W-:Y:S02]  /*12a20*/  ISETP.GE.AND P5, PT, R196, UR8, PT ;  /* 0x00000008c4007c0c */ /* 0x000fe4000bfa6270 */
[----:B------:R-:W-:Y:S02]  /*12a30*/  ISETP.GE.AND P3, PT, R195, UR8, PT ;  /* 0x00000008c3007c0c */ /* 0x000fe4000bf66270 */
[----:B------:R-:W-:Y:S02]  /*12a40*/  ISETP.GE.AND P2, PT, R194, UR8, PT ;  /* 0x00000008c2007c0c */ /* 0x000fe4000bf46270 */
[----:B------:R-:W-:-:S05]  /*12a50*/  ISETP.GE.AND P1, PT, R193, UR8, PT ;  /* 0x00000008c1007c0c */ /* 0x000fca000bf26270 */
[----:B0---4-:R-:W-:Y:S02]  /*12a60*/  @!P0 IMAD.WIDE R4, R186, 0x2, R6 ;  /* 0x00000002ba048825 */ /* 0x011fe400078e0206 */
        /* <DEDUP_REMOVED lines=11> */
[-C--:B------:R-:W-:Y:S02]  /*12b20*/  @!P0 LEA R14, P3, R192, R6.reuse, 0x1 ;  /* 0x00000006c00e8211 */ /* 0x080fe400078608ff */
[CC--:B0-----:R-:W-:Y:S01]  /*12b30*/  @!P1 LEA R4, P6, R193.reuse, R6.reuse, 0x1 ;  /* 0x00000006c1049211 */ /* 0x0c1fe200078c08ff */
        /* <DEDUP_REMOVED lines=14> */
.L_x_2090:
[----:B------:R-:W1:Y:S01]  /*12c20*/  LDC R14, c[0x0][0xce8] ;  /* 0x00033a00ff0e7b82 */ /* 0x000e620000000800 */
[----:B------:R-:W-:Y:S01]  /*12c30*/  ULDC UR6, c[0x0][0xbc8] ;  /* 0x0002f20000067ab9 */ /* 0x000fe20000000800 */
[----:B------:R-:W-:Y:S01]  /*12c40*/  ISETP.GE.AND P2, PT, R226, 0x40, PT ;  /* 0x00000040e200780c */ /* 0x000fe20003f46270 */
[----:B------:R-:W-:Y:S01]  /*12c50*/  BSSY B1, `(.L_x_2095) ;  /* 0x0000036000017945 */ /* 0x000fe20003800000 */
[----:B------:R-:W-:Y:S02]  /*12c60*/  ISETP.GE.AND P1, PT, R196, UR6, PT ;  /* 0x00000006c4007c0c */ /* 0x000fe4000bf26270 */
[----:B------:R-:W-:Y:S02]  /*12c70*/  ISETP.GE.AND P3, PT, R186, UR6, PT ;  /* 0x00000006ba007c0c */ /* 0x000fe4000bf66270 */
[----:B------:R-:W-:Y:S02]  /*12c80*/  SEL R3, RZ, 0xffffffff, P1 ;  /* 0xffffffffff037807 */ /* 0x000fe40000800000 */
[----:B------:R-:W-:-:S02]  /*12c90*/  SEL R0, RZ, 0x1, P3 ;  /* 0x00000001ff007807 */ /* 0x000fc40001800000 */
[----:B------:R-:W-:Y:S01]  /*12ca0*/  ISETP.GE.AND P1, PT, R195, UR6, PT ;  /* 0x00000006c3007c0c */ /* 0x000fe2000bf26270 */
[----:B------:R-:W-:Y:S01]  /*12cb0*/  IMAD.SHL.U32 R21, R3, 0x2, RZ ;  /* 0x0000000203157824 */ /* 0x000fe200078e00ff */
[----:B------:R-:W-:Y:S01]  /*12cc0*/  SHF.R.S32.HI R10, RZ, 0x1f, R191 ;  /* 0x0000001fff0a7819 */ /* 0x000fe200000114bf */
[----:B------:R-:W-:Y:S01]  /*12cd0*/  IMAD R3, R217, 0x20, R218 ;  /* 0x00000020d9037824 */ /* 0x000fe200078e02da */
[----:B------:R-:W-:Y:S02]  /*12ce0*/  SHF.R.S32.HI R11, RZ, 0x1f, R190 ;  /* 0x0000001fff0b7819 */ /* 0x000fe400000114be */
[----:B------:R-:W-:Y:S01]  /*12cf0*/  LOP3.LUT R21, R21, 0x2, R0, 0xe2, !PT ;  /* 0x0000000215157812 */ /* 0x000fe200078ee200 */
[----:B------:R-:W-:Y:S01]  /*12d00*/  IMAD.IADD R13, R18, 0x1, R3 ;  /* 0x00000001120d7824 */ /* 0x000fe200078e0203 */
[----:B-1----:R-:W-:-:S13]  /*12d10*/  ISETP.NE.AND P0, PT, R14, 0x1, PT ;  /* 0x000000010e00780c */ /* 0x002fda0003f05270 */
[----:B------:R-:W1:Y:S08]  /*12d20*/  @P0 LDC R20, c[0x0][0xcec] ;  /* 0x00033b00ff140b82 */ /* 0x000e700000000800 */
[----:B------:R-:W2:Y:S01]  /*12d30*/  @P0 LDC R15, c[0x0][0xcf0] ;  /* 0x00033c00ff0f0b82 */ /* 0x000ea20000000800 */
[----:B------:R-:W-:Y:S05]  /*12d40*/  @P2 BRA `(.L_x_2096) ;  /* 0x0000000000982947 */ /* 0x000fea0003800000 */
[----:B------:R-:W3:Y:S01]  /*12d50*/  S2R R3, SR_TID.X ;  /* 0x0000000000037919 */ /* 0x000ee20000002100 */
[----:B------:R-:W4:Y:S01]  /*12d60*/  LDC R12, c[0x0][0xce8] ;  /* 0x00033a00ff0c7b82 */ /* 0x000f220000000800 */
[----:B------:R-:W-:Y:S02]  /*12d70*/  ULDC UR4, c[0x0][0xb88] ;  /* 0x0002e20000047ab9 */ /* 0x000fe40000000800 */
[----:B----4-:R-:W-:Y:S01]  /*12d80*/  IMAD R5, R12, UR4, RZ ;  /* 0x000000040c057c24 */ /* 0x010fe2000f8e02ff */
[----:B---3--:R-:W-:-:S04]  /*12d90*/  IADD3 R8, R18, -0x80, R3 ;  /* 0xffffff8012087810 */ /* 0x008fc80007ffe003 */
[----:B------:R-:W-:-:S13]  /*12da0*/  ISETP.GE.AND P2, PT, R8, R5, PT ;  /* 0x000000050800720c */ /* 0x000fda0003f46270 */
[----:B------:R-:W-:Y:S05]  /*12db0*/  @P2 BRA `(.L_x_2096) ;  /* 0x00000000007c2947 */ /* 0x000fea0003800000 */
[----:B------:R-:W-:Y:S01]  /*12dc0*/  ISETP.NE.AND P2, PT, R12, 0x1, PT ;  /* 0x000000010c00780c */ /* 0x000fe20003f45270 */
[----:B------:R-:W-:Y:S01]  /*12dd0*/  ULDC.64 UR4, c[0x0][0xc90] ;  /* 0x0003240000047ab9 */ /* 0x000fe20000000a00 */
[----:B------:R-:W-:Y:S02]  /*12de0*/  IMAD.MOV.U32 R3, RZ, RZ, R8 ;  /* 0x000000ffff037224 */ /* 0x000fe400078e0008 */
[----:B------:R-:W-:-:S04]  /*12df0*/  IMAD R6, R10, UR4, RZ ;  /* 0x000000040a067c24 */ /* 0x000fc8000f8e02ff */
[----:B------:R-:W-:-:S05]  /*12e00*/  IMAD R7, R191, UR5, R6 ;  /* 0x00000005bf077c24 */ /* 0x000fca000f8e0206 */
[----:B------:R-:W3:Y:S08]  /*12e10*/  @P2 LDC R5, c[0x0][0xcec] ;  /* 0x00033b00ff052b82 */ /* 0x000ef00000000800 */
[----:B------:R-:W4:Y:S01]  /*12e20*/  @P2 LDC R9, c[0x0][0xcf0] ;  /* 0x00033c00ff092b82 */ /* 0x000f220000000800 */
[----:B---3--:R-:W-:-:S04]  /*12e30*/  @P2 IMAD.HI.U32 R0, R8, R5, RZ ;  /* 0x0000000508002227 */ /* 0x008fc800078e00ff */
[----:B------:R-:W-:Y:S01]  /*12e40*/  IMAD.WIDE.U32 R4, R191, UR4, RZ ;  /* 0x00000004bf047c25 */ /* 0x000fe2000f8e00ff */
[----:B------:R-:W-:Y:S01]  /*12e50*/  ULDC.64 UR4, c[0x0][0xc98] ;  /* 0x0003260000047ab9 */ /* 0x000fe20000000a00 */
[----:B----4-:R-:W-:Y:S02]  /*12e60*/  @P2 SHF.R.U32.HI R3, RZ, R9, R0 ;  /* 0x00000009ff032219 */ /* 0x010fe40000011600 */
[----:B------:R-:W-:Y:S02]  /*12e70*/  IMAD.IADD R5, R5, 0x1, R7 ;  /* 0x0000000105057824 */ /* 0x000fe400078e0207 */
[----:B------:R-:W-:Y:S02]  /*12e80*/  IMAD R9, R11, UR4, RZ ;  /* 0x000000040b097c24 */ /* 0x000fe4000f8e02ff */
[----:B------:R-:W-:Y:S02]  /*12e90*/  IMAD.MOV R7, RZ, RZ, -R3 ;  /* 0x000000ffff077224 */ /* 0x000fe400078e0a03 */
[----:B------:R-:W-:-:S04]  /*12ea0*/  IMAD.WIDE.U32 R4, R190, UR4, R4 ;  /* 0x00000004be047c25 */ /* 0x000fc8000f8e0004 */
[----:B------:R-:W-:Y:S01]  /*12eb0*/  IMAD R7, R12, R7, R8 ;  /* 0x000000070c077224 */ /* 0x000fe200078e0208 */
[----:B------:R-:W-:Y:S01]  /*12ec0*/  IADD3 R4, P2, R3, R4, RZ ;  /* 0x0000000403047210 */ /* 0x000fe20007f5e0ff */
        /* <DEDUP_REMOVED lines=14> */
.L_x_2096:
[----:B------:R-:W-:Y:S05]  /*12fb0*/  BSYNC B1 ;  /* 0x0000000000017941 */ /* 0x000fea0003800000 */
.L_x_2095:
[----:B------:R-:W-:Y:S01]  /*12fc0*/  ULDC.64 UR4, c[0x0][0xbe8] ;  /* 0x0002fa0000047ab9 */ /* 0x000fe20000000a00 */
[----:B-1----:R-:W-:Y:S01]  /*12fd0*/  @P0 IMAD.HI.U32 R0, R13, R20, RZ ;  /* 0x000000140d000227 */ /* 0x002fe200078e00ff */
[----:B---3--:R-:W-:Y:S01]  /*12fe0*/  SEL R6, RZ, 0xffffffff, P1 ;  /* 0xffffffffff067807 */ /* 0x008fe20000800000 */
[----:B------:R-:W-:Y:S01]  /*12ff0*/  BSSY B1, `(.L_x_2097) ;  /* 0x0000057000017945 */ /* 0x000fe20003800000 */
[----:B------:R-:W-:Y:S01]  /*13000*/  ISETP.GE.AND P2, PT, R194, UR6, PT ;  /* 0x00000006c2007c0c */ /* 0x000fe2000bf46270 */
[----:B------:R-:W-:Y:S01]  /*13010*/  IMAD R4, R10, UR4, RZ ;  /* 0x000000040a047c24 */ /* 0x000fe2000f8e02ff */
[----:B------:R-:W-:Y:S01]  /*13020*/  ISETP.GE.AND P1, PT, R193, UR6, PT ;  /* 0x00000006c1007c0c */ /* 0x000fe2000bf26270 */
[----:B------:R-:W-:Y:S01]  /*13030*/  IMAD.MOV.U32 R3, RZ, RZ, R13 ;  /* 0x000000ffff037224 */ /* 0x000fe200078e000d */
[----:B--2---:R-:W-:Y:S01]  /*13040*/  @P0 SHF.R.U32.HI R3, RZ, R15, R0 ;  /* 0x0000000fff030219 */ /* 0x004fe20000011600 */
[C---:B------:R-:W-:Y:S01]  /*13050*/  IMAD R7, R191.reuse, UR5, R4 ;  /* 0x00000005bf077c24 */ /* 0x040fe2000f8e0204 */
[----:B------:R-:W-:Y:S01]  /*13060*/  SEL R0, RZ, 0xffffffff, P2 ;  /* 0xffffffffff007807 */ /* 0x000fe20001000000 */
[----:B------:R-:W-:Y:S01]  /*13070*/  IMAD.SHL.U32 R6, R6, 0x4, RZ ;  /* 0x0000000406067824 */ /* 0x000fe200078e00ff */
[----:B------:R-:W-:Y:S01]  /*13080*/  ISETP.GE.AND P0, PT, R192, UR6, PT ;  /* 0x00000006c0007c0c */ /* 0x000fe2000bf06270 */
[----:B------:R-:W-:Y:S01]  /*13090*/  IMAD.WIDE.U32 R4, R191, UR4, RZ ;  /* 0x00000004bf047c25 */ /* 0x000fe2000f8e00ff */
[----:B------:R-:W-:Y:S01]  /*130a0*/  ULDC.64 UR4, c[0x0][0xbf0] ;  /* 0x0002fc0000047ab9 */ /* 0x000fe20000000a00 */
[----:B------:R-:W-:-:S02]  /*130b0*/  ISETP.GE.AND P2, PT, R221, UR6, PT ;  /* 0x00000006dd007c0c */ /* 0x000fc4000bf46270 */
[----:B------:R-:W-:Y:S01]  /*130c0*/  IMAD.IADD R5, R5, 0x1, R7 ;  /* 0x0000000105057824 */ /* 0x000fe200078e0207 */
[----:B------:R-:W-:Y:S01]  /*130d0*/  LOP3.LUT R21, R6, 0x4, R21, 0xe2, !PT ;  /* 0x0000000406157812 */ /* 0x000fe200078ee215 */
[----:B------:R-:W-:Y:S02]  /*130e0*/  IMAD R7, R11, UR4, RZ ;  /* 0x000000040b077c24 */ /* 0x000fe4000f8e02ff */
[----:B------:R-:W-:Y:S02]  /*130f0*/  IMAD.SHL.U32 R6, R0, 0x8, RZ ;  /* 0x0000000800067824 */ /* 0x000fe400078e00ff */
[----:B------:R-:W-:Y:S02]  /*13100*/  IMAD.MOV R0, RZ, RZ, -R3 ;  /* 0x000000ffff007224 */ /* 0x000fe400078e0a03 */
[----:B------:R-:W-:Y:S01]  /*13110*/  IMAD R9, R190, UR5, R7 ;  /* 0x00000005be097c24 */ /* 0x000fe2000f8e0207 */
[----:B------:R-:W-:Y:S01]  /*13120*/  LOP3.LUT R21, R6, 0x8, R21, 0xe2, !PT ;  /* 0x0000000806157812 */ /* 0x000fe200078ee215 */
[----:B------:R-:W-:Y:S01]  /*13130*/  IMAD R7, R14, R0, R13 ;  /* 0x000000000e077224 */ /* 0x000fe200078e020d */
[----:B------:R-:W-:Y:S01]  /*13140*/  SHF.R.S32.HI R0, RZ, 0x1f, R3 ;  /* 0x0000001fff007819 */ /* 0x000fe20000011403 */
[----:B------:R-:W-:Y:S01]  /*13150*/  IMAD.WIDE.U32 R190, R190, UR4, R4 ;  /* 0x00000004bebe7c25 */ /* 0x000fe2000f8e0004 */
[----:B------:R-:W-:Y:S01]  /*13160*/  ULDC.64 UR4, c[0x0][0xbe0] ;  /* 0x0002f80000047ab9 */ /* 0x000fe20000000a00 */
[----:B------:R-:W-:-:S02]  /*13170*/  SEL R4, RZ, 0xffffffff, P1 ;  /* 0xffffffffff047807 */ /* 0x000fc40000800000 */
[----:B------:R-:W-:Y:S01]  /*13180*/  IMAD.IADD R191, R191, 0x1, R9 ;  /* 0x00000001bfbf7824 */ /* 0x000fe200078e0209 */
[----:B------:R-:W-:Y:S01]  /*13190*/  SEL R6, RZ, 0xffffffff, P0 ;  /* 0xffffffffff067807 */ /* 0x000fe20000000000 */
[----:B------:R-:W-:Y:S01]  /*131a0*/  IMAD R0, R0, UR4, RZ ;  /* 0x0000000400007c24 */ /* 0x000fe2000f8e02ff */
[----:B------:R-:W-:Y:S01]  /*131b0*/  ISETP.GE.AND P0, PT, R222, UR6, PT ;  /* 0x00000006de007c0c */ /* 0x000fe2000bf06270 */
[----:B------:R-:W-:Y:S02]  /*131c0*/  IMAD.SHL.U32 R8, R4, 0x10, RZ ;  /* 0x0000001004087824 */ /* 0x000fe400078e00ff */
[C---:B------:R-:W-:Y:S01]  /*131d0*/  IMAD R9, R3.reuse, UR5, R0 ;  /* 0x0000000503097c24 */ /* 0x040fe2000f8e0200 */
[----:B------:R-:W-:Y:S01]  /*131e0*/  SHF.R.S32.HI R0, RZ, 0x1f, R7 ;  /* 0x0000001fff007819 */ /* 0x000fe20000011407 */
[----:B------:R-:W-:Y:S01]  /*131f0*/  IMAD.WIDE.U32 R4, R3, UR4, R190 ;  /* 0x0000000403047c25 */ /* 0x000fe2000f8e00be */
[----:B------:R-:W-:Y:S01]  /*13200*/  ULDC.64 UR4, c[0x0][0xbd8] ;  /* 0x0002f60000047ab9 */ /* 0x000fe20000000a00 */
[----:B------:R-:W-:-:S02]  /*13210*/  LOP3.LUT R21, R8, 0x10, R21, 0xe2, !PT ;  /* 0x0000001008157812 */ /* 0x000fc400078ee215 */
[----:B------:R-:W-:Y:S02]  /*13220*/  IMAD.IADD R5, R5, 0x1, R9 ;  /* 0x0000000105057824 */ /* 0x000fe400078e0209 */
[----:B------:R-:W-:Y:S02]  /*13230*/  IMAD R0, R0, UR4, RZ ;  /* 0x0000000400007c24 */ /* 0x000fe4000f8e02ff */
[----:B------:R-:W-:Y:S01]  /*13240*/  IMAD.WIDE.U32 R4, R7, UR4, R4 ;  /* 0x0000000407047c25 */ /* 0x000fe2000f8e0004 */
[----:B------:R-:W-:-:S03]  /*13250*/  ULDC UR4, c[0x0][0xb88] ;  /* 0x0002e20000047ab9 */ /* 0x000fc60000000800 */
[----:B------:R-:W-:Y:S02]  /*13260*/  IMAD.IADD R24, R218, 0x1, R18 ;  /* 0x00000001da187824 */ /* 0x000fe400078e0212 */
[----:B------:R-:W-:Y:S02]  /*13270*/  IMAD R25, R14, UR4, RZ ;  /* 0x000000040e197c24 */ /* 0x000fe4000f8e02ff */
        /* <DEDUP_REMOVED lines=8> */
[----:B------:R-:W-:Y:S01]  /*13300*/  LEA.HI.X R3, R4, UR5, R3, 0x1, P1 ;  /* 0x0000000504037c11 */ /* 0x000fe200088f0c03 */
[----:B------:R1:W2:Y:S01]  /*13310*/  SHFL.IDX PT, R6, R18, RZ, 0x181f ;  /* 0x00181fff12067589 */ /* 0x0002a200000e0000 */
[----:B------:R-:W-:Y:S02]  /*13320*/  LOP3.LUT R21, R21, R0, RZ, 0xfc, !PT ;  /* 0x0000000015157212 */ /* 0x000fe400078efcff */
[----:B------:R-:W-:Y:S01]  /*13330*/  SEL R0, RZ, 0x80, P2 ;  /* 0x00000080ff007807 */ /* 0x000fe20001000000 */
[----:B------:R1:W3:Y:S03]  /*13340*/  SHFL.IDX PT, R7, R3, RZ, 0x181f ;  /* 0x00181fff03077589 */ /* 0x0002e600000e0000 */
[----:B------:R-:W-:Y:S01]  /*13350*/  LOP3.LUT R20, R21, R0, RZ, 0xfc, !PT ;  /* 0x0000000015147212 */ /* 0x000fe200078efcff */
[----:B------:R-:W-:Y:S06]  /*13360*/  @P0 BRA `(.L_x_2098) ;  /* 0x00000000007c0947 */ /* 0x000fec0003800000 */
[----:B------:R-:W-:Y:S02]  /*13370*/  ISETP.GE.AND P2, PT, R196, UR6, PT ;  /* 0x00000006c4007c0c */ /* 0x000fe4000bf46270 */
[----:B------:R-:W-:Y:S02]  /*13380*/  ISETP.GE.AND P1, PT, R186, UR6, PT ;  /* 0x00000006ba007c0c */ /* 0x000fe4000bf26270 */
[----:B------:R-:W-:Y:S02]  /*13390*/  ISETP.GE.AND P5, PT, R195, UR6, PT ;  /* 0x00000006c3007c0c */ /* 0x000fe4000bfa6270 */
[----:B------:R-:W-:-:S07]  /*133a0*/  ISETP.GE.AND P3, PT, R194, UR6, PT ;  /* 0x00000006c2007c0c */ /* 0x000fce000bf66270 */
[-C--:B--2---:R-:W-:Y:S02]  /*133b0*/  @!P2 LEA R8, P0, R196, R6.reuse, 0x1 ;  /* 0x00000006c408a211 */ /* 0x084fe400078008ff */
[----:B---3--:R-:W-:Y:S02]  /*133c0*/  @!P1 IMAD.WIDE R4, R186, 0x2, R6 ;  /* 0x00000002ba049825 */ /* 0x008fe400078e0206 */
        /* <DEDUP_REMOVED lines=25> */
.L_x_2098:
[----:B------:R-:W-:Y:S05]  /*13560*/  BSYNC B1 ;  /* 0x0000000000017941 */ /* 0x000fea0003800000 */
.L_x_2097:
[----:B------:R-:W-:Y:S01]  /*13570*/  VIADD R0, R24, 0x20 ;  /* 0x0000002018007836 */ /* 0x000fe20000000000 */
[----:B---34-:R3:W4:Y:S04]  /*13580*/  SHFL.IDX PT, R7, R3, 0x1, 0x181f ;  /* 0x00381f0003077f89 */ /* 0x01872800000e0000 */
[----:B------:R-:W-:Y:S01]  /*13590*/  ISETP.GE.AND P0, PT, R0, R25, PT ;  /* 0x000000190000720c */ /* 0x000fe20003f06270 */
[----:B--2---:R3:W2:-:S12]  /*135a0*/  SHFL.IDX PT, R6, R18, 0x1, 0x181f ;  /* 0x00381f0012067f89 */ /* 0x00469800000e0000 */
[----:B---3--:R-:W-:Y:S05]  /*135b0*/  @P0 BRA `(.L_x_2094) ;  /* 0x00000000007c0947 */ /* 0x008fea0003800000 */
[----:B------:R-:W-:Y:S02]  /*135c0*/  ISETP.GE.AND P2, PT, R196, UR6, PT ;  /* 0x00000006c4007c0c */ /* 0x000fe4000bf46270 */
[----:B------:R-:W-:Y:S02]  /*135d0*/  ISETP.GE.AND P3, PT, R186, UR6, PT ;  /* 0x00000006ba007c0c */ /* 0x000fe4000bf66270 */
[----:B------:R-:W-:Y:S02]  /*135e0*/  ISETP.GE.AND P5, PT, R195, UR6, PT ;  /* 0x00000006c3007c0c */ /* 0x000fe4000bfa6270 */
[----:B------:R-:W-:Y:S02]  /*135f0*/  ISETP.GE.AND P4, PT, R194, UR6, PT ;  /* 0x00000006c2007c0c */ /* 0x000fe4000bf86270 */
[----:B------:R-:W-:-:S05]  /*13600*/  LOP3.LUT P1, RZ, R21, 0x40, RZ, 0xc0, !PT ;  /* 0x0000004015ff7812 */ /* 0x000fca000782c0ff */
[-C--:B--2---:R-:W-:Y:S02]  /*13610*/  @!P2 LEA R8, P0, R196, R6.reuse, 0x1 ;  /* 0x00000006c408a211 */ /* 0x084fe400078008ff */
[----:B----4-:R-:W-:Y:S02]  /*13620*/  @!P3 IMAD.WIDE R4, R186, 0x2, R6 ;  /* 0x00000002ba04b825 */ /* 0x010fe400078e0206 */
        /* <DEDUP_REMOVED lines=13> */
[-C--:B--2---:R-:W-:Y:S02]  /*13700*/  @!P2 LEA R4, P6, R192, R6.reuse, 0x1 ;  /* 0x00000006c004a211 */ /* 0x084fe400078c08ff */
        /* <DEDUP_REMOVED lines=10> */
.L_x_2094:
[----:B------:R-:W-:Y:S05]  /*137b0*/  BSYNC B0 ;  /* 0x0000000000007941 */ /* 0x000fea0003800000 */
.L_x_2089:
[----:B------:R-:W-:Y:S02]  /*137c0*/  ULDC UR4, c[0x0][0xd38] ;  /* 0x00034e0000047ab9 */ /* 0x000fe40000000800 */
[----:B0-----:R-:W-:-:S13]  /*137d0*/  ISETP.GE.AND P0, PT, R167, UR4, PT ;  /* 0x00000004a7007c0c */ /* 0x001fda000bf06270 */
[----:B------:R-:W-:Y:S05]  /*137e0*/  @!P0 BRA `(.L_x_2099) ;  /* 0xfffffed800148947 */ /* 0x000fea000383ffff */
[----:B------:R-:W-:Y:S05]  /*137f0*/  EXIT ;  /* 0x000000000000794d */ /* 0x000fea0003800000 */
.L_x_1998:
[----:B------:R-:W-:-:S08]  /*13800*/  NOP ;  /* 0x0000000000007918 */ /* 0x000fd00000000000 */
[----:B------:R-:W0:-:S00]  /*13810*/  USETMAXREG.DEALLOC.CTAPOOL 0x18 ;  /* 0x00000018000079c8 */ /* 0x000e0000080e0500 */
[----:B0-----:R-:W-:-:S06]  /*13820*/  LOP3.LUT R2, R2, 0x3, RZ, 0xc0, !PT ;  /* 0x0000000302027812 */ /* 0x001fcc00078ec0ff */
[----:B------:R-:W0:Y:S01]  /*13830*/  S2UR UR6, SR_CTAID.X ;  /* 0x00000000000679c3 */ /* 0x000e220000002500 */
[----:B------:R-:W-:Y:S01]  /*13840*/  LOP3.LUT R18, R18, 0xffffff7f, RZ, 0xc0, !PT ;  /* 0xffffff7f12127812 */ /* 0x000fe200078ec0ff */
[----:B------:R-:W-:Y:S01]  /*13850*/  STL [R1+0x28], RZ ;  /* 0x000028ff01007387 */ /* 0x000fe20000100800 */
[----:B------:R-:W-:-:S03]  /*13860*/  IMAD.MOV.U32 R19, RZ, RZ, RZ ;  /* 0x000000ffff137224 */ /* 0x000fc600078e00ff */
[----:B------:R-:W1:Y:S02]  /*13870*/  SHFL.IDX PT, R2, R2, RZ, 0x1f ;  /* 0x00001fff02027589 */ /* 0x000e6400000e0000 */
[----:B-1----:R-:W-:Y:S02]  /*13880*/  ISETP.NE.AND P0, PT, R2, RZ, PT ;  /* 0x000000ff0200720c */ /* 0x002fe40003f05270 */
[----:B------:R-:W0:Y:S11]  /*13890*/  LDC R2, c[0x0][0xd38] ;  /* 0x00034e00ff027b82 */ /* 0x000e360000000800 */
[----:B------:R-:W-:Y:S01]  /*138a0*/  @P0 LOP3.LUT R18, R18, 0x80, RZ, 0xfc, !PT ;  /* 0x0000008012120812 */ /* 0x000fe200078efcff */
[----:B------:R-:W-:Y:S06]  /*138b0*/  @P0 BAR.ARV 0x4, 0x180 ;  /* 0x0106000000000b1d */ /* 0x000fec0000002000 */
[----:B0-----:R-:W-:Y:S01]  /*138c0*/  ISETP.LE.AND P0, PT, R2, UR6, PT ;  /* 0x0000000602007c0c */ /* 0x001fe2000bf03270 */
[----:B------:R-:W-:-:S05]  /*138d0*/  IMAD.MOV.U32 R2, RZ, RZ, 0x1 ;  /* 0x00000001ff027424 */ /* 0x000fca00078e00ff */
[----:B------:R0:W-:Y:S07]  /*138e0*/  STL [R1+0x8], R2 ;  /* 0x0000080201007387 */ /* 0x0001ee0000100800 */
[----:B------:R-:W-:Y:S05]  /*138f0*/  @P0 BRA `(.L_x_2100) ;  /* 0x0000006400100947 */ /* 0x000fea0003800000 */
[----:B------:R-:W1:Y:S01]  /*13900*/  S2UR UR5, SR_CgaCtaId ;  /* 0x00000000000579c3 */ /* 0x000e620000008800 */
[C---:B0-----:R-:W-:Y:S01]  /*13910*/  IMAD.SHL.U32 R2, R0.reuse, 0x8, RZ ;  /* 0x0000000800027824 */ /* 0x041fe200078e00ff */
[----:B------:R-:W-:Y:S01]  /*13920*/  LOP3.LUT R5, R0, 0x7f, RZ, 0xc0, !PT ;  /* 0x0000007f00057812 */ /* 0x000fe200078ec0ff */
[----:B------:R-:W-:Y:S01]  /*13930*/  UMOV UR4, 0x400 ;  /* 0x0000040000047882 */ /* 0x000fe20000000000 */
[----:B------:R-:W-:Y:S01]  /*13940*/  IMAD.MOV.U32 R19, RZ, RZ, RZ ;  /* 0x000000ffff137224 */ /* 0x000fe200078e00ff */
[----:B------:R-:W-:Y:S01]  /*13950*/  ULDC UR41, c[0x0][0xc] ;  /* 0x0000030000297ab9 */ /* 0x000fe20000000800 */
[----:B------:R-:W-:Y:S01]  /*13960*/  LOP3.LUT R3, R2, 0x1f8, RZ, 0xc0, !PT ;  /* 0x000001f802037812 */ /* 0x000fe200078ec0ff */
[----:B------:R-:W-:-:S03]  /*13970*/  ULDC.64 UR46, c[0x0][0x198] ;  /* 0x00006600002e7ab9 */ /* 0x000fc60000000a00 */
[----:B------:R-:W-:Y:S01]  /*13980*/  LOP3.LUT R4, R3, 0x38, R0, 0x78, !PT ;  /* 0x0000003803047812 */ /* 0x000fe200078e7800 */
[----:B------:R-:W-:Y:S01]  /*13990*/  IMAD.SHL.U32 R3, R5, 0x8, RZ ;  /* 0x0000000805037824 */ /* 0x000fe200078e00ff */
[----:B------:R-:W-:-:S04]  /*139a0*/  SHF.R.U32.HI R5, RZ, 0x3, R5 ;  /* 0x00000003ff057819 */ /* 0x000fc80000011605 */
[----:B------:R-:W-:Y:S01]  /*139b0*/  LOP3.LUT R4, R4, 0x200, R3, 0xf8, !PT ;  /* 0x0000020004047812 */ /* 0x000fe200078ef803 */
[----:B------:R-:W-:Y:S01]  /*139c0*/  IMAD.SHL.U32 R3, R0, 0x10, RZ ;  /* 0x0000001000037824 */ /* 0x000fe200078e00ff */
[----:B------:R-:W-:-:S04]  /*139d0*/  LOP3.LUT R0, R2, 0x38, RZ, 0xc0, !PT ;  /* 0x0000003802007812 */ /* 0x000fc800078ec0ff */
[----:B------:R-:W-:Y:S01]  /*139e0*/  LOP3.LUT R2, R5, 0x70, R3, 0xf8, !PT ;  /* 0x0000007005027812 */ /* 0x000fe200078ef803 */
[----:B------:R-:W-:Y:S01]  /*139f0*/  IMAD.U32 R3, RZ, RZ, UR6 ;  /* 0x00000006ff037e24 */ /* 0x000fe2000f8e00ff */
[----:B-1----:R-:W-:Y:S01]  /*13a00*/  ULEA UR4, UR5, UR4, 0x18 ;  /* 0x0000000405047291 */ /* 0x002fe2000f8ec03f */
[----:B------:R-:W-:-:S05]  /*13a10*/  IMAD.MOV.U32 R2, RZ, RZ, 0x1 ;  /* 0x00000001ff027424 */ /* 0x000fca00078e00ff */
[----:B------:R-:W-:-:S04]  /*13a20*/  IMAD.U32 R17, RZ, RZ, UR4 ;  /* 0x00000004ff117e24 */ /* 0x000fc8000f8e00ff */
[----:B------:R-:W-:-:S05]  /*13a30*/  IMAD R4, R4, 0x2, R17 ;  /* 0x0000000204047824 */ /* 0x000fca00078e0211 */
[----:B------:R0:W-:Y:S04]  /*13a40*/  STL [R1+0x4], R4 ;  /* 0x0000040401007387 */ /* 0x0001e80000100800 */
[----:B------:R1:W-:Y:S04]  /*13a50*/  STL [R1+0x10], R3 ;  /* 0x0000100301007387 */ /* 0x0003e80000100800 */
[----:B------:R-:W-:Y:S01]  /*13a60*/  STL [R1+0x28], RZ ;  /* 0x000028ff01007387 */ /* 0x000fe20000100800 */
[----:B0-----:R-:W-:-:S03]  /*13a70*/  LOP3.LUT R4, R0, 0x40, RZ, 0xfc, !PT ;  /* 0x0000004000047812 */ /* 0x001fc600078efcff */
[----:B------:R0:W-:Y:S01]  /*13a80*/  STL [R1+0x8], R2 ;  /* 0x0000080201007387 */ /* 0x0001e20000100800 */
[C---:B------:R-:W-:Y:S02]  /*13a90*/  LOP3.LUT R4, R0.reuse, 0x100, RZ, 0xfc, !PT ;  /* 0x0000010000047812 */ /* 0x040fe400078efcff */
[C---:B-1----:R-:W-:Y:S02]  /*13aa0*/  LOP3.LUT R3, R0.reuse, 0x80, RZ, 0xfc, !PT ;  /* 0x0000008000037812 */ /* 0x042fe400078efcff */
[C---:B------:R-:W-:Y:S02]  /*13ab0*/  LOP3.LUT R3, R0.reuse, 0x140, RZ, 0xfc, !PT ;  /* 0x0000014000037812 */ /* 0x040fe400078efcff */
[C---:B0-----:R-:W-:Y:S02]  /*13ac0*/  LOP3.LUT R2, R0.reuse, 0xc0, RZ, 0xfc, !PT ;  /* 0x000000c000027812 */ /* 0x041fe400078efcff */
[C---:B------:R-:W-:Y:S02]  /*13ad0*/  LOP3.LUT R2, R0.reuse, 0x180, RZ, 0xfc, !PT ;  /* 0x0000018000027812 */ /* 0x040fe400078efcff */
[----:B------:R-:W-:-:S07]  /*13ae0*/  LOP3.LUT R0, R0, 0x1c0, RZ, 0xfc, !PT ;  /* 0x000001c000007812 */ /* 0x000fce00078efcff */
.L_x_2218:
[----:B------:R-:W2:Y:S01]  /*13af0*/  LDL R0, [R1+0x10] ;  /* 0x0000100001007983 */ /* 0x000ea20000100800 */
        /* <DEDUP_REMOVED lines=13> */
[----:B-1-34-:R-:W-:Y:S05]  /*13bd0*/  @!P0 BRA `(.L_x_2101) ;  /* 0x0000000000208947 */ /* 0x01afea0003800000 */
        /* <DEDUP_REMOVED lines=8> */
.L_x_2101:
[----:B------:R-:W-:Y:S01]  /*13c60*/  ULDC UR9, c[0x0][0xd54] ;  /* 0x0003550000097ab9 */ /* 0x000fe20000000800 */
[----:B------:R-:W-:Y:S01]  /*13c70*/  UMOV UR6, UR8 ;  /* 0x0000000800067c82 */ /* 0x000fe20008000000 */
[----:B------:R-:W-:-:S11]  /*13c80*/  UISETP.NE.AND UP0, UPT, UR9, 0x1, UPT ;  /* 0x000000010900788c */ /* 0x000fd6000bf05270 */
[----:B------:R-:W-:Y:S02]  /*13c90*/  @UP0 ULDC.64 UR10, c[0x0][0xd58] ;  /* 0x00035600000a0ab9 */ /* 0x000fe40000000a00 */
[----:B------:R-:W-:-:S04]  /*13ca0*/  UIMAD.WIDE.U32 UR4, UR8, UR10, URZ ;  /* 0x0000000a080472a5 */ /* 0x000fc8000f8e003f */
[----:B------:R-:W-:-:S04]  /*13cb0*/  @UP0 USHF.R.U32.HI UR6, URZ, UR11, UR5 ;  /* 0x0000000b3f060299 */ /* 0x000fc80008011605 */
[----:B------:R-:W-:-:S12]  /*13cc0*/  UIMAD UR4, UR6, UR9, URZ ;  /* 0x00000009060472a4 */ /* 0x000fd8000f8e023f */
.L_x_2102:
        /* <DEDUP_REMOVED lines=48> */
.L_x_2104:
[----:B------:R-:W-:-:S11]  /*13fd0*/  UISETP.NE.AND UP0, UPT, UR5, 0x1, UPT ;  /* 0x000000010500788c */ /* 0x000fd6000bf05270 */
[----:B------:R-:W-:Y:S02]  /*13fe0*/  @UP0 ULDC.64 UR12, c[0x0][0xae0] ;  /* 0x0002b800000c0ab9 */ /* 0x000fe40000000a00 */
[----:B------:R-:W-:-:S04]  /*13ff0*/  UIMAD.WIDE.U32 UR8, UR10, UR12, URZ ;  /* 0x0000000c0a0872a5 */ /* 0x000fc8000f8e003f */
[----:B------:R-:W-:-:S12]  /*14000*/  @UP0 USHF.R.U32.HI UR10, URZ, UR13, UR9 ;  /* 0x0000000d3f0a0299 */ /* 0x000fd80008011609 */
.L_x_2105:
[----:B------:R-:W-:-:S04]  /*14010*/  UIMAD UR10, UR10, UR5, UR5 ;  /* 0x000000050a0a72a4 */ /* 0x000fc8000f8e0205 */
[----:B------:R-:W-:-:S04]  /*14020*/  UISETP.LT.AND UP0, UPT, UR4, UR10, UPT ;  /* 0x0000000a0400728c */ /* 0x000fc8000bf01270 */
[----:B------:R-:W-:-:S12]  /*14030*/  USEL UR4, UR4, UR10, UP0 ;  /* 0x0000000a04047287 */ /* 0x000fd80008000000 */
.L_x_2103:
        /* <DEDUP_REMOVED lines=30> */
.L_x_2107:
[----:B------:R-:W-:-:S11]  /*14220*/  UISETP.NE.AND UP0, UPT, UR5, 0x1, UPT ;  /* 0x000000010500788c */ /* 0x000fd6000bf05270 */
[----:B------:R-:W-:Y:S02]  /*14230*/  @UP0 ULDC.64 UR10, c[0x0][0xae0] ;  /* 0x0002b800000a0ab9 */ /* 0x000fe40000000a00 */
[----:B------:R-:W-:-:S04]  /*14240*/  UIMAD.WIDE.U32 UR6, UR4, UR10, URZ ;  /* 0x0000000a040672a5 */ /* 0x000fc8000f8e003f */
[----:B------:R-:W-:-:S12]  /*14250*/  @UP0 USHF.R.U32.HI UR4, URZ, UR11, UR7 ;  /* 0x0000000b3f040299 */ /* 0x000fd80008011607 */
.L_x_2108:
[----:B------:R-:W-:-:S04]  /*14260*/  UIMAD UR4, UR4, UR5, URZ ;  /* 0x00000005040472a4 */ /* 0x000fc8000f8e023f */
[----:B------:R-:W-:-:S04]  /*14270*/  UISETP.LT.AND UP0, UPT, UR8, UR4, UPT ;  /* 0x000000040800728c */ /* 0x000fc8000bf01270 */
[----:B------:R-:W-:-:S12]  /*14280*/  USEL UR8, UR8, UR4, !UP0 ;  /* 0x0000000408087287 */ /* 0x000fd8000c000000 */
.L_x_2106:
        /* <DEDUP_REMOVED lines=24> */
[----:B-1----:R-:W-:-:S05]  /*14410*/  IADD3 R0, R2, UR41, R0 ;  /* 0x0000002902007c10 */ /* 0x002fca000fffe000 */
[----:B------:R0:W-:Y:S01]  /*14420*/  STL [R1+0x10], R0 ;  /* 0x0000100001007387 */ /* 0x0001e20000100800 */
[----:B------:R-:W-:Y:S05]  /*14430*/  BRA `(.L_x_2111) ;  /* 0x0000005400cc7947 */ /* 0x000fea0003800000 */
.L_x_2110:
        /* <DEDUP_REMOVED lines=20> */
.L_x_2113:
[----:B------:R-:W-:Y:S05]  /*14580*/  BSYNC B6 ;  /* 0x0000000000067941 */ /* 0x000fea0003800000 */
.L_x_2112:
        /* <DEDUP_REMOVED lines=20> */
.L_x_2116:
        /* <DEDUP_REMOVED lines=15> */
.L_x_2115:
[----:B------:R-:W-:Y:S05]  /*147c0*/  BSYNC B6 ;  /* 0x0000000000067941 */ /* 0x000fea0003800000 */
.L_x_2114:
        /* <DEDUP_REMOVED lines=12> */
[----:B------:R-:W-:Y:S01]  /*14890*/  LOP3.LUT R18, R18, 0xfffffffe, RZ, 0xc0, !PT ;  /* 0xfffffffe12127812 */ /* 0x000fe200078ec0ff */
[----:B------:R-:W1:Y:S02]  /*148a0*/  S2R R4, SR_TID.X ;  /* 0x0000000000047919 */ /* 0x000e640000002100 */
[----:B------:R-:W-:Y:S01]  /*148b0*/  VIADD R0, R0, 0xffffffff ;  /* 0xffffffff00007836 */ /* 0x000fe20000000000 */
[----:B0-----:R-:W0:Y:S02]  /*148c0*/  LDC.64 R2, c[0x0][0x418] ;  /* 0x00010600ff027b82 */ /* 0x001e240000000a00 */
[----:B0-----:R-:W-:Y:S02]  /*148d0*/  ISETP.NE.U32.AND P0, PT, R2, RZ, PT ;  /* 0x000000ff0200720c */ /* 0x001fe40003f05070 */
[----:B-1----:R-:W-:-:S02]  /*148e0*/  SHF.R.U32.HI R4, RZ, 0x5, R4 ;  /* 0x00000005ff047819 */ /* 0x002fc40000011604 */
[----:B------:R-:W-:Y:S02]  /*148f0*/  ISETP.NE.AND.EX P1, PT, R3, RZ, PT, P0 ;  /* 0x000000ff0300720c */ /* 0x000fe40003f25300 */
[----:B------:R-:W-:-:S11]  /*14900*/  LOP3.LUT R4, R4, 0x3, RZ, 0xc0, !PT ;  /* 0x0000000304047812 */ /* 0x000fd600078ec0ff */
[----:B------:R-:W-:Y:S02]  /*14910*/  @P1 LOP3.LUT R18, R18, 0x1, RZ, 0xfc, !PT ;  /* 0x0000000112121812 */ /* 0x000fe400078efcff */
[----:B--2---:R-:W-:Y:S01]  /*14920*/  SHF.R.S32.HI R8, RZ, 0x1f, R7 ;  /* 0x0000001fff087819 */ /* 0x004fe20000011407 */
[----:B------:R0:W-:Y:S01]  /*14930*/  STL [R1], R7 ;  /* 0x0000000701007387 */ /* 0x0001e20000100800 */
[----:B------:R-:W-:-:S03]  /*14940*/  SEL R16, R7, RZ, !P1 ;  /* 0x000000ff07107207 */ /* 0x000fc60004800000 */
[----:B------:R0:W-:Y:S01]  /*14950*/  STL [R1+0xc], R8 ;  /* 0x00000c0801007387 */ /* 0x0001e20000100800 */
[----:B------:R-:W-:Y:S05]  /*14960*/  BRA.DIV UR4, `(.L_x_2117) ;  /* 0x0000005a04c87947 */ /* 0x000fea000b800000 */
[----:B------:R1:W2:Y:S02]  /*14970*/  SHFL.IDX PT, R14, R4, RZ, 0x1f ;  /* 0x00001fff040e7589 */ /* 0x0002a400000e0000 */
.L_x_2234:
[----:B------:R3:W-:Y:S01]  /*14980*/  STL [R1+0x1c], R0 ;  /* 0x00001c0001007387 */ /* 0x0007e20000100800 */
[----:B--2---:R-:W-:Y:S02]  /*14990*/  ISETP.NE.AND P0, PT, R14, RZ, PT ;  /* 0x000000ff0e00720c */ /* 0x004fe40003f05270 */
[----:B------:R-:W-:Y:S02]  /*149a0*/  PLOP3.LUT P2, PT, PT, PT, PT, 0x8, 0x0 ;  /* 0x000000000000781c */ /* 0x000fe40003f4e170 */
[----:B------:R-:W-:-:S11]  /*149b0*/  LOP3.LUT R18, R18, 0xfffffffd, RZ, 0xc0, !PT ;  /* 0xfffffffd12127812 */ /* 0x000fd600078ec0ff */
[----:B------:R-:W-:Y:S01]  /*149c0*/  @P2 LOP3.LUT R18, R18, 0x2, RZ, 0xfc, !PT ;  /* 0x0000000212122812 */ /* 0x000fe200078efcff */
[----:B---3--:R-:W-:Y:S06]  /*149d0*/  @P0 BRA `(.L_x_2118) ;  /* 0x0000000000f00947 */ /* 0x008fec0003800000 */
[----:B------:R-:W-:-:S03]  /*149e0*/  UMOV UR4, 0xffffffff ;  /* 0xffffffff00047882 */ /* 0x000fc60000000000 */
[----:B------:R-:W-:Y:S05]  /*149f0*/  BRA.DIV UR4, `(.L_x_2119) ;  /* 0x0000005a04c47947 */ /* 0x000fea000b800000 */
[----:B------:R-:W-:-:S13]  /*14a00*/  ELECT P6, URZ, PT ;  /* 0x00000000003f782f */ /* 0x000fda00038c0000 */
.L_x_2237:
[----:B------:R-:W-:Y:S05]  /*14a10*/  @!P6 BRA `(.L_x_2118) ;  /* 0x0000000000e0e947 */ /* 0x000fea0003800000 */
[----:B------:R-:W-:Y:S01]  /*14a20*/  IMAD.MOV.U32 R16, RZ, RZ, R7 ;  /* 0x000000ffff107224 */ /* 0x000fe200078e0007 */
[----:B------:R-:W-:Y:S06]  /*14a30*/  @!P1 BRA `(.L_x_2120) ;  /* 0x00000000004c9947 */ /* 0x000fec0003800000 */
[----:B------:R-:W2:Y:S01]  /*14a40*/  LDC R6, c[0x0][0x43c] ;  /* 0x00010f00ff067b82 */ /* 0x000ea20000000800 */
[----:B------:R-:W-:Y:S01]  /*14a50*/  IMAD.MOV.U32 R9, RZ, RZ, R0 ;  /* 0x000000ffff097224 */ /* 0x000fe200078e0000 */
[----:B------:R-:W-:Y:S01]  /*14a60*/  ULDC.64 UR4, c[0x0][0x428] ;  /* 0x00010a0000047ab9 */ /* 0x000fe20000000a00 */
[----:B--2---:R-:W-:-:S13]  /*14a70*/  ISETP.NE.AND P0, PT, R6, 0x1, PT ;  /* 0x000000010600780c */ /* 0x004fda0003f05270 */
[----:B-1----:R-:W1:Y:S02]  /*14a80*/  @P0 LDC.64 R4, c[0x0][0x440] ;  /* 0x00011000ff040b82 */ /* 0x002e640000000a00 */
[----:B-1----:R-:W-:-:S04]  /*14a90*/  @P0 IMAD.HI.U32 R0, R9, R4, RZ ;  /* 0x0000000409000227 */ /* 0x002fc800078e00ff */
        /* <DEDUP_REMOVED lines=13> */
.L_x_2120:
[----:B--2---:R-:W2:Y:S01]  /*14b70*/  LDL R2, [R1+0x8] ;  /* 0x0000080001027983 */ /* 0x004ea20000100800 */
[----:B------:R-:W-:Y:S01]  /*14b80*/  IMAD R0, R19, 0x8, R17 ;  /* 0x0000000813007824 */ /* 0x000fe200078e0211 */
[----:B--2---:R-:W-:-:S04]  /*14b90*/  SHF.L.U32 R2, R2, 0x1f, RZ ;  /* 0x0000001f02027819 */ /* 0x004fc800000006ff */
[----:B------:R-:W2:Y:S02]  /*14ba0*/  SYNCS.PHASECHK.TRANS64.TRYWAIT P0, [R0+URZ+0x38840], R2 ;  /* 0x03884002000075a7 */ /* 0x000ea4000800017f */
[----:B--2---:R-:W-:Y:S05]  /*14bb0*/  @!P0 BRA `(.L_x_2121) ;  /* 0x0000005800748947 */ /* 0x004fea0003800000 */
.L_x_2238:
        /* <DEDUP_REMOVED lines=11> */
.L_x_2122:
[----:B--2---:R-:W2:Y:S01]  /*14c70*/  LDL R2, [R1+0x1c] ;  /* 0x00001c0001027983 */ /* 0x004ea20000100800 */
[----:B------:R-:W-:Y:S01]  /*14c80*/  R2UR UR33, R0 ;  /* 0x00000000002172ca */ /* 0x000fe200000e0000 */
[----:B------:R-:W-:Y:S01]  /*14c90*/  IMAD R0, R19, 0x2000, R17 ;  /* 0x0000200013007824 */ /* 0x000fe200078e0211 */
[----:B------:R-:W-:Y:S01]  /*14ca0*/  UIADD3 UR4, UP0, UR46, 0x370, URZ ;  /* 0x000003702e047890 */ /* 0x000fe2000ff1e03f */
[----:B-----5:R-:W-:Y:S01]  /*14cb0*/  R2UR UR37, R16 ;  /* 0x00000000102572ca */ /* 0x020fe200000e0000 */
[----:B------:R-:W-:Y:S01]  /*14cc0*/  UMOV UR6, 0x0 ;  /* 0x0000000000067882 */ /* 0x000fe20000000000 */
[----:B------:R-:W-:Y:S01]  /*14cd0*/  UMOV UR7, 0x14f00000 ;  /* 0x14f0000000077882 */ /* 0x000fe20000000000 */
[----:B------:R-:W-:Y:S01]  /*14ce0*/  R2UR UR32, R0 ;  /* 0x00000000002072ca */ /* 0x000fe200000e0000 */
[----:B------:R-:W-:Y:S01]  /*14cf0*/  UIADD3.X UR5, URZ, UR47, URZ, UP0, !UPT ;  /* 0x0000002f3f057290 */ /* 0x000fe200087fe43f */
[----:B------:R-:W-:Y:S01]  /*14d00*/  PLOP3.LUT P0, PT, PT, PT, PT, 0x80, 0x0 ;  /* 0x000000000000781c */ /* 0x000fe20003f0f070 */
[----:B------:R-:W-:Y:S01]  /*14d10*/  UMOV UR34, URZ ;  /* 0x0000003f00227c82 */ /* 0x000fe20008000000 */
[----:B------:R-:W-:-:S03]  /*14d20*/  LOP3.LUT R18, R18, 0xfffffffd, RZ, 0xc0, !PT ;  /* 0xfffffffd12127812 */ /* 0x000fc600078ec0ff */
[----:B------:R-:W-:-:S06]  /*14d30*/  UIADD3 UR33, UR33, 0x38830, URZ ;  /* 0x0003883021217890 */ /* 0x000fcc000fffe03f */
[----:B------:R-:W-:Y:S02]  /*14d40*/  UIADD3 UR32, UR32, 0x22400, URZ ;  /* 0x0002240020207890 */ /* 0x000fe4000fffe03f */
[----:B------:R-:W-:Y:S02]  /*14d50*/  @P0 LOP3.LUT R18, R18, 0x2, RZ, 0xfc, !PT ;  /* 0x0000000212120812 */ /* 0x000fe400078efcff */
[----:B--2---:R-:W-:-:S13]  /*14d60*/  R2UR UR35, R2 ;  /* 0x00000000022372ca */ /* 0x004fda00000e0000 */
[----:B------:R-:W-:-:S09]  /*14d70*/  USHF.L.U32 UR35, UR35, 0x6, URZ ;  /* 0x0000000623237899 */ /* 0x000fd2000800063f */
[----:B------:R2:W-:Y:S02]  /*14d80*/  UTMALDG.4D [UR32], [UR4], desc[UR6] ;  /* 0x00000620040075b4 */ /* 0x0005e40008019000 */
[----:B--2---:R-:W-:Y:S01]  /*14d90*/  NOP ;  /* 0x0000000000007918 */ /* 0x004fe20000000000 */
.L_x_2118:
[----:B------:R-:W-:Y:S05]  /*14da0*/  WARPSYNC.ALL ;  /* 0x0000000000007948 */ /* 0x000fea0003800000 */
[----:B------:R-:W-:Y:S01]  /*14db0*/  VIADD R0, R17, 0x20400 ;  /* 0x0002040011007836 */ /* 0x000fe20000000000 */
[----:B------:R-:W-:Y:S01]  /*14dc0*/  BAR.SYNC.DEFER_BLOCKING 0x8, 0x100 ;  /* 0x0204000000007b1d */ /* 0x000fe20000010000 */
[----:B------:R-:W-:Y:S02]  /*14dd0*/  USHF.R.S32.HI UR43, URZ, 0x1f, UR36 ;  /* 0x0000001f3f2b7899 */ /* 0x000fe40008011424 */
[----:B------:R-:W-:Y:S01]  /*14de0*/  USHF.R.S32.HI UR37, URZ, 0x1f, UR42 ;  /* 0x0000001f3f257899 */ /* 0x000fe2000801142a */
[----:B------:R-:W-:-:S02]  /*14df0*/  LOP3.LUT P0, RZ, R0, 0x3ff, RZ, 0xc0, !PT ;  /* 0x000003ff00ff7812 */ /* 0x000fc4000780c0ff */
[----:B------:R-:W-:Y:S11]  /*14e00*/  BSSY B6, `(.L_x_2123) ;  /* 0x0000012000067945 */ /* 0x000ff60003800000 */
[----:B------:R-:W-:Y:S05]  /*14e10*/  @!P0 BRA `(.L_x_2124) ;  /* 0x0000000000408947 */ /* 0x000fea0003800000 */
[----:B------:R-:W-:Y:S01]  /*14e20*/  MOV R2, 0x0 ;  /* 0x0000000000027802 */ /* 0x000fe20000000f00 */
[----:B------:R-:W-:Y:S01]  /*14e30*/  ULDC.64 UR4, c[0x4][0x90] ;  /* 0x0100240000047ab9 */ /* 0x000fe20000000a00 */
[----:B------:R-:W-:Y:S01]  /*14e40*/  ULDC.64 UR6, c[0x4][0x98] ;  /* 0x0100260000067ab9 */ /* 0x000fe20000000a00 */
[----:B------:R-:W-:Y:S01]  /*14e50*/  ULDC.64 UR8, c[0x4][0x20] ;  /* 0x0100080000087ab9 */ /* 0x000fe20000000a00 */
[----:B-1----:R-:W-:Y:S02]  /*14e60*/  IMAD.U32 R4, RZ, RZ, UR4 ;  /* 0x00000004ff047e24 */ /* 0x002fe4000f8e00ff */
        /* <DEDUP_REMOVED lines=10> */
[----:B-1----:R-:W-:Y:S05]  /*14f10*/  CALL.ABS.NOINC R2 ;  /* 0x0000000002007343 */ /* 0x002fea0003c00000 */
.L_x_2124:
[----:B------:R-:W-:Y:S05]  /*14f20*/  BSYNC B6 ;  /* 0x0000000000067941 */ /* 0x000fea0003800000 */
.L_x_2123:
[----:B------:R-:W2:Y:S01]  /*14f30*/  S2R R0, SR_TID.X ;  /* 0x0000000000007919 */ /* 0x000ea20000002100 */
[----:B------:R-:W3:Y:S01]  /*14f40*/  LDC R6, c[0x0][0x448] ;  /* 0x00011200ff067b82 */ /* 0x000ee20000000800 */
[----:B------:R-:W-:Y:S02]  /*14f50*/  ULDC.64 UR8, c[0x0][0x2d8] ;  /* 0x0000b60000087ab9 */ /* 0x000fe40000000a00 */
[----:B------:R-:W-:Y:S02]  /*14f60*/  UIMAD UR6, UR43, UR8, URZ ;  /* 0x000000082b0672a4 */ /* 0x000fe4000f8e023f */
[----:B------:R-:W-:Y:S02]  /*14f70*/  UIMAD.WIDE.U32 UR4, UR36, UR8, URZ ;  /* 0x00000008240472a5 */ /* 0x000fe4000f8e003f */
[----:B------:R-:W-:-:S03]  /*14f80*/  UIMAD UR6, UR36, UR9, UR6 ;  /* 0x00000009240672a4 */ /* 0x000fc6000f8e0206 */
[----:B------:R-:W-:Y:S01]  /*14f90*/  ULDC.64 UR8, c[0x0][0x2e0] ;  /* 0x0000b80000087ab9 */ /* 0x000fe20000000a00 */
[----:B------:R-:W-:Y:S02]  /*14fa0*/  UIADD3 UR5, UR5, UR6, URZ ;  /* 0x0000000605057290 */ /* 0x000fe4000fffe03f */
[----:B------:R-:W-:Y:S02]  /*14fb0*/  UIMAD UR6, UR37, UR8, URZ ;  /* 0x00000008250672a4 */ /* 0x000fe4000f8e023f */
[----:B------:R-:W-:Y:S02]  /*14fc0*/  UIMAD.WIDE.U32 UR4, UR42, UR8, UR4 ;  /* 0x000000082a0472a5 */ /* 0x000fe4000f8e0004 */
[----:B------:R-:W-:-:S04]  /*14fd0*/  UIMAD UR6, UR42, UR9, UR6 ;  /* 0x000000092a0672a4 */ /* 0x000fc8000f8e0206 */
[----:B------:R-:W-:Y:S02]  /*14fe0*/  UIADD3 UR6, UR5, UR6, URZ ;  /* 0x0000000605067290 */ /* 0x000fe4000fffe03f */
[----:B------:R-:W-:Y:S01]  /*14ff0*/  IMAD.U32 R5, RZ, RZ, UR5 ;  /* 0x00000005ff057e24 */ /* 0x000fe2000f8e00ff */
[----:B---3--:R-:W-:Y:S02]  /*15000*/  ISETP.NE.AND P0, PT, R6, 0x1, PT ;  /* 0x000000010600780c */ /* 0x008fe40003f05270 */
[----:B--2---:R-:W-:-:S04]  /*15010*/  LOP3.LUT R0, R0, 0x7f, RZ, 0xc0, !PT ;  /* 0x0000007f00007812 */ /* 0x004fc800078ec0ff */
[----:B-1----:R-:W-:Y:S02]  /*15020*/  SHF.R.U32.HI R4, RZ, 0x3, R0 ;  /* 0x00000003ff047819 */ /* 0x002fe40000011600 */
[----:B------:R-:W1:Y:S05]  /*15030*/  S2R R0, SR_TID.X ;  /* 0x0000000000007919 */ /* 0x000e6a0000002100 */
[----:B------:R-:W2:Y:S08]  /*15040*/  @P0 LDC R3, c[0x0][0x44c] ;  /* 0x00011300ff030b82 */ /* 0x000eb00000000800 */
[----:B------:R-:W3:Y:S01]  /*15050*/  @P0 LDC R2, c[0x0][0x450] ;  /* 0x00011400ff020b82 */ /* 0x000ee20000000800 */
[----:B-1----:R-:W-:-:S05]  /*15060*/  IMAD.SHL.U32 R0, R0, 0x10, RZ ;  /* 0x0000001000007824 */ /* 0x002fca00078e00ff */
[----:B------:R-:W-:Y:S01]  /*15070*/  LOP3.LUT R0, R4, 0x70, R0, 0xf8, !PT ;  /* 0x0000007004007812 */ /* 0x000fe200078ef800 */
[----:B------:R-:W-:Y:S01]  /*15080*/  IMAD.U32 R4, RZ, RZ, UR4 ;  /* 0x00000004ff047e24 */ /* 0x000fe2000f8e00ff */
[----:B------:R-:W-:-:S03]  /*15090*/  ULDC.64 UR4, c[0x0][0x2d0] ;  /* 0x0000b40000047ab9 */ /* 0x000fc60000000a00 */
[----:B0-----:R-:W-:-:S04]  /*150a0*/  VIADD R7, R0, UR40 ;  /* 0x0000002800077c36 */ /* 0x001fc80008000000 */
[----:B--2---:R-:W-:Y:S01]  /*150b0*/  @P0 IMAD.HI.U32 R3, R7, R3, RZ ;  /* 0x0000000307030227 */ /* 0x004fe200078e00ff */
[----:B------:R0:W-:Y:S03]  /*150c0*/  STL [R1+0x18], R7 ;  /* 0x0000180701007387 */ /* 0x0001e60000100800 */
[----:B------:R-:W-:Y:S01]  /*150d0*/  IMAD.MOV.U32 R0, RZ, RZ, R7 ;  /* 0x000000ffff007224 */ /* 0x000fe200078e0007 */
[----:B---3--:R-:W-:Y:S01]  /*150e0*/  @P0 SHF.R.U32.HI R0, RZ, R2, R3 ;  /* 0x00000002ff000219 */ /* 0x008fe20000011603 */
[----:B------:R-:W-:Y:S02]  /*150f0*/  IMAD.MOV.U32 R2, RZ, RZ, R4 ;  /* 0x000000ffff027224 */ /* 0x000fe400078e0004 */
[----:B------:R-:W-:Y:S01]  /*15100*/  IMAD.U32 R3, RZ, RZ, UR6 ;  /* 0x00000006ff037e24 */ /* 0x000fe2000f8e00ff */
[----:B------:R-:W-:Y:S01]  /*15110*/  SHF.R.S32.HI R4, RZ, 0x1f, R0 ;  /* 0x0000001fff047819 */ /* 0x000fe20000011400 */
[----:B------:R-:W1:Y:S01]  /*15120*/  S2R R8, SR_TID.X ;  /* 0x0000000000087919 */ /* 0x000e620000002100 */
[----:B------:R-:W-:Y:S01]  /*15130*/  ULDC.64 UR6, c[0x0][0x280] ;  /* 0x0000a00000067ab9 */ /* 0x000fe20000000a00 */
[----:B------:R-:W-:-:S04]  /*15140*/  IMAD.WIDE.U32 R2, R0, UR4, R2 ;  /* 0x0000000400027c25 */ /* 0x000fc8000f8e0002 */
[----:B------:R-:W-:-:S04]  /*15150*/  IMAD R4, R4, UR4, RZ ;  /* 0x0000000404047c24 */ /* 0x000fc8000f8e02ff */
[----:B------:R-:W-:Y:S01]  /*15160*/  IMAD R4, R0, UR5, R4 ;  /* 0x0000000500047c24 */ /* 0x000fe2000f8e0204 */
[----:B------:R-:W2:Y:S01]  /*15170*/  S2R R9, SR_TID.X ;  /* 0x0000000000097919 */ /* 0x000ea20000002100 */
[----:B------:R-:W-:Y:S01]  /*15180*/  IMAD.MOV R0, RZ, RZ, -R0 ;  /* 0x000000ffff007224 */ /* 0x000fe200078e0a00 */
[----:B------:R-:W-:Y:S01]  /*15190*/  ULDC.64 UR4, c[0x0][0x2c8] ;  /* 0x0000b20000047ab9 */ /* 0x000fe20000000a00 */
[----:B------:R-:W-:Y:S02]  /*151a0*/  IMAD.IADD R3, R3, 0x1, R4 ;  /* 0x0000000103037824 */ /* 0x000fe400078e0204 */
[----:B------:R-:W-:Y:S02]  /*151b0*/  IMAD R0, R6, R0, R7 ;  /* 0x0000000006007224 */ /* 0x000fe400078e0207 */
[----:B0-----:R0:W5:Y:S02]  /*151c0*/  LDL R7, [R1+0x4] ;  /* 0x0000040001077983 */ /* 0x0011640000100800 */
[----:B------:R-:W-:Y:S01]  /*151d0*/  IMAD.WIDE.U32 R2, R0, UR4, R2 ;  /* 0x0000000400027c25 */ /* 0x000fe2000f8e0002 */
[----:B------:R-:W-:-:S05]  /*151e0*/  SHF.R.S32.HI R4, RZ, 0x1f, R0 ;  /* 0x0000001fff047819 */ /* 0x000fca0000011400 */
[----:B------:R-:W-:Y:S01]  /*151f0*/  IMAD R4, R4, UR4, RZ ;  /* 0x0000000404047c24 */ /* 0x000fe2000f8e02ff */
[----:B------:R-:W-:-:S03]  /*15200*/  ULDC UR4, c[0x0][0x2b8] ;  /* 0x0000ae0000047ab9 */ /* 0x000fc60000000800 */
[----:B------:R-:W-:Y:S01]  /*15210*/  IMAD R4, R0, UR5, R4 ;  /* 0x0000000500047c24 */ /* 0x000fe2000f8e0204 */
[----:B------:R-:W-:Y:S01]  /*15220*/  LEA R0, P1, R2, UR6, 0x1 ;  /* 0x0000000602007c11 */ /* 0x000fe2000f8208ff */
[----:B-1----:R-:W-:Y:S02]  /*15230*/  IMAD.SHL.U32 R8, R8, 0x8, RZ ;  /* 0x0000000808087824 */ /* 0x002fe400078e00ff */
[----:B------:R-:W-:-:S03]  /*15240*/  IMAD.IADD R3, R3, 0x1, R4 ;  /* 0x0000000103037824 */ /* 0x000fc600078e0204 */
[----:B------:R-:W-:Y:S02]  /*15250*/  LOP3.LUT R8, R8, 0x38, RZ, 0xc0, !PT ;  /* 0x0000003808087812 */ /* 0x000fe400078ec0ff */
[----:B------:R-:W-:Y:S02]  /*15260*/  LEA.HI.X R3, R2, UR7, R3, 0x1, P1 ;  /* 0x0000000702037c11 */ /* 0x000fe400088f0c03 */
[----:B------:R-:W-:Y:S01]  /*15270*/  ISETP.GE.AND P0, PT, R8, UR4, PT ;  /* 0x0000000408007c0c */ /* 0x000fe2000bf06270 */
[----:B------:R-:W-:Y:S01]  /*15280*/  UMOV UR4, 0xffffffff ;  /* 0xffffffff00047882 */ /* 0x000fe20000000000 */
[----:B--2---:R-:W-:-:S04]  /*15290*/  LOP3.LUT R9, R9, 0x7f, RZ, 0xc0, !PT ;  /* 0x0000007f09097812 */ /* 0x004fc800078ec0ff */
[----:B------:R-:W-:Y:S01]  /*152a0*/  SHF.R.U32.HI R9, RZ, 0x3, R9 ;  /* 0x00000003ff097819 */ /* 0x000fe20000011609 */
[----:B0-----:R-:W-:Y:S06]  /*152b0*/  BRA.DIV UR4, `(.L_x_2125) ;  /* 0x0000005204c87947 */ /* 0x001fec000b800000 */
[----:B------:R-:W0:Y:S01]  /*152c0*/  SHFL.IDX PT, R5, R0, RZ, 0x181f ;  /* 0x00181fff00057589 */ /* 0x000e2200000e0000 */
[----:B------:R-:W-:Y:S01]  /*152d0*/  ULDC UR4, c[0x0][0x288] ;  /* 0x0000a20000047ab9 */ /* 0x000fe20000000800 */
[----:B------:R-:W-:Y:S02]  /*152e0*/  VIADD R9, R9, UR40 ;  /* 0x0000002809097c36 */ /* 0x000fe40008000000 */
[----:B------:R-:W1:Y:S01]  /*152f0*/  SHFL.IDX PT, R4, R3, RZ, 0x181f ;  /* 0x00181fff03047589 */ /* 0x000e6200000e0000 */
[----:B------:R-:W-:Y:S02]  /*15300*/  IMAD R2, R6, UR4, RZ ;  /* 0x0000000406027c24 */ /* 0x000fe4000f8e02ff */
[C---:B------:R-:W-:Y:S01]  /*15310*/  VIADD R6, R9.reuse, 0x10 ;  /* 0x0000001009067836 */ /* 0x040fe20000000000 */
[----:B------:R-:W-:Y:S02]  /*15320*/  STL [R1+0x14], R9 ;  /* 0x0000140901007387 */ /* 0x000fe40000100800 */
[----:B------:R-:W-:-:S02]  /*15330*/  ISETP.GE.AND P1, PT, R9, R2, PT ;  /* 0x000000020900720c */ /* 0x000fc40003f26270 */
[----:B------:R2:W-:Y:S11]  /*15340*/  STL [R1+0x20], R6 ;  /* 0x0000200601007387 */ /* 0x0005f60000100800 */
[----:B0-----:R-:W-:-:S05]  /*15350*/  @!P1 LEA R5, P2, R8, R5, 0x1 ;  /* 0x0000000508059211 */ /* 0x001fca00078408ff */
[----:B-1----:R-:W-:-:S05]  /*15360*/  @!P1 IMAD.X R4, RZ, RZ, R4, P2 ;  /* 0x000000ffff049224 */ /* 0x002fca00010e0604 */
[----:B------:R-:W-:-:S04]  /*15370*/  @!P1 LOP3.LUT R5, R5, R4, RZ, 0x3c, !PT ;  /* 0x0000000405059212 */ /* 0x000fc800078e3cff */
[----:B------:R-:W-:-:S04]  /*15380*/  @!P1 LOP3.LUT R4, R5, R4, RZ, 0x3c, !PT ;  /* 0x0000000405049212 */ /* 0x000fc800078e3cff */
[----:B------:R-:W-:-:S05]  /*15390*/  @!P1 LOP3.LUT R5, R5, R4, RZ, 0x3c, !PT ;  /* 0x0000000405059212 */ /* 0x000fca00078e3cff */
[----:B------:R-:W-:Y:S01]  /*153a0*/  @!PT LDS RZ, [RZ] ;  /* 0x00000000fffff984 */ /* 0x000fe20000000800 */
[----:B-----5:R0:W-:Y:S01]  /*153b0*/  @!P1 LDGSTS.E.BYPASS.LTC128B.128 [R7+0x20400], desc[UR44][R4.64], !P0 ;  /* 0x2040000004079fae */ /* 0x0201e2000c101d6c */
[----:B------:R-:W-:Y:S01]  /*153c0*/  ISETP.GE.AND P1, PT, R6, R2, PT ;  /* 0x000000020600720c */ /* 0x000fe20003f26270 */
[----:B--2---:R-:W-:-:S05]  /*153d0*/  VIADD R6, R9, 0x20 ;  /* 0x0000002009067836 */ /* 0x004fca0000000000 */
[----:B------:R-:W-:Y:S04]  /*153e0*/  STL [R1+0x24], R6 ;  /* 0x0000240601007387 */ /* 0x000fe80000100800 */
[----:B0-----:R-:W0:Y:S04]  /*153f0*/  SHFL.IDX PT, R5, R0, 0x1, 0x181f ;  /* 0x00381f0000057f89 */ /* 0x001e2800000e0000 */
[----:B------:R-:W1:Y:S01]  /*15400*/  SHFL.IDX PT, R4, R3, 0x1, 0x181f ;  /* 0x00381f0003047f89 */ /* 0x000e6200000e0000 */
[----:B0-----:R-:W-:-:S05]  /*15410*/  @!P1 LEA R5, P2, R8, R5, 0x1 ;  /* 0x0000000508059211 */ /* 0x001fca00078408ff */
[----:B-1----:R-:W-:-:S05]  /*15420*/  @!P1 IMAD.X R4, RZ, RZ, R4, P2 ;  /* 0x000000ffff049224 */ /* 0x002fca00010e0604 */
[----:B------:R-:W-:-:S04]  /*15430*/  @!P1 LOP3.LUT R5, R5, R4, RZ, 0x3c, !PT ;  /* 0x0000000405059212 */ /* 0x000fc800078e3cff */
[----:B------:R-:W-:-:S04]  /*15440*/  @!P1 LOP3.LUT R4, R5, R4, RZ, 0x3c, !PT ;  /* 0x0000000405049212 */ /* 0x000fc800078e3cff */
[----:B------:R-:W-:-:S05]  /*15450*/  @!P1 LOP3.LUT R5, R5, R4, RZ, 0x3c, !PT ;  /* 0x0000000405059212 */ /* 0x000fca00078e3cff */
[----:B------:R0:W-:Y:S01]  /*15460*/  @!P1 LDGSTS.E.BYPASS.LTC128B.128 [R7+0x20c00], desc[UR44][R4.64], !P0 ;  /* 0x20c0000004079fae */ /* 0x0001e2000c101d6c */
[----:B------:R-:W-:-:S03]  /*15470*/  ISETP.GE.AND P1, PT, R6, R2, PT ;  /* 0x000000020600720c */ /* 0x000fc60003f26270 */
[----:B0-----:R-:W0:Y:S04]  /*15480*/  SHFL.IDX PT, R5, R0, 0x2, 0x181f ;  /* 0x00581f0000057f89 */ /* 0x001e2800000e0000 */
[----:B------:R-:W1:Y:S04]  /*15490*/  SHFL.IDX PT, R4, R3, 0x2, 0x181f ;  /* 0x00581f0003047f89 */ /* 0x000e6800000e0000 */
[----:B------:R-:W2:Y:S04]  /*154a0*/  SHFL.IDX PT, R0, R0, 0x3, 0x181f ;  /* 0x00781f0000007f89 */ /* 0x000ea800000e0000 */
[----:B------:R-:W3:Y:S01]  /*154b0*/  SHFL.IDX PT, R3, R3, 0x3, 0x181f ;  /* 0x00781f0003037f89 */ /* 0x000ee200000e0000 */
[----:B0-----:R-:W-:-:S05]  /*154c0*/  @!P1 LEA R5, P2, R8, R5, 0x1 ;  /* 0x0000000508059211 */ /* 0x001fca00078408ff */
[----:B-1----:R-:W-:-:S05]  /*154d0*/  @!P1 IMAD.X R4, RZ, RZ, R4, P2 ;  /* 0x000000ffff049224 */ /* 0x002fca00010e0604 */
[----:B------:R-:W-:-:S04]  /*154e0*/  @!P1 LOP3.LUT R5, R5, R4, RZ, 0x3c, !PT ;  /* 0x0000000405059212 */ /* 0x000fc800078e3cff */
[----:B------:R-:W-:-:S04]  /*154f0*/  @!P1 LOP3.LUT R4, R5, R4, RZ, 0x3c, !PT ;  /* 0x0000000405049212 */ /* 0x000fc800078e3cff */
[----:B------:R-:W-:-:S05]  /*15500*/  @!P1 LOP3.LUT R5, R5, R4, RZ, 0x3c, !PT ;  /* 0x0000000405059212 */ /* 0x000fca00078e3cff */
[----:B--23--:R1:W-:Y:S02]  /*15510*/  @!P1 LDGSTS.E.BYPASS.LTC128B.128 [R7+0x21400], desc[UR44][R4.64], !P0 ;  /* 0x2140000004079fae */ /* 0x00c3e4000c101d6c */
.L_x_2247:
[----:B01----:R-:W2:Y:S02]  /*15520*/  LDL R4, [R1+0x14] ;  /* 0x0000140001047983 */ /* 0x003ea40000100800 */
[----:B--2---:R-:W-:-:S05]  /*15530*/  VIADD R4, R4, 0x30 ;  /* 0x0000003004047836 */ /* 0x004fca0000000000 */
[----:B------:R-:W-:Y:S01]  /*15540*/  ISETP.GE.AND P1, PT, R4, R2, PT ;  /* 0x000000020400720c */ /* 0x000fe20003f26270 */
[----:B------:R0:W-:-:S12]  /*15550*/  STL [R1+0x38], R4 ;  /* 0x0000380401007387 */ /* 0x0001d80000100800 */
[----:B------:R-:W-:-:S05]  /*15560*/  @!P1 LEA R2, P2, R8, R0, 0x1 ;  /* 0x0000000008029211 */ /* 0x000fca00078408ff */
[----:B------:R-:W-:-:S05]  /*15570*/  @!P1 IMAD.X R3, RZ, RZ, R3, P2 ;  /* 0x000000ffff039224 */ /* 0x000fca00010e0603 */
[----:B------:R-:W-:Y:S01]  /*15580*/  @!PT LDS RZ, [RZ] ;  /* 0x00000000fffff984 */ /* 0x000fe20000000800 */
[----:B------:R-:W-:Y:S01]  /*15590*/  @!PT LDS RZ, [RZ] ;  /* 0x00000000fffff984 */ /* 0x000fe20000000800 */
[----:B------:R-:W-:Y:S01]  /*155a0*/  @!PT LDS RZ, [RZ] ;  /* 0x00000000fffff984 */ /* 0x000fe20000000800 */
[----:B------:R0:W-:Y:S01]  /*155b0*/  @!P1 LDGSTS.E.BYPASS.LTC128B.128 [R7+0x21c00], desc[UR44][R2.64], !P0 ;  /* 0x21c0000002079fae */ /* 0x0001e2000c101d6c */
[----:B------:R-:W-:Y:S01]  /*155c0*/  PLOP3.LUT P0, PT, PT, PT, PT, 0x80, 0x0 ;  /* 0x000000000000781c */ /* 0x000fe20003f0f070 */
[----:B------:R-:W-:-:S12]  /*155d0*/  NOP ;  /* 0x0000000000007918 */ /* 0x000fd80000000000 */
.L_x_2126:
[----:B------:R-:W-:Y:S02]  /*155e0*/  PLOP3.LUT P1, PT, P1, P0, PT, 0xa2, 0x0 ;  /* 0x000000000000781c */ /* 0x000fe40000f21472 */
[----:B------:R-:W-:-:S08]  /*155f0*/  @P0 R2UR P1, UR4, R17 ;  /* 0x00000000110402ca */ /* 0x000fd00000020000 */
[----:B------:R-:W-:-:S05]  /*15600*/  @P0 PLOP3.LUT P0, PT, P1, PT, PT, 0x80, 0x0 ;  /* 0x000000000000081c */ /* 0x000fca0000f0f070 */
[----:B------:R-:W-:Y:S01]  /*15610*/  @!P1 SYNCS.ARRIVE.TRANS64.RED.A0T1 RZ, [UR4+0x38800], RZ ;  /* 0x038800ffffff99a7 */ /* 0x000fe20008200404 */
[----:B------:R-:W-:Y:S07]  /*15620*/  @!P1 ARRIVES.LDGSTSBAR.64.TRANSCNT [UR4+0x38800] ;  /* 0x03880000ff0099b0 */ /* 0x000fee0008000a84 */
[----:B------:R-:W-:Y:S05]  /*15630*/  @P0 BRA.U.ANY `(.L_x_2126) ;  /* 0xfffffffd00e80947 */ /* 0x000fea000393ffff */
[----:B0-----:R-:W0:Y:S01]  /*15640*/  LDC.64 R2, c[0x0][0x3d8] ;  /* 0x0000f600ff027b82 */ /* 0x001e220000000a00 */
[----:B------:R-:W-:Y:S01]  /*15650*/  NOP ;  /* 0x0000000000007918 */ /* 0x000fe20000000000 */
[C---:B0-----:R-:W-:Y:S01]  /*15660*/  IMAD R0, R2.reuse, UR43, RZ ;  /* 0x0000002b02007c24 */ /* 0x041fe2000f8e02ff */
[----:B------:R0:W-:Y:S01]  /*15670*/  SYNCS.ARRIVE.TRANS64.A1T0 RZ, [R17+URZ+0x38800], RZ ;  /* 0x038800ff11ff79a7 */ /* 0x0001e2000810003f */
[----:B------:R-:W-:Y:S01]  /*15680*/  IMAD.WIDE.U32 R4, R2, UR36, RZ ;  /* 0x0000002402047c25 */ /* 0x000fe2000f8e00ff */
[----:B------:R-:W-:Y:S03]  /*15690*/  BSSY B6, `(.L_x_2127) ;  /* 0x0000018000067945 */ /* 0x000fe60003800000 */
[----:B------:R-:W-:Y:S01]  /*156a0*/  IMAD R3, R3, UR36, R0 ;  /* 0x0000002403037c24 */ /* 0x000fe2000f8e0200 */
[----:B------:R0:W-:Y:S01]  /*156b0*/  STL.64 [R1+0x30], R4 ;  /* 0x0000300401007387 */ /* 0x0001e20000100a00 */
[----:B------:R-:W-:-:S05]  /*156c0*/  VIADD R0, R17, 0x26400 ;  /* 0x0002640011007836 */ /* 0x000fca0000000000 */
[----:B------:R-:W-:Y:S01]  /*156d0*/  LOP3.LUT P0, RZ, R0, 0x3ff, RZ, 0xc0, !PT ;  /* 0x000003ff00ff7812 */ /* 0x000fe2000780c0ff */
[----:B------:R-:W-:-:S05]  /*156e0*/  IMAD.IADD R0, R5, 0x1, R3 ;  /* 0x0000000105007824 */ /* 0x000fca00078e0203 */
[----:B------:R0:W-:Y:S07]  /*156f0*/  STL [R1+0x3c], R0 ;  /* 0x00003c0001007387 */ /* 0x0001ee0000100800 */
        /* <DEDUP_REMOVED lines=17> */
.L_x_2128:
[----:B------:R-:W-:Y:S05]  /*15810*/  BSYNC B6 ;  /* 0x0000000000067941 */ /* 0x000fea0003800000 */
.L_x_2127:
[----:B0-----:R-:W2:Y:S01]  /*15820*/  LDL.LU.64 R4, [R1+0x30] ;  /* 0x0000300001047983 */ /* 0x001ea20000300a00 */
[----:B------:R-:W0:Y:S01]  /*15830*/  LDC R8, c[0x0][0x448] ;  /* 0x00011200ff087b82 */ /* 0x000e220000000800 */
[----:B------:R-:W-:Y:S02]  /*15840*/  ULDC.64 UR8, c[0x0][0x3e0] ;  /* 0x0000f80000087ab9 */ /* 0x000fe40000000a00 */
[----:B------:R-:W3:Y:S04]  /*15850*/  LDL.LU R2, [R1+0x3c] ;  /* 0x00003c0001027983 */ /* 0x000ee80000300800 */
[----:B------:R-:W4:Y:S01]  /*15860*/  LDL.LU R3, [R1+0x18] ;  /* 0x0000180001037983 */ /* 0x000f220000300800 */
[----:B------:R-:W-:Y:S01]  /*15870*/  UIMAD UR6, UR37, UR8, URZ ;  /* 0x00000008250672a4 */ /* 0x000fe2000f8e023f */
[----:B------:R-:W-:Y:S01]  /*15880*/  LOP3.LUT R18, R18, 0xffffffef, RZ, 0xc0, !PT ;  /* 0xffffffef12127812 */ /* 0x000fe200078ec0ff */
[----:B------:R-:W1:Y:S02]  /*15890*/  S2R R10, SR_TID.X ;  /* 0x00000000000a7919 */ /* 0x000e640000002100 */
[----:B------:R-:W-:Y:S01]  /*158a0*/  UIMAD UR6, UR42, UR9, UR6 ;  /* 0x000000092a0672a4 */ /* 0x000fe2000f8e0206 */
[----:B------:R-:W5:Y:S01]  /*158b0*/  S2R R9, SR_TID.X ;  /* 0x0000000000097919 */ /* 0x000f620000002100 */
[----:B------:R-:W5:Y:S01]  /*158c0*/  S2R R12, SR_TID.X ;  /* 0x00000000000c7919 */ /* 0x000f620000002100 */
[----:B0-----:R-:W-:-:S13]  /*158d0*/  ISETP.NE.AND P0, PT, R8, 0x1, PT ;  /* 0x000000010800780c */ /* 0x001fda0003f05270 */
[----:B------:R-:W0:Y:S01]  /*158e0*/  @P0 LDC R0, c[0x0][0x450] ;  /* 0x00011400ff000b82 */ /* 0x000e220000000800 */
[----:B-1----:R-:W-:Y:S02]  /*158f0*/  IMAD.SHL.U32 R10, R10, 0x8, RZ ;  /* 0x000000080a0a7824 */ /* 0x002fe400078e00ff */
[----:B-----5:R-:W-:-:S03]  /*15900*/  IMAD.SHL.U32 R9, R9, 0x8, RZ ;  /* 0x0000000809097824 */ /* 0x020fc600078e00ff */
[----:B------:R-:W-:Y:S01]  /*15910*/  LOP3.LUT R10, R10, 0x38, RZ, 0xc0, !PT ;  /* 0x000000380a0a7812 */ /* 0x000fe200078ec0ff */
[----:B------:R-:W-:-:S03]  /*15920*/  IMAD.SHL.U32 R12, R12, 0x8, RZ ;  /* 0x000000080c0c7824 */ /* 0x000fc600078e00ff */
[C---:B------:R-:W-:Y:S02]  /*15930*/  LOP3.LUT R11, R10.reuse, 0x80, RZ, 0xfc, !PT ;  /* 0x000000800a0b7812 */ /* 0x040fe400078efcff */
[----:B------:R-:W-:Y:S02]  /*15940*/  LOP3.LUT R10, R10, 0x40, RZ, 0xfc, !PT ;  /* 0x000000400a0a7812 */ /* 0x000fe400078efcff */
[----:B------:R-:W-:Y:S02]  /*15950*/  LOP3.LUT R9, R9, 0x38, RZ, 0xc0, !PT ;  /* 0x0000003809097812 */ /* 0x000fe400078ec0ff */
[----:B------:R-:W-:-:S04]  /*15960*/  LOP3.LUT R12, R12, 0x38, RZ, 0xc0, !PT ;  /* 0x000000380c0c7812 */ /* 0x000fc800078ec0ff */
[----:B------:R-:W-:Y:S02]  /*15970*/  LOP3.LUT R12, R12, 0xc0, RZ, 0xfc, !PT ;  /* 0x000000c00c0c7812 */ /* 0x000fe400078efcff */
[----:B--2---:R-:W-:Y:S02]  /*15980*/  R2UR UR5, R5 ;  /* 0x00000000050572ca */ /* 0x004fe400000e0000 */
[----:B------:R-:W-:Y:S02]  /*15990*/  R2UR UR4, R4 ;  /* 0x00000000040472ca */ /* 0x000fe400000e0000 */
[----:B---3--:R-:W-:Y:S02]  /*159a0*/  R2UR UR5, R2 ;  /* 0x00000000020572ca */ /* 0x008fe400000e0000 */
[----:B------:R-:W1:Y:S01]  /*159b0*/  @P0 LDC R2, c[0x0][0x44c] ;  /* 0x00011300ff020b82 */ /* 0x000e620000000800 */
[----:B----4-:R-:W-:-:S10]  /*159c0*/  IMAD.MOV.U32 R4, RZ, RZ, R3 ;  /* 0x000000ffff047224 */ /* 0x010fd400078e0003 */
[----:B------:R-:W-:-:S04]  /*159d0*/  UIMAD.WIDE.U32 UR4, UR42, UR8, UR4 ;  /* 0x000000082a0472a5 */ /* 0x000fc8000f8e0004 */
[----:B------:R-:W-:Y:S02]  /*159e0*/  UIADD3 UR6, UR5, UR6, URZ ;  /* 0x0000000605067290 */ /* 0x000fe4000fffe03f */
[----:B------:R-:W-:Y:S02]  /*159f0*/  IMAD.U32 R6, RZ, RZ, UR4 ;  /* 0x00000004ff067e24 */ /* 0x000fe4000f8e00ff */
[----:B------:R-:W-:Y:S01]  /*15a00*/  IMAD.U32 R7, RZ, RZ, UR5 ;  /* 0x00000005ff077e24 */ /* 0x000fe2000f8e00ff */
[----:B------:R-:W-:Y:S01]  /*15a10*/  ULDC.64 UR4, c[0x0][0x3d0] ;  /* 0x0000f40000047ab9 */ /* 0x000fe20000000a00 */
[----:B-1----:R-:W-:-:S05]  /*15a20*/  @P0 IMAD.HI.U32 R2, R3, R2, RZ ;  /* 0x0000000203020227 */ /* 0x002fca00078e00ff */
[----:B0-----:R-:W-:Y:S01]  /*15a30*/  @P0 SHF.R.U32.HI R4, RZ, R0, R2 ;  /* 0x00000000ff040219 */ /* 0x001fe20000011602 */
[----:B------:R-:W-:-:S03]  /*15a40*/  IMAD.MOV.U32 R2, RZ, RZ, R6 ;  /* 0x000000ffff027224 */ /* 0x000fc600078e0006 */
[--C-:B------:R-:W-:Y:S01]  /*15a50*/  SHF.R.S32.HI R5, RZ, 0x1f, R4.reuse ;  /* 0x0000001fff057819 */ /* 0x100fe20000011404 */
[----:B------:R-:W-:-:S04]  /*15a60*/  IMAD.MOV R0, RZ, RZ, -R4 ;  /* 0x000000ffff007224 */ /* 0x000fc800078e0a04 */
[----:B------:R-:W-:Y:S02]  /*15a70*/  IMAD R0, R8, R0, R3 ;  /* 0x0000000008007224 */ /* 0x000fe400078e0203 */
[----:B------:R-:W-:Y:S02]  /*15a80*/  IMAD.U32 R3, RZ, RZ, UR6 ;  /* 0x00000006ff037e24 */ /* 0x000fe4000f8e00ff */
[----:B------:R-:W-:Y:S02]  /*15a90*/  IMAD R5, R5, UR4, RZ ;  /* 0x0000000405057c24 */ /* 0x000fe4000f8e02ff */
[----:B------:R-:W-:-:S04]  /*15aa0*/  IMAD.WIDE.U32 R2, R4, UR4, R2 ;  /* 0x0000000404027c25 */ /* 0x000fc8000f8e0002 */
        /* <DEDUP_REMOVED lines=14> */
[----:B------:R-:W-:Y:S01]  /*15b90*/  LEA.HI.X R6, R2, UR5, R6, 0x1, P0 ;  /* 0x0000000502067c11 */ /* 0x000fe200080f0c06 */
[----:B------:R-:W1:Y:S01]  /*15ba0*/  S2R R11, SR_TID.X ;  /* 0x00000000000b7919 */ /* 0x000e620000002100 */
[----:B------:R-:W-:-:S02]  /*15bb0*/  ISETP.GE.AND P3, PT, R9, UR4, PT ;  /* 0x0000000409007c0c */ /* 0x000fc4000bf66270 */
[----:B------:R-:W-:Y:S02]  /*15bc0*/  SEL R3, RZ, 0x4, P2 ;  /* 0x00000004ff037807 */ /* 0x000fe40001000000 */
[----:B------:R-:W-:Y:S02]  /*15bd0*/  SEL R2, RZ, 0x1, P3 ;  /* 0x00000001ff027807 */ /* 0x000fe40001800000 */
[----:B------:R-:W-:Y:S02]  /*15be0*/  SEL R4, RZ, 0x2, P1 ;  /* 0x00000002ff047807 */ /* 0x000fe40000800000 */
[----:B------:R-:W-:Y:S02]  /*15bf0*/  ISETP.GE.AND P5, PT, R12, UR4, PT ;  /* 0x000000040c007c0c */ /* 0x000fe4000bfa6270 */
[----:B------:R-:W-:Y:S02]  /*15c00*/  IADD3 R2, R3, R4, R2 ;  /* 0x0000000403027210 */ /* 0x000fe40007ffe002 */
[----:B------:R-:W-:-:S02]  /*15c10*/  SEL R4, RZ, 0x8, P5 ;  /* 0x00000008ff047807 */ /* 0x000fc40002800000 */
[----:B------:R-:W-:-:S04]  /*15c20*/  @P3 LOP3.LUT R18, R18, 0x10, RZ, 0xfc, !PT ;  /* 0x0000001012123812 */ /* 0x000fc800078efcff */
[----:B------:R-:W-:-:S04]  /*15c30*/  LOP3.LUT R18, R18, 0xfffffffb, RZ, 0xc0, !PT ;  /* 0xfffffffb12127812 */ /* 0x000fc800078ec0ff */
[----:B------:R-:W-:-:S04]  /*15c40*/  @P2 LOP3.LUT R18, R18, 0x4, RZ, 0xfc, !PT ;  /* 0x0000000412122812 */ /* 0x000fc800078efcff */
[----:B------:R-:W-:Y:S01]  /*15c50*/  LOP3.LUT R18, R18, 0xfffffff7, RZ, 0xc0, !PT ;  /* 0xfffffff712127812 */ /* 0x000fe200078ec0ff */
[----:B0-----:R-:W-:-:S03]  /*15c60*/  IMAD.SHL.U32 R10, R10, 0x8, RZ ;  /* 0x000000080a0a7824 */ /* 0x001fc600078e00ff */
[----:B------:R-:W-:Y:S01]  /*15c70*/  @P1 LOP3.LUT R18, R18, 0x8, RZ, 0xfc, !PT ;  /* 0x0000000812121812 */ /* 0x000fe200078efcff */
[----:B-1----:R-:W-:Y:S01]  /*15c80*/  IMAD.SHL.U32 R11, R11, 0x8, RZ ;  /* 0x000000080b0b7824 */ /* 0x002fe200078e00ff */
[----:B------:R-:W-:-:S04]  /*15c90*/  LOP3.LUT R10, R10, 0x38, RZ, 0xc0, !PT ;  /* 0x000000380a0a7812 */ /* 0x000fc800078ec0ff */
[----:B------:R-:W-:Y:S02]  /*15ca0*/  LOP3.LUT R10, R10, 0x100, RZ, 0xfc, !PT ;  /* 0x000001000a0a7812 */ /* 0x000fe400078efcff */
[----:B------:R-:W-:Y:S02]  /*15cb0*/  LOP3.LUT R11, R11, 0x38, RZ, 0xc0, !PT ;  /* 0x000000380b0b7812 */ /* 0x000fe400078ec0ff */
[----:B------:R-:W-:Y:S02]  /*15cc0*/  ISETP.GE.AND P0, PT, R10, UR4, PT ;  /* 0x000000040a007c0c */ /* 0x000fe4000bf06270 */
[----:B------:R-:W0:Y:S01]  /*15cd0*/  S2R R10, SR_TID.X ;  /* 0x00000000000a7919 */ /* 0x000e220000002100 */
[----:B------:R-:W-:Y:S02]  /*15ce0*/  LOP3.LUT R11, R11, 0x180, RZ, 0xfc, !PT ;  /* 0x000001800b0b7812 */ /* 0x000fe400078efcff */
[----:B------:R-:W-:Y:S02]  /*15cf0*/  SEL R3, RZ, 0x10, P0 ;  /* 0x00000010ff037807 */ /* 0x000fe40000000000 */
[----:B------:R-:W-:-:S02]  /*15d00*/  ISETP.GE.AND P1, PT, R11, UR4, PT ;  /* 0x000000040b007c0c */ /* 0x000fc4000bf26270 */
[----:B------:R-:W-:Y:S02]  /*15d10*/  IADD3 R2, R3, R2, R4 ;  /* 0x0000000203027210 */ /* 0x000fe40007ffe004 */
[----:B------:R-:W-:Y:S01]  /*15d20*/  SEL R5, RZ, 0x40, P1 ;  /* 0x00000040ff057807 */ /* 0x000fe20000800000 */
[----:B0-----:R-:W-:-:S05]  /*15d30*/  IMAD.SHL.U32 R10, R10, 0x8, RZ ;  /* 0x000000080a0a7824 */ /* 0x001fca00078e00ff */
[----:B------:R-:W-:-:S04]  /*15d40*/  LOP3.LUT R10, R10, 0x38, RZ, 0xc0, !PT ;  /* 0x000000380a0a7812 */ /* 0x000fc800078ec0ff */
[C---:B------:R-:W-:Y:S02]  /*15d50*/  LOP3.LUT R7, R10.reuse, 0x140, RZ, 0xfc, !PT ;  /* 0x000001400a077812 */ /* 0x040fe400078efcff */
[----:B------:R-:W-:Y:S02]  /*15d60*/  LOP3.LUT R10, R10, 0x1c0, RZ, 0xfc, !PT ;  /* 0x000001c00a0a7812 */ /* 0x000fe400078efcff */
[----:B------:R-:W-:Y:S02]  /*15d70*/  ISETP.GE.AND P1, PT, R7, UR4, PT ;  /* 0x0000000407007c0c */ /* 0x000fe4000bf26270 */
[----:B------:R-:W-:Y:S01]  /*15d80*/  ISETP.GE.AND P2, PT, R10, UR4, PT ;  /* 0x000000040a007c0c */ /* 0x000fe2000bf46270 */
[----:B------:R-:W-:Y:S01]  /*15d90*/  UMOV UR4, 0xffffffff ;  /* 0xffffffff00047882 */ /* 0x000fe20000000000 */
[----:B------:R-:W-:Y:S02]  /*15da0*/  SEL R3, RZ, 0x20, P1 ;  /* 0x00000020ff037807 */ /* 0x000fe40000800000 */
[----:B------:R-:W-:-:S02]  /*15db0*/  SEL R7, RZ, 0x80, P2 ;  /* 0x00000080ff077807 */ /* 0x000fc40001000000 */
        /* <DEDUP_REMOVED lines=95> */
.L_x_2257:
        /* <DEDUP_REMOVED lines=30> */
.L_x_2131:
[----:B------:R-:W-:Y:S05]  /*16590*/  BSYNC B0 ;  /* 0x0000000000007941 */ /* 0x000fea0003800000 */
.L_x_2130:
[----:B------:R-:W-:Y:S01]  /*165a0*/  NOP ;  /* 0x0000000000007918 */ /* 0x000fe20000000000 */
[----:B------:R-:W-:-:S13]  /*165b0*/  PLOP3.LUT P0, PT, PT, PT, PT, 0x80, 0x0 ;  /* 0x000000000000781c */ /* 0x000fda0003f0f070 */
.L_x_2132:
[----:B------:R-:W-:Y:S02]  /*165c0*/  PLOP3.LUT P1, PT, P1, P0, PT, 0xa2, 0x0 ;  /* 0x000000000000781c */ /* 0x000fe40000f21472 */
[----:B------:R-:W-:-:S08]  /*165d0*/  @P0 R2UR P1, UR4, R17 ;  /* 0x00000000110402ca */ /* 0x000fd00000020000 */
[----:B------:R-:W-:-:S05]  /*165e0*/  @P0 PLOP3.LUT P0, PT, P1, PT, PT, 0x80, 0x0 ;  /* 0x000000000000081c */ /* 0x000fca0000f0f070 */
[----:B------:R-:W-:Y:S01]  /*165f0*/  @!P1 SYNCS.ARRIVE.TRANS64.RED.A0T1 RZ, [UR4+0x38810], RZ ;  /* 0x038810ffffff99a7 */ /* 0x000fe20008200404 */
[----:B------:R-:W-:Y:S07]  /*16600*/  @!P1 ARRIVES.LDGSTSBAR.64.TRANSCNT [UR4+0x38810] ;  /* 0x03881000ff0099b0 */ /* 0x000fee0008000a84 */
[----:B------:R-:W-:Y:S05]  /*16610*/  @P0 BRA.U.ANY `(.L_x_2132) ;  /* 0xfffffffd00e80947 */ /* 0x000fea000393ffff */
[----:B0-----:R-:W3:Y:S02]  /*16620*/  LDL.LU R2, [R1+0x28] ;  /* 0x0000280001027983 */ /* 0x001ee40000300800 */
[----:B---3--:R-:W-:-:S05]  /*16630*/  VIADD R2, R2, 0x1 ;  /* 0x0000000102027836 */ /* 0x008fca0000000000 */
[----:B------:R0:W-:Y:S01]  /*16640*/  STL [R1+0x28], R2 ;  /* 0x0000280201007387 */ /* 0x0001e20000100800 */
[----:B--2---:R-:W-:-:S04]  /*16650*/  LEA.HI R0, R2, R2, RZ, 0x1 ;  /* 0x0000000202007211 */ /* 0x004fc800078f08ff */
[----:B------:R-:W-:-:S05]  /*16660*/  LOP3.LUT R0, R0, 0xfffffffe, RZ, 0xc0, !PT ;  /* 0xfffffffe00007812 */ /* 0x000fca00078ec0ff */
[----:B------:R-:W-:-:S05]  /*16670*/  IMAD.IADD R0, R2, 0x1, -R0 ;  /* 0x0000000102007824 */ /* 0x000fca00078e0a00 */
[----:B------:R-:W-:Y:S01]  /*16680*/  SHF.L.U32 R0, R0, 0x1f, RZ ;  /* 0x0000001f00007819 */ /* 0x000fe200000006ff */
[----:B------:R-:W-:Y:S01]  /*16690*/  NOP ;  /* 0x0000000000007918 */ /* 0x000fe20000000000 */
[----:B------:R0:W-:Y:S01]  /*166a0*/  SYNCS.ARRIVE.TRANS64.A1T0 RZ, [R17+URZ+0x38810], RZ ;  /* 0x038810ff11ff79a7 */ /* 0x0001e2000810003f */
[----:B------:R-:W-:Y:S01]  /*166b0*/  BSSY B0, `(.L_x_2133) ;  /* 0x0000003000007945 */ /* 0x000fe20003800000 */
[----:B------:R-:W2:Y:S03]  /*166c0*/  SYNCS.PHASECHK.TRANS64.TRYWAIT P0, [R17+URZ+0x38820], R0 ;  /* 0x03882000110075a7 */ /* 0x000ea6000800017f */
[----:B0-2---:R-:W-:Y:S05]  /*166d0*/  @!P0 BRA `(.L_x_2134) ;  /* 0x0000004c00688947 */ /* 0x005fea0003800000 */
.L_x_2258:
[----:B------:R-:W-:Y:S05]  /*166e0*/  BSYNC B0 ;  /* 0x0000000000007941 */ /* 0x000fea0003800000 */
.L_x_2133:
[----:B------:R-:W-:Y:S01]  /*166f0*/  LOP3.LUT P0, RZ, R18, 0x2, RZ, 0xc0, !PT ;  /* 0x0000000212ff7812 */ /* 0x000fe2000780c0ff */
[----:B------:R-:W-:-:S12]  /*16700*/  BSSY B0, `(.L_x_2135) ;  /* 0x0000094000007945 */ /* 0x000fd80003800000 */
[----:B------:R-:W-:Y:S05]  /*16710*/  @!P0 BRA `(.L_x_2136) ;  /* 0x0000000800488947 */ /* 0x000fea0003800000 */
[----:B------:R-:W2:Y:S01]  /*16720*/  LDL R2, [R1+0x8] ;  /* 0x0000080001027983 */ /* 0x000ea20000100800 */
        /* <DEDUP_REMOVED lines=8> */
.L_x_2259:
[----:B------:R-:W-:Y:S05]  /*167b0*/  BSYNC B1 ;  /* 0x0000000000017941 */ /* 0x000fea0003800000 */
.L_x_2137:
        /* <DEDUP_REMOVED lines=9> */
.L_x_2140:
[----:B------:R-:W-:Y:S05]  /*16850*/  BSYNC B1 ;  /* 0x0000000000017941 */ /* 0x000fea0003800000 */
.L_x_2139:
[----:B0-----:R-:W2:Y:S01]  /*16860*/  LDL.LU R2, [R1+0x1c] ;  /* 0x00001c0001027983 */ /* 0x001ea20000300800 */
[----:B------:R-:W-:Y:S01]  /*16870*/  UIADD3 UR4, UP0, UR46, 0x470, URZ ;  /* 0x000004702e047890 */ /* 0x000fe2000ff1e03f */
[----:B------:R-:W-:Y:S01]  /*16880*/  PLOP3.LUT P0, PT, PT, PT, PT, 0x80, 0x0 ;  /* 0x000000000000781c */ /* 0x000fe20003f0f070 */
[----:B------:R-:W-:Y:S01]  /*16890*/  VIADD R0, R0, 0x38850 ;  /* 0x0003885000007836 */ /* 0x000fe20000000000 */
[----:B------:R-:W-:Y:S01]  /*168a0*/  UMOV UR6, 0x0 ;  /* 0x0000000000067882 */ /* 0x000fe20000000000 */
[----:B------:R-:W-:Y:S01]  /*168b0*/  UIADD3.X UR5, URZ, UR47, URZ, UP0, !UPT ;  /* 0x0000002f3f057290 */ /* 0x000fe200087fe43f */
[----:B------:R-:W-:Y:S01]  /*168c0*/  UMOV UR7, 0x14f00000 ;  /* 0x14f0000000077882 */ /* 0x000fe20000000000 */
[----:B------:R-:W-:Y:S01]  /*168d0*/  UMOV UR10, URZ ;  /* 0x0000003f000a7c82 */ /* 0x000fe20008000000 */
[----:B--2---:R-:W-:Y:S02]  /*168e0*/  IMAD.SHL.U32 R3, R2, 0x40, RZ ;  /* 0x0000004002037824 */ /* 0x004fe400078e00ff */
[----:B------:R-:W-:-:S04]  /*168f0*/  IMAD R2, R19, 0x10000, R17 ;  /* 0x0001000013027824 */ /* 0x000fc800078e0211 */
[----:B------:R-:W-:-:S07]  /*16900*/  VIADD R4, R2, 0x400 ;  /* 0x0000040002047836 */ /* 0x000fce0000000000 */
.L_x_2141:
        /* <DEDUP_REMOVED lines=15> */
.L_x_2142:
        /* <DEDUP_REMOVED lines=15> */
.L_x_2143:
        /* <DEDUP_REMOVED lines=15> */
.L_x_2144:
        /* <DEDUP_REMOVED lines=15> */
.L_x_2145:
        /* <DEDUP_REMOVED lines=15> */
.L_x_2146:
        /* <DEDUP_REMOVED lines=15> */
.L_x_2147:
        /* <DEDUP_REMOVED lines=15> */
.L_x_2148:
        /* <DEDUP_REMOVED lines=10> */
.L_x_2136:
[----:B------:R-:W-:Y:S05]  /*17040*/  BSYNC B0 ;  /* 0x0000000000007941 */ /* 0x000fea0003800000 */
.L_x_2135:
[----:B------:R-:W-:-:S04]  /*17050*/  UIADD3 UR4, UR39, -0x2, URZ ;  /* 0xfffffffe27047890 */ /* 0x000fc8000fffe03f */
[----:B------:R-:W-:-:S06]  /*17060*/  UISETP.GE.AND UP0, UPT, UR4, UR38, UPT ;  /* 0x000000260400728c */ /* 0x000fcc000bf06270 */
[----:B------:R-:W-:-:S13]  /*17070*/  PLOP3.LUT P0, PT, PT, PT, UP0, 0x80, 0x0 ;  /* 0x000000000000781c */ /* 0x000fda0003f0f008 */
[----:B------:R-:W-:Y:S05]  /*17080*/  @!P0 BRA `(.L_x_2149) ;  /* 0x0000002800508947 */ /* 0x000fea0003800000 */
[----:B0-----:R-:W-:Y:S01]  /*17090*/  IMAD R0, RZ, RZ, -UR39 ;  /* 0x80000027ff007e24 */ /* 0x001fe2000f8e02ff */
[----:B-1----:R-:W-:-:S04]  /*170a0*/  LOP3.LUT R6, RZ, UR38, RZ, 0x33, !PT ;  /* 0x00000026ff067c12 */ /* 0x002fc8000f8e33ff */
[----:B------:R-:W-:-:S05]  /*170b0*/  VIADDMNMX R6, R0, 0x1, R6, !PT ;  /* 0x0000000100067846 */ /* 0x000fca0007800106 */
[----:B------:R-:W-:-:S05]  /*170c0*/  VIADD R0, R6, UR39 ;  /* 0x0000002706007c36 */ /* 0x000fca0008000000 */
[----:B------:R-:W-:-:S04]  /*170d0*/  LOP3.LUT R0, R0, 0x1, RZ, 0xc0, !PT ;  /* 0x0000000100007812 */ /* 0x000fc800078ec0ff */
[----:B------:R-:W-:Y:S01]  /*170e0*/  ISETP.NE.U32.AND P0, PT, R0, 0x1, PT ;  /* 0x000000010000780c */ /* 0x000fe20003f05070 */
[----:B------:R-:W-:-:S12]  /*170f0*/  IMAD.U32 R0, RZ, RZ, UR4 ;  /* 0x00000004ff007e24 */ /* 0x000fd8000f8e00ff */
[----:B------:R-:W-:Y:S05]  /*17100*/  @P0 BRA `(.L_x_2150) ;  /* 0x0000000c005c0947 */ /* 0x000fea0003800000 */
[----:B------:R-:W2:Y:S01]  /*17110*/  LDL.LU R8, [R1+0x8] ;  /* 0x0000080001087983 */ /* 0x000ea20000300800 */
[----:B------:R-:W-:Y:S01]  /*17120*/  VIADD R19, R19, 0x1 ;  /* 0x0000000113137836 */ /* 0x000fe20000000000 */
[----:B------:R-:W-:Y:S01]  /*17130*/  LOP3.LUT P2, RZ, R18, 0x2, RZ, 0xc0, !PT ;  /* 0x0000000212ff7812 */ /* 0x000fe2000784c0ff */
[----:B------:R-:W-:Y:S03]  /*17140*/  BSSY B0, `(.L_x_2151) ;  /* 0x00000d1000007945 */ /* 0x000fe60003800000 */
[----:B------:R-:W-:-:S04]  /*17150*/  ISETP.NE.AND P0, PT, R19, 0x2, PT ;  /* 0x000000021300780c */ /* 0x000fc80003f05270 */
[----:B------:R-:W-:Y:S02]  /*17160*/  SEL R2, RZ, 0x1, P0 ;  /* 0x00000001ff027807 */ /* 0x000fe40000000000 */
[----:B------:R-:W-:Y:S02]  /*17170*/  SEL R19, R19, RZ, P0 ;  /* 0x000000ff13137207 */ /* 0x000fe40000000000 */
[----:B--2---:R-:W-:-:S05]  /*17180*/  LOP3.LUT R8, R8, R2, RZ, 0x3c, !PT ;  /* 0x0000000208087212 */ /* 0x004fca00078e3cff */
[----:B------:R0:W-:Y:S01]  /*17190*/  STL [R1+0x8], R8 ;  /* 0x0000080801007387 */ /* 0x0001e20000100800 */
[----:B------:R-:W-:Y:S05]  /*171a0*/  @!P2 BRA `(.L_x_2152) ;  /* 0x0000000c0028a947 */ /* 0x000fea0003800000 */
[----:B------:R-:W-:-:S13]  /*171b0*/  LOP3.LUT P2, RZ, R18, 0x1, RZ, 0xc0, !PT ;  /* 0x0000000112ff7812 */ /* 0x000fda000784c0ff */
[----:B------:R-:W-:Y:S05]  /*171c0*/  @!P2 BRA `(.L_x_2153) ;  /* 0x000000000050a947 */ /* 0x000fea0003800000 */
[----:B------:R-:W2:Y:S01]  /*171d0*/  LDL R7, [R1+0xc] ;  /* 0x00000c0001077983 */ /* 0x000ea20000100800 */
[----:B------:R-:W1:Y:S03]  /*171e0*/  LDC R5, c[0x0][0x43c] ;  /* 0x00010f00ff057b82 */ /* 0x000e660000000800 */
[----:B------:R-:W3:Y:S01]  /*171f0*/  LDL R9, [R1] ;  /* 0x0000000001097983 */ /* 0x000ee20000100800 */
        /* <DEDUP_REMOVED lines=8> */
[----:B------:R-:W-:Y:S01]  /*17280*/  SHF.R.S32.HI R5, RZ, 0x1f, R4 ;  /* 0x0000001fff057819 */ /* 0x000fe20000011404 */
[----:B------:R-:W1:Y:S01]  /*17290*/  LDC.64 R2, c[0x0][0x418] ;  /* 0x00010600ff027b82 */ /* 0x000e620000000a00 */
[----:B--2---:R-:W-:-:S04]  /*172a0*/  IMAD R7, R7, UR4, RZ ;  /* 0x0000000407077c24 */ /* 0x004fc8000f8e02ff */
[C---:B---3--:R-:W-:Y:S02]  /*172b0*/  IMAD R7, R9.reuse, UR5, R7 ;  /* 0x0000000509077c24 */ /* 0x048fe4000f8e0207 */
[----:B------:R-:W-:-:S04]  /*172c0*/  IMAD.WIDE.U32 R4, R9, UR4, R4 ;  /* 0x0000000409047c25 */ /* 0x000fc8000f8e0004 */
[----:B------:R-:W-:Y:S01]  /*172d0*/  IMAD.IADD R7, R7, 0x1, R5 ;  /* 0x0000000107077824 */ /* 0x000fe200078e0205 */
[----:B-1----:R-:W-:-:S04]  /*172e0*/  LEA R2, P0, R4, R2, 0x2 ;  /* 0x0000000204027211 */ /* 0x002fc800078010ff */
[----:B------:R-:W-:-:S05]  /*172f0*/  LEA.HI.X R3, R4, R3, R7, 0x2, P0 ;  /* 0x0000000304037211 */ /* 0x000fca00000f1407 */
[----:B------:R1:W5:Y:S04]  /*17300*/  LDG.E R16, desc[UR44][R2.64] ;  /* 0x0000002c02107981 */ /* 0x000368000c1e1900 */
.L_x_2153:
        /* <DEDUP_REMOVED lines=8> */
.L_x_2260:
[----:B------:R-:W-:Y:S05]  /*17390*/  BSYNC B1 ;  /* 0x0000000000017941 */ /* 0x000fea0003800000 */
.L_x_2154:
        /* <DEDUP_REMOVED lines=9> */
.L_x_2157:
[----:B------:R-:W-:Y:S05]  /*17430*/  BSYNC B1 ;  /* 0x0000000000017941 */ /* 0x000fea0003800000 */
.L_x_2156:
        /* <DEDUP_REMOVED lines=11> */
.L_x_2158:
        /* <DEDUP_REMOVED lines=13> */
.L_x_2261:
[----:B------:R-:W-:Y:S05]  /*175c0*/  BSYNC B1 ;  /* 0x0000000000017941 */ /* 0x000fea0003800000 */
.L_x_2159:
[----:B------:R-:W-:Y:S01]  /*175d0*/  BSSY B1, `(.L_x_2161) ;  /* 0x000000b000017945 */ /* 0x000fe20003800000 */
[----:B0-----:R-:W-:Y:S02]  /*175e0*/  IMAD.MOV.U32 R8, RZ, RZ, 0x0 ;  /* 0x00000000ff087424 */ /* 0x001fe400078e00ff */
[----:B------:R-:W-:Y:S01]  /*175f0*/  IMAD.MOV.U32 R9, RZ, RZ, 0x14f00000 ;  /* 0x14f00000ff097424 */ /* 0x000fe200078e00ff */
        /* <DEDUP_REMOVED lines=8> */
.L_x_2162:
[----:B------:R-:W-:Y:S05]  /*17680*/  BSYNC B1 ;  /* 0x0000000000017941 */ /* 0x000fea0003800000 */
.L_x_2161:
[----:B------:R-:W-:Y:S01]  /*17690*/  R2UR UR10, R7 ;  /* 0x00000000070a72ca */ /* 0x000fe200000e0000 */
[----:B-12---:R-:W-:Y:S01]  /*176a0*/  IMAD R2, R19, 0x10000, R17 ;  /* 0x0001000013027824 */ /* 0x006fe200078e0211 */
[----:B------:R-:W-:Y:S01]  /*176b0*/  R2UR UR6, R8 ;  /* 0x00000000080672ca */ /* 0x000fe200000e0000 */
[----:B------:R-:W-:Y:S01]  /*176c0*/  UIADD3 UR4, UP0, UR46, 0x470, URZ ;  /* 0x000004702e047890 */ /* 0x000fe2000ff1e03f */
[----:B------:R-:W-:Y:S01]  /*176d0*/  R2UR UR7, R9 ;  /* 0x00000000090772ca */ /* 0x000fe200000e0000 */
[----:B------:R-:W-:Y:S01]  /*176e0*/  VIADD R3, R3, 0x38850 ;  /* 0x0003885003037836 */ /* 0x000fe20000000000 */
[----:B------:R-:W-:Y:S01]  /*176f0*/  PLOP3.LUT P0, PT, PT, PT, PT, 0x80, 0x0 ;  /* 0x000000000000781c */ /* 0x000fe20003f0f070 */
[----:B------:R-:W-:Y:S01]  /*17700*/  VIADD R4, R2, 0x400 ;  /* 0x0000040002047836 */ /* 0x000fe20000000000 */
[----:B------:R-:W-:-:S12]  /*17710*/  UIADD3.X UR5, URZ, UR47, URZ, UP0, !UPT ;  /* 0x0000002f3f057290 */ /* 0x000fd800087fe43f */
.L_x_2163:
        /* <DEDUP_REMOVED lines=15> */
.L_x_2164:
        /* <DEDUP_REMOVED lines=15> */
.L_x_2165:
        /* <DEDUP_REMOVED lines=15> */
.L_x_2166:
        /* <DEDUP_REMOVED lines=15> */
.L_x_2167:
        /* <DEDUP_REMOVED lines=15> */
.L_x_2168:
        /* <DEDUP_REMOVED lines=15> */
.L_x_2169:
        /* <DEDUP_REMOVED lines=15> */
.L_x_2170:
        /* <DEDUP_REMOVED lines=10> */
.L_x_2152:
[----:B------:R-:W-:Y:S05]  /*17e50*/  BSYNC B0 ;  /* 0x0000000000007941 */ /* 0x000fea0003800000 */
.L_x_2151:
[----:B------:R-:W-:-:S06]  /*17e60*/  UIADD3 UR4, UR39, -0x3, URZ ;  /* 0xfffffffd27047890 */ /* 0x000fcc000fffe03f */
[----:B------:R-:W-:-:S07]  /*17e70*/  IMAD.U32 R0, RZ, RZ, UR4 ;  /* 0x00000004ff007e24 */ /* 0x000fce000f8e00ff */
.L_x_2150:
[----:B------:R-:W-:Y:S01]  /*17e80*/  ULOP3.LUT UR4, URZ, UR39, URZ, 0x33, !UPT ;  /* 0x000000273f047292 */ /* 0x000fe2000f8e333f */
[----:B------:R-:W-:Y:S01]  /*17e90*/  VIADD R6, R6, 0xfffffffe ;  /* 0xfffffffe06067836 */ /* 0x000fe20000000000 */
[----:B------:R-:W-:Y:S04]  /*17ea0*/  BSSY B0, `(.L_x_2149) ;  /* 0x00001b2000007945 */ /* 0x000fe80003800000 */
[----:B------:R-:W-:-:S13]  /*17eb0*/  ISETP.NE.AND P0, PT, R6, UR4, PT ;  /* 0x0000000406007c0c */ /* 0x000fda000bf05270 */
[----:B------:R-:W-:Y:S05]  /*17ec0*/  @!P0 BRA `(.L_x_2171) ;  /* 0x0000001800bc8947 */ /* 0x000fea0003800000 */
.L_x_2212:
[----:B------:R-:W2:Y:S01]  /*17ed0*/  LDL.LU R2, [R1+0x8] ;  /* 0x0000080001027983 */ /* 0x000ea20000300800 */
[----:B------:R-:W-:Y:S01]  /*17ee0*/  LOP3.LUT P1, RZ, R18, 0x2, RZ, 0xc0, !PT ;  /* 0x0000000212ff7812 */ /* 0x000fe2000782c0ff */
[----:B------:R-:W-:Y:S01]  /*17ef0*/  VIADD R7, R19, 0x1 ;  /* 0x0000000113077836 */ /* 0x000fe20000000000 */
[----:B------:R-:W-:Y:S05]  /*17f00*/  YIELD ;  /* 0x0000000000007946 */ /* 0x000fea0003800000 */
[----:B------:R-:W-:Y:S01]  /*17f10*/  ISETP.NE.AND P0, PT, R7, 0x2, PT ;  /* 0x000000020700780c */ /* 0x000fe20003f05270 */
[----:B------:R-:W-:Y:S03]  /*17f20*/  BSSY B1, `(.L_x_2172) ;  /* 0x00000d0000017945 */ /* 0x000fe60003800000 */
[----:B------:R-:W-:-:S02]  /*17f30*/  SEL R6, RZ, 0x1, P0 ;  /* 0x00000001ff067807 */ /* 0x000fc40000000000 */
[----:B------:R-:W-:Y:S02]  /*17f40*/  SEL R7, R7, RZ, P0 ;  /* 0x000000ff07077207 */ /* 0x000fe40000000000 */
[----:B--2---:R-:W-:Y:S01]  /*17f50*/  LOP3.LUT R6, R2, R6, RZ, 0x3c, !PT ;  /* 0x0000000602067212 */ /* 0x004fe200078e3cff */
[----:B------:R-:W-:Y:S06]  /*17f60*/  @!P1 BRA `(.L_x_2173) ;  /* 0x0000000c002c9947 */ /* 0x000fec0003800000 */
[----:B------:R-:W-:Y:S01]  /*17f70*/  LOP3.LUT P1, RZ, R18, 0x1, RZ, 0xc0, !PT ;  /* 0x0000000112ff7812 */ /* 0x000fe2000782c0ff */
[----:B0-----:R-:W-:-:S12]  /*17f80*/  IMAD.MOV.U32 R8, RZ, RZ, R0 ;  /* 0x000000ffff087224 */ /* 0x001fd800078e0000 */
[----:B------:R-:W-:Y:S05]  /*17f90*/  @!P1 BRA `(.L_x_2174) ;  /* 0x0000000000509947 */ /* 0x000fea0003800000 */
[----:B------:R-:W2:Y:S01]  /*17fa0*/  LDL R9, [R1+0xc] ;  /* 0x00000c0001097983 */ /* 0x000ea20000100800 */
[----:B------:R-:W0:Y:S01]  /*17fb0*/  LDC R8, c[0x0][0x43c] ;  /* 0x00010f00ff087b82 */ /* 0x000e220000000800 */
[----:B------:R-:W-:Y:S02]  /*17fc0*/  ULDC.64 UR4, c[0x0][0x428] ;  /* 0x00010a0000047ab9 */ /* 0x000fe40000000a00 */
[----:B------:R-:W3:Y:S01]  /*17fd0*/  LDL R5, [R1] ;  /* 0x0000000001057983 */ /* 0x000ee20000100800 */
        /* <DEDUP_REMOVED lines=16> */
.L_x_2174:
        /* <DEDUP_REMOVED lines=8> */
.L_x_2262:
[----:B------:R-:W-:Y:S05]  /*18160*/  BSYNC B2 ;  /* 0x0000000000027941 */ /* 0x000fea0003800000 */
.L_x_2175:
        /* <DEDUP_REMOVED lines=9> */
.L_x_2178:
[----:B------:R-:W-:Y:S05]  /*18200*/  BSYNC B2 ;  /* 0x0000000000027941 */ /* 0x000fea0003800000 */
.L_x_2177:
        /* <DEDUP_REMOVED lines=11> */
.L_x_2179:
        /* <DEDUP_REMOVED lines=13> */
.L_x_2263:
[----:B------:R-:W-:Y:S05]  /*18390*/  BSYNC B2 ;  /* 0x0000000000027941 */ /* 0x000fea0003800000 */
.L_x_2180:
        /* <DEDUP_REMOVED lines=11> */
.L_x_2183:
[----:B------:R-:W-:Y:S05]  /*18450*/  BSYNC B2 ;  /* 0x0000000000027941 */ /* 0x000fea0003800000 */
.L_x_2182:
        /* <DEDUP_REMOVED lines=9> */
.L_x_2184:
        /* <DEDUP_REMOVED lines=15> */
.L_x_2185:
        /* <DEDUP_REMOVED lines=15> */
.L_x_2186:
        /* <DEDUP_REMOVED lines=15> */
.L_x_2187:
        /* <DEDUP_REMOVED lines=15> */
.L_x_2188:
        /* <DEDUP_REMOVED lines=15> */
.L_x_2189:
        /* <DEDUP_REMOVED lines=15> */
.L_x_2190:
        /* <DEDUP_REMOVED lines=15> */
.L_x_2191:
        /* <DEDUP_REMOVED lines=10> */
.L_x_2173:
[----:B------:R-:W-:Y:S05]  /*18c20*/  BSYNC B1 ;  /* 0x0000000000017941 */ /* 0x000fea0003800000 */
.L_x_2172:
[----:B------:R-:W-:Y:S01]  /*18c30*/  VIADD R7, R7, 0x1 ;  /* 0x0000000107077836 */ /* 0x000fe20000000000 */
[----:B------:R-:W-:Y:S01]  /*18c40*/  LOP3.LUT P2, RZ, R18, 0x2, RZ, 0xc0, !PT ;  /* 0x0000000212ff7812 */ /* 0x000fe2000784c0ff */
[----:B------:R-:W-:Y:S03]  /*18c50*/  BSSY B1, `(.L_x_2192) ;  /* 0x00000d3000017945 */ /* 0x000fe60003800000 */
[----:B------:R-:W-:-:S04]  /*18c60*/  ISETP.NE.AND P0, PT, R7, 0x2, PT ;  /* 0x000000020700780c */ /* 0x000fc80003f05270 */
[----:B------:R-:W-:Y:S02]  /*18c70*/  SEL R2, RZ, 0x1, P0 ;  /* 0x00000001ff027807 */ /* 0x000fe40000000000 */
[----:B------:R-:W-:Y:S02]  /*18c80*/  SEL R19, R7, RZ, P0 ;  /* 0x000000ff07137207 */ /* 0x000fe40000000000 */
[----:B0-----:R-:W-:Y:S01]  /*18c90*/  LOP3.LUT R8, R6, R2, RZ, 0x3c, !PT ;  /* 0x0000000206087212 */ /* 0x001fe200078e3cff */
[----:B------:R-:W-:-:S04]  /*18ca0*/  VIADD R6, R0, 0xffffffff ;  /* 0xffffffff00067836 */ /* 0x000fc80000000000 */
[----:B------:R0:W-:Y:S01]  /*18cb0*/  STL [R1+0x8], R8 ;  /* 0x0000080801007387 */ /* 0x0001e20000100800 */
[----:B------:R-:W-:Y:S05]  /*18cc0*/  @!P2 BRA `(.L_x_2193) ;  /* 0x0000000c002ca947 */ /* 0x000fea0003800000 */
[----:B------:R-:W-:Y:S01]  /*18cd0*/  LOP3.LUT P2, RZ, R18, 0x1, RZ, 0xc0, !PT ;  /* 0x0000000112ff7812 */ /* 0x000fe2000784c0ff */
[----:B------:R-:W-:-:S12]  /*18ce0*/  IMAD.MOV.U32 R7, RZ, RZ, R6 ;  /* 0x000000ffff077224 */ /* 0x000fd800078e0006 */
        /* <DEDUP_REMOVED lines=21> */
.L_x_2194:
        /* <DEDUP_REMOVED lines=8> */
.L_x_2264:
[----:B------:R-:W-:Y:S05]  /*18ec0*/  BSYNC B2 ;  /* 0x0000000000027941 */ /* 0x000fea0003800000 */
.L_x_2195:
        /* <DEDUP_REMOVED lines=9> */
.L_x_2198:
[----:B------:R-:W-:Y:S05]  /*18f60*/  BSYNC B2 ;  /* 0x0000000000027941 */ /* 0x000fea0003800000 */
.L_x_2197:
        /* <DEDUP_REMOVED lines=11> */
.L_x_2199:
        /* <DEDUP_REMOVED lines=10> */
[----:B------:R-:W0:Y:S01]  /*190c0*/  SYNCS.PHASECHK.TRANS64.TRYWAIT P0, [R4+URZ+0x38860], R2 ;  /* 0x03886002040075a7 */ /* 0x000e22000800017f */
[----:B------:R-:W-:Y:S04]  /*190d0*/  BSSY B2, `(.L_x_2200) ;  /* 0x0000002000027945 */ /* 0x000fe80003800000 */
[----:B0-----:R-:W-:Y:S05]  /*190e0*/  @!P0 BRA `(.L_x_2201) ;  /* 0x0000002400708947 */ /* 0x001fea0003800000 */
.L_x_2265:
[----:B------:R-:W-:Y:S05]  /*190f0*/  BSYNC B2 ;  /* 0x0000000000027941 */ /* 0x000fea0003800000 */
.L_x_2200:
        /* <DEDUP_REMOVED lines=11> */
.L_x_2203:
[----:B------:R-:W-:Y:S05]  /*191b0*/  BSYNC B2 ;  /* 0x0000000000027941 */ /* 0x000fea0003800000 */
.L_x_2202:
        /* <DEDUP_REMOVED lines=9> */
.L_x_2204:
        /* <DEDUP_REMOVED lines=15> */
.L_x_2205:
        /* <DEDUP_REMOVED lines=15> */
.L_x_2206:
        /* <DEDUP_REMOVED lines=15> */
.L_x_2207:
        /* <DEDUP_REMOVED lines=15> */
.L_x_2208:
        /* <DEDUP_REMOVED lines=15> */
.L_x_2209:
        /* <DEDUP_REMOVED lines=15> */
.L_x_2210:
        /* <DEDUP_REMOVED lines=15> */
.L_x_2211:
        /* <DEDUP_REMOVED lines=10> */
.L_x_2193:
[----:B------:R-:W-:Y:S05]  /*19980*/  BSYNC B1 ;  /* 0x0000000000017941 */ /* 0x000fea0003800000 */
.L_x_2192:
[----:B------:R-:W-:Y:S01]  /*19990*/  ISETP.GT.AND P0, PT, R6, UR38, PT ;  /* 0x0000002606007c0c */ /* 0x000fe2000bf04270 */
[----:B------:R-:W-:-:S12]  /*199a0*/  VIADD R0, R0, 0xfffffffe ;  /* 0xfffffffe00007836 */ /* 0x000fd80000000000 */
[----:B------:R-:W-:Y:S05]  /*199b0*/  @P0 BRA `(.L_x_2212) ;  /* 0xffffffe400440947 */ /* 0x000fea000383ffff */
.L_x_2171:
[----:B------:R-:W-:Y:S05]  /*199c0*/  BSYNC B0 ;  /* 0x0000000000007941 */ /* 0x000fea0003800000 */
.L_x_2149:
[----:B------:R-:W2:Y:S01]  /*199d0*/  LDL.LU R2, [R1+0x8] ;  /* 0x0000080001027983 */ /* 0x000ea20000300800 */
        /* <DEDUP_REMOVED lines=8> */
[----:B------:R0:W-:Y:S02]  /*19a60*/  STL [R1+0x8], R2 ;  /* 0x0000080201007387 */ /* 0x0001e40000100800 */
[----:B------:R-:W-:Y:S05]  /*19a70*/  @P2 BRA `(.L_x_2214) ;  /* 0x0000000000342947 */ /* 0x000fea0003800000 */
[----:B0-----:R-:W0:Y:S01]  /*19a80*/  S2R R2, SR_LANEID ;  /* 0x0000000000027919 */ /* 0x001e220000000000 */
[----:B------:R-:W-:Y:S01]  /*19a90*/  VOTEU.ANY UR4, UPT, PT ;  /* 0x0000000000047886 */ /* 0x000fe200038e0100 */
[----:B------:R-:W2:Y:S01]  /*19aa0*/  LDC.64 R4, c[0x0][0xd80] ;  /* 0x00036000ff047b82 */ /* 0x000ea20000000a00 */
[----:B------:R-:W0:Y:S02]  /*19ab0*/  FLO.U32 R0, UR4 ;  /* 0x0000000400007d00 */ /* 0x000e2400080e0000 */
[----:B0-----:R-:W-:-:S06]  /*19ac0*/  ISETP.EQ.U32.AND P1, PT, R0, R2, PT ;  /* 0x000000020000720c */ /* 0x001fcc0003f22070 */
[----:B------:R-:W2:Y:S07]  /*19ad0*/  POPC R2, UR4 ;  /* 0x0000000400027d09 */ /* 0x000eae0008000000 */
[----:B--2---:R-:W2:Y:S04]  /*19ae0*/  @P1 ATOMG.E.ADD.STRONG.GPU PT, R2, desc[UR44][R4.64], R2 ;  /* 0x00000002040219a8 */ /* 0x004ea800081ee1ec */
[----:B--2---:R0:W2:Y:S02]  /*19af0*/  SHFL.IDX PT, R2, R2, R0, 0x1f ;  /* 0x00001f0002027589 */ /* 0x0040a400000e0000 */
[----:B0-----:R-:W0:Y:S02]  /*19b00*/  S2R R0, SR_LTMASK ;  /* 0x0000000000007919 */ /* 0x001e240000003900 */
[----:B0-----:R-:W-:-:S06]  /*19b10*/  LOP3.LUT R0, R0, UR4, RZ, 0xc0, !PT ;  /* 0x0000000400007c12 */ /* 0x001fcc000f8ec0ff */
[----:B------:R-:W2:Y:S02]  /*19b20*/  POPC R0, R0 ;  /* 0x0000000000007309 */ /* 0x000ea40000000000 */
[----:B--2---:R-:W-:-:S05]  /*19b30*/  IADD3 R0, R2, UR41, R0 ;  /* 0x0000002902007c10 */ /* 0x004fca000fffe000 */
[----:B------:R2:W-:Y:S02]  /*19b40*/  STL [R1+0x10], R0 ;  /* 0x0000100001007387 */ /* 0x0005e40000100800 */
.L_x_2214:
[----:B------:R-:W-:Y:S05]  /*19b50*/  BSYNC B0 ;  /* 0x0000000000007941 */ /* 0x000fea0003800000 */
.L_x_2213:
[----:B------:R-:W-:-:S07]  /*19b60*/  SEL R19, R19, RZ, P0 ;  /* 0x000000ff13137207 */ /* 0x000fce0000000000 */
.L_x_2111:
[----:B------:R-:W-:Y:S05]  /*19b70*/  BSYNC B7 ;  /* 0x0000000000077941 */ /* 0x000fea0003800000 */
.L_x_2109:
[----:B------:R3:W5:Y:S01]  /*19b80*/  LDL R3, [R1+0x10] ;  /* 0x0000100001037983 */ /* 0x0007620000100800 */
[----:B------:R-:W-:-:S13]  /*19b90*/  LOP3.LUT P0, RZ, R18, 0x80, RZ, 0xc0, !PT ;  /* 0x0000008012ff7812 */ /* 0x000fda000780c0ff */
[----:B---3--:R-:W-:Y:S05]  /*19ba0*/  @!P0 BRA `(.L_x_2215) ;  /* 0x0000000000288947 */ /* 0x008fea0003800000 */
[----:B------:R-:W-:Y:S05]  /*19bb0*/  WARPSYNC.ALL ;  /* 0x0000000000007948 */ /* 0x000fea0003800000 */
[----:B------:R-:W3:Y:S08]  /*19bc0*/  S2UR UR5, SR_CgaCtaId ;  /* 0x00000000000579c3 */ /* 0x000ef00000008800 */
[----:B------:R-:W-:Y:S06]  /*19bd0*/  BAR.SYNC.DEFER_BLOCKING 0x5, 0x180 ;  /* 0x0146000000007b1d */ /* 0x000fec0000010000 */
[----:B------:R-:W-:-:S02]  /*19be0*/  UMOV UR4, 0x400 ;  /* 0x0000040000047882 */ /* 0x000fc40000000000 */
[----:B---3--:R-:W-:-:S06]  /*19bf0*/  ULEA UR4, UR5, UR4, 0x18 ;  /* 0x0000000405047291 */ /* 0x008fcc000f8ec03f */
[----:B------:R-:W-:-:S05]  /*19c00*/  IMAD.U32 R17, RZ, RZ, UR4 ;  /* 0x00000004ff117e24 */ /* 0x000fca000f8e00ff */
[----:B-----5:R-:W3:Y:S04]  /*19c10*/  LDS R3, [R17+0x388d0] ;  /* 0x0388d00011037984 */ /* 0x020ee80000000800 */
[----:B---3--:R3:W-:Y:S01]  /*19c20*/  STL [R1+0x10], R3 ;  /* 0x0000100301007387 */ /* 0x0087e20000100800 */
[----:B------:R-:W-:Y:S06]  /*19c30*/  BAR.ARV 0x4, 0x180 ;  /* 0x0106000000007b1d */ /* 0x000fec0000002000 */
[----:B------:R-:W-:Y:S05]  /*19c40*/  BRA `(.L_x_2216) ;  /* 0x00000000002c7947 */ /* 0x000fea0003800000 */
.L_x_2215:
[----:B------:R-:W-:-:S03]  /*19c50*/  UMOV UR4, 0xffffffff ;  /* 0xffffffff00047882 */ /* 0x000fc60000000000 */
[----:B------:R-:W-:Y:S05]  /*19c60*/  BRA.DIV UR4, `(.L_x_2217) ;  /* 0x0000001a04a47947 */ /* 0x000fea000b800000 */
[----:B-----5:R3:W4:Y:S02]  /*19c70*/  SHFL.IDX PT, R14, R3, RZ, 0x1f ;  /* 0x00001fff030e7589 */ /* 0x02072400000e0000 */
.L_x_2268:
[----:B0-2---:R-:W0:Y:S01]  /*19c80*/  @!P2 S2R R0, SR_CgaCtaId ;  /* 0x000000000000a919 */ /* 0x005e220000008800 */
[----:B------:R-:W-:Y:S05]  /*19c90*/  WARPSYNC.ALL ;  /* 0x0000000000007948 */ /* 0x000fea0003800000 */
[----:B------:R-:W-:Y:S01]  /*19ca0*/  BAR.SYNC.DEFER_BLOCKING 0x4, 0x180 ;  /* 0x0106000000007b1d */ /* 0x000fe20000010000 */
[----:B------:R-:W-:-:S05]  /*19cb0*/  @!P2 MOV R2, 0x400 ;  /* 0x000004000002a802 */ /* 0x000fca0000000f00 */
[----:B----4-:R4:W-:Y:S01]  /*19cc0*/  STL [R1+0x10], R14 ;  /* 0x0000100e01007387 */ /* 0x0109e20000100800 */
[----:B0-----:R-:W-:-:S05]  /*19cd0*/  @!P2 LEA R17, R0, R2, 0x18 ;  /* 0x000000020011a211 */ /* 0x001fca00078ec0ff */
[----:B------:R4:W-:Y:S01]  /*19ce0*/  @!P2 STS [R17+0x388d0], R3 ;  /* 0x0388d0031100a388 */ /* 0x0009e20000000800 */
[----:B------:R-:W-:Y:S06]  /*19cf0*/  BAR.ARV 0x5, 0x180 ;  /* 0x0146000000007b1d */ /* 0x000fec0000002000 */
.L_x_2216:
[----:B0-2---:R-:W2:Y:S01]  /*19d00*/  LDL R0, [R1+0x10] ;  /* 0x0000100001007983 */ /* 0x005ea20000100800 */
[----:B------:R-:W-:Y:S02]  /*19d10*/  ULDC UR4, c[0x0][0xd38] ;  /* 0x00034e0000047ab9 */ /* 0x000fe40000000800 */
[----:B--2---:R-:W-:-:S13]  /*19d20*/  ISETP.GE.AND P0, PT, R0, UR4, PT ;  /* 0x0000000400007c0c */ /* 0x004fda000bf06270 */
[----:B------:R-:W-:Y:S05]  /*19d30*/  @!P0 BRA `(.L_x_2218) ;  /* 0xffffff9c006c8947 */ /* 0x000fea000383ffff */
.L_x_2100:
[----:B------:R-:W2:Y:S01]  /*19d40*/  LDL.LU R0, [R1+0x28] ;  /* 0x0000280001007983 */ /* 0x000ea20000300800 */
[----:B------:R-:W-:Y:S01]  /*19d50*/  BSSY B0, `(.L_x_2219) ;  /* 0x000000b000007945 */ /* 0x000fe20003800000 */
[----:B------:R-:W5:Y:S01]  /*19d60*/  S2R R5, SR_CgaCtaId ;  /* 0x0000000000057919 */ /* 0x000f620000008800 */
[----:B--2---:R-:W-:-:S05]  /*19d70*/  VIADD R0, R0, 0x1 ;  /* 0x0000000100007836 */ /* 0x004fca0000000000 */
[----:B0-----:R-:W-:-:S04]  /*19d80*/  LEA.HI R2, R0, R0, RZ, 0x1 ;  /* 0x0000000000027211 */ /* 0x001fc800078f08ff */
[----:B---34-:R-:W-:-:S05]  /*19d90*/  LOP3.LUT R3, R2, 0xfffffffe, RZ, 0xc0, !PT ;  /* 0xfffffffe02037812 */ /* 0x018fca00078ec0ff */
[----:B------:R-:W-:Y:S01]  /*19da0*/  IMAD.IADD R3, R0, 0x1, -R3 ;  /* 0x0000000100037824 */ /* 0x000fe200078e0a03 */
[----:B------:R-:W-:-:S04]  /*19db0*/  MOV R0, 0x400 ;  /* 0x0000040000007802 */ /* 0x000fc80000000f00 */
[----:B-----5:R-:W-:Y:S02]  /*19dc0*/  LEA R0, R5, R0, 0x18 ;  /* 0x0000000005007211 */ /* 0x020fe400078ec0ff */
[----:B------:R-:W-:-:S04]  /*19dd0*/  SHF.L.U32 R3, R3, 0x1f, RZ ;  /* 0x0000001f03037819 */ /* 0x000fc800000006ff */
[----:B------:R-:W0:Y:S02]  /*19de0*/  SYNCS.PHASECHK.TRANS64.TRYWAIT P0, [R0+URZ+0x38820], R3 ;  /* 0x03882003000075a7 */ /* 0x000e24000800017f */
[----:B0-----:R-:W-:Y:S05]  /*19df0*/  @!P0 BRA `(.L_x_2220) ;  /* 0x0000001800688947 */ /* 0x001fea0003800000 */
.L_x_2269:
[----:B------:R-:W-:Y:S05]  /*19e00*/  BSYNC B0 ;  /* 0x0000000000007941 */ /* 0x000fea0003800000 */
.L_x_2219:
[----:B------:R-:W-:-:S03]  /*19e10*/  UMOV UR4, 0xffffffff ;  /* 0xffffffff00047882 */ /* 0x000fc60000000000 */
[----:B------:R-:W-:Y:S05]  /*19e20*/  BRA.DIV UR4, `(.L_x_2221) ;  /* 0x0000001a04707947 */ /* 0x000fea000b800000 */
[----:B------:R-:W2:Y:S02]  /*19e30*/  S2R R2, SR_TID.X ;  /* 0x0000000000027919 */ /* 0x000ea40000002100 */
[----:B--2---:R-:W-:-:S04]  /*19e40*/  SHF.R.U32.HI R2, RZ, 0x5, R2 ;  /* 0x00000005ff027819 */ /* 0x004fc80000011602 */
[----:B------:R-:W-:-:S05]  /*19e50*/  LOP3.LUT R2, R2, 0x3, RZ, 0xc0, !PT ;  /* 0x0000000302027812 */ /* 0x000fca00078ec0ff */
[----:B------:R2:W3:Y:S02]  /*19e60*/  SHFL.IDX PT, R14, R2, RZ, 0x1f ;  /* 0x00001fff020e7589 */ /* 0x0004e400000e0000 */
.L_x_2272:
[----:B---3--:R-:W-:Y:S01]  /*19e70*/  ISETP.NE.AND P0, PT, R14, RZ, PT ;  /* 0x000000ff0e00720c */ /* 0x008fe20003f05270 */
[----:B------:R-:W-:-:S12]  /*19e80*/  BSSY B0, `(.L_x_2222) ;  /* 0x0000025000007945 */ /* 0x000fd80003800000 */
[----:B------:R-:W-:Y:S05]  /*19e90*/  @P0 BRA `(.L_x_2223) ;  /* 0x00000000008c0947 */ /* 0x000fea0003800000 */
[----:B------:R-:W-:-:S03]  /*19ea0*/  UMOV UR4, 0xffffffff ;  /* 0xffffffff00047882 */ /* 0x000fc60000000000 */
[----:B------:R-:W-:Y:S05]  /*19eb0*/  BRA.DIV UR4, `(.L_x_2224) ;  /* 0x0000001a04807947 */ /* 0x000fea000b800000 */
[----:B------:R-:W-:-:S13]  /*19ec0*/  ELECT P6, URZ, PT ;  /* 0x00000000003f782f */ /* 0x000fda00038c0000 */
.L_x_2275:
[----:B------:R-:W-:Y:S05]  /*19ed0*/  @!P6 BRA `(.L_x_2223) ;  /* 0x00000000007ce947 */ /* 0x000fea0003800000 */
[----:B--2---:R-:W2:Y:S02]  /*19ee0*/  LDL.LU R2, [R1+0x40] ;  /* 0x0000400001027983 */ /* 0x004ea40000300800 */
[----:B--2---:R-:W-:-:S04]  /*19ef0*/  LOP3.LUT R2, R2, 0x2, RZ, 0xfc, !PT ;  /* 0x0000000202027812 */ /* 0x004fc800078efcff */
[----:B------:R-:W-:-:S13]  /*19f00*/  ISETP.NE.AND P2, PT, R2, 0x3, PT ;  /* 0x000000030200780c */ /* 0x000fda0003f45270 */
[----:B------:R-:W-:Y:S05]  /*19f10*/  @!P2 BRA `(.L_x_2225) ;  /* 0x000000000004a947 */ /* 0x000fea0003800000 */
[----:B------:R-:W-:Y:S01]  /*19f20*/  BPT.TRAP 0x1 ;  /* 0x000000040000795c */ /* 0x000fe20000300000 */
.L_x_2225:
[----:B------:R-:W2:Y:S01]  /*19f30*/  LDL.LU R7, [R1+0x8] ;  /* 0x0000080001077983 */ /* 0x000ea20000300800 */
[----:B------:R-:W-:Y:S02]  /*19f40*/  VIADD R2, R0, 0x38840 ;  /* 0x0003884000027836 */ /* 0x000fe40000000000 */
[C---:B0-----:R-:W-:Y:S02]  /*19f50*/  VIADD R3, R19.reuse, 0x1 ;  /* 0x0000000113037836 */ /* 0x041fe40000000000 */
[----:B-1----:R-:W-:-:S03]  /*19f60*/  IMAD R6, R19, 0x8, R2 ;  /* 0x0000000813067824 */ /* 0x002fc600078e0202 */
[----:B------:R-:W-:-:S04]  /*19f70*/  ISETP.NE.AND P1, PT, R3, 0x2, PT ;  /* 0x000000020300780c */ /* 0x000fc80003f25270 */
[----:B------:R-:W-:Y:S02]  /*19f80*/  SEL R4, RZ, 0x1, P1 ;  /* 0x00000001ff047807 */ /* 0x000fe40000800000 */
[----:B------:R-:W-:Y:S02]  /*19f90*/  SEL R3, R3, RZ, P1 ;  /* 0x000000ff03037207 */ /* 0x000fe40000800000 */
[C---:B--2---:R-:W-:Y:S02]  /*19fa0*/  SHF.L.U32 R5, R7.reuse, 0x1f, RZ ;  /* 0x0000001f07057819 */ /* 0x044fe400000006ff */
[----:B------:R-:W-:Y:S01]  /*19fb0*/  LOP3.LUT R4, R7, R4, RZ, 0x3c, !PT ;  /* 0x0000000407047212 */ /* 0x000fe200078e3cff */
[----:B------:R-:W-:Y:S01]  /*19fc0*/  IMAD R7, R3, 0x8, R2 ;  /* 0x0000000803077824 */ /* 0x000fe200078e0202 */
[----:B------:R-:W0:Y:S02]  /*19fd0*/  SYNCS.PHASECHK.TRANS64.TRYWAIT P0, [R6+URZ], R5 ;  /* 0x00000005060075a7 */ /* 0x000e24000800017f */
[----:B------:R-:W-:Y:S01]  /*19fe0*/  SHF.L.U32 R2, R4, 0x1f, RZ ;  /* 0x0000001f04027819 */ /* 0x000fe200000006ff */
[----:B0-----:R-:W-:Y:S06]  /*19ff0*/  @!P0 BRA `(.L_x_2226) ;  /* 0x0000001800508947 */ /* 0x001fec0003800000 */
.L_x_2276:
[----:B------:R-:W1:Y:S02]  /*1a000*/  SYNCS.PHASECHK.TRANS64.TRYWAIT P0, [R7+URZ], R2 ;  /* 0x00000002070075a7 */ /* 0x000e64000800017f */
[----:B-1----:R-:W-:Y:S05]  /*1a010*/  @!P0 BRA `(.L_x_2227) ;  /* 0x00000018005c8947 */ /* 0x002fea0003800000 */
.L_x_2277:
[----:B------:R-:W-:Y:S05]  /*1a020*/  @!P2 BRA `(.L_x_2228) ;  /* 0x000000000004a947 */ /* 0x000fea0003800000 */
[----:B------:R-:W-:Y:S01]  /*1a030*/  BPT.TRAP 0x1 ;  /* 0x000000040000795c */ /* 0x000fe20000300000 */
.L_x_2228:
[----:B------:R-:W-:-:S04]  /*1a040*/  VIADD R0, R0, 0x38860 ;  /* 0x0003886000007836 */ /* 0x000fc80000000000 */
[----:B------:R-:W-:-:S04]  /*1a050*/  IMAD R4, R19, 0x8, R0 ;  /* 0x0000000813047824 */ /* 0x000fc800078e0200 */
[----:B------:R-:W2:Y:S02]  /*1a060*/  SYNCS.PHASECHK.TRANS64.TRYWAIT P0, [R4+URZ], R5 ;  /* 0x00000005040075a7 */ /* 0x000ea4000800017f */
[----:B--2---:R-:W-:Y:S05]  /*1a070*/  @!P0 BRA `(.L_x_2229) ;  /* 0x0000001800588947 */ /* 0x004fea0003800000 */
.L_x_2278:
[----:B------:R-:W-:-:S07]  /*1a080*/  IMAD R3, R3, 0x8, R0 ;  /* 0x0000000803037824 */ /* 0x000fce00078e0200 */
.L_x_2230:
[----:B---3--:R3:W4:Y:S02]  /*1a090*/  SYNCS.PHASECHK.TRANS64.TRYWAIT P0, [R3+URZ], R2 ;  /* 0x00000002030075a7 */ /* 0x008724000800017f */
[----:B----4-:R-:W-:Y:S05]  /*1a0a0*/  @!P0 NANOSLEEP.SYNCS 0x989680 ;  /* 0x009896800000895d */ /* 0x010fea0003900000 */
[----:B------:R-:W4:Y:S02]  /*1a0b0*/  @!P0 SYNCS.PHASECHK.TRANS64 P0, [R3+URZ], R2 ;  /* 0x00000002030085a7 */ /* 0x000f24000800007f */
[----:B----4-:R-:W-:Y:S05]  /*1a0c0*/  @!P0 BRA `(.L_x_2230) ;  /* 0xfffffffc00f08947 */ /* 0x010fea000383ffff */
.L_x_2223:
[----:B------:R-:W-:Y:S05]  /*1a0d0*/  BSYNC B0 ;  /* 0x0000000000007941 */ /* 0x000fea0003800000 */
.L_x_2222:
[----:B------:R-:W-:Y:S05]  /*1a0e0*/  EXIT ;  /* 0x000000000000794d */ /* 0x000fea0003800000 */
.L_x_2019:
[----:B0-----:R-:W-:-:S04]  /*1a0f0*/  IMAD.U32 R3, RZ, RZ, UR37 ;  /* 0x00000025ff037e24 */ /* 0x001fc8000f8e00ff */
[----:B------:R0:W1:Y:S03]  /*1a100*/  SYNCS.PHASECHK.TRANS64.TRYWAIT P1, [R3+URZ+0x38800], R4 ;  /* 0x03880004030075a7 */ /* 0x000066000802017f */
[----:B-1----:R-:W-:Y:S05]  /*1a110*/  @!P1 NANOSLEEP.SYNCS 0x989680 ;  /* 0x009896800000995d */ /* 0x002fea0003900000 */
[----:B------:R-:W1:Y:S02]  /*1a120*/  @!P1 SYNCS.PHASECHK.TRANS64 P1, [R3+URZ+0x38800], R4 ;  /* 0x03880004030095a7 */ /* 0x000e64000802007f */
[----:B-1----:R-:W-:Y:S05]  /*1a130*/  @!P1 BRA `(.L_x_2019) ;  /* 0xfffffffc00ec9947 */ /* 0x002fea000383ffff */
[----:B------:R-:W-:Y:S05]  /*1a140*/  BRA `(.L_x_2231) ;  /* 0xfffffe9c00487947 */ /* 0x000fea000383ffff */
.L_x_2023:
[----:B-1----:R1:W2:Y:S02]  /*1a150*/  SYNCS.PHASECHK.TRANS64.TRYWAIT P1, [R3+URZ+0x38830], R6 ;  /* 0x03883006030075a7 */ /* 0x0022a4000802017f */
[----:B--2---:R-:W-:Y:S05]  /*1a160*/  @!P1 NANOSLEEP.SYNCS 0x989680 ;  /* 0x009896800000995d */ /* 0x004fea0003900000 */
[----:B------:R-:W2:Y:S02]  /*1a170*/  @!P1 SYNCS.PHASECHK.TRANS64 P1, [R3+URZ+0x38830], R6 ;  /* 0x03883006030095a7 */ /* 0x000ea4000802007f */
[----:B--2---:R-:W-:Y:S05]  /*1a180*/  @!P1 BRA `(.L_x_2023) ;  /* 0xfffffffc00f09947 */ /* 0x004fea000383ffff */
[----:B------:R-:W-:Y:S05]  /*1a190*/  BRA `(.L_x_2022) ;  /* 0xfffffe9c00607947 */ /* 0x000fea000383ffff */
.L_x_2024:
[----:B--2---:R-:W-:-:S04]  /*1a1a0*/  IMAD.U32 R5, RZ, RZ, UR37 ;  /* 0x00000025ff057e24 */ /* 0x004fc8000f8e00ff */
[----:B------:R2:W3:Y:S03]  /*1a1b0*/  SYNCS.PHASECHK.TRANS64.TRYWAIT P1, [R5+URZ+0x38810], R4 ;  /* 0x03881004050075a7 */ /* 0x0004e6000802017f */
[----:B---3--:R-:W-:Y:S05]  /*1a1c0*/  @!P1 NANOSLEEP.SYNCS 0x989680 ;  /* 0x009896800000995d */ /* 0x008fea0003900000 */
[----:B------:R-:W3:Y:S02]  /*1a1d0*/  @!P1 SYNCS.PHASECHK.TRANS64 P1, [R5+URZ+0x38810], R4 ;  /* 0x03881004050095a7 */ /* 0x000ee4000802007f */
[----:B---3--:R-:W-:Y:S05]  /*1a1e0*/  @!P1 BRA `(.L_x_2024) ;  /* 0xfffffffc00ec9947 */ /* 0x008fea000383ffff */
[----:B------:R-:W-:Y:S05]  /*1a1f0*/  BRA `(.L_x_2232) ;  /* 0xfffffe9c00e87947 */ /* 0x000fea000383ffff */
.L_x_2028:
[----:B----4-:R4:W0:Y:S02]  /*1a200*/  SYNCS.PHASECHK.TRANS64.TRYWAIT P1, [R3+URZ+0x38850], R6 ;  /* 0x03885006030075a7 */ /* 0x010824000802017f */
[----:B0-----:R-:W-:Y:S05]  /*1a210*/  @!P1 NANOSLEEP.SYNCS 0x989680 ;  /* 0x009896800000995d */ /* 0x001fea0003900000 */
[----:B------:R-:W0:Y:S02]  /*1a220*/  @!P1 SYNCS.PHASECHK.TRANS64 P1, [R3+URZ+0x38850], R6 ;  /* 0x03885006030095a7 */ /* 0x000e24000802007f */
[----:B0-----:R-:W-:Y:S05]  /*1a230*/  @!P1 BRA `(.L_x_2028) ;  /* 0xfffffffc00f09947 */ /* 0x001fea000383ffff */
[----:B------:R-:W-:Y:S05]  /*1a240*/  BRA `(.L_x_2027) ;  /* 0xfffffe9c00f47947 */ /* 0x000fea000383ffff */
.L_x_2044:
[----:B-1----:R-:W-:-:S04]  /*1a250*/  IMAD.U32 R9, RZ, RZ, UR5 ;  /* 0x00000005ff097e24 */ /* 0x002fc8000f8e00ff */
[----:B------:R1:W2:Y:S03]  /*1a260*/  SYNCS.PHASECHK.TRANS64.TRYWAIT P2, [R9+URZ+0x38830], R8 ;  /* 0x03883008090075a7 */ /* 0x0002a6000804017f */
[----:B--2---:R-:W-:Y:S05]  /*1a270*/  @!P2 NANOSLEEP.SYNCS 0x989680 ;  /* 0x009896800000a95d */ /* 0x004fea0003900000 */
[----:B------:R-:W2:Y:S02]  /*1a280*/  @!P2 SYNCS.PHASECHK.TRANS64 P2, [R9+URZ+0x38830], R8 ;  /* 0x038830080900a5a7 */ /* 0x000ea4000804007f */
[----:B--2---:R-:W-:Y:S05]  /*1a290*/  @!P2 BRA `(.L_x_2044) ;  /* 0xfffffffc00eca947 */ /* 0x004fea000383ffff */
[----:B------:R-:W-:Y:S05]  /*1a2a0*/  BRA `(.L_x_2043) ;  /* 0xfffffecc00707947 */ /* 0x000fea000383ffff */
.L_x_2048:
[----:B-1----:R-:W-:-:S04]  /*1a2b0*/  IMAD.U32 R9, RZ, RZ, UR5 ;  /* 0x00000005ff097e24 */ /* 0x002fc8000f8e00ff */
[----:B------:R1:W3:Y:S03]  /*1a2c0*/  SYNCS.PHASECHK.TRANS64.TRYWAIT P2, [R9+URZ+0x38850], R8 ;  /* 0x03885008090075a7 */ /* 0x0002e6000804017f */
[----:B---3--:R-:W-:Y:S05]  /*1a2d0*/  @!P2 NANOSLEEP.SYNCS 0x989680 ;  /* 0x009896800000a95d */ /* 0x008fea0003900000 */
[----:B------:R-:W3:Y:S02]  /*1a2e0*/  @!P2 SYNCS.PHASECHK.TRANS64 P2, [R9+URZ+0x38850], R8 ;  /* 0x038850080900a5a7 */ /* 0x000ee4000804007f */
[----:B---3--:R-:W-:Y:S05]  /*1a2f0*/  @!P2 BRA `(.L_x_2048) ;  /* 0xfffffffc00eca947 */ /* 0x008fea000383ffff */
[----:B------:R-:W-:Y:S05]  /*1a300*/  BRA `(.L_x_2047) ;  /* 0xfffffecc00cc7947 */ /* 0x000fea000383ffff */
.L_x_2065:
[----:B-1----:R-:W-:-:S04]  /*1a310*/  IMAD.U32 R6, RZ, RZ, UR5 ;  /* 0x00000005ff067e24 */ /* 0x002fc8000f8e00ff */
[----:B------:R1:W2:Y:S03]  /*1a320*/  SYNCS.PHASECHK.TRANS64.TRYWAIT P3, [R6+URZ+0x38830], R5 ;  /* 0x03883005060075a7 */ /* 0x0002a6000806017f */
[----:B--2---:R-:W-:Y:S05]  /*1a330*/  @!P3 NANOSLEEP.SYNCS 0x989680 ;  /* 0x009896800000b95d */ /* 0x004fea0003900000 */
[----:B------:R-:W2:Y:S02]  /*1a340*/  @!P3 SYNCS.PHASECHK.TRANS64 P3, [R6+URZ+0x38830], R5 ;  /* 0x038830050600b5a7 */ /* 0x000ea4000806007f */
[----:B--2---:R-:W-:Y:S05]  /*1a350*/  @!P3 BRA `(.L_x_2065) ;  /* 0xfffffffc00ecb947 */ /* 0x004fea000383ffff */
[----:B------:R-:W-:Y:S05]  /*1a360*/  BRA `(.L_x_2064) ;  /* 0xffffff0000f47947 */ /* 0x000fea000383ffff */
.L_x_2069:
[----:B-1----:R-:W-:-:S04]  /*1a370*/  IMAD.U32 R6, RZ, RZ, UR5 ;  /* 0x00000005ff067e24 */ /* 0x002fc8000f8e00ff */
[----:B------:R1:W3:Y:S03]  /*1a380*/  SYNCS.PHASECHK.TRANS64.TRYWAIT P3, [R6+URZ+0x38850], R5 ;  /* 0x03885005060075a7 */ /* 0x0002e6000806017f */
[----:B---3--:R-:W-:Y:S05]  /*1a390*/  @!P3 NANOSLEEP.SYNCS 0x989680 ;  /* 0x009896800000b95d */ /* 0x008fea0003900000 */
[----:B------:R-:W3:Y:S02]  /*1a3a0*/  @!P3 SYNCS.PHASECHK.TRANS64 P3, [R6+URZ+0x38850], R5 ;  /* 0x038850050600b5a7 */ /* 0x000ee4000806007f */
[----:B---3--:R-:W-:Y:S05]  /*1a3b0*/  @!P3 BRA `(.L_x_2069) ;  /* 0xfffffffc00ecb947 */ /* 0x008fea000383ffff */
[----:B------:R-:W-:Y:S05]  /*1a3c0*/  BRA `(.L_x_2068) ;  /* 0xffffff0400507947 */ /* 0x000fea000383ffff */
.L_x_2075:
[----:B--2---:R-:W-:-:S04]  /*1a3d0*/  IMAD.U32 R8, RZ, RZ, UR5 ;  /* 0x00000005ff087e24 */ /* 0x004fc8000f8e00ff */
[----:B------:R2:W3:Y:S03]  /*1a3e0*/  SYNCS.PHASECHK.TRANS64.TRYWAIT P2, [R8+URZ+0x38830], R5 ;  /* 0x03883005080075a7 */ /* 0x0004e6000804017f */
[----:B---3--:R-:W-:Y:S05]  /*1a3f0*/  @!P2 NANOSLEEP.SYNCS 0x989680 ;  /* 0x009896800000a95d */ /* 0x008fea0003900000 */
[----:B------:R-:W3:Y:S02]  /*1a400*/  @!P2 SYNCS.PHASECHK.TRANS64 P2, [R8+URZ+0x38830], R5 ;  /* 0x038830050800a5a7 */ /* 0x000ee4000804007f */
[----:B---3--:R-:W-:Y:S05]  /*1a410*/  @!P2 BRA `(.L_x_2075) ;  /* 0xfffffffc00eca947 */ /* 0x008fea000383ffff */
[----:B------:R-:W-:Y:S05]  /*1a420*/  BRA `(.L_x_2074) ;  /* 0xffffff2c00047947 */ /* 0x000fea000383ffff */
.L_x_2079:
[----:B--2---:R-:W-:-:S04]  /*1a430*/  IMAD.U32 R8, RZ, RZ, UR5 ;  /* 0x00000005ff087e24 */ /* 0x004fc8000f8e00ff */
[----:B------:R2:W3:Y:S03]  /*1a440*/  SYNCS.PHASECHK.TRANS64.TRYWAIT P2, [R8+URZ+0x38850], R5 ;  /* 0x03885005080075a7 */ /* 0x0004e6000804017f */
[----:B---3--:R-:W-:Y:S05]  /*1a450*/  @!P2 NANOSLEEP.SYNCS 0x989680 ;  /* 0x009896800000a95d */ /* 0x008fea0003900000 */
[----:B------:R-:W3:Y:S02]  /*1a460*/  @!P2 SYNCS.PHASECHK.TRANS64 P2, [R8+URZ+0x38850], R5 ;  /* 0x038850050800a5a7 */ /* 0x000ee4000804007f */
[----:B---3--:R-:W-:Y:S05]  /*1a470*/  @!P2 BRA `(.L_x_2079) ;  /* 0xfffffffc00eca947 */ /* 0x008fea000383ffff */
[----:B------:R-:W-:Y:S05]  /*1a480*/  BRA `(.L_x_2078) ;  /* 0xffffff2c00607947 */ /* 0x000fea000383ffff */
.L_x_2117:
[----:B------:R-:W-:Y:S02]  /*1a490*/  IMAD.MOV.U32 R13, RZ, RZ, R4 ;  /* 0x000000ffff0d7224 */ /* 0x000fe400078e0004 */
[----:B------:R-:W-:Y:S02]  /*1a4a0*/  IMAD.MOV.U32 R12, RZ, RZ, RZ ;  /* 0x000000ffff0c7224 */ /* 0x000fe400078e00ff */
[----:B------:R-:W-:Y:S02]  /*1a4b0*/  IMAD.MOV.U32 R11, RZ, RZ, 0x1f ;  /* 0x0000001fff0b7424 */ /* 0x000fe400078e00ff */
[----:B------:R-:W-:-:S07]  /*1a4c0*/  IMAD.MOV.U32 R15, RZ, RZ, -0x1 ;  /* 0xffffffffff0f7424 */ /* 0x000fce00078e00ff */
[----:B0-----:R-:W-:Y:S05]  /*1a4d0*/  WARPSYNC.COLLECTIVE R15, `(.L_x_2233) ;  /* 0x000000000f087348 */ /* 0x001fea0003c00000 */
[----:B------:R1:W2:Y:S02]  /*1a4e0*/  SHFL.IDX P6, R14, R13, R12, R11 ;  /* 0x0000000c0d0e7389 */ /* 0x0002a400000c000b */
[----:B012---:R-:W-:Y:S01]  /*1a4f0*/  ENDCOLLECTIVE ;  /* 0x000000000000791b */ /* 0x007fe20003800000 */
.L_x_2233:
[----:B------:R-:W-:Y:S05]  /*1a500*/  BRA `(.L_x_2234) ;  /* 0xffffffa4001c7947 */ /* 0x000fea000383ffff */
.L_x_2119:
[----:B------:R-:W-:Y:S01]  /*1a510*/  BSSY B0, `(.L_x_2235) ;  /* 0x0000006000007945 */ /* 0x000fe20003800000 */
[----:B------:R-:W-:-:S07]  /*1a520*/  IMAD.MOV.U32 R15, RZ, RZ, -0x1 ;  /* 0xffffffffff0f7424 */ /* 0x000fce00078e00ff */
[----:B01----:R-:W-:Y:S05]  /*1a530*/  WARPSYNC.COLLECTIVE R15, `(.L_x_2236) ;  /* 0x000000000f0c7348 */ /* 0x003fea0003c00000 */
[----:B------:R-:W-:Y:S02]  /*1a540*/  ELECT P6, UR62, PT ;  /* 0x00000000003e782f */ /* 0x000fe400038c0000 */
[----:B------:R-:W-:Y:S01]  /*1a550*/  MOV R14, UR62 ;  /* 0x0000003e000e7c02 */ /* 0x000fe20008000f00 */
[----:B01----:R-:W-:Y:S10]  /*1a560*/  ENDCOLLECTIVE ;  /* 0x000000000000791b */ /* 0x003ff40003800000 */
.L_x_2236:
[----:B------:R-:W-:Y:S05]  /*1a570*/  BSYNC B0 ;  /* 0x0000000000007941 */ /* 0x000fea0003800000 */
.L_x_2235:
[----:B------:R-:W-:Y:S05]  /*1a580*/  BRA `(.L_x_2237) ;  /* 0xffffffa400207947 */ /* 0x000fea000383ffff */
.L_x_2121:
[----:B--2---:R2:W3:Y:S02]  /*1a590*/  SYNCS.PHASECHK.TRANS64.TRYWAIT P0, [R0+URZ+0x38840], R2 ;  /* 0x03884002000075a7 */ /* 0x0044e4000800017f */
[----:B---3--:R-:W-:Y:S05]  /*1a5a0*/  @!P0 NANOSLEEP.SYNCS 0x989680 ;  /* 0x009896800000895d */ /* 0x008fea0003900000 */
[----:B------:R-:W3:Y:S02]  /*1a5b0*/  @!P0 SYNCS.PHASECHK.TRANS64 P0, [R0+URZ+0x38840], R2 ;  /* 0x03884002000085a7 */ /* 0x000ee4000800007f */
[----:B---3--:R-:W-:Y:S05]  /*1a5c0*/  @!P0 BRA `(.L_x_2121) ;  /* 0xfffffffc00f08947 */ /* 0x008fea000383ffff */
[----:B------:R-:W-:Y:S05]  /*1a5d0*/  BRA `(.L_x_2238) ;  /* 0xffffffa400787947 */ /* 0x000fea000383ffff */
.L_x_2125:
[----:B------:R-:W-:Y:S02]  /*1a5e0*/  IMAD.MOV.U32 R13, RZ, RZ, R3 ;  /* 0x000000ffff0d7224 */ /* 0x000fe400078e0003 */
[----:B------:R-:W-:Y:S02]  /*1a5f0*/  IMAD.MOV.U32 R12, RZ, RZ, RZ ;  /* 0x000000ffff0c7224 */ /* 0x000fe400078e00ff */
[----:B------:R-:W-:Y:S02]  /*1a600*/  IMAD.MOV.U32 R11, RZ, RZ, 0x181f ;  /* 0x0000181fff0b7424 */ /* 0x000fe400078e00ff */
[----:B------:R-:W-:Y:S02]  /*1a610*/  IMAD.MOV.U32 R15, RZ, RZ, -0x1 ;  /* 0xffffffffff0f7424 */ /* 0x000fe400078e00ff */
[----:B------:R-:W-:-:S07]  /*1a620*/  VIADD R9, R9, UR40 ;  /* 0x0000002809097c36 */ /* 0x000fce0008000000 */
[----:B-----5:R-:W-:Y:S05]  /*1a630*/  WARPSYNC.COLLECTIVE R15, `(.L_x_2239) ;  /* 0x000000000f087348 */ /* 0x020fea0003c00000 */
[----:B------:R0:W1:Y:S02]  /*1a640*/  SHFL.IDX P6, R14, R13, R12, R11 ;  /* 0x0000000c0d0e7389 */ /* 0x00006400000c000b */
[----:B01---5:R-:W-:Y:S01]  /*1a650*/  ENDCOLLECTIVE ;  /* 0x000000000000791b */ /* 0x023fe20003800000 */
.L_x_2239:
[----:B------:R-:W-:Y:S01]  /*1a660*/  VIADD R10, R9, 0x10 ;  /* 0x00000010090a7836 */ /* 0x000fe20000000000 */
[----:B------:R0:W-:Y:S04]  /*1a670*/  STL [R1+0x14], R9 ;  /* 0x0000140901007387 */ /* 0x0001e80000100800 */
[----:B------:R0:W-:Y:S01]  /*1a680*/  STL [R1+0x20], R10 ;  /* 0x0000200a01007387 */ /* 0x0001e20000100800 */
[----:B------:R-:W-:Y:S02]  /*1a690*/  IMAD.MOV.U32 R13, RZ, RZ, R0 ;  /* 0x000000ffff0d7224 */ /* 0x000fe400078e0000 */
[----:B------:R-:W-:-:S07]  /*1a6a0*/  IMAD.MOV.U32 R4, RZ, RZ, R14 ;  /* 0x000000ffff047224 */ /* 0x000fce00078e000e */
[----:B0-----:R-:W-:Y:S05]  /*1a6b0*/  WARPSYNC.COLLECTIVE R15, `(.L_x_2240) ;  /* 0x000000000f087348 */ /* 0x001fea0003c00000 */
[----:B------:R1:W2:Y:S02]  /*1a6c0*/  SHFL.IDX P6, R14, R13, R12, R11 ;  /* 0x0000000c0d0e7389 */ /* 0x0002a400000c000b */
[----:B012---:R-:W-:Y:S01]  /*1a6d0*/  ENDCOLLECTIVE ;  /* 0x000000000000791b */ /* 0x007fe20003800000 */
.L_x_2240:
[----:B------:R-:W-:Y:S02]  /*1a6e0*/  ULDC UR4, c[0x0][0x288] ;  /* 0x0000a20000047ab9 */ /* 0x000fe40000000800 */
[----:B------:R-:W-:Y:S02]  /*1a6f0*/  IMAD R2, R6, UR4, RZ ;  /* 0x0000000406027c24 */ /* 0x000fe4000f8e02ff */
[----:B------:R-:W-:-:S03]  /*1a700*/  VIADD R6, R9, 0x20 ;  /* 0x0000002009067836 */ /* 0x000fc60000000000 */
[----:B------:R-:W-:Y:S02]  /*1a710*/  ISETP.GE.AND P1, PT, R9, R2, PT ;  /* 0x000000020900720c */ /* 0x000fe40003f26270 */
[----:B------:R0:W-:Y:S01]  /*1a720*/  STL [R1+0x24], R6 ;  /* 0x0000240601007387 */ /* 0x0001e20000100800 */
[----:B------:R-:W-:Y:S02]  /*1a730*/  IMAD.MOV.U32 R13, RZ, RZ, R3 ;  /* 0x000000ffff0d7224 */ /* 0x000fe400078e0003 */
[----:B------:R-:W-:Y:S02]  /*1a740*/  IMAD.MOV.U32 R12, RZ, RZ, 0x1 ;  /* 0x00000001ff0c7424 */ /* 0x000fe400078e00ff */
[----:B------:R-:W-:-:S07]  /*1a750*/  IMAD.MOV.U32 R5, RZ, RZ, R14 ;  /* 0x000000ffff057224 */ /* 0x000fce00078e000e */
[----:B0-----:R-:W-:Y:S05]  /*1a760*/  WARPSYNC.COLLECTIVE R15, `(.L_x_2241) ;  /* 0x000000000f087348 */ /* 0x001fea0003c00000 */
[----:B------:R1:W2:Y:S02]  /*1a770*/  SHFL.IDX P6, R14, R13, R12, R11 ;  /* 0x0000000c0d0e7389 */ /* 0x0002a400000c000b */
[----:B012---:R-:W-:Y:S01]  /*1a780*/  ENDCOLLECTIVE ;  /* 0x000000000000791b */ /* 0x007fe20003800000 */
.L_x_2241:
        /* <DEDUP_REMOVED lines=15> */
.L_x_2242:
[----:B------:R-:W-:Y:S02]  /*1a880*/  IMAD.MOV.U32 R13, RZ, RZ, R3 ;  /* 0x000000ffff0d7224 */ /* 0x000fe400078e0003 */
[----:B------:R-:W-:Y:S02]  /*1a890*/  IMAD.MOV.U32 R12, RZ, RZ, 0x2 ;  /* 0x00000002ff0c7424 */ /* 0x000fe400078e00ff */
[----:B------:R-:W-:-:S07]  /*1a8a0*/  IMAD.MOV.U32 R5, RZ, RZ, R14 ;  /* 0x000000ffff057224 */ /* 0x000fce00078e000e */
[----:B------:R-:W-:Y:S05]  /*1a8b0*/  WARPSYNC.COLLECTIVE R15, `(.L_x_2243) ;  /* 0x000000000f087348 */ /* 0x000fea0003c00000 */
[----:B------:R0:W1:Y:S02]  /*1a8c0*/  SHFL.IDX P6, R14, R13, R12, R11 ;  /* 0x0000000c0d0e7389 */ /* 0x00006400000c000b */
[----:B01----:R-:W-:Y:S01]  /*1a8d0*/  ENDCOLLECTIVE ;  /* 0x000000000000791b */ /* 0x003fe20003800000 */
.L_x_2243:
        /* <DEDUP_REMOVED lines=15> */
.L_x_2244:
[----:B------:R-:W-:Y:S02]  /*1a9d0*/  IMAD.MOV.U32 R13, RZ, RZ, R3 ;  /* 0x000000ffff0d7224 */ /* 0x000fe400078e0003 */
[----:B------:R-:W-:Y:S02]  /*1a9e0*/  IMAD.MOV.U32 R12, RZ, RZ, 0x3 ;  /* 0x00000003ff0c7424 */ /* 0x000fe400078e00ff */
[----:B------:R-:W-:-:S07]  /*1a9f0*/  IMAD.MOV.U32 R5, RZ, RZ, R14 ;  /* 0x000000ffff057224 */ /* 0x000fce00078e000e */
[----:B------:R-:W-:Y:S05]  /*1aa00*/  WARPSYNC.COLLECTIVE R15, `(.L_x_2245) ;  /* 0x000000000f087348 */ /* 0x000fea0003c00000 */
[----:B------:R0:W1:Y:S02]  /*1aa10*/  SHFL.IDX P6, R14, R13, R12, R11 ;  /* 0x0000000c0d0e7389 */ /* 0x00006400000c000b */
[----:B01----:R-:W-:Y:S01]  /*1aa20*/  ENDCOLLECTIVE ;  /* 0x000000000000791b */ /* 0x003fe20003800000 */
.L_x_2245:
        /* <DEDUP_REMOVED lines=10> */
.L_x_2246:
[----:B------:R-:W-:Y:S01]  /*1aad0*/  @!PT LDS RZ, [RZ] ;  /* 0x00000000fffff984 */ /* 0x000fe20000000800 */
[----:B------:R-:W-:Y:S01]  /*1aae0*/  @!PT LDS RZ, [RZ] ;  /* 0x00000000fffff984 */ /* 0x000fe20000000800 */
[----:B------:R-:W-:Y:S01]  /*1aaf0*/  @!PT LDS RZ, [RZ] ;  /* 0x00000000fffff984 */ /* 0x000fe20000000800 */
[----:B------:R0:W-:Y:S01]  /*1ab00*/  @!P1 LDGSTS.E.BYPASS.LTC128B.128 [R7+0x21400], desc[UR44][R4.64], !P0 ;  /* 0x2140000004079fae */ /* 0x0001e2000c101d6c */
[----:B------:R-:W-:Y:S01]  /*1ab10*/  IMAD.MOV.U32 R0, RZ, RZ, R14 ;  /* 0x000000ffff007224 */ /* 0x000fe200078e000e */
[----:B------:R-:W-:Y:S06]  /*1ab20*/  BRA `(.L_x_2247) ;  /* 0xffffffa8007c7947 */ /* 0x000fec000383ffff */
.L_x_2129:
        /* <DEDUP_REMOVED lines=8> */
.L_x_2249:
[----:B------:R-:W-:Y:S05]  /*1abb0*/  BSYNC B0 ;  /* 0x0000000000007941 */ /* 0x000fea0003800000 */
.L_x_2248:
        /* <DEDUP_REMOVED lines=10> */
.L_x_2250:
        /* <DEDUP_REMOVED lines=46> */
.L_x_2251:
[----:B------:R-:W-:Y:S02]  /*1af40*/  IMAD.MOV.U32 R13, RZ, RZ, R0 ;  /* 0x000000ffff0d7224 */ /* 0x000fe400078e0000 */
[----:B------:R-:W-:-:S07]  /*1af50*/  IMAD.MOV.U32 R8, RZ, RZ, R14 ;  /* 0x000000ffff087224 */ /* 0x000fce00078e000e */
[----:B------:R-:W-:Y:S05]  /*1af60*/  WARPSYNC.COLLECTIVE R15, `(.L_x_2252) ;  /* 0x000000000f087348 */ /* 0x000fea0003c00000 */
[----:B------:R0:W1:Y:S02]  /*1af70*/  SHFL.IDX P6, R14, R13, R12, R11 ;  /* 0x0000000c0d0e7389 */ /* 0x00006400000c000b */
[----:B01----:R-:W-:Y:S01]  /*1af80*/  ENDCOLLECTIVE ;  /* 0x000000000000791b */ /* 0x003fe20003800000 */
.L_x_2252:
        /* <DEDUP_REMOVED lines=22> */
.L_x_2253:
        /* <DEDUP_REMOVED lines=21> */
.L_x_2254:
        /* <DEDUP_REMOVED lines=29> */
.L_x_2255:
[----:B------:R-:W-:Y:S02]  /*1b410*/  IMAD.MOV.U32 R13, RZ, RZ, R0 ;  /* 0x000000ffff0d7224 */ /* 0x000fe400078e0000 */
[----:B------:R-:W-:-:S07]  /*1b420*/  IMAD.MOV.U32 R6, RZ, RZ, R14 ;  /* 0x000000ffff067224 */ /* 0x000fce00078e000e */
[----:B------:R-:W-:Y:S05]  /*1b430*/  WARPSYNC.COLLECTIVE R15, `(.L_x_2256) ;  /* 0x000000000f087348 */ /* 0x000fea0003c00000 */
[----:B------:R0:W1:Y:S02]  /*1b440*/  SHFL.IDX P6, R14, R13, R12, R11 ;  /* 0x0000000c0d0e7389 */ /* 0x00006400000c000b */
[----:B01----:R-:W-:Y:S01]  /*1b450*/  ENDCOLLECTIVE ;  /* 0x000000000000791b */ /* 0x003fe20003800000 */
.L_x_2256:
[----:B------:R-:W-:Y:S01]  /*1b460*/  IMAD.MOV.U32 R0, RZ, RZ, R14 ;  /* 0x000000ffff007224 */ /* 0x000fe200078e000e */
[----:B------:R-:W-:Y:S06]  /*1b470*/  BRA `(.L_x_2257) ;  /* 0xffffffac00cc7947 */ /* 0x000fec000383ffff */
.L_x_2134:
[----:B0-----:R0:W2:Y:S02]  /*1b480*/  SYNCS.PHASECHK.TRANS64.TRYWAIT P0, [R17+URZ+0x38820], R0 ;  /* 0x03882000110075a7 */ /* 0x0010a4000800017f */
[----:B--2---:R-:W-:Y:S05]  /*1b490*/  @!P0 NANOSLEEP.SYNCS 0x989680 ;  /* 0x009896800000895d */ /* 0x004fea0003900000 */
[----:B------:R-:W2:Y:S02]  /*1b4a0*/  @!P0 SYNCS.PHASECHK.TRANS64 P0, [R17+URZ+0x38820], R0 ;  /* 0x03882000110085a7 */ /* 0x000ea4000800007f */
[----:B--2---:R-:W-:Y:S05]  /*1b4b0*/  @!P0 BRA `(.L_x_2134) ;  /* 0xfffffffc00f08947 */ /* 0x004fea000383ffff */
[----:B------:R-:W-:Y:S05]  /*1b4c0*/  BRA `(.L_x_2258) ;  /* 0xffffffb000847947 */ /* 0x000fea000383ffff */
.L_x_2138:
[----:B0-----:R0:W2:Y:S02]  /*1b4d0*/  SYNCS.PHASECHK.TRANS64.TRYWAIT P0, [R0+URZ+0x38860], R2 ;  /* 0x03886002000075a7 */ /* 0x0010a4000800017f */
[----:B--2---:R-:W-:Y:S05]  /*1b4e0*/  @!P0 NANOSLEEP.SYNCS 0x989680 ;  /* 0x009896800000895d */ /* 0x004fea0003900000 */
[----:B------:R-:W2:Y:S02]  /*1b4f0*/  @!P0 SYNCS.PHASECHK.TRANS64 P0, [R0+URZ+0x38860], R2 ;  /* 0x03886002000085a7 */ /* 0x000ea4000800007f */
[----:B--2---:R-:W-:Y:S05]  /*1b500*/  @!P0 BRA `(.L_x_2138) ;  /* 0xfffffffc00f08947 */ /* 0x004fea000383ffff */
[----:B------:R-:W-:Y:S05]  /*1b510*/  BRA `(.L_x_2259) ;  /* 0xffffffb000a47947 */ /* 0x000fea000383ffff */
.L_x_2155:
[----:B-1----:R1:W2:Y:S02]  /*1b520*/  SYNCS.PHASECHK.TRANS64.TRYWAIT P0, [R3+URZ+0x38840], R2 ;  /* 0x03884002030075a7 */ /* 0x0022a4000800017f */
[----:B--2---:R-:W-:Y:S05]  /*1b530*/  @!P0 NANOSLEEP.SYNCS 0x989680 ;  /* 0x009896800000895d */ /* 0x004fea0003900000 */
[----:B------:R-:W2:Y:S02]  /*1b540*/  @!P0 SYNCS.PHASECHK.TRANS64 P0, [R3+URZ+0x38840], R2 ;  /* 0x03884002030085a7 */ /* 0x000ea4000800007f */
[----:B--2---:R-:W-:Y:S05]  /*1b550*/  @!P0 BRA `(.L_x_2155) ;  /* 0xfffffffc00f08947 */ /* 0x004fea000383ffff */
[----:B------:R-:W-:Y:S05]  /*1b560*/  BRA `(.L_x_2260) ;  /* 0xffffffbc00887947 */ /* 0x000fea000383ffff */
.L_x_2160:
[----:B--2---:R2:W3:Y:S02]  /*1b570*/  SYNCS.PHASECHK.TRANS64.TRYWAIT P0, [R3+URZ+0x38860], R2 ;  /* 0x03886002030075a7 */ /* 0x0044e4000800017f */
[----:B---3--:R-:W-:Y:S05]  /*1b580*/  @!P0 NANOSLEEP.SYNCS 0x989680 ;  /* 0x009896800000895d */ /* 0x008fea0003900000 */
[----:B------:R-:W3:Y:S02]  /*1b590*/  @!P0 SYNCS.PHASECHK.TRANS64 P0, [R3+URZ+0x38860], R2 ;  /* 0x03886002030085a7 */ /* 0x000ee4000800007f */
[----:B---3--:R-:W-:Y:S05]  /*1b5a0*/  @!P0 BRA `(.L_x_2160) ;  /* 0xfffffffc00f08947 */ /* 0x008fea000383ffff */
[----:B------:R-:W-:Y:S05]  /*1b5b0*/  BRA `(.L_x_2261) ;  /* 0xffffffc000007947 */ /* 0x000fea000383ffff */
.L_x_2176:
[----:B0-----:R0:W1:Y:S02]  /*1b5c0*/  SYNCS.PHASECHK.TRANS64.TRYWAIT P0, [R4+URZ+0x38840], R2 ;  /* 0x03884002040075a7 */ /* 0x001064000800017f */
[----:B-1----:R-:W-:Y:S05]  /*1b5d0*/  @!P0 NANOSLEEP.SYNCS 0x989680 ;  /* 0x009896800000895d */ /* 0x002fea0003900000 */
[----:B------:R-:W1:Y:S02]  /*1b5e0*/  @!P0 SYNCS.PHASECHK.TRANS64 P0, [R4+URZ+0x38840], R2 ;  /* 0x03884002040085a7 */ /* 0x000e64000800007f */
[----:B-1----:R-:W-:Y:S05]  /*1b5f0*/  @!P0 BRA `(.L_x_2176) ;  /* 0xfffffffc00f08947 */ /* 0x002fea000383ffff */
[----:B------:R-:W-:Y:S05]  /*1b600*/  BRA `(.L_x_2262) ;  /* 0xffffffc800d47947 */ /* 0x000fea000383ffff */
.L_x_2181:
[----:B-1----:R1:W2:Y:S02]  /*1b610*/  SYNCS.PHASECHK.TRANS64.TRYWAIT P0, [R4+URZ+0x38860], R2 ;  /* 0x03886002040075a7 */ /* 0x0022a4000800017f */
[----:B--2---:R-:W-:Y:S05]  /*1b620*/  @!P0 NANOSLEEP.SYNCS 0x989680 ;  /* 0x009896800000895d */ /* 0x004fea0003900000 */
[----:B------:R-:W2:Y:S02]  /*1b630*/  @!P0 SYNCS.PHASECHK.TRANS64 P0, [R4+URZ+0x38860], R2 ;  /* 0x03886002040085a7 */ /* 0x000ea4000800007f */
[----:B--2---:R-:W-:Y:S05]  /*1b640*/  @!P0 BRA `(.L_x_2181) ;  /* 0xfffffffc00f08947 */ /* 0x004fea000383ffff */
[----:B------:R-:W-:Y:S05]  /*1b650*/  BRA `(.L_x_2263) ;  /* 0xffffffcc004c7947 */ /* 0x000fea000383ffff */
.L_x_2196:
[----:B-1----:R1:W2:Y:S02]  /*1b660*/  SYNCS.PHASECHK.TRANS64.TRYWAIT P0, [R4+URZ+0x38840], R2 ;  /* 0x03884002040075a7 */ /* 0x0022a4000800017f */
[----:B--2---:R-:W-:Y:S05]  /*1b670*/  @!P0 NANOSLEEP.SYNCS 0x989680 ;  /* 0x009896800000895d */ /* 0x004fea0003900000 */
[----:B------:R-:W2:Y:S02]  /*1b680*/  @!P0 SYNCS.PHASECHK.TRANS64 P0, [R4+URZ+0x38840], R2 ;  /* 0x03884002040085a7 */ /* 0x000ea4000800007f */
[----:B--2---:R-:W-:Y:S05]  /*1b690*/  @!P0 BRA `(.L_x_2196) ;  /* 0xfffffffc00f08947 */ /* 0x004fea000383ffff */
[----:B------:R-:W-:Y:S05]  /*1b6a0*/  BRA `(.L_x_2264) ;  /* 0xffffffd800047947 */ /* 0x000fea000383ffff */
.L_x_2201:
[----:B0-----:R0:W2:Y:S02]  /*1b6b0*/  SYNCS.PHASECHK.TRANS64.TRYWAIT P0, [R4+URZ+0x38860], R2 ;  /* 0x03886002040075a7 */ /* 0x0010a4000800017f */
[----:B--2---:R-:W-:Y:S05]  /*1b6c0*/  @!P0 NANOSLEEP.SYNCS 0x989680 ;  /* 0x009896800000895d */ /* 0x004fea0003900000 */
[----:B------:R-:W2:Y:S02]  /*1b6d0*/  @!P0 SYNCS.PHASECHK.TRANS64 P0, [R4+URZ+0x38860], R2 ;  /* 0x03886002040085a7 */ /* 0x000ea4000800007f */
[----:B--2---:R-:W-:Y:S05]  /*1b6e0*/  @!P0 BRA `(.L_x_2201) ;  /* 0xfffffffc00f08947 */ /* 0x004fea000383ffff */
[----:B------:R-:W-:Y:S05]  /*1b6f0*/  BRA `(.L_x_2265) ;  /* 0xffffffd8007c7947 */ /* 0x000fea000383ffff */
.L_x_2217:
[----:B------:R-:W-:Y:S01]  /*1b700*/  BSSY B0, `(.L_x_2266) ;  /* 0x0000008000007945 */ /* 0x000fe20003800000 */
[----:B-----5:R-:W-:Y:S02]  /*1b710*/  IMAD.MOV.U32 R13, RZ, RZ, R3 ;  /* 0x000000ffff0d7224 */ /* 0x020fe400078e0003 */
[----:B------:R-:W-:Y:S02]  /*1b720*/  IMAD.MOV.U32 R12, RZ, RZ, RZ ;  /* 0x000000ffff0c7224 */ /* 0x000fe400078e00ff */
[----:B------:R-:W-:Y:S02]  /*1b730*/  IMAD.MOV.U32 R11, RZ, RZ, 0x1f ;  /* 0x0000001fff0b7424 */ /* 0x000fe400078e00ff */
[----:B------:R-:W-:-:S07]  /*1b740*/  IMAD.MOV.U32 R15, RZ, RZ, -0x1 ;  /* 0xffffffffff0f7424 */ /* 0x000fce00078e00ff */
[----:B012---:R-:W-:Y:S05]  /*1b750*/  WARPSYNC.COLLECTIVE R15, `(.L_x_2267) ;  /* 0x000000000f087348 */ /* 0x007fea0003c00000 */
[----:B------:R3:W4:Y:S02]  /*1b760*/  SHFL.IDX P6, R14, R13, R12, R11 ;  /* 0x0000000c0d0e7389 */ /* 0x00072400000c000b */
[----:B01234-:R-:W-:Y:S01]  /*1b770*/  ENDCOLLECTIVE ;  /* 0x000000000000791b */ /* 0x01ffe20003800000 */
.L_x_2267:
[----:B------:R-:W-:Y:S05]  /*1b780*/  BSYNC B0 ;  /* 0x0000000000007941 */ /* 0x000fea0003800000 */
.L_x_2266:
[----:B------:R-:W-:Y:S05]  /*1b790*/  BRA `(.L_x_2268) ;  /* 0xffffffe400387947 */ /* 0x000fea000383ffff */
.L_x_2220:
[----:B0-----:R0:W2:Y:S02]  /*1b7a0*/  SYNCS.PHASECHK.TRANS64.TRYWAIT P0, [R0+URZ+0x38820], R3 ;  /* 0x03882003000075a7 */ /* 0x0010a4000800017f */
[----:B--2---:R-:W-:Y:S05]  /*1b7b0*/  @!P0 NANOSLEEP.SYNCS 0x989680 ;  /* 0x009896800000895d */ /* 0x004fea0003900000 */
[----:B------:R-:W2:Y:S02]  /*1b7c0*/  @!P0 SYNCS.PHASECHK.TRANS64 P0, [R0+URZ+0x38820], R3 ;  /* 0x03882003000085a7 */ /* 0x000ea4000800007f */
[----:B--2---:R-:W-:Y:S05]  /*1b7d0*/  @!P0 BRA `(.L_x_2220) ;  /* 0xfffffffc00f08947 */ /* 0x004fea000383ffff */
[----:B------:R-:W-:Y:S05]  /*1b7e0*/  BRA `(.L_x_2269) ;  /* 0xffffffe400847947 */ /* 0x000fea000383ffff */
.L_x_2221:
        /* <DEDUP_REMOVED lines=11> */
.L_x_2271:
[----:B------:R-:W-:Y:S05]  /*1b8a0*/  BSYNC B0 ;  /* 0x0000000000007941 */ /* 0x000fea0003800000 */
.L_x_2270:
[----:B------:R-:W-:Y:S05]  /*1b8b0*/  BRA `(.L_x_2272) ;  /* 0xffffffe4006c7947 */ /* 0x000fea000383ffff */
.L_x_2224:
[----:B------:R-:W-:Y:S01]  /*1b8c0*/  BSSY B1, `(.L_x_2273) ;  /* 0x0000006000017945 */ /* 0x000fe20003800000 */
[----:B------:R-:W-:-:S07]  /*1b8d0*/  IMAD.MOV.U32 R15, RZ, RZ, -0x1 ;  /* 0xffffffffff0f7424 */ /* 0x000fce00078e00ff */
[----:B012---:R-:W-:Y:S05]  /*1b8e0*/  WARPSYNC.COLLECTIVE R15, `(.L_x_2274) ;  /* 0x000000000f0c7348 */ /* 0x007fea0003c00000 */
[----:B------:R-:W-:Y:S02]  /*1b8f0*/  ELECT P6, UR62, PT ;  /* 0x00000000003e782f */ /* 0x000fe400038c0000 */
[----:B------:R-:W-:Y:S01]  /*1b900*/  MOV R14, UR62 ;  /* 0x0000003e000e7c02 */ /* 0x000fe20008000f00 */
[----:B012---:R-:W-:Y:S10]  /*1b910*/  ENDCOLLECTIVE ;  /* 0x000000000000791b */ /* 0x007ff40003800000 */
.L_x_2274:
[----:B------:R-:W-:Y:S05]  /*1b920*/  BSYNC B1 ;  /* 0x0000000000017941 */ /* 0x000fea0003800000 */
.L_x_2273:
[----:B------:R-:W-:Y:S05]  /*1b930*/  BRA `(.L_x_2275) ;  /* 0xffffffe400647947 */ /* 0x000fea000383ffff */
.L_x_2226:
[----:B0-----:R0:W1:Y:S02]  /*1b940*/  SYNCS.PHASECHK.TRANS64.TRYWAIT P0, [R6+URZ], R5 ;  /* 0x00000005060075a7 */ /* 0x001064000800017f */
[----:B-1----:R-:W-:Y:S05]  /*1b950*/  @!P0 NANOSLEEP.SYNCS 0x989680 ;  /* 0x009896800000895d */ /* 0x002fea0003900000 */
[----:B------:R-:W1:Y:S02]  /*1b960*/  @!P0 SYNCS.PHASECHK.TRANS64 P0, [R6+URZ], R5 ;  /* 0x00000005060085a7 */ /* 0x000e64000800007f */
[----:B-1----:R-:W-:Y:S05]  /*1b970*/  @!P0 BRA `(.L_x_2226) ;  /* 0xfffffffc00f08947 */ /* 0x002fea000383ffff */
[----:B------:R-:W-:Y:S05]  /*1b980*/  BRA `(.L_x_2276) ;  /* 0xffffffe4009c7947 */ /* 0x000fea000383ffff */
.L_x_2227:
[----:B-1----:R1:W2:Y:S02]  /*1b990*/  SYNCS.PHASECHK.TRANS64.TRYWAIT P0, [R7+URZ], R2 ;  /* 0x00000002070075a7 */ /* 0x0022a4000800017f */
[----:B--2---:R-:W-:Y:S05]  /*1b9a0*/  @!P0 NANOSLEEP.SYNCS 0x989680 ;  /* 0x009896800000895d */ /* 0x004fea0003900000 */
[----:B------:R-:W2:Y:S02]  /*1b9b0*/  @!P0 SYNCS.PHASECHK.TRANS64 P0, [R7+URZ], R2 ;  /* 0x00000002070085a7 */ /* 0x000ea4000800007f */
[----:B--2---:R-:W-:Y:S05]  /*1b9c0*/  @!P0 BRA `(.L_x_2227) ;  /* 0xfffffffc00f08947 */ /* 0x004fea000383ffff */
[----:B------:R-:W-:Y:S05]  /*1b9d0*/  BRA `(.L_x_2277) ;  /* 0xffffffe400907947 */ /* 0x000fea000383ffff */
.L_x_2229:
[----:B--2---:R2:W3:Y:S02]  /*1b9e0*/  SYNCS.PHASECHK.TRANS64.TRYWAIT P0, [R4+URZ], R5 ;  /* 0x00000005040075a7 */ /* 0x0044e4000800017f */
[----:B---3--:R-:W-:Y:S05]  /*1b9f0*/  @!P0 NANOSLEEP.SYNCS 0x989680 ;  /* 0x009896800000895d */ /* 0x008fea0003900000 */
[----:B------:R-:W3:Y:S02]  /*1ba00*/  @!P0 SYNCS.PHASECHK.TRANS64 P0, [R4+URZ], R5 ;  /* 0x00000005040085a7 */ /* 0x000ee4000800007f */
[----:B---3--:R-:W-:Y:S05]  /*1ba10*/  @!P0 BRA `(.L_x_2229) ;  /* 0xfffffffc00f08947 */ /* 0x008fea000383ffff */
[----:B------:R-:W-:Y:S05]  /*1ba20*/  BRA `(.L_x_2278) ;  /* 0xffffffe400947947 */ /* 0x000fea000383ffff */
.L_x_2279:
        /* <DEDUP_REMOVED lines=13> */
.L_x_5874:


//--------------------- .text._ZN7cutlass13device_kernelIN5flash11enable_sm90INS1_16FlashAttnFwdSm90INS1_25CollectiveMainloopFwdSm90ILi2EN4cute5tupleIJNS5_1CILi1EEES8_S8_EEENS6_IJNS7_ILi64EEESA_SA_EEELi512ENS_6half_tEfNS_4arch4Sm90ELb0ELb1ELb0ELb1ELb0ELb0ELb0ELb0ELb0ELb1ELb0ELb0EEENS1_21CollectiveEpilogueFwdINS6_IJSA_NS7_ILi512EEESA_EEES9_SC_SE_Li256ELb1ELb1ELb0ELb0EEENS1_36VarlenDynamicPersistentTileSchedulerILi64ELi64ELi256ELi128ELb0ELb1ELb1ELb1ELb0ELb1EEEEEEEEEvNT_6ParamsE --------------------------
	.section	.text._ZN7cutlass13device_kernelIN5flash11enable_sm90INS1_16FlashAttnFwdSm90INS1_25CollectiveMainloopFwdSm90ILi2EN4cute5tupleIJNS5_1CILi1EEES8_S8_EEENS6_IJNS7_ILi64EEESA_SA_EEELi512ENS_6half_tEfNS_4arch4Sm90ELb0ELb1ELb0ELb1ELb0ELb0ELb0ELb0ELb0ELb1ELb0ELb0EEENS1_21CollectiveEpilogueFwdINS6_IJSA_NS7_ILi512EEESA_EEES9_SC_SE_Li256ELb1ELb1ELb0ELb0EEENS1_36VarlenDynamicPersistentTileSchedulerILi64ELi64ELi256ELi128ELb0ELb1ELb1ELb1ELb0ELb1EEEEEEEEEvNT_6ParamsE,"ax",@progbits
	.align	128
.text._ZN7cutlass13device_kernelIN5flash11enable_sm90INS1_16FlashAttnFwdSm90INS1_25CollectiveMainloopFwdSm90ILi2EN4cute5tupleIJNS5_1CILi1EEES8_S8_EEENS6_IJNS7_ILi64EEESA_SA_EEELi512ENS_6half_tEfNS_4arch4Sm90ELb0ELb1ELb0ELb1ELb0ELb0ELb0ELb0ELb0ELb1ELb0ELb0EEENS1_21CollectiveEpilogueFwdINS6_IJSA_NS7_ILi512EEESA_EEES9_SC_SE_Li256ELb1ELb1ELb0ELb0EEENS1_36VarlenDynamicPersistentTileSchedulerILi64ELi64ELi256ELi128ELb0ELb1ELb1ELb1ELb0ELb1EEEEEEEEEvNT_6ParamsE:
        .type           _ZN7cutlass13device_kernelIN5flash11enable_sm90INS1_16FlashAttnFwdSm90INS1_25CollectiveMainloopFwdSm90ILi2EN4cute5tupleIJNS5_1CILi1EEES8_S8_EEENS6_IJNS7_ILi64EEESA_SA_EEELi512ENS_6half_tEfNS_4arch4Sm90ELb0ELb1ELb0ELb1ELb0ELb0ELb0ELb0ELb0ELb1ELb0ELb0EEENS1_21CollectiveEpilogueFwdINS6_IJSA_NS7_ILi512EEESA_EEES9_SC_SE_Li256ELb1ELb1ELb0ELb0EEENS1_36VarlenDynamicPersistentTileSchedulerILi64ELi64ELi256ELi128ELb0ELb1ELb1ELb1ELb0ELb1EEEEEEEEEvNT_6ParamsE,@function
        .size           _ZN7cutlass13device_kernelIN5flash11enable_sm90INS1_16FlashAttnFwdSm90INS1_25CollectiveMainloopFwdSm90ILi2EN4cute5tupleIJNS5_1CILi1EEES8_S8_EEENS6_IJNS7_ILi64EEESA_SA_EEELi512ENS_6half_tEfNS_4arch4Sm90ELb0ELb1ELb0ELb1ELb0ELb0ELb0ELb0ELb0ELb1ELb0ELb0EEENS1_21CollectiveEpilogueFwdINS6_IJSA_NS7_ILi512EEESA_EEES9_SC_SE_Li256ELb1ELb1ELb0ELb0EEENS1_36VarlenDynamicPersistentTileSchedulerILi64ELi64ELi256ELi128ELb0ELb1ELb1ELb1ELb0ELb1EEEEEEEEEvNT_6ParamsE,(.L_x_5875 - _ZN7cutlass13device_kernelIN5flash11enable_sm90INS1_16FlashAttnFwdSm90INS1_25CollectiveMainloopFwdSm90ILi2EN4cute5tupleIJNS5_1CILi1EEES8_S8_EEENS6_IJNS7_ILi64EEESA_SA_EEELi512ENS_6half_tEfNS_4arch4Sm90ELb0ELb1ELb0ELb1ELb0ELb0ELb0ELb0ELb0ELb1ELb0ELb0EEENS1_21CollectiveEpilogueFwdINS6_IJSA_NS7_ILi512EEESA_EEES9_SC_SE_Li256ELb1ELb1ELb0ELb0EEENS1_36VarlenDynamicPersistentTileSchedulerILi64ELi64ELi256ELi128ELb0ELb1ELb1ELb1ELb0ELb1EEEEEEEEEvNT_6ParamsE)
        .other          _ZN7cutlass13device_kernelIN5flash11enable_sm90INS1_16FlashAttnFwdSm90INS1_25CollectiveMainloopFwdSm90ILi2EN4cute5tupleIJNS5_1CILi1EEES8_S8_EEENS6_IJNS7_ILi64EEESA_SA_EEELi512ENS_6half_tEfNS_4arch4Sm90ELb0ELb1ELb0ELb1ELb0ELb0ELb0ELb0ELb0ELb1ELb0ELb0EEENS1_21CollectiveEpilogueFwdINS6_IJSA_NS7_ILi512EEESA_EEES9_SC_SE_Li256ELb1ELb1ELb0ELb0EEENS1_36VarlenDynamicPersistentTileSchedulerILi64ELi64ELi256ELi128ELb0ELb1ELb1ELb1ELb0ELb1EEEEEEEEEvNT_6ParamsE,@"STO_CUDA_ENTRY STV_DEFAULT"
_ZN7cutlass13device_kernelIN5flash11enable_sm90INS1_16FlashAttnFwdSm90INS1_25CollectiveMainloopFwdSm90ILi2EN4cute5tupleIJNS5_1CILi1EEES8_S8_EEENS6_IJNS7_ILi64EEESA_SA_EEELi512ENS_6half_tEfNS_4arch4Sm90ELb0ELb1ELb0ELb1ELb0ELb0ELb0ELb0ELb0ELb1ELb0ELb0EEENS1_21CollectiveEpilogueFwdINS6_IJSA_NS7_ILi512EEESA_EEES9_SC_SE_Li256ELb1ELb1ELb0ELb0EEENS1_36VarlenDynamicPersistentTileSchedulerILi64ELi64ELi256ELi128ELb0ELb1ELb1ELb1ELb0ELb1EEEEEEEEEvNT_6ParamsE:
        /* <DEDUP_REMOVED lines=18> */
.L_x_2281:
[----:B------:R-:W-:Y:S05]  /*0120*/  BSYNC B0 ;  /* 0x0000000000007941 */ /* 0x000fea0003800000 */
.L_x_2280:
        /* <DEDUP_REMOVED lines=37> */
.L_x_2282:
        /* <DEDUP_REMOVED lines=22> */
.L_x_2283:
        /* <DEDUP_REMOVED lines=18> */
.L_x_2284:
        /* <DEDUP_REMOVED lines=22> */
.L_x_2285:
        /* <DEDUP_REMOVED lines=22> */
.L_x_2286:
[----:B------:R-:W-:Y:S01]  /*08c0*/  PLOP3.LUT P0, PT, PT, PT, UP0, 0x80, 0x0 ;  /* 0x000000000000781c */ /* 0x000fe20003f0f008 */
[----:B------:R-:W-:Y:S01]  /*08d0*/  UMOV UR36, 0x1 ;  /* 0x0000000100247882 */ /* 0x000fe20000000000 */
[----:B------:R-:W-:Y:S01]  /*08e0*/  NOP ;  /* 0x0000000000007918 */ /* 0x000fe20000000000 */
[----:B------:R-:W-:Y:S01]  /*08f0*/  USEL UR36, UR36, 0x2, !UP0 ;  /* 0x0000000224247887 */ /* 0x000fe2000c000000 */
[----:B------:R-:W-:Y:S01]  /*0900*/  ULDC.64 UR40, c[0x0][0x208] ;  /* 0x0000820000287ab9 */ /* 0x000fe20000000a00 */
[----:B012-4-:R-:W-:Y:S08]  /*0910*/  BAR.SYNC.DEFER_BLOCKING 0x0 ;  /* 0x0000000000007b1d */ /* 0x017ff00000010000 */
[----:B------:R-:W-:Y:S05]  /*0920*/  @!P0 BRA `(.L_x_2287) ;  /* 0x000000f4002c8947 */ /* 0x000fea0003800000 */
.L_x_2288:
[----:B------:R-:W-:-:S08]  /*0930*/  NOP ;  /* 0x0000000000007918 */ /* 0x000fd00000000000 */
[----:B------:R-:W0:Y:S02]  /*0940*/  USETMAXREG.TRY_ALLOC.CTAPOOL UP0, 0xf0 ;  /* 0x000000f0000079c8 */ /* 0x000e240008000600 */
[----:B0-----:R-:W-:-:S13]  /*0950*/  PLOP3.LUT P0, PT, PT, PT, UP0, 0x80, 0x0 ;  /* 0x000000000000781c */ /* 0x001fda0003f0f008 */
[----:B------:R-:W-:Y:S05]  /*0960*/  @!P0 BRA `(.L_x_2288) ;  /* 0xfffffffc00f08947 */ /* 0x000fea000383ffff */
[----:B------:R-:W-:Y:S01]  /*0970*/  LOP3.LUT R0, R4, 0xffffff80, RZ, 0xc0, !PT ;  /* 0xffffff8004007812 */ /* 0x000fe200078ec0ff */
[----:B------:R-:W0:Y:S01]  /*0980*/  S2UR UR4, SR_CgaCtaId ;  /* 0x00000000000479c3 */ /* 0x000e220000008800 */
[----:B------:R-:W-:Y:S02]  /*0990*/  UMOV UR46, 0x400 ;  /* 0x00000400002e7882 */ /* 0x000fe40000000000 */
[----:B------:R-:W-:-:S13]  /*09a0*/  ISETP.NE.AND P0, PT, R0, 0x80, PT ;  /* 0x000000800000780c */ /* 0x000fda0003f05270 */
[----:B------:R-:W-:Y:S06]  /*09b0*/  @!P0 BAR.ARV 0x8, 0x100 ;  /* 0x0204000000008b1d */ /* 0x000fec0000002000 */
[----:B------:R-:W-:Y:S01]  /*09c0*/  ISETP.GE.U32.AND P0, PT, R4, 0x100, PT ;  /* 0x000001000400780c */ /* 0x000fe20003f06070 */
[----:B0-----:R-:W-:-:S03]  /*09d0*/  ULEA UR46, UR4, UR46, 0x18 ;  /* 0x0000002e042e7291 */ /* 0x001fc6000f8ec03f */
[----:B------:R-:W-:-:S09]  /*09e0*/  ULDC UR4, c[0x0][0xc3c] ;  /* 0x00030f0000047ab9 */ /* 0x000fd20000000800 */
        /* <DEDUP_REMOVED lines=13> */
[----:B------:R-:W-:Y:S01]  /*0ac0*/  R2UR UR5, R9 ;  /* 0x00000000090572ca */ /* 0x000fe200000e0000 */
[----:B------:R-:W-:Y:S01]  /*0ad0*/  UMOV UR38, URZ ;  /* 0x0000003f00267c82 */ /* 0x000fe20008000000 */
[CC--:B------:R-:W-:Y:S01]  /*0ae0*/  LEA.HI R2, R0.reuse, R197.reuse, RZ, 0x4 ;  /* 0x000000c500027211 */ /* 0x0c0fe200078f20ff */
[----:B------:R-:W-:Y:S01]  /*0af0*/  UMOV UR37, URZ ;  /* 0x0000003f00257c82 */ /* 0x000fe20008000000 */
[----:B------:R-:W-:-:S02]  /*0b00*/  LEA.HI R7, R0, R197, RZ, 0x2 ;  /* 0x000000c500077211 */ /* 0x000fc400078f10ff */
[----:B------:R-:W-:Y:S02]  /*0b10*/  SHF.R.S32.HI R5, RZ, 0x4, R2 ;  /* 0x00000004ff057819 */ /* 0x000fe40000011402 */
[----:B------:R-:W-:Y:S02]  /*0b20*/  LEA.HI R6, R0, R197, RZ, 0x7 ;  /* 0x000000c500067211 */ /* 0x000fe400078f38ff */
[C---:B------:R-:W-:Y:S02]  /*0b30*/  LEA.HI R3, R2.reuse, R5, RZ, 0x1 ;  /* 0x0000000502037211 */ /* 0x040fe400078f08ff */
[----:B------:R-:W-:Y:S02]  /*0b40*/  LOP3.LUT R2, R2, 0xfffffff0, RZ, 0xc0, !PT ;  /* 0xfffffff002027812 */ /* 0x000fe400078ec0ff */
[----:B------:R-:W-:Y:S02]  /*0b50*/  LOP3.LUT R4, R3, 0x1ffffffe, RZ, 0xc0, !PT ;  /* 0x1ffffffe03047812 */ /* 0x000fe400078ec0ff */
[----:B------:R-:W-:Y:S01]  /*0b60*/  LEA.HI R3, R0, R197, RZ, 0x5 ;  /* 0x000000c500037211 */ /* 0x000fe200078f28ff */
[----:B------:R-:W-:Y:S01]  /*0b70*/  IMAD.IADD R2, R197, 0x1, -R2 ;  /* 0x00000001c5027824 */ /* 0x000fe200078e0a02 */
[----:B------:R-:W-:Y:S01]  /*0b80*/  LOP3.LUT R10, R7, 0xfffffffc, RZ, 0xc0, !PT ;  /* 0xfffffffc070a7812 */ /* 0x000fe200078ec0ff */
[----:B------:R-:W-:Y:S01]  /*0b90*/  IMAD.IADD R5, R5, 0x1, -R4 ;  /* 0x0000000105057824 */ /* 0x000fe200078e0a04 */
[----:B------:R-:W-:-:S02]  /*0ba0*/  SHF.R.S32.HI R4, RZ, 0x5, R3 ;  /* 0x00000005ff047819 */ /* 0x000fc40000011403 */
[----:B------:R-:W-:Y:S01]  /*0bb0*/  SHF.R.S32.HI R3, RZ, 0x1f, R3 ;  /* 0x0000001fff037819 */ /* 0x000fe20000011403 */
[----:B------:R-:W-:Y:S01]  /*0bc0*/  IMAD.IADD R10, R197, 0x1, -R10 ;  /* 0x00000001c50a7824 */ /* 0x000fe200078e0a0a */
[----:B------:R-:W-:Y:S01]  /*0bd0*/  LOP3.LUT R8, R6, 0xffffff80, RZ, 0xc0, !PT ;  /* 0xffffff8006087812 */ /* 0x000fe200078ec0ff */
[----:B------:R-:W-:Y:S01]  /*0be0*/  IMAD.SHL.U32 R5, R5, 0x8, RZ ;  /* 0x0000000805057824 */ /* 0x000fe200078e00ff */
[----:B------:R-:W-:Y:S02]  /*0bf0*/  LEA.HI R3, R3, R4, RZ, 0x2 ;  /* 0x0000000403037211 */ /* 0x000fe400078f10ff */
[----:B------:R-:W-:Y:S01]  /*0c00*/  SHF.R.S32.HI R193, RZ, 0x7, R6 ;  /* 0x00000007ffc17819 */ /* 0x000fe20000011406 */
[----:B------:R-:W-:Y:S01]  /*0c10*/  IMAD.IADD R8, R197, 0x1, -R8 ;  /* 0x00000001c5087824 */ /* 0x000fe200078e0a08 */
[----:B------:R-:W-:Y:S02]  /*0c20*/  LOP3.LUT R3, R3, 0x3ffffc, RZ, 0xc0, !PT ;  /* 0x003ffffc03037812 */ /* 0x000fe400078ec0ff */
[--C-:B------:R-:W-:Y:S01]  /*0c30*/  SHF.R.S32.HI R7, RZ, 0x1f, R2.reuse ;  /* 0x0000001fff077819 */ /* 0x100fe20000011402 */
[----:B------:R-:W-:Y:S01]  /*0c40*/  IMAD R12, R193, 0x100, R2 ;  /* 0x00000100c10c7824 */ /* 0x000fe200078e0202 */
[----:B------:R-:W-:Y:S01]  /*0c50*/  LEA.HI R11, R10, R10, RZ, 0x1 ;  /* 0x0000000a0a0b7211 */ /* 0x000fe200078f08ff */
[----:B------:R-:W-:Y:S01]  /*0c60*/  IMAD.IADD R3, R4, 0x1, -R3 ;  /* 0x0000000104037824 */ /* 0x000fe200078e0a03 */
[----:B------:R-:W-:-:S02]  /*0c70*/  LEA.HI R9, R7, R2, RZ, 0x3 ;  /* 0x0000000207097211 */ /* 0x000fc400078f18ff */
[----:B------:R-:W-:Y:S01]  /*0c80*/  SHF.R.S32.HI R7, RZ, 0x1f, R8 ;  /* 0x0000001fff077819 */ /* 0x000fe20000011408 */
[----:B------:R-:W-:Y:S01]  /*0c90*/  IMAD R12, R3, 0x10, R12 ;  /* 0x00000010030c7824 */ /* 0x000fe200078e020c */
[----:B------:R-:W-:Y:S02]  /*0ca0*/  LOP3.LUT R13, R11, 0x1ffffffe, RZ, 0xc0, !PT ;  /* 0x1ffffffe0b0d7812 */ /* 0x000fe400078ec0ff */
[-C--:B------:R-:W-:Y:S01]  /*0cb0*/  LEA.HI R3, R7, R8.reuse, RZ, 0x2 ;  /* 0x0000000807037211 */ /* 0x080fe200078f10ff */
[----:B------:R-:W-:Y:S01]  /*0cc0*/  IMAD.U32 R196, R12, 0x40, R5 ;  /* 0x000000400cc47824 */ /* 0x000fe200078e0005 */
[----:B------:R-:W-:Y:S01]  /*0cd0*/  LOP3.LUT R11, R9, 0xfffffff8, RZ, 0xc0, !PT ;  /* 0xfffffff8090b7812 */ /* 0x000fe200078ec0ff */
[----:B------:R-:W-:Y:S01]  /*0ce0*/  IMAD.IADD R185, R10, 0x1, -R13 ;  /* 0x000000010ab97824 */ /* 0x000fe200078e0a0d */
[----:B------:R-:W-:Y:S01]  /*0cf0*/  LOP3.LUT R13, R3, 0x7ffffffc, RZ, 0xc0, !PT ;  /* 0x7ffffffc030d7812 */ /* 0x000fe200078ec0ff */
[----:B------:R-:W-:Y:S01]  /*0d00*/  IMAD.SHL.U32 R9, R9, 0x40, RZ ;  /* 0x0000004009097824 */ /* 0x000fe200078e00ff */
[----:B------:R-:W-:Y:S01]  /*0d10*/  LEA.HI R7, R7, R8, RZ, 0x5 ;  /* 0x0000000807077211 */ /* 0x000fe200078f28ff */
[----:B------:R-:W-:Y:S01]  /*0d20*/  IMAD.IADD R11, R2, 0x1, -R11 ;  /* 0x00000001020b7824 */ /* 0x000fe200078e0a0b */
[----:B------:R-:W-:Y:S01]  /*0d30*/  SHF.R.S32.HI R2, RZ, 0x2, R3 ;  /* 0x00000002ff027819 */ /* 0x000fe20000011403 */
[----:B------:R-:W-:Y:S01]  /*0d40*/  IMAD.IADD R13, R8, 0x1, -R13 ;  /* 0x00000001080d7824 */ /* 0x000fe200078e0a0d */
[----:B------:R-:W-:Y:S01]  /*0d50*/  SHF.R.S32.HI R3, RZ, 0x1f, R3 ;  /* 0x0000001fff037819 */ /* 0x000fe20000011403 */
[----:B------:R-:W-:Y:S01]  /*0d60*/  IMAD.SHL.U32 R8, R11, 0x40, RZ ;  /* 0x000000400b087824 */ /* 0x000fe200078e00ff */
[----:B------:R-:W-:-:S02]  /*0d70*/  LOP3.LUT R9, R9, 0x7ffffe00, RZ, 0xc0, !PT ;  /* 0x7ffffe0009097812 */ /* 0x000fc400078ec0ff */
[----:B------:R-:W-:Y:S02]  /*0d80*/  LEA.HI R3, R3, R2, RZ, 0x3 ;  /* 0x0000000203037211 */ /* 0x000fe400078f18ff */
[----:B------:R-:W-:Y:S01]  /*0d90*/  LOP3.LUT R8, R8, 0x1c0, RZ, 0xc0, !PT ;  /* 0x000001c008087812 */ /* 0x000fe200078ec0ff */
[----:B------:R-:W-:Y:S01]  /*0da0*/  IMAD R9, R4, 0x400, R9 ;  /* 0x0000040004097824 */ /* 0x000fe200078e0209 */
[----:B------:R-:W-:Y:S02]  /*0db0*/  LOP3.LUT R3, R3, 0xfffffff8, RZ, 0xc0, !PT ;  /* 0xfffffff803037812 */ /* 0x000fe400078ec0ff */
[----:B------:R-:W-:Y:S02]  /*0dc0*/  LOP3.LUT R5, R8, 0x8, R5, 0xf8, !PT ;  /* 0x0000000808057812 */ /* 0x000fe400078ef805 */
[----:B------:R-:W-:Y:S01]  /*0dd0*/  SHF.R.U32.HI R8, RZ, 0x3, R8 ;  /* 0x00000003ff087819 */ /* 0x000fe20000011608 */
[----:B------:R-:W-:Y:S01]  /*0de0*/  IMAD.IADD R16, R2, 0x1, -R3 ;  /* 0x0000000102107824 */ /* 0x000fe200078e0a03 */
[----:B------:R-:W-:-:S02]  /*0df0*/  LEA.HI R0, R0, R197, RZ, 0x3 ;  /* 0x000000c500007211 */ /* 0x000fc400078f18ff */
[----:B------:R-:W-:Y:S02]  /*0e00*/  LOP3.LUT R8, R5, R8, RZ, 0x3c, !PT ;  /* 0x0000000805087212 */ /* 0x000fe400078e3cff */
[----:B------:R-:W-:Y:S02]  /*0e10*/  LOP3.LUT R2, R0, 0xfffffff8, RZ, 0xc0, !PT ;  /* 0xfffffff800027812 */ /* 0x000fe400078ec0ff */
[----:B------:R-:W-:Y:S01]  /*0e20*/  R2P PR, R11, 0x6 ;  /* 0x000000060b007804 */ /* 0x000fe20000000000 */
[----:B------:R-:W-:Y:S01]  /*0e30*/  IMAD.IADD R8, R9, 0x1, R8 ;  /* 0x0000000109087824 */ /* 0x000fe200078e0208 */
[----:B------:R-:W-:Y:S01]  /*0e40*/  LEA.HI R6, R6, R193, RZ, 0x1 ;  /* 0x000000c106067211 */ /* 0x000fe200078f08ff */
[----:B------:R-:W-:Y:S01]  /*0e50*/  IMAD.IADD R191, R197, 0x1, -R2 ;  /* 0x00000001c5bf7824 */ /* 0x000fe200078e0a02 */
[----:B------:R-:W-:Y:S01]  /*0e60*/  SHF.R.S32.HI R7, RZ, 0x5, R7 ;  /* 0x00000005ff077819 */ /* 0x000fe20000011407 */
[----:B------:R-:W-:Y:S01]  /*0e70*/  IMAD.SHL.U32 R2, R13, 0x2, RZ ;  /* 0x000000020d027824 */ /* 0x000fe200078e00ff */
        /* <DEDUP_REMOVED lines=28> */
.L_x_2396:
[----:B------:R-:W-:Y:S01]  /*1040*/  ULDC.64 UR8, c[0x0][0xa28] ;  /* 0x00028a0000087ab9 */ /* 0x000fe20000000a00 */
[----:B------:R-:W-:Y:S01]  /*1050*/  ULDC UR4, c[0x0][0x424] ;  /* 0x0001090000047ab9 */ /* 0x000fe20000000800 */
[----:B------:R-:W-:-:S04]  /*1060*/  UISETP.NE.U32.AND UP0, UPT, UR8, URZ, UPT ;  /* 0x0000003f0800728c */ /* 0x000fc8000bf05070 */
[----:B------:R-:W-:-:S03]  /*1070*/  UISETP.NE.AND.EX UP0, UPT, UR9, URZ, UPT, UP0 ;  /* 0x0000003f0900728c */ /* 0x000fc6000bf05300 */
[----:B------:R-:W-:Y:S02]  /*1080*/  ULDC.64 UR8, c[0x0][0xa18] ;  /* 0x0002860000087ab9 */ /* 0x000fe40000000a00 */
[----:B------:R-:W-:Y:S01]  /*1090*/  UISETP.NE.U32.AND UP1, UPT, UR8, URZ, UPT ;  /* 0x0000003f0800728c */ /* 0x000fe2000bf25070 */
[----:B------:R-:W-:-:S03]  /*10a0*/  PLOP3.LUT P0, PT, PT, PT, UP0, 0x80, 0x0 ;  /* 0x000000000000781c */ /* 0x000fc60003f0f008 */
[----:B------:R-:W-:-:S03]  /*10b0*/  UISETP.NE.AND.EX UP1, UPT, UR9, URZ, UPT, UP1 ;  /* 0x0000003f0900728c */ /* 0x000fc6000bf25310 */
[----:B------:R-:W-:Y:S02]  /*10c0*/  @UP0 ULDC.64 UR8, c[0x0][0xa28] ;  /* 0x00028a0000080ab9 */ /* 0x000fe40000000a00 */
[----:B------:R-:W-:Y:S01]  /*10d0*/  @UP0 UIMAD.WIDE UR8, UR6, 0x4, UR8 ;  /* 0x00000004060808a5 */ /* 0x000fe2000f8e0208 */
[----:B------:R-:W-:-:S05]  /*10e0*/  PLOP3.LUT P2, PT, PT, PT, UP1, 0x80, 0x0 ;  /* 0x000000000000781c */ /* 0x000fca0003f4f018 */
[----:B------:R-:W-:Y:S01]  /*10f0*/  @UP1 ULDC.64 UR10, c[0x0][0xa18] ;  /* 0x00028600000a1ab9 */ /* 0x000fe20000000a00 */
[----:B0-23--:R-:W-:Y:S02]  /*1100*/  IMAD.U32 R4, RZ, RZ, UR8 ;  /* 0x00000008ff047e24 */ /* 0x00dfe4000f8e00ff */
[----:B------:R-:W-:Y:S01]  /*1110*/  IMAD.U32 R5, RZ, RZ, UR9 ;  /* 0x00000009ff057e24 */ /* 0x000fe2000f8e00ff */
[----:B------:R-:W-:-:S04]  /*1120*/  @UP1 UIMAD.WIDE UR8, UR6, 0x4, UR10 ;  /* 0x00000004060818a5 */ /* 0x000fc8000f8e020a */
[----:B------:R-:W2:Y:S02]  /*1130*/  @P0 LDG.E R4, desc[UR40][R4.64] ;  /* 0x0000002804040981 */ /* 0x000ea4000c1e1900 */
[----:B-1----:R-:W-:Y:S02]  /*1140*/  IMAD.U32 R6, RZ, RZ, UR8 ;  /* 0x00000008ff067e24 */ /* 0x002fe4000f8e00ff */
[----:B----4-:R-:W-:Y:S01]  /*1150*/  IMAD.U32 R7, RZ, RZ, UR9 ;  /* 0x00000009ff077e24 */ /* 0x010fe2000f8e00ff */
[----:B------:R-:W-:-:S04]  /*1160*/  ULDC.64 UR8, c[0x0][0x418] ;  /* 0x0001060000087ab9 */ /* 0x000fc80000000a00 */
[----:B------:R-:W3:Y:S01]  /*1170*/  @P2 LDG.E R6, desc[UR40][R6.64] ;  /* 0x0000002806062981 */ /* 0x000ee2000c1e1900 */
[----:B------:R-:W-:Y:S01]  /*1180*/  UISETP.NE.U32.AND UP0, UPT, UR8, URZ, UPT ;  /* 0x0000003f0800728c */ /* 0x000fe2000bf05070 */
[----:B------:R-:W-:Y:S01]  /*1190*/  UMOV UR49, URZ ;  /* 0x0000003f00317c82 */ /* 0x000fe20008000000 */
[----:B------:R-:W-:Y:S02]  /*11a0*/  ULDC UR51, c[0x0][0x288] ;  /* 0x0000a20000337ab9 */ /* 0x000fe40000000800 */
[----:B------:R-:W-:Y:S01]  /*11b0*/  UISETP.NE.AND.EX UP0, UPT, UR9, URZ, UPT, UP0 ;  /* 0x0000003f0900728c */ /* 0x000fe2000bf05300 */
[----:B------:R-:W-:Y:S02]  /*11c0*/  UMOV UR44, UR7 ;  /* 0x00000007002c7c82 */ /* 0x000fe40008000000 */
[----:B------:R-:W-:Y:S01]  /*11d0*/  ULDC.64 UR8, c[0x0][0xa20] ;  /* 0x0002880000087ab9 */ /* 0x000fe20000000a00 */
[----:B------:R-:W-:Y:S01]  /*11e0*/  USEL UR4, UR4, 0x1, UP0 ;  /* 0x0000000104047887 */ /* 0x000fe20008000000 */
[----:B------:R-:W-:Y:S01]  /*11f0*/  ISETP.NE.U32.AND P1, PT, RZ, UR8, PT ;  /* 0x00000008ff007c0c */ /* 0x000fe2000bf25070 */
[----:B------:R-:W-:-:S02]  /*1200*/  ULDC UR8, c[0x0][0x2f0] ;  /* 0x0000bc0000087ab9 */ /* 0x000fc40000000800 */
[----:B------:R-:W-:Y:S01]  /*1210*/  UIMAD UR4, UR4, UR8, URZ ;  /* 0x00000008040472a4 */ /* 0x000fe2000f8e023f */
[----:B------:R-:W-:Y:S02]  /*1220*/  ISETP.NE.AND.EX P1, PT, RZ, UR9, PT, P1 ;  /* 0x00000009ff007c0c */ /* 0x000fe4000bf25310 */
[----:B--2---:R-:W-:Y:S02]  /*1230*/  @P0 R2UR UR49, R4 ;  /* 0x00000000043102ca */ /* 0x004fe400000e0000 */
[----:B---3--:R-:W-:Y:S01]  /*1240*/  @P2 R2UR UR51, R6 ;  /* 0x00000000063322ca */ /* 0x008fe200000e0000 */
[----:B------:R-:W-:-:S14]  /*1250*/  @P2 BRA `(.L_x_2289) ;  /* 0x0000000000342947 */ /* 0x000fdc0003800000 */
[----:B------:R-:W-:Y:S02]  /*1260*/  ULDC.64 UR8, c[0x0][0xa00] ;  /* 0x0002800000087ab9 */ /* 0x000fe40000000a00 */
[----:B------:R-:W-:-:S04]  /*1270*/  ISETP.NE.U32.AND P0, PT, RZ, UR8, PT ;  /* 0x00000008ff007c0c */ /* 0x000fc8000bf05070 */
[----:B------:R-:W-:-:S13]  /*1280*/  ISETP.NE.AND.EX P0, PT, RZ, UR9, PT, P0 ;  /* 0x00000009ff007c0c */ /* 0x000fda000bf05300 */
[----:B------:R-:W-:Y:S05]  /*1290*/  @!P0 BRA `(.L_x_2289) ;  /* 0x0000000000248947 */ /* 0x000fea0003800000 */
[----:B------:R-:W-:Y:S02]  /*12a0*/  ULDC.64 UR8, c[0x0][0xa00] ;  /* 0x0002800000087ab9 */ /* 0x000fe40000000a00 */
[----:B------:R-:W-:-:S06]  /*12b0*/  UIMAD.WIDE UR8, UR6, 0x4, UR8 ;  /* 0x00000004060878a5 */ /* 0x000fcc000f8e0208 */
[----:B------:R-:W-:Y:S02]  /*12c0*/  IMAD.U32 R4, RZ, RZ, UR8 ;  /* 0x00000008ff047e24 */ /* 0x000fe4000f8e00ff */
[----:B------:R-:W-:-:S05]  /*12d0*/  IMAD.U32 R5, RZ, RZ, UR9 ;  /* 0x00000009ff057e24 */ /* 0x000fca000f8e00ff */
[----:B------:R-:W2:Y:S04]  /*12e0*/  LDG.E R3, desc[UR40][R4.64] ;  /* 0x0000002804037981 */ /* 0x000ea8000c1e1900 */
[----:B------:R-:W3:Y:S01]  /*12f0*/  LDG.E R0, desc[UR40][R4.64+0x4] ;  /* 0x0000042804007981 */ /* 0x000ee2000c1e1900 */
[----:B--2---:R-:W-:Y:S02]  /*1300*/  R2UR UR51, R3 ;  /* 0x00000000033372ca */ /* 0x004fe400000e0000 */
[----:B---3--:R-:W-:-:S13]  /*1310*/  R2UR UR7, R0 ;  /* 0x00000000000772ca */ /* 0x008fda00000e0000 */
[----:B------:R-:W-:-:S12]  /*1320*/  UIADD3 UR51, -UR51, UR7, URZ ;  /* 0x0000000733337290 */ /* 0x000fd8000fffe13f */
.L_x_2289:
[----:B------:R-:W-:Y:S01]  /*1330*/  UMOV UR43, UR6 ;  /* 0x00000006002b7c82 */ /* 0x000fe20008000000 */
[----:B------:R-:W-:Y:S05]  /*1340*/  @!P1 BRA `(.L_x_2290) ;  /* 0x00000000001c9947 */ /* 0x000fea0003800000 */
[----:B------:R-:W-:Y:S02]  /*1350*/  ULDC.64 UR8, c[0x0][0xa20] ;  /* 0x0002880000087ab9 */ /* 0x000fe40000000a00 */
[----:B------:R-:W-:-:S06]  /*1360*/  UIMAD.WIDE UR6, UR6, 0x4, UR8 ;  /* 0x00000004060678a5 */ /* 0x000fcc000f8e0208 */
[----:B------:R-:W-:Y:S02]  /*1370*/  IMAD.U32 R4, RZ, RZ, UR6 ;  /* 0x00000006ff047e24 */ /* 0x000fe4000f8e00ff */
[----:B------:R-:W-:-:S05]  /*1380*/  IMAD.U32 R5, RZ, RZ, UR7 ;  /* 0x00000007ff057e24 */ /* 0x000fca000f8e00ff */
[----:B------:R-:W2:Y:S02]  /*1390*/  LDG.E R4, desc[UR40][R4.64] ;  /* 0x0000002804047981 */ /* 0x000ea4000c1e1900 */
[----:B--2---:R-:W-:Y:S01]  /*13a0*/  R2UR UR4, R4 ;  /* 0x00000000040472ca */ /* 0x004fe200000e0000 */
[----:B------:R-:W-:-:S14]  /*13b0*/  BRA `(.L_x_2291) ;  /* 0x0000000000347947 */ /* 0x000fdc0003800000 */
.L_x_2290:
        /* <DEDUP_REMOVED lines=13> */
.L_x_2291:
[----:B------:R-:W-:Y:S02]  /*1490*/  UISETP.NE.AND UP0, UPT, UR47, 0x1, UPT ;  /* 0x000000012f00788c */ /* 0x000fe4000bf05270 */
[----:B------:R-:W-:Y:S02]  /*14a0*/  UIADD3 UR49, -UR49, UR4, URZ ;  /* 0x0000000431317290 */ /* 0x000fe4000fffe13f */
[----:B------:R-:W-:Y:S02]  /*14b0*/  USHF.L.U32 UR42, UR5, 0x6, URZ ;  /* 0x00000006052a7899 */ /* 0x000fe4000800063f */
[----:B------:R-:W-:Y:S01]  /*14c0*/  UIADD3 UR4, UR49, 0x3f, URZ ;  /* 0x0000003f31047890 */ /* 0x000fe2000fffe03f */
[----:B------:R-:W-:-:S03]  /*14d0*/  PLOP3.LUT P0, PT, PT, PT, UP0, 0x80, 0x0 ;  /* 0x000000000000781c */ /* 0x000fc60003f0f008 */
[----:B------:R-:W-:-:S04]  /*14e0*/  USHF.R.S32.HI UR6, URZ, 0x1f, UR4 ;  /* 0x0000001f3f067899 */ /* 0x000fc80008011404 */
[----:B------:R-:W-:-:S04]  /*14f0*/  ULEA.HI UR6, UR6, UR4, URZ, 0x6 ;  /* 0x0000000406067291 */ /* 0x000fc8000f8f303f */
[----:B------:R-:W-:Y:S02]  /*1500*/  USHF.R.S32.HI UR6, URZ, 0x6, UR6 ;  /* 0x000000063f067899 */ /* 0x000fe40008011406 */
[----:B------:R-:W-:Y:S10]  /*1510*/  @!P0 BRA `(.L_x_2292) ;  /* 0x0000002000348947 */ /* 0x000ff40003800000 */
[----:B------:R-:W0:Y:S01]  /*1520*/  LDC.64 R8, c[0x0][0x9e0] ;  /* 0x00027800ff087b82 */ /* 0x000e220000000a00 */
[----:B------:R-:W-:Y:S01]  /*1530*/  ULDC UR4, c[0x0][0x448] ;  /* 0x0001120000047ab9 */ /* 0x000fe20000000800 */
[----:B------:R-:W-:Y:S02]  /*1540*/  UIADD3 UR7, UR42, 0x3f, URZ ;  /* 0x0000003f2a077890 */ /* 0x000fe4000fffe03f */
[----:B------:R-:W-:Y:S02]  /*1550*/  UISETP.NE.AND UP0, UPT, UR4, 0x1, UPT ;  /* 0x000000010400788c */ /* 0x000fe4000bf05270 */
[----:B------:R-:W-:-:S09]  /*1560*/  UIADD3 UR8, UR49, 0x1, -UR51 ;  /* 0x0000000131087890 */ /* 0x000fd2000fffe833 */
[----:B------:R-:W-:Y:S01]  /*1570*/  @UP0 ULDC UR4, c[0x0][0x44c] ;  /* 0x0001130000040ab9 */ /* 0x000fe20000000800 */
[----:B------:R-:W-:Y:S01]  /*1580*/  @UP0 ULDC UR9, c[0x0][0x450] ;  /* 0x0001140000090ab9 */ /* 0x000fe20000000800 */
[----:B------:R-:W-:-:S04]  /*1590*/  UIMAD.WIDE.U32 UR4, UR7, UR4, URZ ;  /* 0x00000004070472a5 */ /* 0x000fc8000f8e003f */
[----:B------:R-:W-:Y:S01]  /*15a0*/  @UP0 USHF.R.U32.HI UR7, URZ, UR9, UR5 ;  /* 0x000000093f070299 */ /* 0x000fe20008011605 */
[----:B0-----:R-:W-:-:S03]  /*15b0*/  ISETP.GE.AND P1, PT, R9, 0x1, PT ;  /* 0x000000010900780c */ /* 0x001fc60003f26270 */
[----:B------:R-:W-:-:S06]  /*15c0*/  UIADD3 UR7, UR8, UR7, URZ ;  /* 0x0000000708077290 */ /* 0x000fcc000fffe03f */
[----:B------:R-:W-:-:S04]  /*15d0*/  VIADD R0, R8, UR7 ;  /* 0x0000000708007c36 */ /* 0x000fc80008000000 */
[----:B------:R-:W-:Y:S05]  /*15e0*/  @!P1 BRA `(.L_x_2293) ;  /* 0x0000000000449947 */ /* 0x000fea0003800000 */
[----:B------:R-:W-:Y:S01]  /*15f0*/  ISETP.LT.AND P0, PT, RZ, UR7, PT ;  /* 0x00000007ff007c0c */ /* 0x000fe2000bf01270 */
[----:B------:R-:W-:-:S06]  /*1600*/  UIADD3 UR4, UR7, -0x1, URZ ;  /* 0xffffffff07047890 */ /* 0x000fcc000fffe03f */
[----:B------:R-:W-:-:S06]  /*1610*/  IMAD.U32 R3, RZ, RZ, UR4 ;  /* 0x00000004ff037e24 */ /* 0x000fcc000f8e00ff */
[----:B------:R-:W-:Y:S05]  /*1620*/  @P0 BRA `(.L_x_2294) ;  /* 0x00000000001c0947 */ /* 0x000fea0003800000 */
[----:B------:R-:W-:Y:S01]  /*1630*/  ISETP.NE.AND P0, PT, R9, 0x1, PT ;  /* 0x000000010900780c */ /* 0x000fe20003f05270 */
[----:B------:R-:W-:-:S12]  /*1640*/  IMAD R3, RZ, RZ, -UR7 ;  /* 0x80000007ff037e24 */ /* 0x000fd8000f8e02ff */
[----:B------:R-:W0:Y:S02]  /*1650*/  @P0 LDC.64 R4, c[0x0][0x9e8] ;  /* 0x00027a00ff040b82 */ /* 0x000e240000000a00 */
[----:B0-----:R-:W-:-:S05]  /*1660*/  @P0 IMAD.HI.U32 R4, R3, R4, RZ ;  /* 0x0000000403040227 */ /* 0x001fca00078e00ff */
[----:B------:R-:W-:-:S04]  /*1670*/  @P0 SHF.R.U32.HI R3, RZ, R5, R4 ;  /* 0x00000005ff030219 */ /* 0x000fc80000011604 */
[----:B------:R-:W-:Y:S01]  /*1680*/  LOP3.LUT R3, RZ, R3, RZ, 0x33, !PT ;  /* 0x00000003ff037212 */ /* 0x000fe200078e33ff */
[----:B------:R-:W-:Y:S06]  /*1690*/  BRA `(.L_x_2295) ;  /* 0x0000000000107947 */ /* 0x000fec0003800000 */
.L_x_2294:
[----:B------:R-:W-:-:S13]  /*16a0*/  ISETP.NE.AND P0, PT, R9, 0x1, PT ;  /* 0x000000010900780c */ /* 0x000fda0003f05270 */
[----:B------:R-:W0:Y:S02]  /*16b0*/  @P0 LDC.64 R4, c[0x0][0x9e8] ;  /* 0x00027a00ff040b82 */ /* 0x000e240000000a00 */
[----:B0-----:R-:W-:-:S05]  /*16c0*/  @P0 IMAD.HI.U32 R4, R3, R4, RZ ;  /* 0x0000000403040227 */ /* 0x001fca00078e00ff */
[----:B------:R-:W-:-:S07]  /*16d0*/  @P0 SHF.R.U32.HI R3, RZ, R5, R4 ;  /* 0x00000005ff030219 */ /* 0x000fce0000011604 */
.L_x_2295:
[----:B------:R-:W-:-:S05]  /*16e0*/  IMAD R3, R3, R9, R9 ;  /* 0x0000000903037224 */ /* 0x000fca00078e0209 */
[----:B------:R-:W-:-:S07]  /*16f0*/  VIMNMX R0, R0, R3, PT ;  /* 0x0000000300007248 */ /* 0x000fce0003fe0100 */
.L_x_2293:
[----:B------:R-:W-:Y:S01]  /*1700*/  @UP0 ULDC UR4, c[0x0][0x44c] ;  /* 0x0001130000040ab9 */ /* 0x000fe20000000800 */
[----:B------:R-:W-:Y:S01]  /*1710*/  VIADD R0, R0, 0x3f ;  /* 0x0000003f00007836 */ /* 0x000fe20000000000 */
[----:B------:R-:W-:Y:S01]  /*1720*/  UIMAD.WIDE.U32 UR4, UR42, UR4, URZ ;  /* 0x000000042a0472a5 */ /* 0x000fe2000f8e003f */
[----:B------:R-:W-:Y:S01]  /*1730*/  @UP0 ULDC UR8, c[0x0][0x450] ;  /* 0x0001140000080ab9 */ /* 0x000fe20000000800 */
[----:B------:R-:W-:Y:S02]  /*1740*/  UMOV UR7, UR42 ;  /* 0x0000002a00077c82 */ /* 0x000fe40008000000 */
[----:B------:R-:W-:Y:S01]  /*1750*/  @UP0 USHF.R.U32.HI UR7, URZ, UR8, UR5 ;  /* 0x000000083f070299 */ /* 0x000fe20008011605 */
[----:B------:R-:W-:Y:S02]  /*1760*/  SHF.R.S32.HI R3, RZ, 0x1f, R0 ;  /* 0x0000001fff037819 */ /* 0x000fe40000011400 */
[----:B------:R-:W-:Y:S01]  /*1770*/  ULDC UR4, c[0x0][0x9dc] ;  /* 0x0002770000047ab9 */ /* 0x000fe20000000800 */
[----:B------:R-:W-:Y:S01]  /*1780*/  UIADD3 UR49, UR7, UR49, -UR51 ;  /* 0x0000003107317290 */ /* 0x000fe2000fffe833 */
[----:B------:R-:W-:-:S03]  /*1790*/  LEA.HI R3, R3, R0, RZ, 0x6 ;  /* 0x0000000003037211 */ /* 0x000fc600078f30ff */
[----:B------:R-:W-:Y:S01]  /*17a0*/  UIADD3 UR4, UR49, -UR4, URZ ;  /* 0x8000000431047290 */ /* 0x000fe2000fffe03f */
[----:B------:R-:W-:-:S04]  /*17b0*/  SHF.R.S32.HI R3, RZ, 0x6, R3 ;  /* 0x00000006ff037819 */ /* 0x000fc80000011403 */
[----:B------:R-:W-:Y:S01]  /*17c0*/  VIMNMX R5, R3, UR6, PT ;  /* 0x0000000603057c48 */ /* 0x000fe2000bfe0100 */
[----:B------:R-:W-:Y:S01]  /*17d0*/  IMAD.U32 R3, RZ, RZ, UR4 ;  /* 0x00000004ff037e24 */ /* 0x000fe2000f8e00ff */
[----:B------:R-:W-:Y:S06]  /*17e0*/  @!P1 BRA `(.L_x_2296) ;  /* 0x0000000000409947 */ /* 0x000fec0003800000 */
[----:B------:R-:W-:-:S05]  /*17f0*/  IMAD.U32 R0, RZ, RZ, UR49 ;  /* 0x00000031ff007e24 */ /* 0x000fca000f8e00ff */
        /* <DEDUP_REMOVED lines=9> */
.L_x_2297:
[----:B------:R-:W-:-:S13]  /*1890*/  ISETP.NE.AND P0, PT, R9, 0x1, PT ;  /* 0x000000010900780c */ /* 0x000fda0003f05270 */
[----:B------:R-:W0:Y:S02]  /*18a0*/  @P0 LDC.64 R6, c[0x0][0x9e8] ;  /* 0x00027a00ff060b82 */ /* 0x000e240000000a00 */
[----:B0-----:R-:W-:-:S05]  /*18b0*/  @P0 IMAD.HI.U32 R4, R0, R6, RZ ;  /* 0x0000000600040227 */ /* 0x001fca00078e00ff */
[----:B------:R-:W-:-:S07]  /*18c0*/  @P0 SHF.R.U32.HI R0, RZ, R7, R4 ;  /* 0x00000007ff000219 */ /* 0x000fce0000011604 */
.L_x_2298:
[----:B------:R-:W-:-:S05]  /*18d0*/  IMAD R0, R0, R9, RZ ;  /* 0x0000000900007224 */ /* 0x000fca00078e02ff */
[----:B------:R-:W-:-:S07]  /*18e0*/  VIMNMX R3, R3, R0, !PT ;  /* 0x0000000003037248 */ /* 0x000fce0007fe0100 */
.L_x_2296:
        /* <DEDUP_REMOVED lines=68> */
[----:B------:R-:W-:Y:S01]  /*1d30*/  CS2R R30, SRZ ;  /* 0x00000000001e7805 */ /* 0x000fe2000001ff00 */
[----:B------:R-:W-:Y:S01]  /*1d40*/  IMAD.MOV.U32 R12, RZ, RZ, RZ ;  /* 0x000000ffff0c7224 */ /* 0x000fe200078e00ff */
[----:B------:R-:W-:Y:S01]  /*1d50*/  CS2R R26, SRZ ;  /* 0x00000000001a7805 */ /* 0x000fe2000001ff00 */
[----:B------:R-:W-:Y:S02]  /*1d60*/  IMAD.MOV.U32 R169, RZ, RZ, RZ ;  /* 0x000000ffffa97224 */ /* 0x000fe400078e00ff */
[----:B------:R-:W-:Y:S02]  /*1d70*/  IMAD.MOV.U32 R14, RZ, RZ, RZ ;  /* 0x000000ffff0e7224 */ /* 0x000fe400078e00ff */
        /* <DEDUP_REMOVED lines=16> */
.L_x_2300:
[----:B------:R-:W-:Y:S01]  /*1e80*/  ULEA UR21, UR37, UR46, 0x3 ;  /* 0x0000002e25157291 */ /* 0x000fe2000f8e183f */
[----:B------:R-:W-:-:S05]  /*1e90*/  IMAD.U32 R0, RZ, RZ, UR38 ;  /* 0x00000026ff007e24 */ /* 0x000fca000f8e00ff */
[----:B------:R-:W-:-:S04]  /*1ea0*/  SHF.L.U32 R0, R0, 0x1f, RZ ;  /* 0x0000001f00007819 */ /* 0x000fc800000006ff */
[----:B------:R-:W0:Y:S02]  /*1eb0*/  SYNCS.PHASECHK.TRANS64.TRYWAIT P1, [UR21+0x28c50], R0 ;  /* 0x028c5000ff0075a7 */ /* 0x000e240008020155 */
[----:B0-----:R-:W-:Y:S05]  /*1ec0*/  @!P1 BRA `(.L_x_2301) ;  /* 0x00000150003c9947 */ /* 0x001fea0003800000 */
.L_x_2545:
        /* <DEDUP_REMOVED lines=45> */
.L_x_2307:
        /* <DEDUP_REMOVED lines=143> */
.L_x_2303:
[----:B------:R-:W-:Y:S01]  /*2a90*/  ULEA UR21, UR37, UR46, 0x3 ;  /* 0x0000002e25157291 */ /* 0x000fe2000f8e183f */
[----:B------:R-:W-:-:S05]  /*2aa0*/  IMAD.U32 R0, RZ, RZ, UR38 ;  /* 0x00000026ff007e24 */ /* 0x000fca000f8e00ff */
[----:B------:R-:W-:-:S04]  /*2ab0*/  SHF.L.U32 R0, R0, 0x1f, RZ ;  /* 0x0000001f00007819 */ /* 0x000fc800000006ff */
[----:B------:R0:W1:Y:S01]  /*2ac0*/  SYNCS.PHASECHK.TRANS64.TRYWAIT P1, [UR21+0x28c50], R0 ;  /* 0x028c5000ff0075a7 */ /* 0x0000620008020155 */
[----:B------:R-:W-:Y:S05]  /*2ad0*/  @!P0 BRA `(.L_x_2304) ;  /* 0x0000000000048947 */ /* 0x000fea0003800000 */
[----:B------:R-:W-:Y:S01]  /*2ae0*/  BPT.TRAP 0x1 ;  /* 0x000000040000795c */ /* 0x000fe20000300000 */
.L_x_2304:
[----:B-1----:R-:W-:Y:S05]  /*2af0*/  @P1 BRA `(.L_x_2305) ;  /* 0x0000000000081947 */ /* 0x002fea0003800000 */
[----:B------:R-:W1:Y:S02]  /*2b00*/  SYNCS.PHASECHK.TRANS64.TRYWAIT P1, [UR21+0x28c50], R0 ;  /* 0x028c5000ff0075a7 */ /* 0x000e640008020155 */
[----:B-1----:R-:W-:Y:S05]  /*2b10*/  @!P1 BRA `(.L_x_2306) ;  /* 0x0000014400409947 */ /* 0x002fea0003800000 */
.L_x_2305:
        /* <DEDUP_REMOVED lines=29> */
.L_x_2302:
        /* <DEDUP_REMOVED lines=144> */
.L_x_2292:
[----:B------:R-:W-:Y:S01]  /*35f0*/  ULDC UR4, c[0x0][0x448] ;  /* 0x0001120000047ab9 */ /* 0x000fe20000000800 */
[----:B------:R-:W-:Y:S02]  /*3600*/  UIADD3 UR7, UR42, 0x3f, URZ ;  /* 0x0000003f2a077890 */ /* 0x000fe4000fffe03f */
[----:B------:R-:W-:Y:S02]  /*3610*/  UISETP.NE.AND UP0, UPT, UR4, 0x1, UPT ;  /* 0x000000010400788c */ /* 0x000fe4000bf05270 */
[----:B------:R-:W-:Y:S01]  /*3620*/  UIADD3 UR10, UR49, 0x1, -UR51 ;  /* 0x00000001310a7890 */ /* 0x000fe2000fffe833 */
[----:B------:R-:W-:Y:S02]  /*3630*/  ULDC.64 UR4, c[0x0][0x9e0] ;  /* 0x0002780000047ab9 */ /* 0x000fe40000000a00 */
[----:B------:R-:W-:-:S06]  /*3640*/  UISETP.GE.AND UP1, UPT, UR5, 0x1, UPT ;  /* 0x000000010500788c */ /* 0x000fcc000bf26270 */
[----:B------:R-:W-:Y:S01]  /*3650*/  @UP0 ULDC UR8, c[0x0][0x44c] ;  /* 0x0001130000080ab9 */ /* 0x000fe20000000800 */
[----:B------:R-:W-:Y:S01]  /*3660*/  @UP0 ULDC UR11, c[0x0][0x450] ;  /* 0x00011400000b0ab9 */ /* 0x000fe20000000800 */
[----:B------:R-:W-:Y:S01]  /*3670*/  UIMAD.WIDE.U32 UR8, UR7, UR8, URZ ;  /* 0x00000008070872a5 */ /* 0x000fe2000f8e003f */
[----:B------:R-:W-:-:S03]  /*3680*/  PLOP3.LUT P1, PT, PT, PT, UP1, 0x80, 0x0 ;  /* 0x000000000000781c */ /* 0x000fc60003f2f018 */
[----:B------:R-:W-:-:S04]  /*3690*/  @UP0 USHF.R.U32.HI UR7, URZ, UR11, UR9 ;  /* 0x0000000b3f070299 */ /* 0x000fc80008011609 */
[----:B------:R-:W-:-:S04]  /*36a0*/  UIADD3 UR7, UR10, UR7, URZ ;  /* 0x000000070a077290 */ /* 0x000fc8000fffe03f */
[----:B------:R-:W-:-:S06]  /*36b0*/  UIADD3 UR4, UR7, UR4, URZ ;  /* 0x0000000407047290 */ /* 0x000fcc000fffe03f */
[----:B------:R-:W-:Y:S01]  /*36c0*/  IMAD.U32 R0, RZ, RZ, UR4 ;  /* 0x00000004ff007e24 */ /* 0x000fe2000f8e00ff */
[----:B------:R-:W-:Y:S06]  /*36d0*/  @!P1 BRA `(.L_x_2308) ;  /* 0x0000000000409947 */ /* 0x000fec0003800000 */
        /* <DEDUP_REMOVED lines=10> */
.L_x_2309:
[----:B------:R-:W-:-:S11]  /*3780*/  UISETP.NE.AND UP1, UPT, UR5, 0x1, UPT ;  /* 0x000000010500788c */ /* 0x000fd6000bf25270 */
[----:B------:R-:W-:Y:S02]  /*3790*/  @UP1 ULDC.64 UR10, c[0x0][0x9e8] ;  /* 0x00027a00000a1ab9 */ /* 0x000fe40000000a00 */
[----:B------:R-:W-:-:S04]  /*37a0*/  UIMAD.WIDE.U32 UR8, UR4, UR10, URZ ;  /* 0x0000000a040872a5 */ /* 0x000fc8000f8e003f */
[----:B------:R-:W-:-:S12]  /*37b0*/  @UP1 USHF.R.U32.HI UR4, URZ, UR11, UR9 ;  /* 0x0000000b3f041299 */ /* 0x000fd80008011609 */
.L_x_2310:
[----:B------:R-:W-:-:S06]  /*37c0*/  UIMAD UR4, UR4, UR5, UR5 ;  /* 0x00000005040472a4 */ /* 0x000fcc000f8e0205 */
[----:B------:R-:W-:-:S07]  /*37d0*/  VIMNMX R0, R0, UR4, PT ;  /* 0x0000000400007c48 */ /* 0x000fce000bfe0100 */
.L_x_2308:
[----:B------:R-:W-:Y:S01]  /*37e0*/  VIADD R0, R0, 0x3f ;  /* 0x0000003f00007836 */ /* 0x000fe20000000000 */
[----:B------:R-:W-:Y:S01]  /*37f0*/  @UP0 ULDC UR8, c[0x0][0x44c] ;  /* 0x0001130000080ab9 */ /* 0x000fe20000000800 */
[----:B------:R-:W-:Y:S01]  /*3800*/  @UP0 ULDC UR7, c[0x0][0x450] ;  /* 0x0001140000070ab9 */ /* 0x000fe20000000800 */
[----:B------:R-:W-:Y:S02]  /*3810*/  UIMAD.WIDE.U32 UR8, UR42, UR8, URZ ;  /* 0x000000082a0872a5 */ /* 0x000fe4000f8e003f */
[----:B------:R-:W-:Y:S01]  /*3820*/  SHF.R.S32.HI R3, RZ, 0x1f, R0 ;  /* 0x0000001fff037819 */ /* 0x000fe20000011400 */
[----:B------:R-:W-:Y:S01]  /*3830*/  UMOV UR4, UR42 ;  /* 0x0000002a00047c82 */ /* 0x000fe20008000000 */
[----:B------:R-:W-:Y:S02]  /*3840*/  @UP0 USHF.R.U32.HI UR4, URZ, UR7, UR9 ;  /* 0x000000073f040299 */ /* 0x000fe40008011609 */
[----:B------:R-:W-:Y:S01]  /*3850*/  LEA.HI R3, R3, R0, RZ, 0x6 ;  /* 0x0000000003037211 */ /* 0x000fe200078f30ff */
[----:B------:R-:W-:Y:S01]  /*3860*/  ULDC UR8, c[0x0][0x9dc] ;  /* 0x0002770000087ab9 */ /* 0x000fe20000000800 */
[----:B------:R-:W-:-:S02]  /*3870*/  UIADD3 UR4, UR4, UR49, -UR51 ;  /* 0x0000003104047290 */ /* 0x000fc4000fffe833 */
[----:B------:R-:W-:Y:S02]  /*3880*/  SHF.R.S32.HI R3, RZ, 0x6, R3 ;  /* 0x00000006ff037819 */ /* 0x000fe40000011403 */
[----:B------:R-:W-:Y:S02]  /*3890*/  UIADD3 UR8, UR4, -UR8, URZ ;  /* 0x8000000804087290 */ /* 0x000fe4000fffe03f */
[----:B------:R-:W-:Y:S01]  /*38a0*/  VIMNMX R168, R3, UR6, PT ;  /* 0x0000000603a87c48 */ /* 0x000fe2000bfe0100 */
[----:B------:R-:W-:Y:S09]  /*38b0*/  @!P1 BRA `(.L_x_2311) ;  /* 0x0000000000449947 */ /* 0x000ff20003800000 */
        /* <DEDUP_REMOVED lines=10> */
.L_x_2312:
[----:B------:R-:W-:-:S11]  /*3960*/  UISETP.NE.AND UP0, UPT, UR5, 0x1, UPT ;  /* 0x000000010500788c */ /* 0x000fd6000bf05270 */
[----:B------:R-:W-:Y:S02]  /*3970*/  @UP0 ULDC.64 UR10, c[0x0][0x9e8] ;  /* 0x00027a00000a0ab9 */ /* 0x000fe40000000a00 */
[----:B------:R-:W-:-:S04]  /*3980*/  UIMAD.WIDE.U32 UR6, UR4, UR10, URZ ;  /* 0x0000000a040672a5 */ /* 0x000fc8000f8e003f */
[----:B------:R-:W-:-:S12]  /*3990*/  @UP0 USHF.R.U32.HI UR4, URZ, UR11, UR7 ;  /* 0x0000000b3f040299 */ /* 0x000fd80008011607 */
.L_x_2313:
[----:B------:R-:W-:-:S04]  /*39a0*/  UIMAD UR4, UR4, UR5, URZ ;  /* 0x00000005040472a4 */ /* 0x000fc8000f8e023f */
[----:B------:R-:W-:-:S04]  /*39b0*/  UISETP.LT.AND UP0, UPT, UR8, UR4, UPT ;  /* 0x000000040800728c */ /* 0x000fc8000bf01270 */
[----:B------:R-:W-:-:S12]  /*39c0*/  USEL UR8, UR8, UR4, !UP0 ;  /* 0x0000000408087287 */ /* 0x000fd8000c000000 */
.L_x_2311:
[----:B------:R-:W-:Y:S01]  /*39d0*/  USHF.R.S32.HI UR4, URZ, 0x1f, UR8 ;  /* 0x0000001f3f047899 */ /* 0x000fe20008011408 */
[----:B------:R-:W-:Y:S01]  /*39e0*/  PLOP3.LUT P0, PT, PT, PT, PT, 0x80, 0x0 ;  /* 0x000000000000781c */ /* 0x000fe20003f0f070 */
[----:B------:R-:W-:Y:S01]  /*39f0*/  IMAD.MOV.U32 R0, RZ, RZ, RZ ;  /* 0x000000ffff007224 */ /* 0x000fe200078e00ff */
[----:B------:R-:W-:Y:S01]  /*3a00*/  CS2R R150, SRZ ;  /* 0x0000000000967805 */ /* 0x000fe2000001ff00 */
[----:B------:R-:W-:Y:S01]  /*3a10*/  ULEA.HI UR4, UR4, UR8, URZ, 0x6 ;  /* 0x0000000804047291 */ /* 0x000fe2000f8f303f */
[----:B------:R-:W-:Y:S01]  /*3a20*/  IMAD.MOV.U32 R3, RZ, RZ, RZ ;  /* 0x000000ffff037224 */ /* 0x000fe200078e00ff */
[----:B------:R-:W-:Y:S02]  /*3a30*/  CS2R R148, SRZ ;  /* 0x0000000000947805 */ /* 0x000fe4000001ff00 */
[----:B------:R-:W-:Y:S01]  /*3a40*/  CS2R R146, SRZ ;  /* 0x0000000000927805 */ /* 0x000fe2000001ff00 */
[----:B------:R-:W-:Y:S01]  /*3a50*/  USHF.R.S32.HI UR4, URZ, 0x6, UR4 ;  /* 0x000000063f047899 */ /* 0x000fe20008011404 */
[----:B------:R-:W-:-:S02]  /*3a60*/  CS2R R144, SRZ ;  /* 0x0000000000907805 */ /* 0x000fc4000001ff00 */
[----:B------:R-:W-:Y:S02]  /*3a70*/  CS2R R142, SRZ ;  /* 0x00000000008e7805 */ /* 0x000fe4000001ff00 */
[----:B------:R-:W-:Y:S01]  /*3a80*/  CS2R R140, SRZ ;  /* 0x00000000008c7805 */ /* 0x000fe2000001ff00 */
[----:B------:R-:W-:Y:S01]  /*3a90*/  UISETP.LT.AND UP0, UPT, URZ, UR4, UPT ;  /* 0x000000043f00728c */ /* 0x000fe2000bf01270 */
[----:B------:R-:W-:Y:S02]  /*3aa0*/  CS2R R138, SRZ ;  /* 0x00000000008a7805 */ /* 0x000fe4000001ff00 */
[----:B------:R-:W-:Y:S02]  /*3ab0*/  CS2R R136, SRZ ;  /* 0x0000000000887805 */ /* 0x000fe4000001ff00 */
[----:B------:R-:W-:Y:S01]  /*3ac0*/  CS2R R134, SRZ ;  /* 0x0000000000867805 */ /* 0x000fe2000001ff00 */
[----:B------:R-:W-:Y:S01]  /*3ad0*/  USEL UR48, URZ, UR4, !UP0 ;  /* 0x000000043f307287 */ /* 0x000fe2000c000000 */
[----:B------:R-:W-:-:S02]  /*3ae0*/  CS2R R132, SRZ ;  /* 0x0000000000847805 */ /* 0x000fc4000001ff00 */
[----:B------:R-:W-:Y:S02]  /*3af0*/  CS2R R130, SRZ ;  /* 0x0000000000827805 */ /* 0x000fe4000001ff00 */
[----:B------:R-:W-:Y:S02]  /*3b00*/  CS2R R128, SRZ ;  /* 0x0000000000807805 */ /* 0x000fe4000001ff00 */
[----:B------:R-:W-:Y:S02]  /*3b10*/  CS2R R126, SRZ ;  /* 0x00000000007e7805 */ /* 0x000fe4000001ff00 */
[----:B------:R-:W-:Y:S02]  /*3b20*/  CS2R R124, SRZ ;  /* 0x00000000007c7805 */ /* 0x000fe4000001ff00 */
[----:B------:R-:W-:Y:S02]  /*3b30*/  ISETP.GT.AND P1, PT, R168, UR48, PT ;  /* 0x00000030a8007c0c */ /* 0x000fe4000bf24270 */
        /* <DEDUP_REMOVED lines=49> */
[----:B------:R-:W-:Y:S02]  /*3e50*/  IMAD.MOV.U32 R169, RZ, RZ, RZ ;  /* 0x000000ffffa97224 */ /* 0x000fe400078e00ff */
[----:B------:R-:W-:-:S02]  /*3e60*/  IMAD.MOV.U32 R14, RZ, RZ, RZ ;  /* 0x000000ffff0e7224 */ /* 0x000fc400078e00ff */
        /* <DEDUP_REMOVED lines=32> */
.L_x_2314:
        /* <DEDUP_REMOVED lines=9> */
.L_x_2546:
[----:B------:R-:W-:Y:S05]  /*4100*/  @!P0 BRA `(.L_x_2316) ;  /* 0x0000000000048947 */ /* 0x000fea0003800000 */
[----:B------:R-:W-:Y:S01]  /*4110*/  BPT.TRAP 0x1 ;  /* 0x000000040000795c */ /* 0x000fe20000300000 */
.L_x_2316:
[----:B------:R-:W-:Y:S02]  /*4120*/  IMAD.U32 R7, RZ, RZ, UR37 ;  /* 0x00000025ff077e24 */ /* 0x000fe4000f8e00ff */
[----:B------:R-:W-:-:S03]  /*4130*/  IMAD.U32 R8, RZ, RZ, UR38 ;  /* 0x00000026ff087e24 */ /* 0x000fc6000f8e00ff */
[----:B------:R-:W-:Y:S02]  /*4140*/  LEA R7, R7, UR46, 0x3 ;  /* 0x0000002e07077c11 */ /* 0x000fe4000f8e18ff */
[----:B------:R-:W-:-:S04]  /*4150*/  SHF.L.U32 R8, R8, 0x1f, RZ ;  /* 0x0000001f08087819 */ /* 0x000fc800000006ff */
[----:B------:R1:W2:Y:S01]  /*4160*/  SYNCS.PHASECHK.TRANS64.TRYWAIT P1, [R7+URZ+0x28c30], R8 ;  /* 0x028c3008070075a7 */ /* 0x0002a2000802017f */
[----:B------:R-:W-:Y:S05]  /*4170*/  @!P0 BRA `(.L_x_2317) ;  /* 0x0000000000048947 */ /* 0x000fea0003800000 */
[----:B------:R-:W-:Y:S01]  /*4180*/  BPT.TRAP 0x1 ;  /* 0x000000040000795c */ /* 0x000fe20000300000 */
.L_x_2317:
[----:B--2---:R-:W-:Y:S05]  /*4190*/  @P1 BRA `(.L_x_2318) ;  /* 0x0000000000081947 */ /* 0x004fea0003800000 */
[----:B------:R-:W2:Y:S02]  /*41a0*/  SYNCS.PHASECHK.TRANS64.TRYWAIT P1, [R7+URZ+0x28c30], R8 ;  /* 0x028c3008070075a7 */ /* 0x000ea4000802017f */
[----:B--2---:R-:W-:Y:S05]  /*41b0*/  @!P1 BRA `(.L_x_2319) ;  /* 0x0000012c00c89947 */ /* 0x004fea0003800000 */
.L_x_2318:
        /* <DEDUP_REMOVED lines=15> */
[----:B------:R-:W-:Y:S01]  /*42b0*/  VIADD R3, R185, UR42 ;  /* 0x0000002ab9037c36 */ /* 0x000fe20008000000 */
[----:B------:R-:W-:Y:S01]  /*42c0*/  UMOV UR7, 0x40000040 ;  /* 0x4000004000077882 */ /* 0x000fe20000000000 */
[----:B------:R-:W-:Y:S01]  /*42d0*/  UMOV UR5, 0x40000040 ;  /* 0x4000004000057882 */ /* 0x000fe20000000000 */
[----:B------:R-:W-:Y:S01]  /*42e0*/  ULOP3.LUT UR4, UR4, 0x3fff, URZ, 0xc0, !UPT ;  /* 0x00003fff04047892 */ /* 0x000fe2000f8ec03f */
[----:B------:R-:W-:Y:S01]  /*42f0*/  IMAD.MOV.U32 R4, RZ, RZ, R3 ;  /* 0x000000ffff047224 */ /* 0x000fe200078e0003 */
[----:B------:R-:W-:Y:S01]  /*4300*/  UMOV UR11, 0x40000040 ;  /* 0x40000040000b7882 */ /* 0x000fe20000000000 */
[----:B------:R-:W-:Y:S01]  /*4310*/  UMOV UR9, 0x40000040 ;  /* 0x4000004000097882 */ /* 0x000fe20000000000 */
[----:B------:R-:W-:Y:S01]  /*4320*/  ULEA UR18, UR37, UR18, 0x9 ;  /* 0x0000001225127291 */ /* 0x000fe2000f8e483f */
[----:B------:R-:W-:Y:S01]  /*4330*/  LEA R11, R168, 0xffffffc0, 0x6 ;  /* 0xffffffc0a80b7811 */ /* 0x000fe200078e30ff */
[----:B------:R-:W-:-:S02]  /*4340*/  ULOP3.LUT UR16, UR4, 0x10000, URZ, 0xfc, !UPT ;  /* 0x0001000004107892 */ /* 0x000fc4000f8efc3f */
[----:B------:R-:W-:Y:S01]  /*4350*/  UIADD3 UR6, UR18, 0x2, URZ ;  /* 0x0000000212067890 */ /* 0x000fe2000fffe03f */
[----:B------:R-:W-:Y:S01]  /*4360*/  IADD3 R10, -R2, UR49, -R11 ;  /* 0x00000031020a7c10 */ /* 0x000fe2000fffe90b */
[----:B------:R-:W-:Y:S02]  /*4370*/  UIADD3 UR4, UR16, 0x2, URZ ;  /* 0x0000000210047890 */ /* 0x000fe4000fffe03f */
[----:B------:R-:W-:Y:S02]  /*4380*/  UIADD3 UR10, UR18, 0x4, URZ ;  /* 0x00000004120a7890 */ /* 0x000fe4000fffe03f */
[----:B------:R-:W-:Y:S02]  /*4390*/  UIADD3 UR8, UR16, 0x4, URZ ;  /* 0x0000000410087890 */ /* 0x000fe4000fffe03f */
[----:B------:R-:W-:Y:S01]  /*43a0*/  HGMMA.64x64x16.F32 R24, gdesc[UR16], RZ, !UPT, gsb0 ;  /* 0x00e00000101879f0 */ /* 0x000fe2000c0008ff */
[----:B------:R-:W-:Y:S02]  /*43b0*/  UIADD3 UR14, UR18, 0x6, URZ ;  /* 0x00000006120e7890 */ /* 0x000fe4000fffe03f */
[----:B------:R-:W-:Y:S01]  /*43c0*/  UIADD3 UR12, UR16, 0x6, URZ ;  /* 0x00000006100c7890 */ /* 0x000fe2000fffe03f */
[----:B------:R-:W-:Y:S01]  /*43d0*/  UMOV UR15, 0x40000040 ;  /* 0x40000040000f7882 */ /* 0x000fe20000000000 */
[----:B------:R-:W-:Y:S01]  /*43e0*/  UMOV UR13, 0x40000040 ;  /* 0x40000040000d7882 */ /* 0x000fe20000000000 */
[----:B------:R-:W-:-:S02]  /*43f0*/  WARPGROUP.DEPBAR.LE gsb0, 0x0 ;  /* 0x00008000000079c5 */ /* 0x000fc40000010000 */
[----:B------:R-:W-:-:S06]  /*4400*/  WARPGROUP.ARRIVE ;  /* 0x00000000000079c5 */ /* 0x000fcc0000000000 */
[----:B------:R-:W-:Y:S01]  /*4410*/  HGMMA.64x64x16.F32 R24, gdesc[UR4], R24, gsb0 ;  /* 0x00e00000041879f0 */ /* 0x000fe20008000818 */
[----:B------:R-:W-:Y:S02]  /*4420*/  ULDC UR6, c[0x0][0x448] ;  /* 0x0001120000067ab9 */ /* 0x000fe40000000800 */
[----:B------:R-:W-:-:S06]  /*4430*/  UISETP.NE.AND UP0, UPT, UR6, 0x1, UPT ;  /* 0x000000010600788c */ /* 0x000fcc000bf05270 */
[----:B------:R-:W-:Y:S02]  /*4440*/  PLOP3.LUT P2, PT, PT, PT, UP0, 0x80, 0x0 ;  /* 0x000000000000781c */ /* 0x000fe40003f4f008 */
[----:B------:R-:W-:-:S03]  /*4450*/  PLOP3.LUT P3, PT, PT, PT, UP0, 0x80, 0x0 ;  /* 0x000000000000781c */ /* 0x000fc60003f6f008 */
[----:B------:R-:W-:-:S08]  /*4460*/  @UP0 ULDC UR6, c[0x0][0x44c] ;  /* 0x0001130000060ab9 */ /* 0x000fd00000000800 */
[----:B------:R-:W-:Y:S01]  /*4470*/  @P2 IMAD.HI.U32 R5, R3, UR6, RZ ;  /* 0x0000000603052c27 */ /* 0x000fe2000f8e00ff */
[----:B------:R-:W-:-:S03]  /*4480*/  @UP0 ULDC UR6, c[0x0][0x450] ;  /* 0x0001140000060ab9 */ /* 0x000fc60000000800 */
[----:B------:R-:W-:Y:S01]  /*4490*/  @!P1 VIADD R3, R7, 0x28c40 ;  /* 0x00028c4007039836 */ /* 0x000fe20000000000 */
[----:B------:R-:W-:Y:S01]  /*44a0*/  @P3 SHF.R.U32.HI R4, RZ, UR6, R5 ;  /* 0x00000006ff043c19 */ /* 0x000fe20008011605 */
[----:B------:R-:W-:-:S03]  /*44b0*/  IMAD.MOV.U32 R5, RZ, RZ, -0x40 ;  /* 0xffffffc0ff057424 */ /* 0x000fc600078e00ff */
[----:B------:R-:W-:Y:S01]  /*44c0*/  @!P1 PRMT R3, RZ, 0x654, R3 ;  /* 0x00000654ff039816 */ /* 0x000fe20000000003 */
[----:B------:R-:W0:Y:S01]  /*44d0*/  SHFL.IDX PT, R9, R4, RZ, 0x1c1f ;  /* 0x001c1fff04097589 */ /* 0x000e2200000e0000 */
[----:B------:R-:W-:-:S04]  /*44e0*/  IMAD R5, R168, R5, 0x41 ;  /* 0x00000041a8057424 */ /* 0x000fc800078e0205 */
[----:B------:R-:W-:Y:S01]  /*44f0*/  VIADD R14, R5, 0xffffffff ;  /* 0xffffffff050e7836 */ /* 0x000fe20000000000 */
[----:B------:R-:W-:Y:S02]  /*4500*/  WARPGROUP.DEPBAR.LE gsb0, 0x0 ;  /* 0x00008000000079c5 */ /* 0x000fe40000010000 */
[----:B------:R-:W-:-:S06]  /*4510*/  WARPGROUP.ARRIVE ;  /* 0x00000000000079c5 */ /* 0x000fcc0000000000 */
[----:B------:R-:W-:Y:S01]  /*4520*/  HGMMA.64x64x16.F32 R24, gdesc[UR8], R24, gsb0 ;  /* 0x00e00000081879f0 */ /* 0x000fe20008000818 */
[----:B------:R-:W-:Y:S02]  /*4530*/  ULDC UR11, c[0x0][0x9dc] ;  /* 0x00027700000b7ab9 */ /* 0x000fe40000000800 */
[----:B------:R-:W-:Y:S01]  /*4540*/  ULOP3.LUT UR6, URZ, UR11, URZ, 0x33, !UPT ;  /* 0x0000000b3f067292 */ /* 0x000fe2000f8e333f */
[----:B------:R-:W-:Y:S02]  /*4550*/  WARPGROUP.DEPBAR.LE gsb0, 0x0 ;  /* 0x00008000000079c5 */ /* 0x000fe40000010000 */
[----:B------:R-:W-:-:S06]  /*4560*/  WARPGROUP.ARRIVE ;  /* 0x00000000000079c5 */ /* 0x000fcc0000000000 */
[----:B------:R-:W-:Y:S01]  /*4570*/  HGMMA.64x64x16.F32 R24, gdesc[UR12], R24, gsb0 ;  /* 0x00e000000c1879f0 */ /* 0x000fe20008000818 */
[----:B------:R-:W-:Y:S02]  /*4580*/  ULDC.64 UR14, c[0x0][0x9e0] ;  /* 0x00027800000e7ab9 */ /* 0x000fe40000000a00 */
[----:B------:R-:W-:-:S06]  /*4590*/  UISETP.GE.AND UP1, UPT, UR15, 0x1, UPT ;  /* 0x000000010f00788c */ /* 0x000fcc000bf26270 */
[----:B------:R-:W-:Y:S01]  /*45a0*/  PLOP3.LUT P2, PT, PT, PT, UP1, 0x40, 0x0 ;  /* 0x000000000000781c */ /* 0x000fe20003f4e818 */
[----:B------:R-:W-:Y:S02]  /*45b0*/  WARPGROUP.DEPBAR.LE gsb0, 0x0 ;  /* 0x00008000000079c5 */ /* 0x000fe40000010000 */
[----:B------:R3:W-:Y:S02]  /*45c0*/  @!P1 SYNCS.ARRIVE.TRANS64.RED.A1T0 RZ, [R3+URZ], RZ ;  /* 0x000000ff03ff99a7 */ /* 0x0007e4000810043f */
[----:B---3--:R-:W-:-:S05]  /*45d0*/  IADD3 R3, -R2, UR49, R5 ;  /* 0x0000003102037c10 */ /* 0x008fca000fffe105 */
[----:B------:R-:W-:-:S04]  /*45e0*/  VIADD R3, R3, -UR51 ;  /* 0x8000003303037c36 */ /* 0x000fc80008000000 */
[C---:B------:R-:W-:Y:S02]  /*45f0*/  VIADD R13, R3.reuse, UR14 ;  /* 0x0000000e030d7c36 */ /* 0x040fe40008000000 */
[----:B------:R-:W-:-:S03]  /*4600*/  VIADD R12, R3, UR6 ;  /* 0x00000006030c7c36 */ /* 0x000fc60008000000 */
[----:B0-----:R-:W-:Y:S01]  /*4610*/  VIADDMNMX R3, R9, R13, R10, PT ;  /* 0x0000000d09037246 */ /* 0x001fe2000380010a */
[----:B------:R-:W-:Y:S01]  /*4620*/  IMAD.IADD R5, R12, 0x1, R9 ;  /* 0x000000010c057824 */ /* 0x000fe200078e0209 */
[----:B------:R-:W-:Y:S06]  /*4630*/  @P2 BRA `(.L_x_2320) ;  /* 0x00000000005c2947 */ /* 0x000fec0003800000 */
[----:B------:R-:W-:Y:S01]  /*4640*/  IMAD.U32 R6, RZ, RZ, UR51 ;  /* 0x00000033ff067e24 */ /* 0x000fe2000f8e00ff */
[----:B------:R-:W-:Y:S04]  /*4650*/  BSSY B0, `(.L_x_2321) ;  /* 0x0000011000007945 */ /* 0x000fe80003800000 */
[----:B------:R-:W-:-:S04]  /*4660*/  IADD3 R6, -R6, UR49, R9 ;  /* 0x0000003106067c10 */ /* 0x000fc8000fffe109 */
        /* <DEDUP_REMOVED lines=10> */
.L_x_2322:
[----:B------:R-:W-:-:S06]  /*4710*/  UISETP.NE.AND UP2, UPT, UR15, 0x1, UPT ;  /* 0x000000010f00788c */ /* 0x000fcc000bf45270 */
[----:B------:R-:W-:-:S05]  /*4720*/  PLOP3.LUT P2, PT, PT, PT, UP2, 0x80, 0x0 ;  /* 0x000000000000781c */ /* 0x000fca0003f4f028 */
[----:B------:R-:W-:-:S08]  /*4730*/  @UP2 ULDC.64 UR6, c[0x0][0x9e8] ;  /* 0x00027a0000062ab9 */ /* 0x000fd00000000a00 */
[----:B------:R-:W-:-:S05]  /*4740*/  @P2 IMAD.HI.U32 R9, R6, UR6, RZ ;  /* 0x0000000606092c27 */ /* 0x000fca000f8e00ff */
[----:B------:R-:W-:-:S07]  /*4750*/  @P2 SHF.R.U32.HI R6, RZ, UR7, R9 ;  /* 0x00000007ff062c19 */ /* 0x000fce0008011609 */
.L_x_2323:
[----:B------:R-:W-:Y:S05]  /*4760*/  BSYNC B0 ;  /* 0x0000000000007941 */ /* 0x000fea0003800000 */
.L_x_2321:
[----:B------:R-:W-:-:S04]  /*4770*/  IMAD R9, R6, UR15, -R11 ;  /* 0x0000000f06097c24 */ /* 0x000fc8000f8e0a0b */
[----:B------:R-:W-:-:S05]  /*4780*/  IMAD.IADD R6, R9, 0x1, -R2 ;  /* 0x0000000109067824 */ /* 0x000fca00078e0a02 */
[----:B------:R-:W-:Y:S02]  /*4790*/  VIMNMX R5, R5, R6, !PT ;  /* 0x0000000605057248 */ /* 0x000fe40007fe0100 */
[----:B------:R-:W-:-:S07]  /*47a0*/  VIADDMNMX R3, R6, UR15, R3, PT ;  /* 0x0000000f06037c46 */ /* 0x000fce000b800103 */
.L_x_2320:
[C---:B------:R-:W-:Y:S02]  /*47b0*/  ISETP.GE.AND P2, PT, R14.reuse, 0x2, PT ;  /* 0x000000020e00780c */ /* 0x040fe40003f46270 */
[C---:B------:R-:W-:Y:S02]  /*47c0*/  ISETP.GE.AND P6, PT, R14.reuse, 0xa, PT ;  /* 0x0000000a0e00780c */ /* 0x040fe40003fc6270 */
        /* <DEDUP_REMOVED lines=28> */
[----:B------:R-:W-:Y:S02]  /*4990*/  ISETP.LT.OR P4, PT, R3, 0x1a, P4 ;  /* 0x0000001a0300780c */ /* 0x000fe40002781670 */
        /* <DEDUP_REMOVED lines=64> */
.L_x_2326:
[----:B------:R-:W-:-:S06]  /*4da0*/  UISETP.NE.AND UP2, UPT, UR15, 0x1, UPT ;  /* 0x000000010f00788c */ /* 0x000fcc000bf45270 */
[----:B------:R-:W-:-:S05]  /*4db0*/  PLOP3.LUT P6, PT, PT, PT, UP2, 0x80, 0x0 ;  /* 0x000000000000781c */ /* 0x000fca0003fcf028 */
[----:B------:R-:W-:-:S08]  /*4dc0*/  @UP2 ULDC.64 UR6, c[0x0][0x9e8] ;  /* 0x00027a0000062ab9 */ /* 0x000fd00000000a00 */
[----:B------:R-:W-:Y:S01]  /*4dd0*/  @P6 IMAD.HI.U32 R5, R4, UR6, RZ ;  /* 0x0000000604056c27 */ /* 0x000fe2000f8e00ff */
[----:B------:R-:W-:-:S13]  /*4de0*/  PLOP3.LUT P6, PT, PT, PT, UP2, 0x80, 0x0 ;  /* 0x000000000000781c */ /* 0x000fda0003fcf028 */
[----:B------:R-:W-:-:S07]  /*4df0*/  @P6 SHF.R.U32.HI R4, RZ, UR7, R5 ;  /* 0x00000007ff046c19 */ /* 0x000fce0008011605 */
.L_x_2327:
[----:B------:R-:W-:Y:S05]  /*4e00*/  BSYNC B0 ;  /* 0x0000000000007941 */ /* 0x000fea0003800000 */
.L_x_2325:
[----:B------:R-:W-:-:S04]  /*4e10*/  IMAD R5, R4, UR15, -R11 ;  /* 0x0000000f04057c24 */ /* 0x000fc8000f8e0a0b */
[----:B------:R-:W-:-:S05]  /*4e20*/  IMAD.IADD R5, R5, 0x1, -R2 ;  /* 0x0000000105057824 */ /* 0x000fca00078e0a02 */
[----:B------:R-:W-:Y:S02]  /*4e30*/  VIMNMX R6, R6, R5, !PT ;  /* 0x0000000506067248 */ /* 0x000fe40007fe0100 */
[----:B------:R-:W-:-:S07]  /*4e40*/  VIADDMNMX R3, R5, UR15, R3, PT ;  /* 0x0000000f05037c46 */ /* 0x000fce000b800103 */
.L_x_2324:
[----:B------:R-:W-:Y:S01]  /*4e50*/  BAR.SYNC.DEFER_BLOCKING 0xf, 0x100 ;  /* 0x03c4000000007b1d */ /* 0x000fe20000010000 */
[----:B------:R-:W-:Y:S02]  /*4e60*/  ISETP.GT.AND P2, PT, R6, 0x1, !P2 ;  /* 0x000000010600780c */ /* 0x000fe40005744270 */
[----:B------:R-:W-:Y:S02]  /*4e70*/  FMNMX.FTZ R4, R15, R25, !PT ;  /* 0x000000190f047209 */ /* 0x000fe40007810000 */
[----:B------:R-:W-:Y:S01]  /*4e80*/  ISETP.LT.OR P2, PT, R3, 0x2, P2 ;  /* 0x000000020300780c */ /* 0x000fe20001741670 */
[----:B------:R-:W-:Y:S01]  /*4e90*/  ULDC UR10, c[0x0][0x988] ;  /* 0x00026200000a7ab9 */ /* 0x000fe20000000800 */
[----:B------:R-:W-:Y:S02]  /*4ea0*/  FMNMX.FTZ R4, R21, R4, !PT ;  /* 0x0000000415047209 */ /* 0x000fe40007810000 */
[----:B------:R-:W-:Y:S02]  /*4eb0*/  FSEL R27, R27, -INF , !P2 ;  /* 0xff8000001b1b7808 */ /* 0x000fe40005000000 */
[----:B------:R-:W-:-:S02]  /*4ec0*/  ISETP.NE.AND P2, PT, R20, RZ, PT ;  /* 0x000000ff1400720c */ /* 0x000fc40003f45270 */
[----:B------:R-:W-:Y:S02]  /*4ed0*/  FMNMX.FTZ R4, R29, R4, !PT ;  /* 0x000000041d047209 */ /* 0x000fe40007810000 */
[----:B------:R-:W-:Y:S02]  /*4ee0*/  ISETP.GT.AND P2, PT, R6, 0x9, !P2 ;  /* 0x000000090600780c */ /* 0x000fe40005744270 */
[----:B------:R-:W-:Y:S02]  /*4ef0*/  FMNMX.FTZ R4, R57, R4, !PT ;  /* 0x0000000439047209 */ /* 0x000fe40007810000 */
[----:B------:R-:W-:Y:S02]  /*4f00*/  ISETP.LT.OR P2, PT, R3, 0xa, P2 ;  /* 0x0000000a0300780c */ /* 0x000fe40001741670 */
[----:B------:R-:W-:Y:S02]  /*4f10*/  FMNMX.FTZ R4, R33, R4, !PT ;  /* 0x0000000421047209 */ /* 0x000fe40007810000 */
        /* <DEDUP_REMOVED lines=8> */
[----:B------:R-:W-:Y:S02]  /*4fa0*/  ISETP.NE.AND P2, PT, R32, RZ, PT ;  /* 0x000000ff2000720c */ /* 0x000fe40003f45270 */
[----:B------:R-:W-:Y:S02]  /*4fb0*/  FMNMX.FTZ R4, R41, R4, !PT ;  /* 0x0000000429047209 */ /* 0x000fe40007810000 */
[----:B------:R-:W-:Y:S02]  /*4fc0*/  ISETP.GT.AND P2, PT, R6, 0x11, !P2 ;  /* 0x000000110600780c */ /* 0x000fe40005744270 */
[----:B------:R-:W-:Y:S02]  /*4fd0*/  FMNMX.FTZ R4, R63, R4, !PT ;  /* 0x000000043f047209 */ /* 0x000fe40007810000 */
        /* <DEDUP_REMOVED lines=8> */
[----:B------:R-:W-:Y:S02]  /*5060*/  ISETP.GT.AND P3, PT, R6, 0x8, !P3 ;  /* 0x000000080600780c */ /* 0x000fe40005f64270 */
[----:B------:R-:W-:Y:S02]  /*5070*/  FSEL R38, R38, -INF , !P2 ;  /* 0xff80000026267808 */ /* 0x000fe40005000000 */
[----:B------:R-:W-:Y:S02]  /*5080*/  ISETP.NE.AND P2, PT, R36, RZ, PT ;  /* 0x000000ff2400720c */ /* 0x000fe40003f45270 */
[----:B------:R-:W-:Y:S02]  /*5090*/  FMNMX.FTZ R4, R67, R4, !PT ;  /* 0x0000000443047209 */ /* 0x000fe40007810000 */
[----:B------:R-:W-:-:S02]  /*50a0*/  ISETP.GT.AND P2, PT, R6, 0x19, !P2 ;  /* 0x000000190600780c */ /* 0x000fc40005744270 */
[C---:B------:R-:W-:Y:S02]  /*50b0*/  ISETP.LT.OR P3, PT, R3.reuse, 0x9, P3 ;  /* 0x000000090300780c */ /* 0x040fe40001f61670 */
[----:B------:R-:W-:Y:S02]  /*50c0*/  ISETP.LT.OR P2, PT, R3, 0x1a, P2 ;  /* 0x0000001a0300780c */ /* 0x000fe40001741670 */
[----:B------:R-:W-:Y:S02]  /*50d0*/  FMNMX.FTZ R10, R53, R4, !PT ;  /* 0x00000004350a7209 */ /* 0x000fe40007810000 */
[----:B------:R-:W-:Y:S02]  /*50e0*/  FSEL R39, R39, -INF , !P2 ;  /* 0xff80000027277808 */ /* 0x000fe40005000000 */
[----:B------:R-:W-:Y:S01]  /*50f0*/  ISETP.NE.AND P2, PT, R58, RZ, PT ;  /* 0x000000ff3a00720c */ /* 0x000fe20003f45270 */
[----:B------:R-:W0:Y:S01]  /*5100*/  SHFL.BFLY PT, R5, R10, 0x2, 0x1f ;  /* 0x0c401f000a057f89 */ /* 0x000e2200000e0000 */
[----:B------:R-:W-:-:S02]  /*5110*/  FSEL R30, R30, -INF , !P3 ;  /* 0xff8000001e1e7808 */ /* 0x000fc40005800000 */
[----:B------:R-:W-:Y:S02]  /*5120*/  ISETP.GT.AND P2, PT, R6, 0x20, !P2 ;  /* 0x000000200600780c */ /* 0x000fe40005744270 */
[----:B------:R-:W-:Y:S02]  /*5130*/  ISETP.NE.AND P3, PT, R60, RZ, PT ;  /* 0x000000ff3c00720c */ /* 0x000fe40003f65270 */
[----:B------:R-:W-:Y:S02]  /*5140*/  ISETP.LT.OR P2, PT, R3, 0x21, P2 ;  /* 0x000000210300780c */ /* 0x000fe40001741670 */
[----:B------:R-:W-:Y:S02]  /*5150*/  ISETP.NE.AND P6, PT, R9, RZ, PT ;  /* 0x000000ff0900720c */ /* 0x000fe40003fc5270 */
[----:B------:R-:W-:Y:S02]  /*5160*/  FSEL R42, R42, -INF , !P2 ;  /* 0xff8000002a2a7808 */ /* 0x000fe40005000000 */
[----:B------:R-:W-:-:S02]  /*5170*/  ISETP.NE.AND P2, PT, R40, RZ, PT ;  /* 0x000000ff2800720c */ /* 0x000fc40003f45270 */
[C---:B------:R-:W-:Y:S02]  /*5180*/  ISETP.GT.AND P4, PT, R6.reuse, 0x31, !P4 ;  /* 0x000000310600780c */ /* 0x040fe40006784270 */
[C---:B------:R-:W-:Y:S02]  /*5190*/  ISETP.GT.AND P2, PT, R6.reuse, 0x21, !P2 ;  /* 0x000000210600780c */ /* 0x040fe40005744270 */
[----:B------:R-:W-:Y:S02]  /*51a0*/  ISETP.GT.AND P5, PT, R6, 0x38, !P5 ;  /* 0x000000380600780c */ /* 0x000fe40006fa4270 */
[C---:B------:R-:W-:Y:S02]  /*51b0*/  ISETP.LT.OR P2, PT, R3.reuse, 0x22, P2 ;  /* 0x000000220300780c */ /* 0x040fe40001741670 */
[----:B------:R-:W-:Y:S02]  /*51c0*/  ISETP.LT.OR P4, PT, R3, 0x32, P4 ;  /* 0x000000320300780c */ /* 0x000fe40002781670 */
[----:B------:R-:W-:-:S02]  /*51d0*/  FSEL R43, R43, -INF , !P2 ;  /* 0xff8000002b2b7808 */ /* 0x000fc40005000000 */
[----:B------:R-:W-:Y:S02]  /*51e0*/  ISETP.GT.AND P2, PT, R6, 0x28, !P3 ;  /* 0x000000280600780c */ /* 0x000fe40005f44270 */
[----:B0-----:R-:W-:Y:S02]  /*51f0*/  FMNMX.FTZ R11, R10, R5, !PT ;  /* 0x000000050a0b7209 */ /* 0x001fe40007810000 */
[----:B------:R-:W-:Y:S02]  /*5200*/  ISETP.LT.OR P2, PT, R3, 0x29, P2 ;  /* 0x000000290300780c */ /* 0x000fe40001741670 */
[----:B------:R-:W-:Y:S01]  /*5210*/  ISETP.NE.AND P3, PT, R62, RZ, PT ;  /* 0x000000ff3e00720c */ /* 0x000fe20003f65270 */
[----:B------:R-:W0:Y:S01]  /*5220*/  SHFL.BFLY PT, R12, R11, 0x1, 0x1f ;  /* 0x0c201f000b0c7f89 */ /* 0x000e2200000e0000 */
[----:B------:R-:W-:Y:S02]  /*5230*/  FSEL R46, R46, -INF , !P2 ;  /* 0xff8000002e2e7808 */ /* 0x000fe40005000000 */
[----:B------:R-:W-:-:S02]  /*5240*/  ISETP.GT.AND P2, PT, R6, RZ, !P6 ;  /* 0x000000ff0600720c */ /* 0x000fc40007744270 */
[----:B------:R-:W-:Y:S02]  /*5250*/  ISETP.GT.AND P3, PT, R6, 0x30, !P3 ;  /* 0x000000300600780c */ /* 0x000fe40005f64270 */
[C---:B------:R-:W-:Y:S02]  /*5260*/  ISETP.LT.OR P2, PT, R3.reuse, 0x1, P2 ;  /* 0x000000010300780c */ /* 0x040fe40001741670 */
[----:B------:R-:W-:Y:S02]  /*5270*/  ISETP.LT.OR P3, PT, R3, 0x31, P3 ;  /* 0x000000310300780c */ /* 0x000fe40001f61670 */
[----:B------:R-:W-:Y:S02]  /*5280*/  FSEL R26, R26, -INF , !P2 ;  /* 0xff8000001a1a7808 */ /* 0x000fe40005000000 */
[----:B------:R-:W-:Y:S02]  /*5290*/  ISETP.NE.AND P2, PT, R44, RZ, PT ;  /* 0x000000ff2c00720c */ /* 0x000fe40003f45270 */
[----:B------:R-:W-:-:S02]  /*52a0*/  FMNMX.FTZ R5, R26, R27, !PT ;  /* 0x0000001b1a057209 */ /* 0x000fc40007810000 */
[----:B------:R-:W-:Y:S02]  /*52b0*/  ISETP.GT.AND P2, PT, R6, 0x29, !P2 ;  /* 0x000000290600780c */ /* 0x000fe40005744270 */
[----:B------:R-:W-:Y:S02]  /*52c0*/  FMNMX.FTZ R4, R30, R5, !PT ;  /* 0x000000051e047209 */ /* 0x000fe40007810000 */
[----:B------:R-:W-:Y:S02]  /*52d0*/  ISETP.LT.OR P2, PT, R3, 0x2a, P2 ;  /* 0x0000002a0300780c */ /* 0x000fe40001741670 */
[----:B------:R-:W-:Y:S02]  /*52e0*/  FMNMX.FTZ R5, R31, R4, !PT ;  /* 0x000000041f057209 */ /* 0x000fe40007810000 */
[----:B------:R-:W-:Y:S02]  /*52f0*/  FSEL R47, R47, -INF , !P2 ;  /* 0xff8000002f2f7808 */ /* 0x000fe40005000000 */
[----:B------:R-:W-:-:S02]  /*5300*/  FMNMX.FTZ R4, R34, R5, !PT ;  /* 0x0000000522047209 */ /* 0x000fc40007810000 */
[----:B0-----:R-:W-:Y:S02]  /*5310*/  FMNMX.FTZ R5, R11, R12, !PT ;  /* 0x0000000c0b057209 */ /* 0x001fe40007810000 */
[----:B------:R-:W-:Y:S02]  /*5320*/  FMNMX.FTZ R9, R35, R4, !PT ;  /* 0x0000000423097209 */ /* 0x000fe40007810000 */
[C---:B------:R-:W-:Y:S01]  /*5330*/  FSETP.NEU.FTZ.AND P2, PT, R5.reuse, -INF , PT ;  /* 0xff8000000500780b */ /* 0x040fe20003f5d000 */
[----:B------:R-:W-:Y:S01]  /*5340*/  FMUL.FTZ R10, R5, UR10 ;  /* 0x0000000a050a7c20 */ /* 0x000fe20008410000 */
[----:B------:R-:W-:Y:S02]  /*5350*/  FMNMX.FTZ R4, R38, R9, !PT ;  /* 0x0000000926047209 */ /* 0x000fe40007810000 */
[----:B------:R-:W-:Y:S02]  /*5360*/  ISETP.NE.AND P6, PT, R14, RZ, PT ;  /* 0x000000ff0e00720c */ /* 0x000fe40003fc5270 */
[----:B------:R-:W-:-:S02]  /*5370*/  FMNMX.FTZ R9, R39, R4, !PT ;  /* 0x0000000427097209 */ /* 0x000fc40007810000 */
[----:B------:R-:W-:Y:S02]  /*5380*/  FSEL R50, R50, -INF , !P3 ;  /* 0xff80000032327808 */ /* 0x000fe40005800000 */
[----:B------:R-:W-:Y:S02]  /*5390*/  FMNMX.FTZ R4, R42, R9, !PT ;  /* 0x000000092a047209 */ /* 0x000fe40007810000 */
[----:B------:R-:W-:Y:S02]  /*53a0*/  FSEL R10, R10, RZ, P2 ;  /* 0x000000ff0a0a7208 */ /* 0x000fe40001000000 */
[----:B------:R-:W-:Y:S02]  /*53b0*/  FMNMX.FTZ R9, R43, R4, !PT ;  /* 0x000000042b097209 */ /* 0x000fe40007810000 */
[----:B------:R-:W-:Y:S01]  /*53c0*/  ISETP.GT.AND P2, PT, R6, 0x39, !P6 ;  /* 0x000000390600780c */ /* 0x000fe20007744270 */
[--C-:B------:R-:W-:Y:S01]  /*53d0*/  FFMA.FTZ R6, R15, UR10, -R10.reuse ;  /* 0x0000000a0f067c23 */ /* 0x100fe2000801080a */
[----:B------:R-:W-:Y:S01]  /*53e0*/  FMNMX.FTZ R4, R46, R9, !PT ;  /* 0x000000092e047209 */ /* 0x000fe20007810000 */
[--C-:B------:R-:W-:Y:S01]  /*53f0*/  FFMA.FTZ R11, R25, UR10, -R10.reuse ;  /* 0x0000000a190b7c23 */ /* 0x100fe2000801080a */
[----:B------:R-:W-:Y:S01]  /*5400*/  ISETP.LT.OR P5, PT, R3, 0x39, P5 ;  /* 0x000000390300780c */ /* 0x000fe20002fa1670 */
[----:B------:R0:W-:Y:S01]  /*5410*/  MUFU.EX2 R152, R6 ;  /* 0x0000000600987308 */ /* 0x0001e20000000800 */
[----:B------:R-:W-:Y:S01]  /*5420*/  FMNMX.FTZ R9, R47, R4, !PT ;  /* 0x000000042f097209 */ /* 0x000fe20007810000 */
[--C-:B------:R-:W-:Y:S01]  /*5430*/  FFMA.FTZ R12, R57, UR10, -R10.reuse ;  /* 0x0000000a390c7c23 */ /* 0x100fe2000801080a */
[----:B------:R-:W-:Y:S01]  /*5440*/  FSEL R51, R51, -INF , !P4 ;  /* 0xff80000033337808 */ /* 0x000fe20006000000 */
[--C-:B------:R-:W-:Y:S01]  /*5450*/  FFMA.FTZ R13, R33, UR10, -R10.reuse ;  /* 0x0000000a210d7c23 */ /* 0x100fe2000801080a */
[----:B------:R-:W-:Y:S01]  /*5460*/  FMNMX.FTZ R4, R50, R9, !PT ;  /* 0x0000000932047209 */ /* 0x000fe20007810000 */
[--C-:B------:R-:W-:Y:S01]  /*5470*/  FFMA.FTZ R9, R29, UR10, -R10.reuse ;  /* 0x0000000a1d097c23 */ /* 0x100fe2000801080a */
[----:B------:R-:W-:Y:S01]  /*5480*/  ISETP.LT.OR P2, PT, R3, 0x3a, P2 ;  /* 0x0000003a0300780c */ /* 0x000fe20001741670 */
[----:B------:R-:W3:Y:S01]  /*5490*/  MUFU.EX2 R11, R11 ;  /* 0x0000000b000b7308 */ /* 0x000ee20000000800 */
[----:B------:R-:W-:Y:S01]  /*54a0*/  FSEL R54, R54, -INF , !P5 ;  /* 0xff80000036367808 */ /* 0x000fe20006800000 */
[--C-:B0-----:R-:W-:Y:S01]  /*54b0*/  FFMA.FTZ R6, R21, UR10, -R10.reuse ;  /* 0x0000000a15067c23 */ /* 0x101fe2000801080a */
[----:B------:R-:W-:Y:S01]  /*54c0*/  FMNMX.FTZ R3, R51, R4, !PT ;  /* 0x0000000433037209 */ /* 0x000fe20007810000 */
[--C-:B------:R-:W-:Y:S01]  /*54d0*/  FFMA.FTZ R14, R59, UR10, -R10.reuse ;  /* 0x0000000a3b0e7c23 */ /* 0x100fe2000801080a */
[----:B------:R-:W-:Y:S01]  /*54e0*/  FSEL R55, R55, -INF , !P2 ;  /* 0xff80000037377808 */ /* 0x000fe20005000000 */
[--C-:B------:R-:W-:Y:S01]  /*54f0*/  FFMA.FTZ R15, R37, UR10, -R10.reuse ;  /* 0x0000000a250f7c23 */ /* 0x100fe2000801080a */
[----:B------:R-:W-:Y:S01]  /*5500*/  FMNMX.FTZ R4, R54, R3, !PT ;  /* 0x0000000336047209 */ /* 0x000fe20007810000 */
[----:B------:R-:W0:Y:S01]  /*5510*/  MUFU.EX2 R154, R6 ;  /* 0x00000006009a7308 */ /* 0x000e220000000800 */
[--C-:B------:R-:W-:Y:S01]  /*5520*/  FFMA.FTZ R20, R61, UR10, -R10.reuse ;  /* 0x0000000a3d147c23 */ /* 0x100fe2000801080a */
[--C-:B------:R-:W-:Y:S01]  /*5530*/  FFMA.FTZ R24, R63, UR10, -R10.reuse ;  /* 0x0000000a3f187c23 */ /* 0x100fe2000801080a */
[----:B------:R-:W-:Y:S01]  /*5540*/  FMNMX.FTZ R4, R55, R4, !PT ;  /* 0x0000000437047209 */ /* 0x000fe20007810000 */
[--C-:B------:R-:W-:Y:S01]  /*5550*/  FFMA.FTZ R25, R45, UR10, -R10.reuse ;  /* 0x0000000a2d197c23 */ /* 0x100fe2000801080a */
[--C-:B------:R-:W-:Y:S01]  /*5560*/  FFMA.FTZ R28, R65, UR10, -R10.reuse ;  /* 0x0000000a411c7c23 */ /* 0x100fe2000801080a */
[----:B------:R-:W-:-:S02]  /*5570*/  FFMA.FTZ R29, R49, UR10, -R10 ;  /* 0x0000000a311d7c23 */ /* 0x000fc4000801080a */
[----:B------:R-:W4:Y:S01]  /*5580*/  SHFL.BFLY PT, R3, R4, 0x2, 0x1f ;  /* 0x0c401f0004037f89 */ /* 0x000f2200000e0000 */
[----:B------:R-:W5:Y:S01]  /*5590*/  MUFU.EX2 R9, R9 ;  /* 0x0000000900097308 */ /* 0x000f620000000800 */
[----:B---3--:R-:W-:Y:S01]  /*55a0*/  FADD.FTZ R33, R152, R11 ;  /* 0x0000000b98217221 */ /* 0x008fe20000010000 */
[----:B------:R-:W-:-:S06]  /*55b0*/  F2FP.F16.F32.PACK_AB R152, R11, R152 ;  /* 0x000000980b98723e */ /* 0x000fcc00000000ff */
[----:B------:R-:W3:Y:S01]  /*55c0*/  MUFU.EX2 R12, R12 ;  /* 0x0000000c000c7308 */ /* 0x000ee20000000800 */
[----:B0-----:R-:W-:-:S07]  /*55d0*/  FADD.FTZ R32, R154, R33 ;  /* 0x000000219a207221 */ /* 0x001fce0000010000 */
[----:B------:R-:W0:Y:S01]  /*55e0*/  MUFU.EX2 R13, R13 ;  /* 0x0000000d000d7308 */ /* 0x000e220000000800 */
[C---:B-----5:R-:W-:Y:S01]  /*55f0*/  FADD.FTZ R37, R9.reuse, R32 ;  /* 0x0000002009257221 */ /* 0x060fe20000010000 */
[----:B------:R-:W-:Y:S02]  /*5600*/  F2FP.F16.F32.PACK_AB R154, R9, R154 ;  /* 0x0000009a099a723e */ /* 0x000fe400000000ff */
[----:B----4-:R-:W-:Y:S01]  /*5610*/  FMNMX.FTZ R3, R4, R3, !PT ;  /* 0x0000000304037209 */ /* 0x010fe20007810000 */
[----:B------:R-:W-:-:S03]  /*5620*/  FFMA.FTZ R4, R41, UR10, -R10 ;  /* 0x0000000a29047c23 */ /* 0x000fc6000801080a */
[----:B------:R-:W4:Y:S01]  /*5630*/  MUFU.EX2 R14, R14 ;  /* 0x0000000e000e7308 */ /* 0x000f220000000800 */
[----:B---3--:R-:W-:Y:S01]  /*5640*/  FADD.FTZ R36, R12, R37 ;  /* 0x000000250c247221 */ /* 0x008fe20000010000 */
[----:B------:R-:W3:Y:S06]  /*5650*/  SHFL.BFLY PT, R6, R3, 0x1, 0x1f ;  /* 0x0c201f0003067f89 */ /* 0x000eec00000e0000 */
[----:B------:R5:W-:Y:S01]  /*5660*/  MUFU.EX2 R21, R4 ;  /* 0x0000000400157308 */ /* 0x000be20000000800 */
[C---:B0-----:R-:W-:Y:S01]  /*5670*/  FADD.FTZ R37, R13.reuse, R36 ;  /* 0x000000240d257221 */ /* 0x041fe20000010000 */
[----:B------:R-:W-:-:S06]  /*5680*/  F2FP.F16.F32.PACK_AB R156, R13, R12 ;  /* 0x0000000c0d9c723e */ /* 0x000fcc00000000ff */
[----:B------:R-:W0:Y:S01]  /*5690*/  MUFU.EX2 R15, R15 ;  /* 0x0000000f000f7308 */ /* 0x000e220000000800 */
[----:B----4-:R-:W-:-:S07]  /*56a0*/  FADD.FTZ R36, R14, R37 ;  /* 0x000000250e247221 */ /* 0x010fce0000010000 */
[----:B------:R-:W-:Y:S01]  /*56b0*/  MUFU.EX2 R20, R20 ;  /* 0x0000001400147308 */ /* 0x000fe20000000800 */
[----:B---3--:R-:W-:Y:S01]  /*56c0*/  FMNMX.FTZ R6, R3, R6, !PT ;  /* 0x0000000603067209 */ /* 0x008fe20007810000 */
[--C-:B------:R-:W-:Y:S01]  /*56d0*/  FFMA.FTZ R3, R67, UR10, -R10.reuse ;  /* 0x0000000a43037c23 */ /* 0x100fe2000801080a */
[----:B------:R-:W-:Y:S02]  /*56e0*/  FFMA.FTZ R10, R53, UR10, -R10 ;  /* 0x0000000a350a7c23 */ /* 0x000fe4000801080a */
[C---:B------:R-:W-:Y:S01]  /*56f0*/  FSETP.NEU.FTZ.AND P2, PT, R6.reuse, -INF , PT ;  /* 0xff8000000600780b */ /* 0x040fe20003f5d000 */
[----:B-----5:R-:W-:Y:S02]  /*5700*/  FMUL.FTZ R4, R6, UR10 ;  /* 0x0000000a06047c20 */ /* 0x020fe40008410000 */
[----:B------:R-:W-:Y:S01]  /*5710*/  MUFU.EX2 R24, R24 ;  /* 0x0000001800187308 */ /* 0x000fe20000000800 */
[----:B0-----:R-:W-:Y:S02]  /*5720*/  F2FP.F16.F32.PACK_AB R158, R15, R14 ;  /* 0x0000000e0f9e723e */ /* 0x001fe400000000ff */
[----:B------:R-:W-:-:S05]  /*5730*/  FSEL R4, R4, RZ, P2 ;  /* 0x000000ff04047208 */ /* 0x000fca0001000000 */
        /* <DEDUP_REMOVED lines=16> */
[----:B------:R-:W3:Y:S01]  /*5840*/  MUFU.EX2 R27, R27 ;  /* 0x0000001b001b7308 */ /* 0x000ee20000000800 */
[--C-:B------:R-:W-:Y:S01]  /*5850*/  FFMA.FTZ R54, R54, UR10, -R4.reuse ;  /* 0x0000000a36367c23 */ /* 0x100fe20008010804 */
[----:B------:R-:W-:Y:S01]  /*5860*/  FFMA.FTZ R4, R55, UR10, -R4 ;  /* 0x0000000a37047c23 */ /* 0x000fe20008010804 */
[----:B0-----:R-:W-:-:S02]  /*5870*/  F2FP.F16.F32.PACK_AB R162, R25, R24 ;  /* 0x0000001819a2723e */ /* 0x001fc400000000ff */
[----:B------:R-:W-:-:S03]  /*5880*/  F2FP.F16.F32.PACK_AB R160, R21, R20 ;  /* 0x0000001415a0723e */ /* 0x000fc600000000ff */
[----:B------:R-:W0:Y:S08]  /*5890*/  MUFU.EX2 R30, R30 ;  /* 0x0000001e001e7308 */ /* 0x000e300000000800 */
[----:B------:R-:W4:Y:S01]  /*58a0*/  MUFU.EX2 R31, R31 ;  /* 0x0000001f001f7308 */ /* 0x000f220000000800 */
[----:B---3--:R-:W-:Y:S01]  /*58b0*/  FADD.FTZ R33, R26, R27 ;  /* 0x0000001b1a217221 */ /* 0x008fe20000010000 */
[----:B------:R-:W-:-:S06]  /*58c0*/  F2FP.F16.F32.PACK_AB R153, R27, R26 ;  /* 0x0000001a1b99723e */ /* 0x000fcc00000000ff */
[----:B------:R-:W3:Y:S01]  /*58d0*/  MUFU.EX2 R34, R34 ;  /* 0x0000002200227308 */ /* 0x000ee20000000800 */
[----:B0-----:R-:W-:-:S07]  /*58e0*/  FADD.FTZ R32, R30, R33 ;  /* 0x000000211e207221 */ /* 0x001fce0000010000 */
[----:B------:R-:W0:Y:S01]  /*58f0*/  MUFU.EX2 R35, R35 ;  /* 0x0000002300237308 */ /* 0x000e220000000800 */
[C---:B----4-:R-:W-:Y:S01]  /*5900*/  FADD.FTZ R33, R31.reuse, R32 ;  /* 0x000000201f217221 */ /* 0x050fe20000010000 */
[----:B------:R-:W-:-:S05]  /*5910*/  F2FP.F16.F32.PACK_AB R155, R31, R30 ;  /* 0x0000001e1f9b723e */ /* 0x000fca00000000ff */
[----:B------:R4:W-:Y:S01]  /*5920*/  STSM.16.M88.4 [R18+0x26800], R152 ;  /* 0x0268009812007844 */ /* 0x0009e20000000200 */
[----:B------:R-:W5:Y:S01]  /*5930*/  MUFU.EX2 R38, R38 ;  /* 0x0000002600267308 */ /* 0x000f620000000800 */
[----:B---3--:R-:W-:Y:S01]  /*5940*/  FADD.FTZ R32, R34, R33 ;  /* 0x0000002122207221 */ /* 0x008fe20000010000 */
[----:B------:R-:W-:-:S06]  /*5950*/  FADD.FTZ R33, R15, R36 ;  /* 0x000000240f217221 */ /* 0x000fcc0000010000 */
[----:B------:R-:W3:Y:S01]  /*5960*/  MUFU.EX2 R39, R39 ;  /* 0x0000002700277308 */ /* 0x000ee20000000800 */
[C---:B0-----:R-:W-:Y:S01]  /*5970*/  FADD.FTZ R11, R35.reuse, R32 ;  /* 0x00000020230b7221 */ /* 0x041fe20000010000 */
[----:B------:R-:W-:Y:S01]  /*5980*/  FADD.FTZ R32, R20, R33 ;  /* 0x0000002114207221 */ /* 0x000fe20000010000 */
[----:B------:R-:W-:-:S03]  /*5990*/  F2FP.F16.F32.PACK_AB R157, R35, R34 ;  /* 0x00000022239d723e */ /* 0x000fc600000000ff */
[----:B------:R-:W-:Y:S02]  /*59a0*/  FADD.FTZ R13, R21, R32 ;  /* 0x00000020150d7221 */ /* 0x000fe40000010000 */
[----:B------:R-:W0:Y:S01]  /*59b0*/  MUFU.EX2 R42, R42 ;  /* 0x0000002a002a7308 */ /* 0x000e220000000800 */
[----:B-----5:R-:W-:-:S07]  /*59c0*/  FADD.FTZ R12, R38, R11 ;  /* 0x0000000b260c7221 */ /* 0x020fce0000010000 */
[----:B------:R-:W5:Y:S01]  /*59d0*/  MUFU.EX2 R43, R43 ;  /* 0x0000002b002b7308 */ /* 0x000f620000000800 */
[C---:B---3--:R-:W-:Y:S01]  /*59e0*/  FADD.FTZ R11, R39.reuse, R12 ;  /* 0x0000000c270b7221 */ /* 0x048fe20000010000 */
[----:B------:R-:W-:-:S05]  /*59f0*/  F2FP.F16.F32.PACK_AB R159, R39, R38 ;  /* 0x00000026279f723e */ /* 0x000fca00000000ff */
[----:B------:R4:W-:Y:S01]  /*5a00*/  STSM.16.M88.4 [R19], R156 ;  /* 0x0000009c13007844 */ /* 0x0009e20000000200 */
[----:B------:R-:W3:Y:S01]  /*5a10*/  MUFU.EX2 R46, R46 ;  /* 0x0000002e002e7308 */ /* 0x000ee20000000800 */
[----:B0-----:R-:W-:-:S07]  /*5a20*/  FADD.FTZ R12, R42, R11 ;  /* 0x0000000b2a0c7221 */ /* 0x001fce0000010000 */
[----:B------:R-:W0:Y:S01]  /*5a30*/  MUFU.EX2 R47, R47 ;  /* 0x0000002f002f7308 */ /* 0x000e220000000800 */
[C---:B-----5:R-:W-:Y:S01]  /*5a40*/  FADD.FTZ R11, R43.reuse, R12 ;  /* 0x0000000c2b0b7221 */ /* 0x060fe20000010000 */
[----:B------:R-:W-:-:S06]  /*5a50*/  F2FP.F16.F32.PACK_AB R161, R43, R42 ;  /* 0x0000002a2ba1723e */ /* 0x000fcc00000000ff */
[----:B------:R-:W-:Y:S01]  /*5a60*/  MUFU.EX2 R28, R28 ;  /* 0x0000001c001c7308 */ /* 0x000fe20000000800 */
[----:B---3--:R-:W-:-:S07]  /*5a70*/  FADD.FTZ R12, R46, R11 ;  /* 0x0000000b2e0c7221 */ /* 0x008fce0000010000 */
[----:B------:R-:W3:Y:S01]  /*5a80*/  MUFU.EX2 R29, R29 ;  /* 0x0000001d001d7308 */ /* 0x000ee20000000800 */
[C---:B0-----:R-:W-:Y:S01]  /*5a90*/  F2FP.F16.F32.PACK_AB R163, R47.reuse, R46 ;  /* 0x0000002e2fa3723e */ /* 0x041fe200000000ff */
[----:B------:R-:W-:-:S04]  /*5aa0*/  FADD.FTZ R47, R47, R12 ;  /* 0x0000000c2f2f7221 */ /* 0x000fc80000010000 */
[----:B------:R4:W-:Y:S02]  /*5ab0*/  STSM.16.M88.4 [R23], R160 ;  /* 0x000000a017007844 */ /* 0x0009e40000000200 */
[----:B------:R-:W-:Y:S08]  /*5ac0*/  MUFU.EX2 R50, R50 ;  /* 0x0000003200327308 */ /* 0x000ff00000000800 */
[----:B------:R-:W0:Y:S01]  /*5ad0*/  MUFU.EX2 R51, R51 ;  /* 0x0000003300337308 */ /* 0x000e220000000800 */
[----:B---3--:R-:W-:-:S07]  /*5ae0*/  F2FP.F16.F32.PACK_AB R164, R29, R28 ;  /* 0x0000001c1da4723e */ /* 0x008fce00000000ff */
[----:B------:R-:W-:Y:S08]  /*5af0*/  MUFU.EX2 R3, R3 ;  /* 0x0000000300037308 */ /* 0x000ff00000000800 */
[----:B------:R-:W3:Y:S01]  /*5b00*/  MUFU.EX2 R10, R10 ;  /* 0x0000000a000a7308 */ /* 0x000ee20000000800 */
[----:B0-----:R-:W-:Y:S01]  /*5b10*/  F2FP.F16.F32.PACK_AB R165, R51, R50 ;  /* 0x0000003233a5723e */ /* 0x001fe200000000ff */
[----:B------:R-:W-:-:S04]  /*5b20*/  FADD.FTZ R50, R50, R47 ;  /* 0x0000002f32327221 */ /* 0x000fc80000010000 */
[----:B------:R-:W-:Y:S02]  /*5b30*/  FADD.FTZ R51, R51, R50 ;  /* 0x0000003233337221 */ /* 0x000fe40000010000 */
[----:B------:R-:W0:Y:S08]  /*5b40*/  MUFU.EX2 R54, R54 ;  /* 0x0000003600367308 */ /* 0x000e300000000800 */
[----:B------:R5:W1:Y:S01]  /*5b50*/  MUFU.EX2 R9, R4 ;  /* 0x0000000400097308 */ /* 0x000a620000000800 */
[----:B---3--:R-:W-:Y:S01]  /*5b60*/  F2FP.F16.F32.PACK_AB R166, R10, R3 ;  /* 0x000000030aa6723e */ /* 0x008fe200000000ff */
[----:B-----5:R-:W-:-:S04]  /*5b70*/  FADD.FTZ R4, R24, R13 ;  /* 0x0000000d18047221 */ /* 0x020fc80000010000 */
[----:B------:R-:W-:Y:S01]  /*5b80*/  FADD.FTZ R25, R25, R4 ;  /* 0x0000000419197221 */ /* 0x000fe20000010000 */
[----:B0-----:R-:W-:-:S03]  /*5b90*/  FADD.FTZ R4, R54, R51 ;  /* 0x0000003336047221 */ /* 0x001fc60000010000 */
[----:B------:R-:W-:Y:S01]  /*5ba0*/  FADD.FTZ R28, R28, R25 ;  /* 0x000000191c1c7221 */ /* 0x000fe20000010000 */
[C---:B-1----:R-:W-:Y:S01]  /*5bb0*/  F2FP.F16.F32.PACK_AB R167, R9.reuse, R54 ;  /* 0x0000003609a7723e */ /* 0x042fe200000000ff */
[----:B------:R-:W-:Y:S02]  /*5bc0*/  FADD.FTZ R4, R9, R4 ;  /* 0x0000000409047221 */ /* 0x000fe40000010000 */
[----:B------:R-:W-:Y:S02]  /*5bd0*/  FADD.FTZ R28, R29, R28 ;  /* 0x0000001c1d1c7221 */ /* 0x000fe40000010000 */
[----:B------:R4:W-:Y:S02]  /*5be0*/  STSM.16.M88.4 [R22], R164 ;  /* 0x000000a416007844 */ /* 0x0009e40000000200 */
[----:B------:R-:W-:-:S04]  /*5bf0*/  FADD.FTZ R3, R3, R28 ;  /* 0x0000001c03037221 */ /* 0x000fc80000010000 */
[----:B------:R-:W-:Y:S01]  /*5c00*/  FADD.FTZ R3, R10, R3 ;  /* 0x000000030a037221 */ /* 0x000fe20000010000 */
[----:B------:R-:W-:Y:S06]  /*5c10*/  @!P0 BRA `(.L_x_2328) ;  /* 0x0000000000048947 */ /* 0x000fec0003800000 */
[----:B------:R-:W-:Y:S01]  /*5c20*/  BPT.TRAP 0x1 ;  /* 0x000000040000795c */ /* 0x000fe20000300000 */
.L_x_2328:
[----:B------:R0:W1:Y:S01]  /*5c30*/  SYNCS.PHASECHK.TRANS64.TRYWAIT P2, [R7+URZ+0x28c50], R8 ;  /* 0x028c5008070075a7 */ /* 0x000062000804017f */
[----:B------:R-:W-:Y:S05]  /*5c40*/  @!P0 BRA `(.L_x_2329) ;  /* 0x0000000000048947 */ /* 0x000fea0003800000 */
[----:B------:R-:W-:Y:S01]  /*5c50*/  BPT.TRAP 0x1 ;  /* 0x000000040000795c */ /* 0x000fe20000300000 */
.L_x_2329:
[----:B-1----:R-:W-:Y:S05]  /*5c60*/  @P2 BRA `(.L_x_2330) ;  /* 0x0000000000082947 */ /* 0x002fea0003800000 */
[----:B------:R-:W1:Y:S02]  /*5c70*/  SYNCS.PHASECHK.TRANS64.TRYWAIT P2, [R7+URZ+0x28c50], R8 ;  /* 0x028c5008070075a7 */ /* 0x000e64000804017f */
[----:B-1----:R-:W-:Y:S05]  /*5c80*/  @!P2 BRA `(.L_x_2331) ;  /* 0x000001140028a947 */ /* 0x002fea0003800000 */
.L_x_2330:
[----:B------:R-:W-:Y:S01]  /*5c90*/  ULEA UR18, UR37, UR50, 0xc ;  /* 0x0000003225127291 */ /* 0x000fe2000f8e603f */
[----:B------:R-:W-:Y:S01]  /*5ca0*/  WARPGROUP.ARRIVE ;  /* 0x00000000000079c5 */ /* 0x000fe20000000000 */
[----:B------:R-:W-:Y:S01]  /*5cb0*/  UMOV UR7, 0x40000040 ;  /* 0x4000004000077882 */ /* 0x000fe20000000000 */
[----:B------:R-:W-:Y:S01]  /*5cc0*/  PLOP3.LUT P2, PT, PT, PT, UP1, 0x40, 0x0 ;  /* 0x000000000000781c */ /* 0x000fe20003f4e818 */
[----:B------:R-:W-:Y:S01]  /*5cd0*/  @UP0 ULDC UR19, c[0x0][0x450] ;  /* 0x0001140000130ab9 */ /* 0x000fe20000000800 */
[----:B012---:R-:W-:Y:S02]  /*5ce0*/  @!P1 VIADD R7, R7, 0x28c60 ;  /* 0x00028c6007079836 */ /* 0x007fe40000000000 */
        /* <DEDUP_REMOVED lines=16> */
[----:B------:R-:W-:Y:S02]  /*5df0*/  UMOV UR7, 0x40000040 ;  /* 0x4000004000077882 */ /* 0x000fe40000000000 */
[----:B------:R-:W-:Y:S01]  /*5e00*/  UMOV UR18, UR42 ;  /* 0x0000002a00127c82 */ /* 0x000fe20008000000 */
[----:B------:R-:W-:Y:S02]  /*5e10*/  WARPGROUP.DEPBAR.LE gsb0, 0x0 ;  /* 0x00008000000079c5 */ /* 0x000fe40000010000 */
[----:B------:R-:W-:-:S15]  /*5e20*/  WARPGROUP.ARRIVE ;  /* 0x00000000000079c5 */ /* 0x000fde0000000000 */
[----:B------:R-:W-:-:S06]  /*5e30*/  NOP ;  /* 0x0000000000007918 */ /* 0x000fcc0000000000 */
[----:B------:R-:W-:Y:S01]  /*5e40*/  HGMMA.64x256x16.F32 R24, R164, gdesc[UR4].tnspB, R24, gsb0 ;  /* 0x43e00004a4187df0 */ /* 0x000fe20008000818 */
[----:B------:R-:W-:Y:S02]  /*5e50*/  @UP0 ULDC UR6, c[0x0][0x44c] ;  /* 0x0001130000060ab9 */ /* 0x000fe40000000800 */
[----:B------:R-:W-:-:S04]  /*5e60*/  UIMAD.WIDE.U32 UR6, UR42, UR6, URZ ;  /* 0x000000062a0672a5 */ /* 0x000fc8000f8e003f */
[----:B------:R-:W-:-:S04]  /*5e70*/  @UP0 USHF.R.U32.HI UR18, URZ, UR19, UR7 ;  /* 0x000000133f120299 */ /* 0x000fc80008011607 */
[----:B------:R-:W-:-:S04]  /*5e80*/  UIADD3 UR6, UR18, UR49, -UR51 ;  /* 0x0000003112067290 */ /* 0x000fc8000fffe833 */
[----:B------:R-:W-:Y:S01]  /*5e90*/  UIADD3 UR14, UR6, UR14, URZ ;  /* 0x0000000e060e7290 */ /* 0x000fe2000fffe03f */
        /* <DEDUP_REMOVED lines=10> */
[----:B0-----:R-:W-:Y:S01]  /*5f40*/  VIADD R7, R168, 0xfffffffe ;  /* 0xfffffffea8077836 */ /* 0x001fe20000000000 */
[----:B------:R-:W-:Y:S06]  /*5f50*/  @P2 BRA `(.L_x_2332) ;  /* 0x0000000000442947 */ /* 0x000fec0003800000 */
        /* <DEDUP_REMOVED lines=10> */
.L_x_2333:
[----:B------:R-:W-:-:S11]  /*6000*/  UISETP.NE.AND UP2, UPT, UR15, 0x1, UPT ;  /* 0x000000010f00788c */ /* 0x000fd6000bf45270 */
[----:B------:R-:W-:Y:S02]  /*6010*/  @UP2 ULDC.64 UR20, c[0x0][0x9e8] ;  /* 0x00027a0000142ab9 */ /* 0x000fe40000000a00 */
[----:B------:R-:W-:-:S04]  /*6020*/  UIMAD.WIDE.U32 UR6, UR18, UR20, URZ ;  /* 0x00000014120672a5 */ /* 0x000fc8000f8e003f */
[----:B------:R-:W-:-:S12]  /*6030*/  @UP2 USHF.R.U32.HI UR18, URZ, UR21, UR7 ;  /* 0x000000153f122299 */ /* 0x000fd80008011607 */
.L_x_2334:
[----:B------:R-:W-:-:S04]  /*6040*/  UIMAD UR15, UR18, UR15, UR15 ;  /* 0x0000000f120f72a4 */ /* 0x000fc8000f8e020f */
[----:B------:R-:W-:-:S04]  /*6050*/  UISETP.LT.AND UP2, UPT, UR14, UR15, UPT ;  /* 0x0000000f0e00728c */ /* 0x000fc8000bf41270 */
[----:B------:R-:W-:-:S12]  /*6060*/  USEL UR14, UR14, UR15, UP2 ;  /* 0x0000000f0e0e7287 */ /* 0x000fd80009000000 */
.L_x_2332:
[----:B------:R-:W-:Y:S01]  /*6070*/  USHF.R.S32.HI UR6, URZ, 0x1f, UR14 ;  /* 0x0000001f3f067899 */ /* 0x000fe2000801140e */
[----:B------:R-:W-:Y:S01]  /*6080*/  ULDC UR24, c[0x0][0x9e4] ;  /* 0x0002790000187ab9 */ /* 0x000fe20000000800 */
[----:B------:R-:W-:Y:S02]  /*6090*/  ULDC UR21, c[0x0][0x9dc] ;  /* 0x0002770000157ab9 */ /* 0x000fe40000000800 */
[----:B------:R-:W-:Y:S01]  /*60a0*/  ULEA.HI UR6, UR6, UR14, URZ, 0x6 ;  /* 0x0000000e06067291 */ /* 0x000fe2000f8f303f */
[----:B------:R-:W-:Y:S01]  /*60b0*/  ULDC UR22, c[0x0][0x988] ;  /* 0x0002620000167ab9 */ /* 0x000fe20000000800 */
[----:B------:R-:W-:Y:S02]  /*60c0*/  ULDC UR25, c[0x0][0x9e0] ;  /* 0x0002780000197ab9 */ /* 0x000fe40000000800 */
[----:B------:R-:W-:-:S04]  /*60d0*/  USHF.R.S32.HI UR6, URZ, 0x6, UR6 ;  /* 0x000000063f067899 */ /* 0x000fc80008011406 */
[----:B------:R-:W-:-:S04]  /*60e0*/  UISETP.LT.AND UP2, UPT, UR48, UR6, UPT ;  /* 0x000000063000728c */ /* 0x000fc8000bf41270 */
[----:B------:R-:W-:-:S06]  /*60f0*/  USEL UR20, UR48, UR6, !UP2 ;  /* 0x0000000630147287 */ /* 0x000fcc000d000000 */
[----:B------:R-:W-:-:S13]  /*6100*/  ISETP.GE.AND P2, PT, R7, UR20, PT ;  /* 0x0000001407007c0c */ /* 0x000fda000bf46270 */
[----:B------:R-:W-:Y:S05]  /*6110*/  @!P2 BRA `(.L_x_2335) ;  /* 0x0000002000e0a947 */ /* 0x000fea0003800000 */
.L_x_2352:
[----:B------:R-:W-:-:S04]  /*6120*/  UIADD3 UR23, UR37, 0x1, URZ ;  /* 0x0000000125177890 */ /* 0x000fc8000fffe03f */
[----:B------:R-:W-:-:S04]  /*6130*/  UISETP.NE.AND UP2, UPT, UR23, 0x2, UPT ;  /* 0x000000021700788c */ /* 0x000fc8000bf45270 */
[----:B------:R-:W-:Y:S02]  /*6140*/  USEL UR6, URZ, 0x1, UP2 ;  /* 0x000000013f067887 */ /* 0x000fe40009000000 */
[----:B------:R-:W-:Y:S02]  /*6150*/  USEL UR23, UR23, URZ, UP2 ;  /* 0x0000003f17177287 */ /* 0x000fe40009000000 */
[----:B------:R-:W-:Y:S01]  /*6160*/  ULOP3.LUT UR38, UR38, UR6, URZ, 0x3c, !UPT ;  /* 0x0000000626267292 */ /* 0x000fe2000f8e3c3f */
[----:B012---:R-:W-:Y:S11]  /*6170*/  @!P0 BRA `(.L_x_2336) ;  /* 0x0000000000048947 */ /* 0x007ff60003800000 */
[----:B------:R-:W-:Y:S01]  /*6180*/  BPT.TRAP 0x1 ;  /* 0x000000040000795c */ /* 0x000fe20000300000 */
.L_x_2336:
[----:B------:R-:W-:Y:S01]  /*6190*/  ULEA UR26, UR23, UR46, 0x3 ;  /* 0x0000002e171a7291 */ /* 0x000fe2000f8e183f */
[----:B------:R-:W-:-:S05]  /*61a0*/  IMAD.U32 R11, RZ, RZ, UR38 ;  /* 0x00000026ff0b7e24 */ /* 0x000fca000f8e00ff */
[----:B------:R-:W-:-:S04]  /*61b0*/  SHF.L.U32 R11, R11, 0x1f, RZ ;  /* 0x0000001f0b0b7819 */ /* 0x000fc800000006ff */
[----:B------:R0:W1:Y:S01]  /*61c0*/  SYNCS.PHASECHK.TRANS64.TRYWAIT P2, [UR26+0x28c30], R11 ;  /* 0x028c300bff0075a7 */ /* 0x000062000804015a */
[----:B------:R-:W-:Y:S05]  /*61d0*/  @!P0 BRA `(.L_x_2337) ;  /* 0x0000000000048947 */ /* 0x000fea0003800000 */
[----:B------:R-:W-:Y:S01]  /*61e0*/  BPT.TRAP 0x1 ;  /* 0x000000040000795c */ /* 0x000fe20000300000 */
.L_x_2337:
[----:B-1----:R-:W-:Y:S05]  /*61f0*/  @P2 BRA `(.L_x_2338) ;  /* 0x0000000000082947 */ /* 0x002fea0003800000 */
[----:B------:R-:W1:Y:S02]  /*6200*/  SYNCS.PHASECHK.TRANS64.TRYWAIT P2, [UR26+0x28c30], R11 ;  /* 0x028c300bff0075a7 */ /* 0x000e64000804015a */
[----:B-1----:R-:W-:Y:S05]  /*6210*/  @!P2 BRA `(.L_x_2339) ;  /* 0x0000010c00d8a947 */ /* 0x002fea0003800000 */
.L_x_2338:
[----:B------:R-:W-:Y:S01]  /*6220*/  R2UR UR18, R0 ;  /* 0x00000000001272ca */ /* 0x000fe200000e0000 */
[----:B----4-:R-:W-:Y:S01]  /*6230*/  WARPGROUP.ARRIVE ;  /* 0x00000000000079c5 */ /* 0x010fe20000000000 */
[----:B------:R-:W-:Y:S01]  /*6240*/  UMOV UR19, 0x40000040 ;  /* 0x4000004000137882 */ /* 0x000fe20000000000 */
[----:B------:R-:W-:Y:S01]  /*6250*/  UMOV UR7, 0x40000040 ;  /* 0x4000004000077882 */ /* 0x000fe20000000000 */
[----:B------:R-:W-:Y:S01]  /*6260*/  UMOV UR11, 0x40000040 ;  /* 0x40000040000b7882 */ /* 0x000fe20000000000 */
[----:B------:R-:W-:Y:S01]  /*6270*/  UMOV UR15, 0x40000040 ;  /* 0x40000040000f7882 */ /* 0x000fe20000000000 */
[----:B------:R-:W-:Y:S01]  /*6280*/  PLOP3.LUT P2, PT, PT, PT, UP0, 0x80, 0x0 ;  /* 0x000000000000781c */ /* 0x000fe20003f4f008 */
[----:B------:R-:W-:Y:S01]  /*6290*/  VIADD R12, R185, UR42 ;  /* 0x0000002ab90c7c36 */ /* 0x000fe20008000000 */
[----:B------:R-:W-:Y:S01]  /*62a0*/  PLOP3.LUT P3, PT, PT, PT, UP0, 0x80, 0x0 ;  /* 0x000000000000781c */ /* 0x000fe20003f6f008 */
[----:B------:R-:W-:Y:S02]  /*62b0*/  IMAD.U32 R10, RZ, RZ, UR26 ;  /* 0x0000001aff0a7e24 */ /* 0x000fe4000f8e00ff */
[----:B------:R-:W-:-:S02]  /*62c0*/  IMAD.SHL.U32 R13, R7, 0x40, RZ ;  /* 0x00000040070d7824 */ /* 0x000fc400078e00ff */
[----:B------:R-:W-:Y:S01]  /*62d0*/  ULEA UR18, UR23, UR18, 0x9 ;  /* 0x0000001217127291 */ /* 0x000fe2000f8e483f */
[----:B------:R-:W-:-:S03]  /*62e0*/  IMAD.U32 R9, RZ, RZ, UR51 ;  /* 0x00000033ff097e24 */ /* 0x000fc6000f8e00ff */
[----:B------:R-:W-:Y:S02]  /*62f0*/  UIADD3 UR6, UR18, 0x2, URZ ;  /* 0x0000000212067890 */ /* 0x000fe4000fffe03f */
[----:B------:R-:W-:Y:S02]  /*6300*/  UIADD3 UR10, UR18, 0x4, URZ ;  /* 0x00000004120a7890 */ /* 0x000fe4000fffe03f */
[----:B------:R-:W-:Y:S02]  /*6310*/  UIADD3 UR14, UR18, 0x6, URZ ;  /* 0x00000006120e7890 */ /* 0x000fe4000fffe03f */
[----:B------:R-:W-:Y:S03]  /*6320*/  HGMMA.64x64x16.F32 R152, gdesc[UR16], RZ, !UPT, gsb0 ;  /* 0x00e00000109879f0 */ /* 0x000fe6000c0008ff */
[----:B------:R-:W-:Y:S02]  /*6330*/  WARPGROUP.DEPBAR.LE gsb0, 0x0 ;  /* 0x00008000000079c5 */ /* 0x000fe40000010000 */
[----:B------:R-:W-:-:S06]  /*6340*/  WARPGROUP.ARRIVE ;  /* 0x00000000000079c5 */ /* 0x000fcc0000000000 */
[----:B------:R-:W-:Y:S01]  /*6350*/  HGMMA.64x64x16.F32 R152, gdesc[UR4], R152, gsb0 ;  /* 0x00e00000049879f0 */ /* 0x000fe20008000898 */
[----:B------:R-:W-:Y:S02]  /*6360*/  @UP0 ULDC UR6, c[0x0][0x44c] ;  /* 0x0001130000060ab9 */ /* 0x000fe40000000800 */
[----:B-1----:R-:W-:Y:S01]  /*6370*/  @P2 IMAD.HI.U32 R8, R12, UR6, RZ ;  /* 0x000000060c082c27 */ /* 0x002fe2000f8e00ff */
[----:B------:R-:W-:Y:S01]  /*6380*/  @UP0 ULDC UR6, c[0x0][0x450] ;  /* 0x0001140000060ab9 */ /* 0x000fe20000000800 */
[----:B------:R-:W-:-:S03]  /*6390*/  PLOP3.LUT P2, PT, PT, PT, UP1, 0x40, 0x0 ;  /* 0x000000000000781c */ /* 0x000fc60003f4e818 */
[----:B------:R-:W-:Y:S01]  /*63a0*/  @P3 SHF.R.U32.HI R12, RZ, UR6, R8 ;  /* 0x00000006ff0c3c19 */ /* 0x000fe20008011608 */
[----:B------:R-:W-:-:S04]  /*63b0*/  @!P1 VIADD R8, R10, 0x28c40 ;  /* 0x00028c400a089836 */ /* 0x000fc80000000000 */
[----:B------:R-:W1:Y:S01]  /*63c0*/  SHFL.IDX PT, R20, R12, RZ, 0x1c1f ;  /* 0x001c1fff0c147589 */ /* 0x000e6200000e0000 */
[----:B------:R-:W-:Y:S01]  /*63d0*/  @!P1 PRMT R8, RZ, 0x654, R8 ;  /* 0x00000654ff089816 */ /* 0x000fe20000000008 */
[----:B------:R-:W-:Y:S02]  /*63e0*/  WARPGROUP.DEPBAR.LE gsb0, 0x0 ;  /* 0x00008000000079c5 */ /* 0x000fe40000010000 */
[----:B------:R-:W-:-:S06]  /*63f0*/  WARPGROUP.ARRIVE ;  /* 0x00000000000079c5 */ /* 0x000fcc0000000000 */
[----:B------:R-:W-:Y:S01]  /*6400*/  HGMMA.64x64x16.F32 R152, gdesc[UR8], R152, gsb0 ;  /* 0x00e00000089879f0 */ /* 0x000fe20008000898 */
[----:B------:R-:W-:Y:S02]  /*6410*/  UMOV UR11, UR21 ;  /* 0x00000015000b7c82 */ /* 0x000fe40008000000 */
[----:B------:R-:W-:Y:S01]  /*6420*/  ULOP3.LUT UR6, URZ, UR11, URZ, 0x33, !UPT ;  /* 0x0000000b3f067292 */ /* 0x000fe2000f8e333f */
[----:B------:R-:W-:Y:S02]  /*6430*/  WARPGROUP.DEPBAR.LE gsb0, 0x0 ;  /* 0x00008000000079c5 */ /* 0x000fe40000010000 */
[----:B------:R-:W-:-:S06]  /*6440*/  WARPGROUP.ARRIVE ;  /* 0x00000000000079c5 */ /* 0x000fcc0000000000 */
[----:B------:R-:W-:Y:S03]  /*6450*/  HGMMA.64x64x16.F32 R152, gdesc[UR12], R152, gsb0 ;  /* 0x00e000000c9879f0 */ /* 0x000fe60008000898 */
[----:B------:R-:W-:Y:S02]  /*6460*/  WARPGROUP.DEPBAR.LE gsb0, 0x0 ;  /* 0x00008000000079c5 */ /* 0x000fe40000010000 */
[----:B------:R2:W-:Y:S02]  /*6470*/  @!P1 SYNCS.ARRIVE.TRANS64.RED.A1T0 RZ, [R8+URZ], RZ ;  /* 0x000000ff08ff99a7 */ /* 0x0005e4000810043f */
[----:B--2---:R-:W-:-:S04]  /*6480*/  IADD3 R8, -R2, 0x1, -R13 ;  /* 0x0000000102087810 */ /* 0x004fc80007ffe90d */
[----:B------:R-:W-:-:S05]  /*6490*/  IADD3 R8, -R9, UR49, R8 ;  /* 0x0000003109087c10 */ /* 0x000fca000fffe108 */
[C---:B------:R-:W-:Y:S02]  /*64a0*/  VIADD R205, R8.reuse, UR25 ;  /* 0x0000001908cd7c36 */ /* 0x040fe40008000000 */
[----:B------:R-:W-:Y:S02]  /*64b0*/  VIADD R207, R8, UR6 ;  /* 0x0000000608cf7c36 */ /* 0x000fe40008000000 */
[C---:B-1----:R-:W-:Y:S02]  /*64c0*/  IMAD.IADD R14, R20.reuse, 0x1, R205 ;  /* 0x00000001140e7824 */ /* 0x042fe400078e02cd */
[----:B------:R-:W-:Y:S01]  /*64d0*/  IMAD.IADD R15, R20, 0x1, R207 ;  /* 0x00000001140f7824 */ /* 0x000fe200078e02cf */
[----:B------:R-:W-:Y:S06]  /*64e0*/  @P2 BRA `(.L_x_2340) ;  /* 0x00000000005c2947 */ /* 0x000fec0003800000 */
[----:B------:R-:W-:Y:S01]  /*64f0*/  IMAD.U32 R9, RZ, RZ, UR51 ;  /* 0x00000033ff097e24 */ /* 0x000fe2000f8e00ff */
[----:B------:R-:W-:Y:S04]  /*6500*/  BSSY B0, `(.L_x_2341) ;  /* 0x0000011000007945 */ /* 0x000fe80003800000 */
[----:B------:R-:W-:-:S04]  /*6510*/  IADD3 R20, -R9, UR49, R20 ;  /* 0x0000003109147c10 */ /* 0x000fc8000fffe114 */
        /* <DEDUP_REMOVED lines=10> */
.L_x_2342:
[----:B------:R-:W-:-:S05]  /*65c0*/  IMAD.U32 R206, RZ, RZ, UR24 ;  /* 0x00000018ffce7e24 */ /* 0x000fca000f8e00ff */
[----:B------:R-:W-:-:S13]  /*65d0*/  ISETP.NE.AND P2, PT, R206, 0x1, PT ;  /* 0x00000001ce00780c */ /* 0x000fda0003f45270 */
[----:B------:R-:W1:Y:S02]  /*65e0*/  @P2 LDC.64 R8, c[0x0][0x9e8] ;  /* 0x00027a00ff082b82 */ /* 0x000e640000000a00 */
[----:B-1----:R-:W-:-:S05]  /*65f0*/  @P2 IMAD.HI.U32 R8, R20, R8, RZ ;  /* 0x0000000814082227 */ /* 0x002fca00078e00ff */
[----:B------:R-:W-:-:S07]  /*6600*/  @P2 SHF.R.U32.HI R20, RZ, R9, R8 ;  /* 0x00000009ff142219 */ /* 0x000fce0000011608 */
.L_x_2343:
[----:B------:R-:W-:Y:S05]  /*6610*/  BSYNC B0 ;  /* 0x0000000000007941 */ /* 0x000fea0003800000 */
.L_x_2341:
[----:B------:R-:W-:-:S04]  /*6620*/  IMAD R9, R20, R206, -R13 ;  /* 0x000000ce14097224 */ /* 0x000fc800078e0a0d */
[----:B------:R-:W-:-:S05]  /*6630*/  IMAD.IADD R9, R9, 0x1, -R2 ;  /* 0x0000000109097824 */ /* 0x000fca00078e0a02 */
[----:B------:R-:W-:Y:S02]  /*6640*/  VIADDMNMX R14, R9, R206, R14, PT ;  /* 0x000000ce090e7246 */ /* 0x000fe4000380010e */
[----:B------:R-:W-:-:S07]  /*6650*/  VIMNMX R15, R15, R9, !PT ;  /* 0x000000090f0f7248 */ /* 0x000fce0007fe0100 */
.L_x_2340:
[----:B------:R-:W-:Y:S01]  /*6660*/  ISETP.GT.AND P2, PT, R7, -0x1, PT ;  /* 0xffffffff0700780c */ /* 0x000fe20003f44270 */
[----:B------:R-:W1:Y:S03]  /*6670*/  SHFL.IDX PT, R8, R12, 0x1, 0x1c1f ;  /* 0x003c1f000c087f89 */ /* 0x000e6600000e0000 */
        /* <DEDUP_REMOVED lines=11> */
[----:B-1----:R-:W-:Y:S01]  /*6730*/  IMAD.IADD R12, R205, 0x1, R8 ;  /* 0x00000001cd0c7824 */ /* 0x002fe200078e0208 */
        /* <DEDUP_REMOVED lines=8> */
[C---:B------:R-:W-:Y:S02]  /*67c0*/  ISETP.GT.AND P3, PT, R15.reuse, 0x19, P2 ;  /* 0x000000190f00780c */ /* 0x040fe40001764270 */
        /* <DEDUP_REMOVED lines=22> */
[----:B------:R-:W-:Y:S02]  /*6930*/  ISETP.GT.AND P3, PT, R15, 0x39, P2 ;  /* 0x000000390f00780c */ /* 0x000fe40001764270 */
[C---:B------:R-:W-:Y:S02]  /*6940*/  ISETP.LT.OR P4, PT, R14.reuse, 0x32, P4 ;  /* 0x000000320e00780c */ /* 0x040fe40002781670 */
[C---:B------:R-:W-:Y:S02]  /*6950*/  ISETP.LT.OR P6, PT, R14.reuse, 0x39, P6 ;  /* 0x000000390e00780c */ /* 0x040fe400037c1670 */
[----:B------:R-:W-:Y:S01]  /*6960*/  ISETP.LT.OR P3, PT, R14, 0x3a, P3 ;  /* 0x0000003a0e00780c */ /* 0x000fe20001f61670 */
[----:B------:R-:W-:Y:S01]  /*6970*/  IMAD.IADD R14, R207, 0x1, R8 ;  /* 0x00000001cf0e7824 */ /* 0x000fe200078e0208 */
[----:B------:R-:W-:-:S02]  /*6980*/  FSEL R177, R177, -INF , !P4 ;  /* 0xff800000b1b17808 */ /* 0x000fc40006000000 */
[----:B------:R-:W-:Y:S02]  /*6990*/  FSEL R180, R180, -INF , !P6 ;  /* 0xff800000b4b47808 */ /* 0x000fe40007000000 */
[----:B------:R-:W-:Y:S01]  /*69a0*/  FSEL R181, R181, -INF , !P3 ;  /* 0xff800000b5b57808 */ /* 0x000fe20005800000 */
        /* <DEDUP_REMOVED lines=14> */
.L_x_2346:
[----:B------:R-:W-:-:S05]  /*6a90*/  IMAD.U32 R20, RZ, RZ, UR24 ;  /* 0x00000018ff147e24 */ /* 0x000fca000f8e00ff */
[----:B------:R-:W-:-:S13]  /*6aa0*/  ISETP.NE.AND P3, PT, R20, 0x1, PT ;  /* 0x000000011400780c */ /* 0x000fda0003f65270 */
[----:B------:R-:W1:Y:S02]  /*6ab0*/  @P3 LDC.64 R8, c[0x0][0x9e8] ;  /* 0x00027a00ff083b82 */ /* 0x000e640000000a00 */
[----:B-1----:R-:W-:-:S05]  /*6ac0*/  @P3 IMAD.HI.U32 R8, R15, R8, RZ ;  /* 0x000000080f083227 */ /* 0x002fca00078e00ff */
[----:B------:R-:W-:-:S07]  /*6ad0*/  @P3 SHF.R.U32.HI R15, RZ, R9, R8 ;  /* 0x00000009ff0f3219 */ /* 0x000fce0000011608 */
.L_x_2347:
[----:B------:R-:W-:Y:S05]  /*6ae0*/  BSYNC B0 ;  /* 0x0000000000007941 */ /* 0x000fea0003800000 */
.L_x_2345:
[----:B------:R-:W-:-:S04]  /*6af0*/  IMAD R13, R15, R20, -R13 ;  /* 0x000000140f0d7224 */ /* 0x000fc800078e0a0d */
[----:B------:R-:W-:-:S05]  /*6b00*/  IMAD.IADD R13, R13, 0x1, -R2 ;  /* 0x000000010d0d7824 */ /* 0x000fca00078e0a02 */
[----:B------:R-:W-:Y:S02]  /*6b10*/  VIADDMNMX R12, R13, R20, R12, PT ;  /* 0x000000140d0c7246 */ /* 0x000fe4000380010c */
[----:B------:R-:W-:-:S07]  /*6b20*/  VIMNMX R14, R14, R13, !PT ;  /* 0x0000000d0e0e7248 */ /* 0x000fce0007fe0100 */
.L_x_2344:
[----:B------:R-:W-:Y:S01]  /*6b30*/  FMNMX.FTZ R8, R152, R5, !PT ;  /* 0x0000000598087209 */ /* 0x000fe20007810000 */
[----:B------:R-:W-:Y:S01]  /*6b40*/  UMOV UR10, UR22 ;  /* 0x00000016000a7c82 */ /* 0x000fe20008000000 */
[C---:B------:R-:W-:Y:S02]  /*6b50*/  ISETP.GT.AND P4, PT, R14.reuse, RZ, P2 ;  /* 0x000000ff0e00720c */ /* 0x040fe40001784270 */
[----:B------:R-:W-:Y:S02]  /*6b60*/  FMNMX.FTZ R9, R153, R8, !PT ;  /* 0x0000000899097209 */ /* 0x000fe40007810000 */
[----:B------:R-:W-:Y:S02]  /*6b70*/  ISETP.GT.AND P3, PT, R14, 0x1, P2 ;  /* 0x000000010e00780c */ /* 0x000fe40001764270 */
[----:B------:R-:W-:Y:S02]  /*6b80*/  FMNMX.FTZ R8, R156, R9, !PT ;  /* 0x000000099c087209 */ /* 0x000fe40007810000 */
[----:B------:R-:W-:-:S02]  /*6b90*/  ISETP.LT.OR P4, PT, R12, 0x1, P4 ;  /* 0x000000010c00780c */ /* 0x000fc40002781670 */
[----:B------:R-:W-:Y:S02]  /*6ba0*/  FMNMX.FTZ R9, R157, R8, !PT ;  /* 0x000000089d097209 */ /* 0x000fe40007810000 */
[----:B------:R-:W-:Y:S02]  /*6bb0*/  ISETP.GT.AND P5, PT, R14, 0x8, P2 ;  /* 0x000000080e00780c */ /* 0x000fe400017a4270 */
[----:B------:R-:W-:Y:S02]  /*6bc0*/  FMNMX.FTZ R8, R160, R9, !PT ;  /* 0x00000009a0087209 */ /* 0x000fe40007810000 */
[----:B------:R-:W-:Y:S02]  /*6bd0*/  ISETP.LT.OR P3, PT, R12, 0x2, P3 ;  /* 0x000000020c00780c */ /* 0x000fe40001f61670 */
[----:B------:R-:W-:Y:S02]  /*6be0*/  FMNMX.FTZ R9, R161, R8, !PT ;  /* 0x00000008a1097209 */ /* 0x000fe40007810000 */
[----:B------:R-:W-:-:S02]  /*6bf0*/  ISETP.GT.AND P6, PT, R14, 0x9, P2 ;  /* 0x000000090e00780c */ /* 0x000fc400017c4270 */
[----:B------:R-:W-:Y:S02]  /*6c00*/  FMNMX.FTZ R8, R164, R9, !PT ;  /* 0x00000009a4087209 */ /* 0x000fe40007810000 */
[----:B------:R-:W-:Y:S02]  /*6c10*/  ISETP.LT.OR P5, PT, R12, 0x9, P5 ;  /* 0x000000090c00780c */ /* 0x000fe40002fa1670 */
[----:B------:R-:W-:Y:S02]  /*6c20*/  FMNMX.FTZ R9, R165, R8, !PT ;  /* 0x00000008a5097209 */ /* 0x000fe40007810000 */
[----:B------:R-:W-:Y:S02]  /*6c30*/  FSEL R155, R155, -INF , !P3 ;  /* 0xff8000009b9b7808 */ /* 0x000fe40005800000 */
        /* <DEDUP_REMOVED lines=11> */
[----:B------:R-:W-:Y:S02]  /*6cf0*/  ISETP.LT.OR P3, PT, R12, 0x11, P3 ;  /* 0x000000110c00780c */ /* 0x000fe40001f61670 */
[----:B------:R-:W-:Y:S02]  /*6d00*/  FMNMX.FTZ R8, R180, R9, !PT ;  /* 0x00000009b4087209 */ /* 0x000fe40007810000 */
[----:B------:R-:W-:-:S02]  /*6d10*/  ISETP.GT.AND P6, PT, R14, 0x18, P2 ;  /* 0x000000180e00780c */ /* 0x000fc400017c4270 */
[----:B------:R-:W-:Y:S02]  /*6d20*/  FMNMX.FTZ R9, R181, R8, !PT ;  /* 0x00000008b5097209 */ /* 0x000fe40007810000 */
[----:B------:R-:W-:Y:S02]  /*6d30*/  ISETP.LT.OR P5, PT, R12, 0x12, P5 ;  /* 0x000000120c00780c */ /* 0x000fe40002fa1670 */
[----:B------:R-:W-:Y:S01]  /*6d40*/  FSEL R162, R162, -INF , !P3 ;  /* 0xff800000a2a27808 */ /* 0x000fe20005800000 */
[----:B------:R-:W1:Y:S01]  /*6d50*/  SHFL.BFLY PT, R8, R9, 0x2, 0x1f ;  /* 0x0c401f0009087f89 */ /* 0x000e6200000e0000 */
[----:B------:R-:W-:Y:S02]  /*6d60*/  ISETP.LT.OR P6, PT, R12, 0x19, P6 ;  /* 0x000000190c00780c */ /* 0x000fe400037c1670 */
[----:B------:R-:W-:Y:S02]  /*6d70*/  FSEL R163, R163, -INF , !P5 ;  /* 0xff800000a3a37808 */ /* 0x000fe40006800000 */
[----:B------:R-:W-:-:S02]  /*6d80*/  ISETP.GT.AND P3, PT, R14, 0x20, P2 ;  /* 0x000000200e00780c */ /* 0x000fc40001764270 */
[----:B------:R-:W-:Y:S02]  /*6d90*/  FSEL R166, R166, -INF , !P6 ;  /* 0xff800000a6a67808 */ /* 0x000fe40007000000 */
[----:B------:R-:W-:Y:S02]  /*6da0*/  ISETP.GT.AND P5, PT, R14, 0x21, P2 ;  /* 0x000000210e00780c */ /* 0x000fe400017a4270 */
[----:B------:R-:W-:Y:S02]  /*6db0*/  ISETP.LT.OR P3, PT, R12, 0x21, P3 ;  /* 0x000000210c00780c */ /* 0x000fe40001f61670 */
[----:B------:R-:W-:Y:S02]  /*6dc0*/  ISETP.GT.AND P6, PT, R14, 0x28, P2 ;  /* 0x000000280e00780c */ /* 0x000fe400017c4270 */
[----:B------:R-:W-:Y:S02]  /*6dd0*/  ISETP.LT.OR P5, PT, R12, 0x22, P5 ;  /* 0x000000220c00780c */ /* 0x000fe40002fa1670 */
[----:B------:R-:W-:-:S02]  /*6de0*/  FSEL R170, R170, -INF , !P3 ;  /* 0xff800000aaaa7808 */ /* 0x000fc40005800000 */
[----:B------:R-:W-:Y:S02]  /*6df0*/  ISETP.GT.AND P3, PT, R14, 0x29, P2 ;  /* 0x000000290e00780c */ /* 0x000fe40001764270 */
[----:B------:R-:W-:Y:S02]  /*6e00*/  FSEL R171, R171, -INF , !P5 ;  /* 0xff800000abab7808 */ /* 0x000fe40006800000 */
[----:B------:R-:W-:Y:S02]  /*6e10*/  ISETP.LT.OR P6, PT, R12, 0x29, P6 ;  /* 0x000000290c00780c */ /* 0x000fe400037c1670 */
[----:B-1----:R-:W-:Y:S02]  /*6e20*/  FMNMX.FTZ R13, R9, R8, !PT ;  /* 0x00000008090d7209 */ /* 0x002fe40007810000 */
[----:B------:R-:W-:Y:S02]  /*6e30*/  FSEL R9, R154, -INF , !P4 ;  /* 0xff8000009a097808 */ /* 0x000fe40006000000 */
[----:B------:R-:W-:Y:S01]  /*6e40*/  ISETP.GT.AND P4, PT, R14, 0x19, P2 ;  /* 0x000000190e00780c */ /* 0x000fe20001784270 */
[----:B------:R-:W1:Y:S01]  /*6e50*/  SHFL.BFLY PT, R8, R13, 0x1, 0x1f ;  /* 0x0c201f000d087f89 */ /* 0x000e6200000e0000 */
[----:B------:R-:W-:-:S02]  /*6e60*/  FMNMX.FTZ R20, R9, R6, !PT ;  /* 0x0000000609147209 */ /* 0x000fc40007810000 */
[C---:B------:R-:W-:Y:S02]  /*6e70*/  ISETP.LT.OR P4, PT, R12.reuse, 0x1a, P4 ;  /* 0x0000001a0c00780c */ /* 0x040fe40002781670 */
[----:B------:R-:W-:Y:S02]  /*6e80*/  ISETP.LT.OR P3, PT, R12, 0x2a, P3 ;  /* 0x0000002a0c00780c */ /* 0x000fe40001f61670 */
[----:B------:R-:W-:Y:S02]  /*6e90*/  FSEL R167, R167, -INF , !P4 ;  /* 0xff800000a7a77808 */ /* 0x000fe40006000000 */
[----:B------:R-:W-:Y:S02]  /*6ea0*/  ISETP.GT.AND P5, PT, R14, 0x30, P2 ;  /* 0x000000300e00780c */ /* 0x000fe400017a4270 */
[----:B------:R-:W-:Y:S02]  /*6eb0*/  FSEL R174, R174, -INF , !P6 ;  /* 0xff800000aeae7808 */ /* 0x000fe40007000000 */
[----:B------:R-:W-:-:S02]  /*6ec0*/  FSEL R175, R175, -INF , !P3 ;  /* 0xff800000afaf7808 */ /* 0x000fc40005800000 */
[C---:B------:R-:W-:Y:S02]  /*6ed0*/  ISETP.GT.AND P6, PT, R14.reuse, 0x31, P2 ;  /* 0x000000310e00780c */ /* 0x040fe400017c4270 */
[C---:B------:R-:W-:Y:S02]  /*6ee0*/  ISETP.GT.AND P3, PT, R14.reuse, 0x38, P2 ;  /* 0x000000380e00780c */ /* 0x040fe40001764270 */
[----:B------:R-:W-:Y:S02]  /*6ef0*/  ISETP.GT.AND P2, PT, R14, 0x39, P2 ;  /* 0x000000390e00780c */ /* 0x000fe40001744270 */
[C---:B------:R-:W-:Y:S02]  /*6f00*/  ISETP.LT.OR P5, PT, R12.reuse, 0x31, P5 ;  /* 0x000000310c00780c */ /* 0x040fe40002fa1670 */
[----:B------:R-:W-:Y:S02]  /*6f10*/  ISETP.LT.OR P6, PT, R12, 0x32, P6 ;  /* 0x000000320c00780c */ /* 0x000fe400037c1670 */
[----:B-1----:R-:W-:-:S02]  /*6f20*/  FMNMX.FTZ R8, R13, R8, !PT ;  /* 0x000000080d087209 */ /* 0x002fc40007810000 */
[----:B------:R-:W-:Y:S02]  /*6f30*/  FMNMX.FTZ R13, R155, R20, !PT ;  /* 0x000000149b0d7209 */ /* 0x000fe40007810000 */
[----:B------:R-:W-:Y:S02]  /*6f40*/  FSETP.NEU.FTZ.AND P4, PT, R8, -INF , PT ;  /* 0xff8000000800780b */ /* 0x000fe40003f9d000 */
[----:B------:R-:W-:Y:S02]  /*6f50*/  FMNMX.FTZ R20, R158, R13, !PT ;  /* 0x0000000d9e147209 */ /* 0x000fe40007810000 */
[----:B------:R-:W-:Y:S02]  /*6f60*/  FSEL R178, R178, -INF , !P5 ;  /* 0xff800000b2b27808 */ /* 0x000fe40006800000 */
[----:B------:R-:W-:Y:S02]  /*6f70*/  FMNMX.FTZ R13, R159, R20, !PT ;  /* 0x000000149f0d7209 */ /* 0x000fe40007810000 */
[----:B------:R-:W-:-:S02]  /*6f80*/  ISETP.LT.OR P3, PT, R12, 0x39, P3 ;  /* 0x000000390c00780c */ /* 0x000fc40001f61670 */
[----:B------:R-:W-:Y:S01]  /*6f90*/  FMNMX.FTZ R20, R162, R13, !PT ;  /* 0x0000000da2147209 */ /* 0x000fe20007810000 */
[----:B------:R-:W-:Y:S01]  /*6fa0*/  FMUL.FTZ R13, R8, UR10 ;  /* 0x0000000a080d7c20 */ /* 0x000fe20008410000 */
[----:B------:R-:W-:Y:S02]  /*6fb0*/  FSEL R179, R179, -INF , !P6 ;  /* 0xff800000b3b37808 */ /* 0x000fe40007000000 */
[----:B------:R-:W-:Y:S02]  /*6fc0*/  FMNMX.FTZ R15, R163, R20, !PT ;  /* 0x00000014a30f7209 */ /* 0x000fe40007810000 */
        /* <DEDUP_REMOVED lines=10> */
[----:B------:R-:W-:Y:S01]  /*7070*/  FSEL R183, R183, -INF , !P2 ;  /* 0xff800000b7b77808 */ /* 0x000fe20005000000 */
[----:B------:R-:W-:Y:S01]  /*7080*/  MUFU.EX2 R152, R152 ;  /* 0x0000009800987308 */ /* 0x000fe20000000800 */
[----:B------:R-:W-:Y:S01]  /*7090*/  FMNMX.FTZ R21, R171, R20, !PT ;  /* 0x00000014ab157209 */ /* 0x000fe20007810000 */
[----:B------:R-:W-:-:S03]  /*70a0*/  FFMA.FTZ R160, R168, UR10, -R13 ;  /* 0x0000000aa8a07c23 */ /* 0x000fc6000801080d */
[----:B------:R-:W-:-:S03]  /*70b0*/  FMNMX.FTZ R14, R174, R21, !PT ;  /* 0x00000015ae0e7209 */ /* 0x000fc60007810000 */
[----:B------:R-:W-:Y:S01]  /*70c0*/  MUFU.EX2 R15, R15 ;  /* 0x0000000f000f7308 */ /* 0x000fe20000000800 */
[----:B------:R-:W-:-:S04]  /*70d0*/  FMNMX.FTZ R21, R175, R14, !PT ;  /* 0x0000000eaf157209 */ /* 0x000fc80007810000 */
[----:B------:R-:W-:Y:S01]  /*70e0*/  FMNMX.FTZ R14, R178, R21, !PT ;  /* 0x00000015b20e7209 */ /* 0x000fe20007810000 */
[--C-:B------:R-:W-:Y:S01]  /*70f0*/  FFMA.FTZ R21, R157, UR10, -R13.reuse ;  /* 0x0000000a9d157c23 */ /* 0x100fe2000801080d */
[--C-:B------:R-:W-:Y:S01]  /*7100*/  FFMA.FTZ R157, R165, UR10, -R13.reuse ;  /* 0x0000000aa59d7c23 */ /* 0x100fe2000801080d */
[----:B------:R-:W-:Y:S01]  /*7110*/  MUFU.EX2 R154, R154 ;  /* 0x0000009a009a7308 */ /* 0x000fe20000000800 */
[----:B------:R-:W-:Y:S01]  /*7120*/  FMNMX.FTZ R153, R179, R14, !PT ;  /* 0x0000000eb3997209 */ /* 0x000fe20007810000 */
[----:B------:R-:W-:Y:S01]  /*7130*/  FFMA.FTZ R165, R173, UR10, -R13 ;  /* 0x0000000aada57c23 */ /* 0x000fe2000801080d */
[----:B------:R-:W-:Y:S02]  /*7140*/  IMAD.MOV R173, RZ, RZ, -R17 ;  /* 0x000000ffffad7224 */ /* 0x000fe400078e0a11 */
[----:B------:R-:W-:Y:S01]  /*7150*/  FMNMX.FTZ R12, R182, R153, !PT ;  /* 0x00000099b60c7209 */ /* 0x000fe20007810000 */
[--C-:B------:R-:W-:Y:S01]  /*7160*/  FFMA.FTZ R153, R161, UR10, -R13.reuse ;  /* 0x0000000aa1997c23 */ /* 0x100fe2000801080d */
[--C-:B------:R-:W-:Y:S01]  /*7170*/  FFMA.FTZ R161, R169, UR10, -R13.reuse ;  /* 0x0000000aa9a17c23 */ /* 0x100fe2000801080d */
[----:B------:R-:W-:Y:S01]  /*7180*/  MUFU.EX2 R21, R21 ;  /* 0x0000001500157308 */ /* 0x000fe20000000800 */
[----:B------:R-:W-:Y:S01]  /*7190*/  FMNMX.FTZ R14, R183, R12, !PT ;  /* 0x0000000cb70e7209 */ /* 0x000fe20007810000 */
[--C-:B------:R-:W-:Y:S01]  /*71a0*/  FFMA.FTZ R12, R164, UR10, -R13.reuse ;  /* 0x0000000aa40c7c23 */ /* 0x100fe2000801080d */
[----:B------:R-:W-:Y:S01]  /*71b0*/  FSEL R164, R8, RZ, P4 ;  /* 0x000000ff08a47208 */ /* 0x000fe20002000000 */
[----:B------:R-:W-:Y:S01]  /*71c0*/  FFMA.FTZ R169, R177, UR10, -R13 ;  /* 0x0000000ab1a97c23 */ /* 0x000fe2000801080d */
[----:B------:R-:W-:Y:S01]  /*71d0*/  ISETP.NE.AND P2, PT, R2, R173, PT ;  /* 0x000000ad0200720c */ /* 0x000fe20003f45270 */
[----:B------:R-:W1:Y:S01]  /*71e0*/  SHFL.BFLY PT, R205, R14, 0x2, 0x1f ;  /* 0x0c401f000ecd7f89 */ /* 0x000e6200000e0000 */
[----:B------:R-:W-:-:S02]  /*71f0*/  IMAD.U32 R177, RZ, RZ, UR37 ;  /* 0x00000025ffb17e24 */ /* 0x000fc4000f8e00ff */
[----:B------:R-:W-:Y:S01]  /*7200*/  FADD.FTZ R164, -R164, R5 ;  /* 0x00000005a4a47221 */ /* 0x000fe20000010100 */
[----:B------:R-:W-:Y:S03]  /*7210*/  MUFU.EX2 R156, R156 ;  /* 0x0000009c009c7308 */ /* 0x000fe60000000800 */
[----:B------:R-:W-:Y:S01]  /*7220*/  FMUL.FTZ R5, R164, UR10 ;  /* 0x0000000aa4057c20 */ /* 0x000fe20008410000 */
[----:B------:R-:W-:-:S04]  /*7230*/  FFMA.FTZ R164, R176, UR10, -R13 ;  /* 0x0000000ab0a47c23 */ /* 0x000fc8000801080d */
[----:B------:R-:W-:Y:S08]  /*7240*/  MUFU.EX2 R153, R153 ;  /* 0x0000009900997308 */ /* 0x000ff00000000800 */
[----:B------:R-:W2:Y:S01]  /*7250*/  MUFU.EX2 R5, R5 ;  /* 0x0000000500057308 */ /* 0x000ea20000000800 */
[----:B-1----:R-:W-:Y:S01]  /*7260*/  FMNMX.FTZ R205, R14, R205, !PT ;  /* 0x000000cd0ecd7209 */ /* 0x002fe20007810000 */
[--C-:B------:R-:W-:Y:S01]  /*7270*/  FFMA.FTZ R14, R172, UR10, -R13.reuse ;  /* 0x0000000aac0e7c23 */ /* 0x100fe2000801080d */
[----:B------:R-:W-:-:S05]  /*7280*/  FFMA.FTZ R172, R180, UR10, -R13 ;  /* 0x0000000ab4ac7c23 */ /* 0x000fca000801080d */
[----:B------:R-:W1:Y:S01]  /*7290*/  MUFU.EX2 R12, R12 ;  /* 0x0000000c000c7308 */ /* 0x000e620000000800 */
[----:B------:R-:W-:Y:S01]  /*72a0*/  FFMA.FTZ R13, R181, UR10, -R13 ;  /* 0x0000000ab50d7c23 */ /* 0x000fe2000801080d */
[----:B------:R-:W3:Y:S06]  /*72b0*/  SHFL.BFLY PT, R20, R205, 0x1, 0x1f ;  /* 0x0c201f00cd147f89 */ /* 0x000eec00000e0000 */
[----:B------:R-:W4:Y:S01]  /*72c0*/  MUFU.EX2 R157, R157 ;  /* 0x0000009d009d7308 */ /* 0x000f220000000800 */
[----:B--2---:R-:W-:Y:S01]  /*72d0*/  FFMA.FTZ R168, R5, R3, R152 ;  /* 0x0000000305a87223 */ /* 0x004fe20000010098 */
[----:B------:R-:W-:Y:S01]  /*72e0*/  F2FP.F16.F32.PACK_AB R152, R15, R152 ;  /* 0x000000980f98723e */ /* 0x000fe200000000ff */
[-C--:B------:R-:W-:Y:S01]  /*72f0*/  FMUL.FTZ R24, R24, R5.reuse ;  /* 0x0000000518187220 */ /* 0x080fe20000410000 */
[-C--:B------:R-:W-:Y:S01]  /*7300*/  FMUL.FTZ R25, R25, R5.reuse ;  /* 0x0000000519197220 */ /* 0x080fe20000410000 */
[----:B------:R-:W-:Y:S01]  /*7310*/  FADD.FTZ R173, R15, R168 ;  /* 0x000000a80fad7221 */ /* 0x000fe20000010000 */
[-C--:B------:R-:W-:Y:S01]  /*7320*/  FMUL.FTZ R28, R28, R5.reuse ;  /* 0x000000051c1c7220 */ /* 0x080fe20000410000 */
[-C--:B------:R-:W-:Y:S01]  /*7330*/  FMUL.FTZ R29, R29, R5.reuse ;  /* 0x000000051d1d7220 */ /* 0x080fe20000410000 */
[----:B------:R-:W2:Y:S01]  /*7340*/  MUFU.EX2 R160, R160 ;  /* 0x000000a000a07308 */ /* 0x000ea20000000800 */
[----:B------:R-:W-:Y:S01]  /*7350*/  FADD.FTZ R168, R154, R173 ;  /* 0x000000ad9aa87221 */ /* 0x000fe20000010000 */
[----:B------:R-:W-:Y:S01]  /*7360*/  F2FP.F16.F32.PACK_AB R154, R21, R154 ;  /* 0x0000009a159a723e */ /* 0x000fe200000000ff */
[-C--:B------:R-:W-:Y:S01]  /*7370*/  FMUL.FTZ R32, R32, R5.reuse ;  /* 0x0000000520207220 */ /* 0x080fe20000410000 */
[----:B------:R-:W-:Y:S01]  /*7380*/  FMUL.FTZ R33, R33, R5 ;  /* 0x0000000521217220 */ /* 0x000fe20000410000 */
[----:B------:R-:W-:Y:S01]  /*7390*/  FADD.FTZ R173, R21, R168 ;  /* 0x000000a815ad7221 */ /* 0x000fe20000010000 */
[----:B------:R-:W-:-:S02]  /*73a0*/  @!P2 IMAD R168, R177, 0x40, R16 ;  /* 0x00000040b1a8a824 */ /* 0x000fc400078e0210 */
[-C--:B------:R-:W-:Y:S01]  /*73b0*/  FMUL.FTZ R36, R36, R5.reuse ;  /* 0x0000000524247220 */ /* 0x080fe20000410000 */
[----:B------:R-:W5:Y:S01]  /*73c0*/  MUFU.EX2 R161, R161 ;  /* 0x000000a100a17308 */ /* 0x000f620000000800 */
[----:B------:R-:W-:Y:S01]  /*73d0*/  FADD.FTZ R180, R156, R173 ;  /* 0x000000ad9cb47221 */ /* 0x000fe20000010000 */
[----:B---3--:R-:W-:Y:S01]  /*73e0*/  FMNMX.FTZ R20, R205, R20, !PT ;  /* 0x00000014cd147209 */ /* 0x008fe20007810000 */
[-C--:B------:R-:W-:Y:S01]  /*73f0*/  FMUL.FTZ R37, R37, R5.reuse ;  /* 0x0000000525257220 */ /* 0x080fe20000410000 */
[----:B------:R-:W-:Y:S01]  /*7400*/  @!P2 LEA R173, R168, UR46, 0x2 ;  /* 0x0000002ea8adac11 */ /* 0x000fe2000f8e10ff */
[C---:B------:R-:W-:Y:S01]  /*7410*/  FADD.FTZ R177, R153.reuse, R180 ;  /* 0x000000b499b17221 */ /* 0x040fe20000010000 */
[C---:B------:R-:W-:Y:S01]  /*7420*/  FSETP.NEU.FTZ.AND P3, PT, R20.reuse, -INF , PT ;  /* 0xff8000001400780b */ /* 0x040fe20003f7d000 */
[----:B------:R-:W-:Y:S01]  /*7430*/  FMUL.FTZ R3, R20, UR10 ;  /* 0x0000000a14037c20 */ /* 0x000fe20008410000 */
[----:B------:R-:W3:Y:S01]  /*7440*/  MUFU.EX2 R14, R14 ;  /* 0x0000000e000e7308 */ /* 0x000ee20000000800 */
[----:B------:R0:W-:Y:S01]  /*7450*/  @!P2 STS [R173+0x28800], R5 ;  /* 0x02880005ad00a388 */ /* 0x0001e20000000800 */
[----:B------:R-:W-:Y:S01]  /*7460*/  F2FP.F16.F32.PACK_AB R156, R153, R156 ;  /* 0x0000009c999c723e */ /* 0x000fe200000000ff */
[-C--:B------:R-:W-:Y:S01]  /*7470*/  FMUL.FTZ R40, R40, R5.reuse ;  /* 0x0000000528287220 */ /* 0x080fe20000410000 */
[----:B------:R-:W-:Y:S01]  /*7480*/  FSEL R176, R3, RZ, P3 ;  /* 0x000000ff03b07208 */ /* 0x000fe20001800000 */
[-C--:B------:R-:W-:Y:S01]  /*7490*/  FMUL.FTZ R41, R41, R5.reuse ;  /* 0x0000000529297220 */ /* 0x080fe20000410000 */
[----:B------:R-:W-:Y:S01]  /*74a0*/  FSEL R3, R20, RZ, P3 ;  /* 0x000000ff14037208 */ /* 0x000fe20001800000 */
[-C--:B------:R-:W-:Y:S01]  /*74b0*/  FMUL.FTZ R44, R44, R5.reuse ;  /* 0x000000052c2c7220 */ /* 0x080fe20000410000 */
[----:B------:R-:W0:Y:S01]  /*74c0*/  MUFU.EX2 R165, R165 ;  /* 0x000000a500a57308 */ /* 0x000e220000000800 */
[--C-:B------:R-:W-:Y:S01]  /*74d0*/  FFMA.FTZ R9, R9, UR10, -R176.reuse ;  /* 0x0000000a09097c23 */ /* 0x100fe200080108b0 */
[----:B------:R-:W-:Y:S01]  /*74e0*/  FFMA.FTZ R155, R155, UR10, -R176 ;  /* 0x0000000a9b9b7c23 */ /* 0x000fe200080108b0 */
[----:B------:R-:W-:Y:S01]  /*74f0*/  FADD.FTZ R3, -R3, R6 ;  /* 0x0000000603037221 */ /* 0x000fe20000010100 */
[----:B-1----:R-:W-:Y:S01]  /*7500*/  FADD.FTZ R6, R12, R177 ;  /* 0x000000b10c067221 */ /* 0x002fe20000010000 */
[--C-:B------:R-:W-:Y:S01]  /*7510*/  FFMA.FTZ R177, R162, UR10, -R176.reuse ;  /* 0x0000000aa2b17c23 */ /* 0x100fe200080108b0 */
[----:B------:R-:W-:Y:S01]  /*7520*/  FFMA.FTZ R158, R158, UR10, -R176 ;  /* 0x0000000a9e9e7c23 */ /* 0x000fe200080108b0 */
[----:B------:R-:W-:Y:S01]  /*7530*/  FMUL.FTZ R3, R3, UR10 ;  /* 0x0000000a03037c20 */ /* 0x000fe20008410000 */
[----:B----4-:R-:W-:Y:S01]  /*7540*/  FADD.FTZ R181, R157, R6 ;  /* 0x000000069db57221 */ /* 0x010fe20000010000 */
[----:B------:R-:W-:Y:S01]  /*7550*/  MUFU.EX2 R164, R164 ;  /* 0x000000a400a47308 */ /* 0x000fe20000000800 */
[--C-:B------:R-:W-:Y:S01]  /*7560*/  FFMA.FTZ R159, R159, UR10, -R176.reuse ;  /* 0x0000000a9f9f7c23 */ /* 0x100fe200080108b0 */
[--C-:B------:R-:W-:Y:S01]  /*7570*/  FFMA.FTZ R180, R166, UR10, -R176.reuse ;  /* 0x0000000aa6b47c23 */ /* 0x100fe200080108b0 */
[----:B--2---:R-:W-:Y:S01]  /*7580*/  FADD.FTZ R162, R160, R181 ;  /* 0x000000b5a0a27221 */ /* 0x004fe20000010000 */
[--C-:B------:R-:W-:Y:S01]  /*7590*/  FFMA.FTZ R181, R170, UR10, -R176.reuse ;  /* 0x0000000aaab57c23 */ /* 0x100fe200080108b0 */
[--C-:B------:R-:W-:Y:S01]  /*75a0*/  FFMA.FTZ R163, R163, UR10, -R176.reuse ;  /* 0x0000000aa3a37c23 */ /* 0x100fe200080108b0 */
[----:B------:R-:W-:Y:S01]  /*75b0*/  FFMA.FTZ R167, R167, UR10, -R176 ;  /* 0x0000000aa7a77c23 */ /* 0x000fe200080108b0 */
[C---:B-----5:R-:W-:Y:S01]  /*75c0*/  FADD.FTZ R205, R161.reuse, R162 ;  /* 0x000000a2a1cd7221 */ /* 0x060fe20000010000 */
[----:B------:R-:W-:Y:S01]  /*75d0*/  MUFU.EX2 R169, R169 ;  /* 0x000000a900a97308 */ /* 0x000fe20000000800 */
[----:B------:R-:W-:Y:S01]  /*75e0*/  F2FP.F16.F32.PACK_AB R160, R161, R160 ;  /* 0x000000a0a1a0723e */ /* 0x000fe200000000ff */
[--C-:B------:R-:W-:Y:S01]  /*75f0*/  FFMA.FTZ R171, R171, UR10, -R176.reuse ;  /* 0x0000000aabab7c23 */ /* 0x100fe200080108b0 */
[----:B---3--:R-:W-:Y:S01]  /*7600*/  FADD.FTZ R162, R14, R205 ;  /* 0x000000cd0ea27221 */ /* 0x008fe20000010000 */
[--C-:B------:R-:W-:Y:S01]  /*7610*/  FFMA.FTZ R174, R174, UR10, -R176.reuse ;  /* 0x0000000aaeae7c23 */ /* 0x100fe200080108b0 */
[--C-:B------:R-:W-:Y:S01]  /*7620*/  FFMA.FTZ R175, R175, UR10, -R176.reuse ;  /* 0x0000000aafaf7c23 */ /* 0x100fe200080108b0 */
[--C-:B------:R-:W-:Y:S01]  /*7630*/  FFMA.FTZ R178, R178, UR10, -R176.reuse ;  /* 0x0000000ab2b27c23 */ /* 0x100fe200080108b0 */
[--C-:B------:R-:W-:Y:S01]  /*7640*/  FFMA.FTZ R179, R179, UR10, -R176.reuse ;  /* 0x0000000ab3b37c23 */ /* 0x100fe200080108b0 */
[----:B------:R-:W-:Y:S01]  /*7650*/  MUFU.EX2 R172, R172 ;  /* 0x000000ac00ac7308 */ /* 0x000fe20000000800 */
[--C-:B------:R-:W-:Y:S01]  /*7660*/  FFMA.FTZ R182, R182, UR10, -R176.reuse ;  /* 0x0000000ab6b67c23 */ /* 0x100fe200080108b0 */
[----:B------:R-:W-:Y:S01]  /*7670*/  FFMA.FTZ R176, R183, UR10, -R176 ;  /* 0x0000000ab7b07c23 */ /* 0x000fe200080108b0 */
        /* <DEDUP_REMOVED lines=13> */
[----:B------:R0:W2:Y:S01]  /*7750*/  MUFU.EX2 R6, R3 ;  /* 0x0000000300067308 */ /* 0x0000a20000000800 */
        /* <DEDUP_REMOVED lines=8> */
[----:B0-----:R-:W-:Y:S01]  /*77e0*/  FADD.FTZ R3, R165, R162 ;  /* 0x000000a2a5037221 */ /* 0x001fe20000010000 */
[----:B-1----:R-:W-:Y:S01]  /*77f0*/  F2FP.F16.F32.PACK_AB R166, R13, R172 ;  /* 0x000000ac0da6723e */ /* 0x002fe200000000ff */
[-C--:B------:R-:W-:Y:S01]  /*7800*/  FMUL.FTZ R84, R84, R5.reuse ;  /* 0x0000000554547220 */ /* 0x080fe20000410000 */
[-C--:B------:R-:W-:Y:S01]  /*7810*/  FMUL.FTZ R85, R85, R5.reuse ;  /* 0x0000000555557220 */ /* 0x080fe20000410000 */
[----:B------:R-:W-:Y:S01]  /*7820*/  FADD.FTZ R162, R164, R3 ;  /* 0x00000003a4a27221 */ /* 0x000fe20000010000 */
[-C--:B------:R-:W-:Y:S01]  /*7830*/  FMUL.FTZ R88, R88, R5.reuse ;  /* 0x0000000558587220 */ /* 0x080fe20000410000 */
[-C--:B------:R-:W-:Y:S01]  /*7840*/  FMUL.FTZ R89, R89, R5.reuse ;  /* 0x0000000559597220 */ /* 0x080fe20000410000 */
[----:B------:R-:W0:Y:S01]  /*7850*/  MUFU.EX2 R168, R155 ;  /* 0x0000009b00a87308 */ /* 0x000e220000000800 */
[----:B------:R-:W-:Y:S01]  /*7860*/  FADD.FTZ R3, R169, R162 ;  /* 0x000000a2a9037221 */ /* 0x000fe20000010000 */
[----:B------:R-:W-:Y:S01]  /*7870*/  F2FP.F16.F32.PACK_AB R162, R165, R14 ;  /* 0x0000000ea5a2723e */ /* 0x000fe200000000ff */
[----:B--2---:R1:W-:Y:S01]  /*7880*/  @!P2 STS [R173+0x28820], R6 ;  /* 0x02882006ad00a388 */ /* 0x0043e20000000800 */
        /* <DEDUP_REMOVED lines=11> */
[----:B------:R-:W-:Y:S01]  /*7940*/  FMUL.FTZ R112, R112, R5 ;  /* 0x0000000570707220 */ /* 0x000fe20000410000 */
[----:B------:R-:W4:Y:S01]  /*7950*/  MUFU.EX2 R170, R159 ;  /* 0x0000009f00aa7308 */ /* 0x000f220000000800 */
[----:B--2---:R-:W-:Y:S01]  /*7960*/  F2FP.F16.F32.PACK_AB R158, R157, R12 ;  /* 0x0000000c9d9e723e */ /* 0x004fe200000000ff */
[----:B------:R-:W-:Y:S01]  /*7970*/  FADD.FTZ R12, R172, R3 ;  /* 0x00000003ac0c7221 */ /* 0x000fe20000010000 */
[----:B0-----:R-:W-:Y:S01]  /*7980*/  F2FP.F16.F32.PACK_AB R153, R168, R9 ;  /* 0x00000009a899723e */ /* 0x001fe200000000ff */
[-C--:B------:R-:W-:Y:S01]  /*7990*/  FMUL.FTZ R113, R113, R5.reuse ;  /* 0x0000000571717220 */ /* 0x080fe20000410000 */
[-C--:B------:R-:W-:Y:S01]  /*79a0*/  FMUL.FTZ R116, R116, R5.reuse ;  /* 0x0000000574747220 */ /* 0x080fe20000410000 */
[----:B------:R-:W-:Y:S01]  /*79b0*/  FADD.FTZ R3, R13, R12 ;  /* 0x0000000c0d037221 */ /* 0x000fe20000010000 */
[----:B------:R-:W-:Y:S01]  /*79c0*/  FFMA.FTZ R13, R6, R4, R9 ;  /* 0x00000004060d7223 */ /* 0x000fe20000010009 */
[----:B------:R-:W-:Y:S01]  /*79d0*/  MUFU.EX2 R177, R177 ;  /* 0x000000b100b17308 */ /* 0x000fe20000000800 */
[-C--:B------:R-:W-:Y:S01]  /*79e0*/  FMUL.FTZ R117, R117, R5.reuse ;  /* 0x0000000575757220 */ /* 0x080fe20000410000 */
[-C--:B------:R-:W-:Y:S01]  /*79f0*/  FMUL.FTZ R120, R120, R5.reuse ;  /* 0x0000000578787220 */ /* 0x080fe20000410000 */
[----:B------:R-:W-:Y:S01]  /*7a00*/  FADD.FTZ R4, R168, R13 ;  /* 0x0000000da8047221 */ /* 0x000fe20000010000 */
[-C--:B------:R-:W-:Y:S01]  /*7a10*/  FMUL.FTZ R121, R121, R5.reuse ;  /* 0x0000000579797220 */ /* 0x080fe20000410000 */
[-C--:B------:R-:W-:Y:S01]  /*7a20*/  FMUL.FTZ R124, R124, R5.reuse ;  /* 0x000000057c7c7220 */ /* 0x080fe20000410000 */
[----:B------:R-:W-:Y:S01]  /*7a30*/  FMUL.FTZ R125, R125, R5 ;  /* 0x000000057d7d7220 */ /* 0x000fe20000410000 */
[----:B---3--:R-:W-:Y:S01]  /*7a40*/  FADD.FTZ R13, R155, R4 ;  /* 0x000000049b0d7221 */ /* 0x008fe20000010000 */
[----:B------:R-:W0:Y:S01]  /*7a50*/  MUFU.EX2 R12, R163 ;  /* 0x000000a3000c7308 */ /* 0x000e220000000800 */
[----:B----4-:R-:W-:Y:S01]  /*7a60*/  F2FP.F16.F32.PACK_AB R155, R170, R155 ;  /* 0x0000009baa9b723e */ /* 0x010fe200000000ff */
[----:B------:R-:W-:Y:S01]  /*7a70*/  BAR.SYNC.DEFER_BLOCKING 0xf, 0x100 ;  /* 0x03c4000000007b1d */ /* 0x000fe20000010000 */
        /* <DEDUP_REMOVED lines=14> */
[----:B--2---:R-:W-:Y:S01]  /*7b60*/  FADD.FTZ R180, R170, R13 ;  /* 0x0000000daab47221 */ /* 0x004fe20000010000 */
[----:B0-----:R-:W-:Y:S01]  /*7b70*/  F2FP.F16.F32.PACK_AB R157, R12, R177 ;  /* 0x000000b10c9d723e */ /* 0x001fe200000000ff */
[----:B------:R-:W-:Y:S01]  /*7b80*/  FMUL.FTZ R26, R26, R6 ;  /* 0x000000061a1a7220 */ /* 0x000fe20000410000 */
[----:B------:R-:W-:Y:S01]  /*7b90*/  F2FP.F16.F32.PACK_AB R164, R169, R164 ;  /* 0x000000a4a9a4723e */ /* 0x000fe200000000ff */
[----:B------:R-:W-:Y:S01]  /*7ba0*/  FADD.FTZ R13, R177, R180 ;  /* 0x000000b4b10d7221 */ /* 0x000fe20000010000 */
[-C--:B------:R-:W-:Y:S01]  /*7bb0*/  FMUL.FTZ R27, R27, R6.reuse ;  /* 0x000000061b1b7220 */ /* 0x080fe20000410000 */
[-C--:B------:R-:W-:Y:S01]  /*7bc0*/  FMUL.FTZ R30, R30, R6.reuse ;  /* 0x000000061e1e7220 */ /* 0x080fe20000410000 */
[----:B------:R-:W0:Y:S01]  /*7bd0*/  MUFU.EX2 R161, R181 ;  /* 0x000000b500a17308 */ /* 0x000e220000000800 */
[-C--:B------:R-:W-:Y:S01]  /*7be0*/  FMUL.FTZ R31, R31, R6.reuse ;  /* 0x000000061f1f7220 */ /* 0x080fe20000410000 */
[----:B------:R1:W-:Y:S01]  /*7bf0*/  STSM.16.M88.4 [R18+0x26800], R152 ;  /* 0x0268009812007844 */ /* 0x0003e20000000200 */
        /* <DEDUP_REMOVED lines=22> */
[----:B-----5:R-:W-:Y:S01]  /*7d60*/  FADD.FTZ R174, R12, R13 ;  /* 0x0000000d0cae7221 */ /* 0x020fe20000010000 */
[-C--:B------:R-:W-:Y:S01]  /*7d70*/  FMUL.FTZ R71, R71, R6.reuse ;  /* 0x0000000647477220 */ /* 0x080fe20000410000 */
[-C--:B------:R-:W-:Y:S01]  /*7d80*/  FMUL.FTZ R74, R74, R6.reuse ;  /* 0x000000064a4a7220 */ /* 0x080fe20000410000 */
[-C--:B------:R-:W-:Y:S01]  /*7d90*/  FMUL.FTZ R75, R75, R6.reuse ;  /* 0x000000064b4b7220 */ /* 0x080fe20000410000 */
[----:B---3--:R-:W-:Y:S01]  /*7da0*/  FADD.FTZ R13, R159, R174 ;  /* 0x000000ae9f0d7221 */ /* 0x008fe20000010000 */
[----:B----4-:R-:W-:Y:S01]  /*7db0*/  F2FP.F16.F32.PACK_AB R159, R14, R159 ;  /* 0x0000009f0e9f723e */ /* 0x010fe200000000ff */
[-C--:B------:R-:W-:Y:S01]  /*7dc0*/  FMUL.FTZ R78, R78, R6.reuse ;  /* 0x000000064e4e7220 */ /* 0x080fe20000410000 */
[----:B------:R3:W4:Y:S01]  /*7dd0*/  MUFU.EX2 R165, R178 ;  /* 0x000000b200a57308 */ /* 0x0007220000000800 */
[----:B------:R-:W-:Y:S01]  /*7de0*/  FADD.FTZ R180, R14, R13 ;  /* 0x0000000d0eb47221 */ /* 0x000fe20000010000 */
[-C--:B------:R-:W-:Y:S01]  /*7df0*/  FMUL.FTZ R79, R79, R6.reuse ;  /* 0x000000064f4f7220 */ /* 0x080fe20000410000 */
[----:B------:R4:W-:Y:S01]  /*7e00*/  STSM.16.M88.4 [R19], R156 ;  /* 0x0000009c13007844 */ /* 0x0009e20000000200 */
[-C--:B------:R-:W-:Y:S01]  /*7e10*/  FMUL.FTZ R82, R82, R6.reuse ;  /* 0x0000000652527220 */ /* 0x080fe20000410000 */
[----:B0-----:R-:W-:Y:S01]  /*7e20*/  FADD.FTZ R13, R161, R180 ;  /* 0x000000b4a10d7221 */ /* 0x001fe20000010000 */
[C---:B--2---:R-:W-:Y:S01]  /*7e30*/  F2FP.F16.F32.PACK_AB R161, R172.reuse, R161 ;  /* 0x000000a1aca1723e */ /* 0x044fe200000000ff */
[-C--:B------:R-:W-:Y:S01]  /*7e40*/  FMUL.FTZ R83, R83, R6.reuse ;  /* 0x0000000653537220 */ /* 0x080fe20000410000 */
[----:B------:R-:W0:Y:S01]  /*7e50*/  MUFU.EX2 R174, R179 ;  /* 0x000000b300ae7308 */ /* 0x000e220000000800 */
[----:B---3--:R-:W-:Y:S01]  /*7e60*/  FADD.FTZ R178, R172, R13 ;  /* 0x0000000dacb27221 */ /* 0x008fe20000010000 */
[-C--:B------:R-:W-:Y:S01]  /*7e70*/  FMUL.FTZ R86, R86, R6.reuse ;  /* 0x0000000656567220 */ /* 0x080fe20000410000 */
[-C--:B------:R-:W-:Y:S01]  /*7e80*/  FMUL.FTZ R87, R87, R6.reuse ;  /* 0x0000000657577220 */ /* 0x080fe20000410000 */
[-C--:B------:R-:W-:Y:S01]  /*7e90*/  FMUL.FTZ R90, R90, R6.reuse ;  /* 0x000000065a5a7220 */ /* 0x080fe20000410000 */
[----:B-1----:R-:W-:Y:S01]  /*7ea0*/  FADD.FTZ R13, R163, R178 ;  /* 0x000000b2a30d7221 */ /* 0x002fe20000010000 */
[C---:B------:R-:W-:Y:S01]  /*7eb0*/  F2FP.F16.F32.PACK_AB R163, R4.reuse, R163 ;  /* 0x000000a304a3723e */ /* 0x040fe200000000ff */
[-C--:B------:R-:W-:Y:S01]  /*7ec0*/  FMUL.FTZ R91, R91, R6.reuse ;  /* 0x000000065b5b7220 */ /* 0x080fe20000410000 */
[----:B------:R-:W1:Y:S01]  /*7ed0*/  MUFU.EX2 R167, R182 ;  /* 0x000000b600a77308 */ /* 0x000e620000000800 */
[----:B------:R-:W-:Y:S01]  /*7ee0*/  FADD.FTZ R178, R4, R13 ;  /* 0x0000000d04b27221 */ /* 0x000fe20000010000 */
[-C--:B------:R-:W-:Y:S01]  /*7ef0*/  FMUL.FTZ R94, R94, R6.reuse ;  /* 0x000000065e5e7220 */ /* 0x080fe20000410000 */
[----:B------:R2:W-:Y:S01]  /*7f00*/  STSM.16.M88.4 [R23], R160 ;  /* 0x000000a017007844 */ /* 0x0005e20000000200 */
[-C--:B------:R-:W-:Y:S01]  /*7f10*/  FMUL.FTZ R95, R95, R6.reuse ;  /* 0x000000065f5f7220 */ /* 0x080fe20000410000 */
[----:B----4-:R-:W-:Y:S01]  /*7f20*/  FADD.FTZ R13, R165, R178 ;  /* 0x000000b2a50d7221 */ /* 0x010fe20000010000 */
[-C--:B------:R-:W-:Y:S01]  /*7f30*/  FMUL.FTZ R98, R98, R6.reuse ;  /* 0x0000000662627220 */ /* 0x080fe20000410000 */
[-C--:B------:R-:W-:Y:S01]  /*7f40*/  FMUL.FTZ R99, R99, R6.reuse ;  /* 0x0000000663637220 */ /* 0x080fe20000410000 */
[----:B------:R-:W3:Y:S01]  /*7f50*/  MUFU.EX2 R176, R176 ;  /* 0x000000b000b07308 */ /* 0x000ee20000000800 */
[C---:B0-----:R-:W-:Y:S01]  /*7f60*/  FADD.FTZ R168, R174.reuse, R13 ;  /* 0x0000000daea87221 */ /* 0x041fe20000010000 */
[----:B------:R-:W-:Y:S01]  /*7f70*/  F2FP.F16.F32.PACK_AB R165, R174, R165 ;  /* 0x000000a5aea5723e */ /* 0x000fe200000000ff */
[-C--:B------:R-:W-:Y:S01]  /*7f80*/  FMUL.FTZ R102, R102, R6.reuse ;  /* 0x0000000666667220 */ /* 0x080fe20000410000 */
[-C--:B------:R-:W-:Y:S01]  /*7f90*/  FMUL.FTZ R103, R103, R6.reuse ;  /* 0x0000000667677220 */ /* 0x080fe20000410000 */
[-C--:B------:R-:W-:Y:S01]  /*7fa0*/  FMUL.FTZ R106, R106, R6.reuse ;  /* 0x000000066a6a7220 */ /* 0x080fe20000410000 */
[-C--:B------:R-:W-:Y:S01]  /*7fb0*/  FMUL.FTZ R107, R107, R6.reuse ;  /* 0x000000066b6b7220 */ /* 0x080fe20000410000 */
[-C--:B------:R-:W-:Y:S01]  /*7fc0*/  FMUL.FTZ R110, R110, R6.reuse ;  /* 0x000000066e6e7220 */ /* 0x080fe20000410000 */
[-C--:B------:R-:W-:Y:S01]  /*7fd0*/  FMUL.FTZ R111, R111, R6.reuse ;  /* 0x000000066f6f7220 */ /* 0x080fe20000410000 */
[----:B-1----:R-:W-:Y:S01]  /*7fe0*/  FADD.FTZ R5, R167, R168 ;  /* 0x000000a8a7057221 */ /* 0x002fe20000010000 */
        /* <DEDUP_REMOVED lines=25> */
.L_x_2348:
[----:B------:R0:W1:Y:S01]  /*8180*/  SYNCS.PHASECHK.TRANS64.TRYWAIT P2, [UR26+0x28c50], R11 ;  /* 0x028c500bff0075a7 */ /* 0x000062000804015a */
[----:B------:R-:W-:Y:S05]  /*8190*/  @!P0 BRA `(.L_x_2349) ;  /* 0x0000000000048947 */ /* 0x000fea0003800000 */
[----:B------:R-:W-:Y:S01]  /*81a0*/  BPT.TRAP 0x1 ;  /* 0x000000040000795c */ /* 0x000fe20000300000 */
.L_x_2349:
[----:B-1----:R-:W-:Y:S05]  /*81b0*/  @P2 BRA `(.L_x_2350) ;  /* 0x0000000000082947 */ /* 0x002fea0003800000 */
[----:B------:R-:W1:Y:S02]  /*81c0*/  SYNCS.PHASECHK.TRANS64.TRYWAIT P2, [UR26+0x28c50], R11 ;  /* 0x028c500bff0075a7 */ /* 0x000e64000804015a */
[----:B-1----:R-:W-:Y:S05]  /*81d0*/  @!P2 BRA `(.L_x_2351) ;  /* 0x000000f00000a947 */ /* 0x002fea0003800000 */
.L_x_2350:
[----:B------:R-:W-:Y:S01]  /*81e0*/  ULEA UR14, UR23, UR50, 0xc ;  /* 0x00000032170e7291 */ /* 0x000fe2000f8e603f */
[----:B------:R-:W-:Y:S01]  /*81f0*/  WARPGROUP.ARRIVE ;  /* 0x00000000000079c5 */ /* 0x000fe20000000000 */
[----:B------:R-:W-:Y:S01]  /*8200*/  UMOV UR7, 0x40000040 ;  /* 0x4000004000077882 */ /* 0x000fe20000000000 */
[C---:B------:R-:W-:Y:S01]  /*8210*/  ISETP.GT.AND P2, PT, R7.reuse, UR20, PT ;  /* 0x0000001407007c0c */ /* 0x040fe2000bf44270 */
[----:B-1----:R-:W-:Y:S01]  /*8220*/  @!P1 VIADD R10, R10, 0x28c60 ;  /* 0x00028c600a0a9836 */ /* 0x002fe20000000000 */
[----:B------:R-:W-:Y:S01]  /*8230*/  UMOV UR37, UR23 ;  /* 0x0000001700257c82 */ /* 0x000fe20008000000 */
[----:B------:R-:W-:Y:S01]  /*8240*/  VIADD R7, R7, 0xffffffff ;  /* 0xffffffff07077836 */ /* 0x000fe20000000000 */
[----:B------:R-:W-:Y:S01]  /*8250*/  UMOV UR6, UR14 ;  /* 0x0000000e00067c82 */ /* 0x000fe20008000000 */
[----:B------:R-:W-:Y:S01]  /*8260*/  IMAD.MOV.U32 R6, RZ, RZ, R20 ;  /* 0x000000ffff067224 */ /* 0x000fe200078e0014 */
        /* <DEDUP_REMOVED lines=35> */
.L_x_2335:
[----:B------:R-:W-:Y:S01]  /*84a0*/  ULDC UR6, c[0x0][0x448] ;  /* 0x0001120000067ab9 */ /* 0x000fe20000000800 */
[----:B------:R-:W-:Y:S01]  /*84b0*/  ULDC UR18, c[0x0][0x9e4] ;  /* 0x0002790000127ab9 */ /* 0x000fe20000000800 */
[----:B------:R-:W-:Y:S02]  /*84c0*/  UISETP.NE.AND UP0, UPT, UR6, 0x1, UPT ;  /* 0x000000010600788c */ /* 0x000fe4000bf05270 */
[----:B------:R-:W-:Y:S02]  /*84d0*/  UISETP.GE.AND UP1, UPT, UR18, 0x1, UPT ;  /* 0x000000011200788c */ /* 0x000fe4000bf26270 */
[----:B------:R-:W-:Y:S02]  /*84e0*/  UIADD3 UR14, UR42, 0x3f, URZ ;  /* 0x0000003f2a0e7890 */ /* 0x000fe4000fffe03f */
[----:B------:R-:W-:Y:S02]  /*84f0*/  UIADD3 UR15, UR49, 0x1, -UR51 ;  /* 0x00000001310f7890 */ /* 0x000fe4000fffe833 */
[----:B------:R-:W-:-:S03]  /*8500*/  PLOP3.LUT P6, PT, PT, PT, UP1, 0x80, 0x0 ;  /* 0x000000000000781c */ /* 0x000fc60003fcf018 */
[----:B------:R-:W-:Y:S01]  /*8510*/  @UP0 ULDC UR6, c[0x0][0x44c] ;  /* 0x0001130000060ab9 */ /* 0x000fe20000000800 */
[----:B------:R-:W-:Y:S01]  /*8520*/  @UP0 ULDC UR19, c[0x0][0x450] ;  /* 0x0001140000130ab9 */ /* 0x000fe20000000800 */
[----:B------:R-:W-:-:S04]  /*8530*/  UIMAD.WIDE.U32 UR6, UR14, UR6, URZ ;  /* 0x000000060e0672a5 */ /* 0x000fc8000f8e003f */
[----:B------:R-:W-:-:S04]  /*8540*/  @UP0 USHF.R.U32.HI UR14, URZ, UR19, UR7 ;  /* 0x000000133f0e0299 */ /* 0x000fc80008011607 */
[----:B------:R-:W-:-:S04]  /*8550*/  UIADD3 UR14, UR15, UR14, URZ ;  /* 0x0000000e0f0e7290 */ /* 0x000fc8000fffe03f */
        /* <DEDUP_REMOVED lines=12> */
.L_x_2354:
[----:B------:R-:W-:-:S11]  /*8620*/  UISETP.NE.AND UP1, UPT, UR18, 0x1, UPT ;  /* 0x000000011200788c */ /* 0x000fd6000bf25270 */
[----:B------:R-:W-:Y:S02]  /*8630*/  @UP1 ULDC.64 UR20, c[0x0][0x9e8] ;  /* 0x00027a0000141ab9 */ /* 0x000fe40000000a00 */
[----:B------:R-:W-:-:S04]  /*8640*/  UIMAD.WIDE.U32 UR6, UR14, UR20, URZ ;  /* 0x000000140e0672a5 */ /* 0x000fc8000f8e003f */
[----:B------:R-:W-:-:S12]  /*8650*/  @UP1 USHF.R.U32.HI UR14, URZ, UR21, UR7 ;  /* 0x000000153f0e1299 */ /* 0x000fd80008011607 */
.L_x_2355:
[----:B------:R-:W-:-:S04]  /*8660*/  UIMAD UR14, UR14, UR18, URZ ;  /* 0x000000120e0e72a4 */ /* 0x000fc8000f8e023f */
[----:B------:R-:W-:-:S04]  /*8670*/  UISETP.LT.AND UP1, UPT, UR11, UR14, UPT ;  /* 0x0000000e0b00728c */ /* 0x000fc8000bf21270 */
[----:B------:R-:W-:-:S12]  /*8680*/  USEL UR11, UR11, UR14, !UP1 ;  /* 0x0000000e0b0b7287 */ /* 0x000fd8000c800000 */
.L_x_2353:
[----:B------:R-:W-:-:S04]  /*8690*/  UIADD3 UR11, UR11, 0x3f, URZ ;  /* 0x0000003f0b0b7890 */ /* 0x000fc8000fffe03f */
[----:B------:R-:W-:-:S04]  /*86a0*/  USHF.R.S32.HI UR6, URZ, 0x1f, UR11 ;  /* 0x0000001f3f067899 */ /* 0x000fc8000801140b */
[----:B------:R-:W-:-:S04]  /*86b0*/  ULEA.HI UR6, UR6, UR11, URZ, 0x6 ;  /* 0x0000000b06067291 */ /* 0x000fc8000f8f303f */
[----:B------:R-:W-:-:S04]  /*86c0*/  USHF.R.S32.HI UR6, URZ, 0x6, UR6 ;  /* 0x000000063f067899 */ /* 0x000fc80008011406 */
[----:B------:R-:W-:-:S04]  /*86d0*/  UISETP.LT.AND UP1, UPT, UR48, UR6, UPT ;  /* 0x000000063000728c */ /* 0x000fc8000bf21270 */
[----:B------:R-:W-:-:S06]  /*86e0*/  USEL UR20, UR48, UR6, !UP1 ;  /* 0x0000000630147287 */ /* 0x000fcc000c800000 */
[----:B------:R-:W-:-:S13]  /*86f0*/  ISETP.GE.AND P2, PT, R7, UR20, PT ;  /* 0x0000001407007c0c */ /* 0x000fda000bf46270 */
[----:B------:R-:W-:Y:S05]  /*8700*/  @!P2 BRA `(.L_x_2356) ;  /* 0x000000180034a947 */ /* 0x000fea0003800000 */
[----:B------:R-:W-:Y:S01]  /*8710*/  IMAD.MOV.U32 R9, RZ, RZ, R6 ;  /* 0x000000ffff097224 */ /* 0x000fe200078e0006 */
[----:B------:R-:W-:Y:S01]  /*8720*/  UMOV UR22, UR37 ;  /* 0x0000002500167c82 */ /* 0x000fe20008000000 */
[----:B-1----:R-:W-:Y:S01]  /*8730*/  IMAD.MOV.U32 R10, RZ, RZ, R5 ;  /* 0x000000ffff0a7224 */ /* 0x002fe200078e0005 */
[----:B------:R-:W-:Y:S01]  /*8740*/  ULDC UR21, c[0x0][0x988] ;  /* 0x0002620000157ab9 */ /* 0x000fe20000000800 */
[----:B------:R-:W-:-:S07]  /*8750*/  IMAD.MOV.U32 R8, RZ, RZ, R7 ;  /* 0x000000ffff087224 */ /* 0x000fce00078e0007 */
.L_x_2365:
[----:B------:R-:W-:Y:S01]  /*8760*/  UIADD3 UR37, UR22, 0x1, URZ ;  /* 0x0000000116257890 */ /* 0x000fe2000fffe03f */
[C---:B------:R-:W-:Y:S01]  /*8770*/  ISETP.GT.AND P2, PT, R8.reuse, UR20, PT ;  /* 0x0000001408007c0c */ /* 0x040fe2000bf44270 */
[----:B------:R-:W-:Y:S02]  /*8780*/  VIADD R8, R8, 0xffffffff ;  /* 0xffffffff08087836 */ /* 0x000fe40000000000 */
[----:B------:R-:W-:-:S04]  /*8790*/  UISETP.NE.AND UP1, UPT, UR37, 0x2, UPT ;  /* 0x000000022500788c */ /* 0x000fc8000bf25270 */
[----:B------:R-:W-:Y:S02]  /*87a0*/  USEL UR6, URZ, 0x1, UP1 ;  /* 0x000000013f067887 */ /* 0x000fe40008800000 */
[----:B------:R-:W-:Y:S02]  /*87b0*/  USEL UR37, UR37, URZ, UP1 ;  /* 0x0000003f25257287 */ /* 0x000fe40008800000 */
[----:B------:R-:W-:Y:S01]  /*87c0*/  ULOP3.LUT UR38, UR38, UR6, URZ, 0x3c, !UPT ;  /* 0x0000000626267292 */ /* 0x000fe2000f8e3c3f */
[----:B0123--:R-:W-:Y:S11]  /*87d0*/  @!P0 BRA `(.L_x_2357) ;  /* 0x0000000000048947 */ /* 0x00fff60003800000 */
[----:B------:R-:W-:Y:S01]  /*87e0*/  BPT.TRAP 0x1 ;  /* 0x000000040000795c */ /* 0x000fe20000300000 */
.L_x_2357:
[----:B------:R-:W-:Y:S01]  /*87f0*/  ULEA UR23, UR37, UR46, 0x3 ;  /* 0x0000002e25177291 */ /* 0x000fe2000f8e183f */
[----:B------:R-:W-:-:S05]  /*8800*/  IMAD.U32 R7, RZ, RZ, UR38 ;  /* 0x00000026ff077e24 */ /* 0x000fca000f8e00ff */
[----:B------:R-:W-:-:S04]  /*8810*/  SHF.L.U32 R7, R7, 0x1f, RZ ;  /* 0x0000001f07077819 */ /* 0x000fc800000006ff */
[----:B------:R1:W3:Y:S01]  /*8820*/  SYNCS.PHASECHK.TRANS64.TRYWAIT P3, [UR23+0x28c30], R7 ;  /* 0x028c3007ff0075a7 */ /* 0x0002e20008060157 */
[----:B------:R-:W-:Y:S05]  /*8830*/  @!P0 BRA `(.L_x_2358) ;  /* 0x0000000000048947 */ /* 0x000fea0003800000 */
[----:B------:R-:W-:Y:S01]  /*8840*/  BPT.TRAP 0x1 ;  /* 0x000000040000795c */ /* 0x000fe20000300000 */
.L_x_2358:
[----:B---3--:R-:W-:Y:S05]  /*8850*/  @P3 BRA `(.L_x_2359) ;  /* 0x0000000000083947 */ /* 0x008fea0003800000 */
[----:B------:R-:W3:Y:S02]  /*8860*/  SYNCS.PHASECHK.TRANS64.TRYWAIT P3, [UR23+0x28c30], R7 ;  /* 0x028c3007ff0075a7 */ /* 0x000ee40008060157 */
[----:B---3--:R-:W-:Y:S05]  /*8870*/  @!P3 BRA `(.L_x_2360) ;  /* 0x000000e8006cb947 */ /* 0x008fea0003800000 */
.L_x_2359:
[----:B------:R-:W-:Y:S01]  /*8880*/  R2UR UR18, R0 ;  /* 0x00000000001272ca */ /* 0x000fe200000e0000 */
[----:B--2-4-:R-:W-:Y:S01]  /*8890*/  WARPGROUP.ARRIVE ;  /* 0x00000000000079c5 */ /* 0x014fe20000000000 */
        /* <DEDUP_REMOVED lines=20> */
[----:B---3--:R-:W-:-:S04]  /*89e0*/  FMNMX.FTZ R6, R152, R10, !PT ;  /* 0x0000000a98067209 */ /* 0x008fc80007810000 */
        /* <DEDUP_REMOVED lines=16> */
[----:B------:R-:W2:Y:S02]  /*8af0*/  SHFL.BFLY PT, R5, R12, 0x2, 0x1f ;  /* 0x0c401f000c057f89 */ /* 0x000ea400000e0000 */
[----:B--2---:R-:W-:Y:S02]  /*8b00*/  FMNMX.FTZ R13, R12, R5, !PT ;  /* 0x000000050c0d7209 */ /* 0x004fe40007810000 */
[----:B------:R-:W-:-:S03]  /*8b10*/  FMNMX.FTZ R5, R155, R6, !PT ;  /* 0x000000069b057209 */ /* 0x000fc60007810000 */
[----:B------:R-:W2:Y:S01]  /*8b20*/  SHFL.BFLY PT, R14, R13, 0x1, 0x1f ;  /* 0x0c201f000d0e7f89 */ /* 0x000ea200000e0000 */
[----:B------:R-:W-:-:S04]  /*8b30*/  FMNMX.FTZ R6, R158, R5, !PT ;  /* 0x000000059e067209 */ /* 0x000fc80007810000 */
[----:B------:R-:W-:-:S04]  /*8b40*/  FMNMX.FTZ R5, R159, R6, !PT ;  /* 0x000000069f057209 */ /* 0x000fc80007810000 */
[----:B------:R-:W-:-:S04]  /*8b50*/  FMNMX.FTZ R6, R162, R5, !PT ;  /* 0x00000005a2067209 */ /* 0x000fc80007810000 */
[----:B0-----:R-:W-:-:S04]  /*8b60*/  FMNMX.FTZ R11, R163, R6, !PT ;  /* 0x00000006a30b7209 */ /* 0x001fc80007810000 */
[----:B------:R-:W-:-:S04]  /*8b70*/  FMNMX.FTZ R6, R166, R11, !PT ;  /* 0x0000000ba6067209 */ /* 0x000fc80007810000 */
[----:B------:R-:W-:Y:S02]  /*8b80*/  FMNMX.FTZ R11, R167, R6, !PT ;  /* 0x00000006a70b7209 */ /* 0x000fe40007810000 */
[----:B--2---:R-:W-:Y:S02]  /*8b90*/  FMNMX.FTZ R5, R13, R14, !PT ;  /* 0x0000000e0d057209 */ /* 0x004fe40007810000 */
        /* <DEDUP_REMOVED lines=15> */
[----:B------:R-:W0:Y:S01]  /*8c90*/  MUFU.EX2 R10, R10 ;  /* 0x0000000a000a7308 */ /* 0x000e220000000800 */
        /* <DEDUP_REMOVED lines=10> */
[----:B------:R-:W-:Y:S01]  /*8d40*/  FFMA.FTZ R164, R173, UR10, -R20 ;  /* 0x0000000aada47c23 */ /* 0x000fe20008010814 */
[----:B------:R-:W-:-:S03]  /*8d50*/  IMAD.MOV R173, RZ, RZ, -R17 ;  /* 0x000000ffffad7224 */ /* 0x000fc600078e0a11 */
[----:B------:R-:W3:Y:S01]  /*8d60*/  SHFL.BFLY PT, R153, R6, 0x2, 0x1f ;  /* 0x0c401f0006997f89 */ /* 0x000ee200000e0000 */
[----:B------:R-:W4:Y:S01]  /*8d70*/  MUFU.EX2 R152, R152 ;  /* 0x0000009800987308 */ /* 0x000f220000000800 */
[----:B------:R-:W-:Y:S01]  /*8d80*/  ISETP.NE.AND P3, PT, R2, R173, PT ;  /* 0x000000ad0200720c */ /* 0x000fe20003f65270 */
[-C--:B0-----:R-:W-:Y:S01]  /*8d90*/  FMUL.FTZ R24, R24, R10.reuse ;  /* 0x0000000a18187220 */ /* 0x081fe20000410000 */
[-C--:B------:R-:W-:Y:S01]  /*8da0*/  FMUL.FTZ R25, R25, R10.reuse ;  /* 0x0000000a19197220 */ /* 0x080fe20000410000 */
[-C--:B------:R-:W-:Y:S01]  /*8db0*/  FMUL.FTZ R28, R28, R10.reuse ;  /* 0x0000000a1c1c7220 */ /* 0x080fe20000410000 */
[-C--:B------:R-:W-:Y:S01]  /*8dc0*/  FMUL.FTZ R29, R29, R10.reuse ;  /* 0x0000000a1d1d7220 */ /* 0x080fe20000410000 */
[-C--:B------:R-:W-:Y:S01]  /*8dd0*/  FMUL.FTZ R32, R32, R10.reuse ;  /* 0x0000000a20207220 */ /* 0x080fe20000410000 */
[-C--:B------:R-:W-:Y:S01]  /*8de0*/  FMUL.FTZ R33, R33, R10.reuse ;  /* 0x0000000a21217220 */ /* 0x080fe20000410000 */
[----:B------:R-:W0:Y:S01]  /*8df0*/  MUFU.EX2 R12, R12 ;  /* 0x0000000c000c7308 */ /* 0x000e220000000800 */
        /* <DEDUP_REMOVED lines=18> */
[-C--:B------:R-:W-:Y:S01]  /*8f20*/  FMUL.FTZ R57, R57, R10.reuse ;  /* 0x0000000a39397220 */ /* 0x080fe20000410000 */
[----:B------:R-:W2:Y:S01]  /*8f30*/  SHFL.BFLY PT, R6, R165, 0x1, 0x1f ;  /* 0x0c201f00a5067f89 */ /* 0x000ea200000e0000 */
        /* <DEDUP_REMOVED lines=23> */
[----:B--2---:R-:W-:Y:S01]  /*90b0*/  FMNMX.FTZ R6, R165, R6, !PT ;  /* 0x00000006a5067209 */ /* 0x004fe20007810000 */
        /* <DEDUP_REMOVED lines=13> */
[----:B------:R-:W-:Y:S01]  /*9190*/  FFMA.FTZ R169, R158, UR10, -R177 ;  /* 0x0000000a9ea97c23 */ /* 0x000fe200080108b1 */
[----:B------:R-:W-:Y:S01]  /*91a0*/  MUFU.EX2 R9, R9 ;  /* 0x0000000900097308 */ /* 0x000fe20000000800 */
[----:B------:R-:W-:-:S02]  /*91b0*/  IMAD.U32 R170, RZ, RZ, UR23 ;  /* 0x00000017ffaa7e24 */ /* 0x000fc4000f8e00ff */
[--C-:B------:R-:W-:Y:S01]  /*91c0*/  FFMA.FTZ R176, R159, UR10, -R177.reuse ;  /* 0x0000000a9fb07c23 */ /* 0x100fe200080108b1 */
[--C-:B------:R-:W-:Y:S01]  /*91d0*/  FFMA.FTZ R159, R162, UR10, -R177.reuse ;  /* 0x0000000aa29f7c23 */ /* 0x100fe200080108b1 */
[--C-:B--2---:R-:W-:Y:S01]  /*91e0*/  FFMA.FTZ R180, R163, UR10, -R177.reuse ;  /* 0x0000000aa3b47c23 */ /* 0x104fe200080108b1 */
[----:B------:R-:W-:Y:S02]  /*91f0*/  @!P1 VIADD R154, R170, 0x28c40 ;  /* 0x00028c40aa9a9836 */ /* 0x000fe40000000000 */
[--C-:B------:R-:W-:Y:S01]  /*9200*/  FFMA.FTZ R163, R166, UR10, -R177.reuse ;  /* 0x0000000aa6a37c23 */ /* 0x100fe200080108b1 */
[--C-:B------:R-:W-:Y:S01]  /*9210*/  FFMA.FTZ R208, R171, UR10, -R177.reuse ;  /* 0x0000000aabd07c23 */ /* 0x100fe200080108b1 */
[----:B------:R-:W2:Y:S01]  /*9220*/  MUFU.EX2 R172, R172 ;  /* 0x000000ac00ac7308 */ /* 0x000ea20000000800 */
[--C-:B------:R-:W-:Y:S01]  /*9230*/  FFMA.FTZ R171, R174, UR10, -R177.reuse ;  /* 0x0000000aaeab7c23 */ /* 0x100fe200080108b1 */
[----:B------:R-:W-:Y:S01]  /*9240*/  @!P1 PRMT R154, RZ, 0x654, R154 ;  /* 0x00000654ff9a9816 */ /* 0x000fe2000000009a */
[----:B------:R-:W-:Y:S01]  /*9250*/  FFMA.FTZ R174, R175, UR10, -R177 ;  /* 0x0000000aafae7c23 */ /* 0x000fe200080108b1 */
[----:B------:R-:W-:-:S02]  /*9260*/  IMAD.U32 R175, RZ, RZ, UR22 ;  /* 0x00000016ffaf7e24 */ /* 0x000fc4000f8e00ff */
[--C-:B------:R-:W-:Y:S01]  /*9270*/  FFMA.FTZ R173, R178, UR10, -R177.reuse ;  /* 0x0000000ab2ad7c23 */ /* 0x100fe200080108b1 */
[----:B------:R0:W-:Y:S01]  /*9280*/  @!P1 SYNCS.ARRIVE.TRANS64.RED.A1T0 RZ, [R154+URZ], RZ ;  /* 0x000000ff9aff99a7 */ /* 0x0001e2000810043f */
[--C-:B------:R-:W-:Y:S01]  /*9290*/  FFMA.FTZ R178, R179, UR10, -R177.reuse ;  /* 0x0000000ab3b27c23 */ /* 0x100fe200080108b1 */
[----:B------:R-:W3:Y:S01]  /*92a0*/  MUFU.EX2 R155, R155 ;  /* 0x0000009b009b7308 */ /* 0x000ee20000000800 */
[----:B------:R-:W-:Y:S02]  /*92b0*/  @!P3 IMAD R158, R175, 0x40, R16 ;  /* 0x00000040af9eb824 */ /* 0x000fe400078e0210 */
[--C-:B------:R-:W-:Y:S01]  /*92c0*/  FFMA.FTZ R182, R182, UR10, -R177.reuse ;  /* 0x0000000ab6b67c23 */ /* 0x100fe200080108b1 */
[----:B------:R-:W-:Y:S01]  /*92d0*/  FFMA.FTZ R177, R183, UR10, -R177 ;  /* 0x0000000ab7b17c23 */ /* 0x000fe200080108b1 */
[-C--:B------:R-:W-:Y:S01]  /*92e0*/  FMUL.FTZ R109, R109, R10.reuse ;  /* 0x0000000a6d6d7220 */ /* 0x080fe20000410000 */
[----:B------:R-:W-:Y:S01]  /*92f0*/  FMUL.FTZ R112, R112, R10 ;  /* 0x0000000a70707220 */ /* 0x000fe20000410000 */
[----:B0-----:R-:W-:Y:S01]  /*9300*/  FADD.FTZ R154, R12, R3 ;  /* 0x000000030c9a7221 */ /* 0x001fe20000010000 */
[----:B------:R-:W-:Y:S01]  /*9310*/  @!P3 LEA R158, R158, UR46, 0x2 ;  /* 0x0000002e9e9ebc11 */ /* 0x000fe2000f8e10ff */
[----:B------:R-:W0:Y:S01]  /*9320*/  MUFU.EX2 R169, R169 ;  /* 0x000000a900a97308 */ /* 0x000e220000000800 */
[----:B--2---:R-:W-:Y:S01]  /*9330*/  FFMA.FTZ R4, R9, R4, R172 ;  /* 0x0000000409047223 */ /* 0x004fe200000100ac */
[----:B------:R-:W-:Y:S01]  /*9340*/  FADD.FTZ R3, R13, R154 ;  /* 0x0000009a0d037221 */ /* 0x000fe20000010000 */
[-C--:B------:R-:W-:Y:S01]  /*9350*/  FMUL.FTZ R113, R113, R10.reuse ;  /* 0x0000000a71717220 */ /* 0x080fe20000410000 */
[----:B------:R-:W-:Y:S01]  /*9360*/  @!P3 STS [R158+0x28800], R10 ;  /* 0x0288000a9e00b388 */ /* 0x000fe20000000800 */
[-C--:B------:R-:W-:Y:S01]  /*9370*/  FMUL.FTZ R116, R116, R10.reuse ;  /* 0x0000000a74747220 */ /* 0x080fe20000410000 */
[----:B------:R-:W-:Y:S01]  /*9380*/  FADD.FTZ R154, R156, R3 ;  /* 0x000000039c9a7221 */ /* 0x000fe20000010000 */
[-C--:B------:R-:W-:Y:S01]  /*9390*/  FMUL.FTZ R117, R117, R10.reuse ;  /* 0x0000000a75757220 */ /* 0x080fe20000410000 */
[----:B------:R-:W2:Y:S01]  /*93a0*/  MUFU.EX2 R176, R176 ;  /* 0x000000b000b07308 */ /* 0x000ea20000000800 */
[----:B---3--:R-:W-:Y:S01]  /*93b0*/  FADD.FTZ R4, R155, R4 ;  /* 0x000000049b047221 */ /* 0x008fe20000010000 */
[----:B------:R-:W-:Y:S01]  /*93c0*/  FADD.FTZ R175, R15, R154 ;  /* 0x0000009a0faf7221 */ /* 0x000fe20000010000 */
[----:B------:R3:W-:Y:S01]  /*93d0*/  @!P3 STS [R158+0x28820], R9 ;  /* 0x028820099e00b388 */ /* 0x0007e20000000800 */
[-C--:B------:R-:W-:Y:S01]  /*93e0*/  FMUL.FTZ R120, R120, R10.reuse ;  /* 0x0000000a78787220 */ /* 0x080fe20000410000 */
[-C--:B------:R-:W-:Y:S01]  /*93f0*/  FMUL.FTZ R121, R121, R10.reuse ;  /* 0x0000000a79797220 */ /* 0x080fe20000410000 */
[----:B------:R-:W-:Y:S01]  /*9400*/  FADD.FTZ R154, R14, R175 ;  /* 0x000000af0e9a7221 */ /* 0x000fe20000010000 */
[-C--:B------:R-:W-:Y:S01]  /*9410*/  FMUL.FTZ R124, R124, R10.reuse ;  /* 0x0000000a7c7c7220 */ /* 0x080fe20000410000 */
[----:B------:R-:W4:Y:S01]  /*9420*/  MUFU.EX2 R159, R159 ;  /* 0x0000009f009f7308 */ /* 0x000f220000000800 */
        /* <DEDUP_REMOVED lines=16> */
[----:B----4-:R-:W-:Y:S01]  /*9530*/  FADD.FTZ R3, R159, R4 ;  /* 0x000000049f037221 */ /* 0x010fe20000010000 */
[-C--:B------:R-:W-:Y:S01]  /*9540*/  FMUL.FTZ R148, R148, R10.reuse ;  /* 0x0000000a94947220 */ /* 0x080fe20000410000 */
[----:B------:R-:W-:Y:S01]  /*9550*/  FMUL.FTZ R149, R149, R10 ;  /* 0x0000000a95957220 */ /* 0x000fe20000410000 */
[----:B------:R-:W-:Y:S01]  /*9560*/  F2FP.F16.F32.PACK_AB R152, R152, R11 ;  /* 0x0000000b9898723e */ /* 0x000fe200000000ff */
[-C--:B------:R-:W-:Y:S01]  /*9570*/  FMUL.FTZ R26, R26, R9.reuse ;  /* 0x000000091a1a7220 */ /* 0x080fe20000410000 */
[----:B------:R-:W-:Y:S01]  /*9580*/  F2FP.F16.F32.PACK_AB R156, R15, R156 ;  /* 0x0000009c0f9c723e */ /* 0x000fe200000000ff */
[-C--:B------:R-:W-:Y:S01]  /*9590*/  FMUL.FTZ R27, R27, R9.reuse ;  /* 0x000000091b1b7220 */ /* 0x080fe20000410000 */
[----:B------:R-:W4:Y:S01]  /*95a0*/  MUFU.EX2 R160, R160 ;  /* 0x000000a000a07308 */ /* 0x000f220000000800 */
[----:B0-----:R-:W-:Y:S01]  /*95b0*/  FADD.FTZ R4, R180, R3 ;  /* 0x00000003b4047221 */ /* 0x001fe20000010000 */
[----:B---3--:R-:W-:Y:S01]  /*95c0*/  F2FP.F16.F32.PACK_AB R158, R21, R14 ;  /* 0x0000000e159e723e */ /* 0x008fe200000000ff */
        /* <DEDUP_REMOVED lines=16> */
[-C--:B------:R-:W-:Y:S01]  /*96d0*/  FMUL.FTZ R54, R54, R9.reuse ;  /* 0x0000000936367220 */ /* 0x080fe20000410000 */
[-C--:B------:R-:W-:Y:S01]  /*96e0*/  FMUL.FTZ R55, R55, R9.reuse ;  /* 0x0000000937377220 */ /* 0x080fe20000410000 */
[-C--:B------:R-:W-:Y:S01]  /*96f0*/  FMUL.FTZ R58, R58, R9.reuse ;  /* 0x000000093a3a7220 */ /* 0x080fe20000410000 */
        /* <DEDUP_REMOVED lines=14> */
[----:B------:R-:W-:Y:S01]  /*97e0*/  F2FP.F16.F32.PACK_AB R153, R155, R172 ;  /* 0x000000ac9b99723e */ /* 0x000fe200000000ff */
[----:B------:R-:W-:Y:S01]  /*97f0*/  FMUL.FTZ R78, R78, R9 ;  /* 0x000000094e4e7220 */ /* 0x000fe20000410000 */
[----:B------:R-:W-:Y:S01]  /*9800*/  F2FP.F16.F32.PACK_AB R155, R176, R169 ;  /* 0x000000a9b09b723e */ /* 0x000fe200000000ff */
        /* <DEDUP_REMOVED lines=27> */
[C---:B---3--:R-:W-:Y:S01]  /*99c0*/  FADD.FTZ R10, R164.reuse, R175 ;  /* 0x000000afa40a7221 */ /* 0x048fe20000010000 */
[----:B------:R-:W-:Y:S01]  /*99d0*/  F2FP.F16.F32.PACK_AB R162, R164, R157 ;  /* 0x0000009da4a2723e */ /* 0x000fe200000000ff */
[----:B------:R-:W-:Y:S01]  /*99e0*/  FMUL.FTZ R115, R115, R9 ;  /* 0x0000000973737220 */ /* 0x000fe20000410000 */
[----:B------:R-:W-:Y:S01]  /*99f0*/  F2FP.F16.F32.PACK_AB R157, R180, R159 ;  /* 0x0000009fb49d723e */ /* 0x000fe200000000ff */
[----:B------:R-:W-:Y:S01]  /*9a00*/  FMUL.FTZ R118, R118, R9 ;  /* 0x0000000976767220 */ /* 0x000fe20000410000 */
[----:B------:R-:W-:Y:S01]  /*9a10*/  F2FP.F16.F32.PACK_AB R159, R206, R163 ;  /* 0x000000a3ce9f723e */ /* 0x000fe200000000ff */
[-C--:B------:R-:W-:Y:S01]  /*9a20*/  FMUL.FTZ R119, R119, R9.reuse ;  /* 0x0000000977777220 */ /* 0x080fe20000410000 */
[----:B------:R-:W3:Y:S01]  /*9a30*/  MUFU.EX2 R174, R174 ;  /* 0x000000ae00ae7308 */ /* 0x000ee20000000800 */
[----:B0-----:R-:W-:Y:S01]  /*9a40*/  FADD.FTZ R3, R171, R4 ;  /* 0x00000004ab037221 */ /* 0x001fe20000010000 */
[----:B------:R0:W-:Y:S01]  /*9a50*/  STSM.16.M88.4 [R18+0x26800], R152 ;  /* 0x0268009812007844 */ /* 0x0001e20000000200 */
[-C--:B------:R-:W-:Y:S01]  /*9a60*/  FMUL.FTZ R122, R122, R9.reuse ;  /* 0x000000097a7a7220 */ /* 0x080fe20000410000 */
[-C--:B------:R-:W-:Y:S01]  /*9a70*/  FMUL.FTZ R123, R123, R9.reuse ;  /* 0x000000097b7b7220 */ /* 0x080fe20000410000 */
[-C--:B------:R-:W-:Y:S01]  /*9a80*/  FMUL.FTZ R126, R126, R9.reuse ;  /* 0x000000097e7e7220 */ /* 0x080fe20000410000 */
[----:B------:R0:W-:Y:S01]  /*9a90*/  STSM.16.M88.4 [R19], R156 ;  /* 0x0000009c13007844 */ /* 0x0001e20000000200 */
        /* <DEDUP_REMOVED lines=12> */
[-C--:B------:R-:W-:Y:S01]  /*9b60*/  FMUL.FTZ R142, R142, R9.reuse ;  /* 0x000000098e8e7220 */ /* 0x080fe20000410000 */
[-C--:B------:R-:W-:Y:S01]  /*9b70*/  FMUL.FTZ R143, R143, R9.reuse ;  /* 0x000000098f8f7220 */ /* 0x080fe20000410000 */
[-C--:B------:R-:W-:Y:S01]  /*9b80*/  FMUL.FTZ R146, R146, R9.reuse ;  /* 0x0000000992927220 */ /* 0x080fe20000410000 */
[-C--:B------:R-:W-:Y:S01]  /*9b90*/  FMUL.FTZ R147, R147, R9.reuse ;  /* 0x0000000993937220 */ /* 0x080fe20000410000 */
[----:B------:R-:W-:Y:S01]  /*9ba0*/  FMUL.FTZ R150, R150, R9 ;  /* 0x0000000996967220 */ /* 0x000fe20000410000 */
[----:B------:R-:W3:Y:S01]  /*9bb0*/  MUFU.EX2 R20, R20 ;  /* 0x0000001400147308 */ /* 0x000ee20000000800 */
[C---:B----4-:R-:W-:Y:S01]  /*9bc0*/  FADD.FTZ R10, R168.reuse, R11 ;  /* 0x0000000ba80a7221 */ /* 0x050fe20000010000 */
[----:B------:R-:W-:Y:S01]  /*9bd0*/  F2FP.F16.F32.PACK_AB R164, R168, R161 ;  /* 0x000000a1a8a4723e */ /* 0x000fe200000000ff */
[----:B------:R-:W-:Y:S01]  /*9be0*/  FMUL.FTZ R151, R151, R9 ;  /* 0x0000000997977220 */ /* 0x000fe20000410000 */
[----:B------:R-:W-:Y:S01]  /*9bf0*/  F2FP.F16.F32.PACK_AB R161, R208, R167 ;  /* 0x000000a7d0a1723e */ /* 0x000fe200000000ff */
[----:B------:R-:W-:-:S03]  /*9c00*/  FADD.FTZ R3, R165, R10 ;  /* 0x0000000aa5037221 */ /* 0x000fc60000010000 */
[----:B------:R-:W4:Y:S01]  /*9c10*/  MUFU.EX2 R178, R178 ;  /* 0x000000b200b27308 */ /* 0x000f220000000800 */
[----:B--2---:R-:W-:Y:S01]  /*9c20*/  FADD.FTZ R11, R173, R4 ;  /* 0x00000004ad0b7221 */ /* 0x004fe20000010000 */
[----:B------:R0:W-:Y:S06]  /*9c30*/  STSM.16.M88.4 [R23], R160 ;  /* 0x000000a017007844 */ /* 0x0001ec0000000200 */
[----:B------:R-:W2:Y:S01]  /*9c40*/  MUFU.EX2 R182, R182 ;  /* 0x000000b600b67308 */ /* 0x000ea20000000800 */
[C---:B---3--:R-:W-:Y:S01]  /*9c50*/  F2FP.F16.F32.PACK_AB R166, R20.reuse, R165 ;  /* 0x000000a514a6723e */ /* 0x048fe200000000ff */
[----:B------:R-:W-:-:S06]  /*9c60*/  FADD.FTZ R3, R20, R3 ;  /* 0x0000000314037221 */ /* 0x000fcc0000010000 */
[----:B------:R-:W3:Y:S01]  /*9c70*/  MUFU.EX2 R177, R177 ;  /* 0x000000b100b17308 */ /* 0x000ee20000000800 */
[C---:B----4-:R-:W-:Y:S01]  /*9c80*/  FADD.FTZ R11, R178.reuse, R11 ;  /* 0x0000000bb20b7221 */ /* 0x050fe20000010000 */
[----:B------:R-:W-:-:S03]  /*9c90*/  F2FP.F16.F32.PACK_AB R165, R178, R173 ;  /* 0x000000adb2a5723e */ /* 0x000fc600000000ff */
[----:B--2---:R-:W-:Y:S01]  /*9ca0*/  FADD.FTZ R4, R182, R11 ;  /* 0x0000000bb6047221 */ /* 0x004fe20000010000 */
[----:B---3--:R-:W-:-:S03]  /*9cb0*/  F2FP.F16.F32.PACK_AB R167, R177, R182 ;  /* 0x000000b6b1a7723e */ /* 0x008fc600000000ff */
[----:B------:R-:W-:Y:S02]  /*9cc0*/  FADD.FTZ R4, R177, R4 ;  /* 0x00000004b1047221 */ /* 0x000fe40000010000 */
[----:B------:R0:W-:Y:S01]  /*9cd0*/  STSM.16.M88.4 [R22], R164 ;  /* 0x000000a416007844 */ /* 0x0001e20000000200 */
[----:B------:R-:W-:Y:S05]  /*9ce0*/  @!P0 BRA `(.L_x_2361) ;  /* 0x0000000000048947 */ /* 0x000fea0003800000 */
[----:B------:R-:W-:Y:S01]  /*9cf0*/  BPT.TRAP 0x1 ;  /* 0x000000040000795c */ /* 0x000fe20000300000 */
.L_x_2361:
[----:B------:R2:W3:Y:S01]  /*9d00*/  SYNCS.PHASECHK.TRANS64.TRYWAIT P3, [UR23+0x28c50], R7 ;  /* 0x028c5007ff0075a7 */ /* 0x0004e20008060157 */
[----:B------:R-:W-:Y:S05]  /*9d10*/  @!P0 BRA `(.L_x_2362) ;  /* 0x0000000000048947 */ /* 0x000fea0003800000 */
[----:B------:R-:W-:Y:S01]  /*9d20*/  BPT.TRAP 0x1 ;  /* 0x000000040000795c */ /* 0x000fe20000300000 */
.L_x_2362:
[----:B---3--:R-:W-:Y:S05]  /*9d30*/  @P3 BRA `(.L_x_2363) ;  /* 0x0000000000083947 */ /* 0x008fea0003800000 */
[----:B------:R-:W3:Y:S02]  /*9d40*/  SYNCS.PHASECHK.TRANS64.TRYWAIT P3, [UR23+0x28c50], R7 ;  /* 0x028c5007ff0075a7 */ /* 0x000ee40008060157 */
[----:B---3--:R-:W-:Y:S05]  /*9d50*/  @!P3 BRA `(.L_x_2364) ;  /* 0x000000d4004cb947 */ /* 0x008fea0003800000 */
.L_x_2363:
        /* <DEDUP_REMOVED lines=39> */
[----:B-12---:R-:W-:-:S07]  /*9fd0*/  IMAD.MOV.U32 R7, RZ, RZ, R8 ;  /* 0x000000ffff077224 */ /* 0x006fce00078e0008 */
.L_x_2356:
[----:B------:R-:W-:-:S13]  /*9fe0*/  ISETP.GE.AND P2, PT, R7, UR48, PT ;  /* 0x0000003007007c0c */ /* 0x000fda000bf46270 */
[----:B------:R-:W-:Y:S05]  /*9ff0*/  @!P2 BRA `(.L_x_2366) ;  /* 0x0000002000e0a947 */ /* 0x000fea0003800000 */
[----:B------:R-:W-:Y:S01]  /*a000*/  IMAD.MOV.U32 R12, RZ, RZ, R6 ;  /* 0x000000ffff0c7224 */ /* 0x000fe200078e0006 */
[----:B------:R-:W-:Y:S01]  /*a010*/  UMOV UR21, UR37 ;  /* 0x0000002500157c82 */ /* 0x000fe20008000000 */
[----:B------:R-:W-:Y:S01]  /*a020*/  IMAD.MOV.U32 R13, RZ, RZ, R5 ;  /* 0x000000ffff0d7224 */ /* 0x000fe200078e0005 */
[----:B------:R-:W-:Y:S01]  /*a030*/  ULDC UR22, c[0x0][0x9e4] ;  /* 0x0002790000167ab9 */ /* 0x000fe20000000800 */
[----:B------:R-:W-:Y:S01]  /*a040*/  ULDC UR23, c[0x0][0x9dc] ;  /* 0x0002770000177ab9 */ /* 0x000fe20000000800 */
[----:B------:R-:W-:Y:S01]  /*a050*/  ULDC UR20, c[0x0][0x988] ;  /* 0x0002620000147ab9 */ /* 0x000fe20000000800 */
[----:B------:R-:W-:-:S05]  /*a060*/  ULDC UR24, c[0x0][0x9e0] ;  /* 0x0002780000187ab9 */ /* 0x000fca0000000800 */
.L_x_2383:
[----:B------:R-:W-:-:S04]  /*a070*/  UIADD3 UR37, UR21, 0x1, URZ ;  /* 0x0000000115257890 */ /* 0x000fc8000fffe03f */
[----:B------:R-:W-:-:S04]  /*a080*/  UISETP.NE.AND UP1, UPT, UR37, 0x2, UPT ;  /* 0x000000022500788c */ /* 0x000fc8000bf25270 */
[----:B------:R-:W-:Y:S02]  /*a090*/  USEL UR6, URZ, 0x1, UP1 ;  /* 0x000000013f067887 */ /* 0x000fe40008800000 */
[----:B------:R-:W-:Y:S02]  /*a0a0*/  USEL UR37, UR37, URZ, UP1 ;  /* 0x0000003f25257287 */ /* 0x000fe40008800000 */
[----:B------:R-:W-:Y:S01]  /*a0b0*/  ULOP3.LUT UR38, UR38, UR6, URZ, 0x3c, !UPT ;  /* 0x0000000626267292 */ /* 0x000fe2000f8e3c3f */
[----:B-12---:R-:W-:Y:S11]  /*a0c0*/  @!P0 BRA `(.L_x_2367) ;  /* 0x0000000000048947 */ /* 0x006ff60003800000 */
[----:B------:R-:W-:Y:S01]  /*a0d0*/  BPT.TRAP 0x1 ;  /* 0x000000040000795c */ /* 0x000fe20000300000 */
.L_x_2367:
[----:B------:R-:W-:Y:S01]  /*a0e0*/  ULEA UR25, UR37, UR46, 0x3 ;  /* 0x0000002e25197291 */ /* 0x000fe2000f8e183f */
[----:B0-----:R-:W-:-:S05]  /*a0f0*/  IMAD.U32 R11, RZ, RZ, UR38 ;  /* 0x00000026ff0b7e24 */ /* 0x001fca000f8e00ff */
[----:B------:R-:W-:-:S04]  /*a100*/  SHF.L.U32 R11, R11, 0x1f, RZ ;  /* 0x0000001f0b0b7819 */ /* 0x000fc800000006ff */
[----:B------:R0:W0:Y:S01]  /*a110*/  SYNCS.PHASECHK.TRANS64.TRYWAIT P2, [UR25+0x28c30], R11 ;  /* 0x028c300bff0075a7 */ /* 0x0000220008040159 */
[----:B------:R-:W-:Y:S05]  /*a120*/  @!P0 BRA `(.L_x_2368) ;  /* 0x0000000000048947 */ /* 0x000fea0003800000 */
[----:B------:R-:W-:Y:S01]  /*a130*/  BPT.TRAP 0x1 ;  /* 0x000000040000795c */ /* 0x000fe20000300000 */
.L_x_2368:
[----:B0-----:R-:W-:Y:S05]  /*a140*/  @P2 BRA `(.L_x_2369) ;  /* 0x0000000000082947 */ /* 0x001fea0003800000 */
[----:B------:R-:W0:Y:S02]  /*a150*/  SYNCS.PHASECHK.TRANS64.TRYWAIT P2, [UR25+0x28c30], R11 ;  /* 0x028c300bff0075a7 */ /* 0x000e240008040159 */
[----:B0-----:R-:W-:Y:S05]  /*a160*/  @!P2 BRA `(.L_x_2370) ;  /* 0x000000d0005ca947 */ /* 0x001fea0003800000 */
.L_x_2369:
[----:B------:R-:W-:Y:S01]  /*a170*/  R2UR UR18, R0 ;  /* 0x00000000001272ca */ /* 0x000fe200000e0000 */
[----:B--234-:R-:W-:Y:S01]  /*a180*/  WARPGROUP.ARRIVE ;  /* 0x00000000000079c5 */ /* 0x01cfe20000000000 */
[----:B------:R-:W-:Y:S01]  /*a190*/  UMOV UR19, 0x40000040 ;  /* 0x4000004000137882 */ /* 0x000fe20000000000 */
[----:B------:R-:W-:Y:S01]  /*a1a0*/  UMOV UR7, 0x40000040 ;  /* 0x4000004000077882 */ /* 0x000fe20000000000 */
[----:B------:R-:W-:Y:S01]  /*a1b0*/  UMOV UR11, 0x40000040 ;  /* 0x40000040000b7882 */ /* 0x000fe20000000000 */
[----:B------:R-:W-:Y:S01]  /*a1c0*/  UMOV UR15, 0x40000040 ;  /* 0x40000040000f7882 */ /* 0x000fe20000000000 */
[----:B------:R-:W-:Y:S01]  /*a1d0*/  PLOP3.LUT P2, PT, PT, PT, UP0, 0x80, 0x0 ;  /* 0x000000000000781c */ /* 0x000fe20003f4f008 */
[----:B------:R-:W-:Y:S02]  /*a1e0*/  VIADD R14, R185, UR42 ;  /* 0x0000002ab90e7c36 */ /* 0x000fe40008000000 */
[----:B-1----:R-:W-:Y:S02]  /*a1f0*/  IMAD.U32 R10, RZ, RZ, UR25 ;  /* 0x00000019ff0a7e24 */ /* 0x002fe4000f8e00ff */
[----:B------:R-:W-:-:S02]  /*a200*/  IMAD.U32 R9, RZ, RZ, UR51 ;  /* 0x00000033ff097e24 */ /* 0x000fc4000f8e00ff */
[----:B------:R-:W-:-:S04]  /*a210*/  ULEA UR18, UR37, UR18, 0x9 ;  /* 0x0000001225127291 */ /* 0x000fc8000f8e483f */
        /* <DEDUP_REMOVED lines=8> */
[----:B------:R-:W-:Y:S01]  /*a2a0*/  @P2 IMAD.HI.U32 R5, R14, UR6, RZ ;  /* 0x000000060e052c27 */ /* 0x000fe2000f8e00ff */
[----:B------:R-:W-:-:S04]  /*a2b0*/  @UP0 ULDC UR6, c[0x0][0x450] ;  /* 0x0001140000060ab9 */ /* 0x000fc80000000800 */
[----:B------:R-:W-:Y:S01]  /*a2c0*/  @P2 SHF.R.U32.HI R14, RZ, UR6, R5 ;  /* 0x00000006ff0e2c19 */ /* 0x000fe20008011605 */
[----:B------:R-:W-:Y:S01]  /*a2d0*/  @!P1 VIADD R5, R10, 0x28c40 ;  /* 0x00028c400a059836 */ /* 0x000fe20000000000 */
[----:B------:R-:W-:-:S03]  /*a2e0*/  ULOP3.LUT UR6, URZ, UR23, URZ, 0x33, !UPT ;  /* 0x000000173f067292 */ /* 0x000fc6000f8e333f */
[----:B------:R-:W0:Y:S01]  /*a2f0*/  SHFL.IDX PT, R20, R14, RZ, 0x1c1f ;  /* 0x001c1fff0e147589 */ /* 0x000e2200000e0000 */
[----:B------:R-:W-:Y:S01]  /*a300*/  @!P1 PRMT R6, RZ, 0x654, R5 ;  /* 0x00000654ff069816 */ /* 0x000fe20000000005 */
[----:B------:R-:W-:Y:S01]  /*a310*/  IMAD.SHL.U32 R5, R7, 0x40, RZ ;  /* 0x0000004007057824 */ /* 0x000fe200078e00ff */
[----:B------:R-:W-:Y:S02]  /*a320*/  WARPGROUP.DEPBAR.LE gsb0, 0x0 ;  /* 0x00008000000079c5 */ /* 0x000fe40000010000 */
[----:B------:R-:W-:-:S06]  /*a330*/  WARPGROUP.ARRIVE ;  /* 0x00000000000079c5 */ /* 0x000fcc0000000000 */
[----:B------:R-:W-:Y:S03]  /*a340*/  HGMMA.64x64x16.F32 R152, gdesc[UR8], R152, gsb0 ;  /* 0x00e00000089879f0 */ /* 0x000fe60008000898 */
[----:B------:R-:W-:Y:S02]  /*a350*/  WARPGROUP.DEPBAR.LE gsb0, 0x0 ;  /* 0x00008000000079c5 */ /* 0x000fe40000010000 */
[----:B------:R-:W-:-:S06]  /*a360*/  WARPGROUP.ARRIVE ;  /* 0x00000000000079c5 */ /* 0x000fcc0000000000 */
[----:B------:R-:W-:Y:S03]  /*a370*/  HGMMA.64x64x16.F32 R152, gdesc[UR12], R152, gsb0 ;  /* 0x00e000000c9879f0 */ /* 0x000fe60008000898 */
[----:B------:R-:W-:Y:S02]  /*a380*/  WARPGROUP.DEPBAR.LE gsb0, 0x0 ;  /* 0x00008000000079c5 */ /* 0x000fe40000010000 */
[----:B------:R1:W-:Y:S02]  /*a390*/  @!P1 SYNCS.ARRIVE.TRANS64.RED.A1T0 RZ, [R6+URZ], RZ ;  /* 0x000000ff06ff99a7 */ /* 0x0003e4000810043f */
[----:B-1----:R-:W-:-:S04]  /*a3a0*/  IADD3 R6, -R2, 0x1, -R5 ;  /* 0x0000000102067810 */ /* 0x002fc80007ffe905 */
[----:B------:R-:W-:-:S05]  /*a3b0*/  IADD3 R6, -R9, UR49, R6 ;  /* 0x0000003109067c10 */ /* 0x000fca000fffe106 */
[C---:B------:R-:W-:Y:S02]  /*a3c0*/  VIADD R205, R6.reuse, UR24 ;  /* 0x0000001806cd7c36 */ /* 0x040fe40008000000 */
[----:B------:R-:W-:Y:S02]  /*a3d0*/  VIADD R206, R6, UR6 ;  /* 0x0000000606ce7c36 */ /* 0x000fe40008000000 */
[--C-:B0-----:R-:W-:Y:S02]  /*a3e0*/  IMAD.IADD R6, R205, 0x1, R20.reuse ;  /* 0x00000001cd067824 */ /* 0x101fe400078e0214 */
[----:B------:R-:W-:Y:S01]  /*a3f0*/  IMAD.IADD R15, R206, 0x1, R20 ;  /* 0x00000001ce0f7824 */ /* 0x000fe200078e0214 */
[----:B------:R-:W-:Y:S06]  /*a400*/  @!P6 BRA `(.L_x_2371) ;  /* 0x00000000005ce947 */ /* 0x000fec0003800000 */
        /* <DEDUP_REMOVED lines=13> */
.L_x_2373:
[----:B------:R-:W-:-:S05]  /*a4e0*/  IMAD.U32 R207, RZ, RZ, UR22 ;  /* 0x00000016ffcf7e24 */ /* 0x000fca000f8e00ff */
[----:B------:R-:W-:-:S13]  /*a4f0*/  ISETP.NE.AND P2, PT, R207, 0x1, PT ;  /* 0x00000001cf00780c */ /* 0x000fda0003f45270 */
[----:B------:R-:W0:Y:S02]  /*a500*/  @P2 LDC.64 R8, c[0x0][0x9e8] ;  /* 0x00027a00ff082b82 */ /* 0x000e240000000a00 */
[----:B0-----:R-:W-:-:S05]  /*a510*/  @P2 IMAD.HI.U32 R8, R20, R8, RZ ;  /* 0x0000000814082227 */ /* 0x001fca00078e00ff */
[----:B------:R-:W-:-:S07]  /*a520*/  @P2 SHF.R.U32.HI R20, RZ, R9, R8 ;  /* 0x00000009ff142219 */ /* 0x000fce0000011608 */
.L_x_2374:
[----:B------:R-:W-:Y:S05]  /*a530*/  BSYNC B0 ;  /* 0x0000000000007941 */ /* 0x000fea0003800000 */
.L_x_2372:
[----:B------:R-:W-:-:S04]  /*a540*/  IMAD R9, R20, R207, -R5 ;  /* 0x000000cf14097224 */ /* 0x000fc800078e0a05 */
[----:B------:R-:W-:-:S05]  /*a550*/  IMAD.IADD R9, R9, 0x1, -R2 ;  /* 0x0000000109097824 */ /* 0x000fca00078e0a02 */
[----:B------:R-:W-:Y:S02]  /*a560*/  VIADDMNMX R6, R9, R207, R6, PT ;  /* 0x000000cf09067246 */ /* 0x000fe40003800106 */
[----:B------:R-:W-:-:S07]  /*a570*/  VIMNMX R15, R15, R9, !PT ;  /* 0x000000090f0f7248 */ /* 0x000fce0007fe0100 */
.L_x_2371:
[----:B------:R-:W-:Y:S01]  /*a580*/  ISETP.GT.AND P2, PT, R7, -0x1, PT ;  /* 0xffffffff0700780c */ /* 0x000fe20003f44270 */
[----:B------:R-:W0:Y:S03]  /*a590*/  SHFL.IDX PT, R8, R14, 0x1, 0x1c1f ;  /* 0x003c1f000e087f89 */ /* 0x000e2600000e0000 */
[C---:B------:R-:W-:Y:S02]  /*a5a0*/  ISETP.GT.AND P3, PT, R15.reuse, RZ, P2 ;  /* 0x000000ff0f00720c */ /* 0x040fe40001764270 */
[C---:B------:R-:W-:Y:S02]  /*a5b0*/  ISETP.GT.AND P5, PT, R15.reuse, 0x1, P2 ;  /* 0x000000010f00780c */ /* 0x040fe400017a4270 */
[----:B------:R-:W-:Y:S02]  /*a5c0*/  ISETP.LT.OR P4, PT, R6, 0x1, P3 ;  /* 0x000000010600780c */ /* 0x000fe40001f81670 */
[----:B------:R-:W-:-:S02]  /*a5d0*/  ISETP.GT.AND P3, PT, R15, 0x8, P2 ;  /* 0x000000080f00780c */ /* 0x000fc40001764270 */
[----:B------:R-:W-:Y:S02]  /*a5e0*/  FSEL R152, R152, -INF , !P4 ;  /* 0xff80000098987808 */ /* 0x000fe40006000000 */
[----:B------:R-:W-:Y:S02]  /*a5f0*/  ISETP.GT.AND P4, PT, R15, 0x9, P2 ;  /* 0x000000090f00780c */ /* 0x000fe40001784270 */
[C---:B------:R-:W-:Y:S02]  /*a600*/  ISETP.LT.OR P5, PT, R6.reuse, 0x2, P5 ;  /* 0x000000020600780c */ /* 0x040fe40002fa1670 */
[C---:B------:R-:W-:Y:S02]  /*a610*/  ISETP.LT.OR P3, PT, R6.reuse, 0x9, P3 ;  /* 0x000000090600780c */ /* 0x040fe40001f61670 */
[----:B------:R-:W-:Y:S02]  /*a620*/  ISETP.LT.OR P4, PT, R6, 0xa, P4 ;  /* 0x0000000a0600780c */ /* 0x000fe40002781670 */
[----:B------:R-:W-:-:S02]  /*a630*/  FSEL R153, R153, -INF , !P5 ;  /* 0xff80000099997808 */ /* 0x000fc40006800000 */
[----:B------:R-:W-:Y:S01]  /*a640*/  FSEL R156, R156, -INF , !P3 ;  /* 0xff8000009c9c7808 */ /* 0x000fe20005800000 */
[----:B0-----:R-:W-:Y:S01]  /*a650*/  IMAD.IADD R14, R206, 0x1, R8 ;  /* 0x00000001ce0e7824 */ /* 0x001fe200078e0208 */
[----:B------:R-:W-:Y:S02]  /*a660*/  FSEL R157, R157, -INF , !P4 ;  /* 0xff8000009d9d7808 */ /* 0x000fe40006000000 */
        /* <DEDUP_REMOVED lines=9> */
[----:B------:R-:W-:-:S02]  /*a700*/  ISETP.GT.AND P5, PT, R15, 0x19, P2 ;  /* 0x000000190f00780c */ /* 0x000fc400017a4270 */
[C---:B------:R-:W-:Y:S02]  /*a710*/  ISETP.GT.AND P3, PT, R15.reuse, 0x20, P2 ;  /* 0x000000200f00780c */ /* 0x040fe40001764270 */
[----:B------:R-:W-:Y:S02]  /*a720*/  ISETP.GT.AND P4, PT, R15, 0x21, P2 ;  /* 0x000000210f00780c */ /* 0x000fe40001784270 */
[C---:B------:R-:W-:Y:S02]  /*a730*/  ISETP.LT.OR P5, PT, R6.reuse, 0x1a, P5 ;  /* 0x0000001a0600780c */ /* 0x040fe40002fa1670 */
[C---:B------:R-:W-:Y:S02]  /*a740*/  ISETP.LT.OR P3, PT, R6.reuse, 0x21, P3 ;  /* 0x000000210600780c */ /* 0x040fe40001f61670 */
[----:B------:R-:W-:Y:S02]  /*a750*/  ISETP.LT.OR P4, PT, R6, 0x22, P4 ;  /* 0x000000220600780c */ /* 0x000fe40002781670 */
[----:B------:R-:W-:-:S02]  /*a760*/  FSEL R165, R165, -INF , !P5 ;  /* 0xff800000a5a57808 */ /* 0x000fc40006800000 */
[----:B------:R-:W-:Y:S02]  /*a770*/  FSEL R168, R168, -INF , !P3 ;  /* 0xff800000a8a87808 */ /* 0x000fe40005800000 */
        /* <DEDUP_REMOVED lines=34> */
.L_x_2377:
[----:B------:R-:W-:-:S05]  /*a9a0*/  IMAD.U32 R20, RZ, RZ, UR22 ;  /* 0x00000016ff147e24 */ /* 0x000fca000f8e00ff */
[----:B------:R-:W-:-:S13]  /*a9b0*/  ISETP.NE.AND P3, PT, R20, 0x1, PT ;  /* 0x000000011400780c */ /* 0x000fda0003f65270 */
[----:B------:R-:W0:Y:S02]  /*a9c0*/  @P3 LDC.64 R8, c[0x0][0x9e8] ;  /* 0x00027a00ff083b82 */ /* 0x000e240000000a00 */
[----:B0-----:R-:W-:-:S05]  /*a9d0*/  @P3 IMAD.HI.U32 R8, R15, R8, RZ ;  /* 0x000000080f083227 */ /* 0x001fca00078e00ff */
[----:B------:R-:W-:-:S07]  /*a9e0*/  @P3 SHF.R.U32.HI R15, RZ, R9, R8 ;  /* 0x00000009ff0f3219 */ /* 0x000fce0000011608 */
.L_x_2378:
[----:B------:R-:W-:Y:S05]  /*a9f0*/  BSYNC B0 ;  /* 0x0000000000007941 */ /* 0x000fea0003800000 */
.L_x_2376:
[----:B------:R-:W-:-:S04]  /*aa00*/  IMAD R5, R15, R20, -R5 ;  /* 0x000000140f057224 */ /* 0x000fc800078e0a05 */
[----:B------:R-:W-:-:S05]  /*aa10*/  IMAD.IADD R5, R5, 0x1, -R2 ;  /* 0x0000000105057824 */ /* 0x000fca00078e0a02 */
[----:B------:R-:W-:Y:S02]  /*aa20*/  VIADDMNMX R6, R5, R20, R6, PT ;  /* 0x0000001405067246 */ /* 0x000fe40003800106 */
[----:B------:R-:W-:-:S07]  /*aa30*/  VIMNMX R14, R14, R5, !PT ;  /* 0x000000050e0e7248 */ /* 0x000fce0007fe0100 */
.L_x_2375:
        /* <DEDUP_REMOVED lines=8> */
[----:B------:R-:W-:Y:S02]  /*aac0*/  ISETP.GT.AND P3, PT, R14, RZ, P2 ;  /* 0x000000ff0e00720c */ /* 0x000fe40001764270 */
        /* <DEDUP_REMOVED lines=9> */
[----:B------:R-:W-:-:S02]  /*ab60*/  ISETP.LT.OR P4, PT, R6, 0x9, P4 ;  /* 0x000000090600780c */ /* 0x000fc40002781670 */
[----:B------:R-:W-:Y:S02]  /*ab70*/  FMNMX.FTZ R5, R169, R8, !PT ;  /* 0x00000008a9057209 */ /* 0x000fe40007810000 */
[----:B------:R-:W-:Y:S02]  /*ab80*/  FSEL R159, R159, -INF , !P5 ;  /* 0xff8000009f9f7808 */ /* 0x000fe40006800000 */
[----:B------:R-:W-:Y:S02]  /*ab90*/  FMNMX.FTZ R8, R172, R5, !PT ;  /* 0x00000005ac087209 */ /* 0x000fe40007810000 */
[----:B------:R-:W-:Y:S02]  /*aba0*/  ISETP.GT.AND P5, PT, R14, 0x11, P2 ;  /* 0x000000110e00780c */ /* 0x000fe400017a4270 */
[----:B------:R-:W-:Y:S02]  /*abb0*/  FMNMX.FTZ R5, R173, R8, !PT ;  /* 0x00000008ad057209 */ /* 0x000fe40007810000 */
[----:B------:R-:W-:-:S02]  /*abc0*/  FSEL R158, R158, -INF , !P4 ;  /* 0xff8000009e9e7808 */ /* 0x000fc40006000000 */
        /* <DEDUP_REMOVED lines=8> */
[----:B------:R-:W-:Y:S01]  /*ac50*/  ISETP.GT.AND P5, PT, R14, 0x20, P2 ;  /* 0x000000200e00780c */ /* 0x000fe200017a4270 */
[----:B------:R-:W0:Y:S01]  /*ac60*/  SHFL.BFLY PT, R5, R8, 0x2, 0x1f ;  /* 0x0c401f0008057f89 */ /* 0x000e2200000e0000 */
[----:B------:R-:W-:Y:S02]  /*ac70*/  FSEL R162, R162, -INF , !P4 ;  /* 0xff800000a2a27808 */ /* 0x000fe40006000000 */
[----:B------:R-:W-:Y:S02]  /*ac80*/  ISETP.LT.OR P5, PT, R6, 0x21, P5 ;  /* 0x000000210600780c */ /* 0x000fe40002fa1670 */
[----:B------:R-:W-:-:S02]  /*ac90*/  ISETP.GT.AND P4, PT, R14, 0x19, P2 ;  /* 0x000000190e00780c */ /* 0x000fc40001784270 */
[----:B------:R-:W-:Y:S02]  /*aca0*/  FSEL R170, R170, -INF , !P5 ;  /* 0xff800000aaaa7808 */ /* 0x000fe40006800000 */
[----:B------:R-:W-:-:S04]  /*acb0*/  ISETP.LT.OR P4, PT, R6, 0x1a, P4 ;  /* 0x0000001a0600780c */ /* 0x000fc80002781670 */
[----:B------:R-:W-:Y:S02]  /*acc0*/  FSEL R167, R167, -INF , !P4 ;  /* 0xff800000a7a77808 */ /* 0x000fe40006000000 */
[----:B------:R-:W-:-:S04]  /*acd0*/  ISETP.GT.AND P4, PT, R14, 0x28, P2 ;  /* 0x000000280e00780c */ /* 0x000fc80001784270 */
[----:B------:R-:W-:-:S04]  /*ace0*/  ISETP.LT.OR P4, PT, R6, 0x29, P4 ;  /* 0x000000290600780c */ /* 0x000fc80002781670 */
[----:B------:R-:W-:Y:S02]  /*acf0*/  FSEL R174, R174, -INF , !P4 ;  /* 0xff800000aeae7808 */ /* 0x000fe40006000000 */
[----:B0-----:R-:W-:Y:S02]  /*ad00*/  FMNMX.FTZ R9, R8, R5, !PT ;  /* 0x0000000508097209 */ /* 0x001fe40007810000 */
[----:B------:R-:W-:-:S03]  /*ad10*/  ISETP.GT.AND P4, PT, R14, 0x30, P2 ;  /* 0x000000300e00780c */ /* 0x000fc60001784270 */
[----:B------:R-:W0:Y:S01]  /*ad20*/  SHFL.BFLY PT, R20, R9, 0x1, 0x1f ;  /* 0x0c201f0009147f89 */ /* 0x000e2200000e0000 */
[----:B------:R-:W-:-:S04]  /*ad30*/  ISETP.LT.OR P4, PT, R6, 0x31, P4 ;  /* 0x000000310600780c */ /* 0x000fc80002781670 */
[----:B------:R-:W-:Y:S02]  /*ad40*/  FSEL R178, R178, -INF , !P4 ;  /* 0xff800000b2b27808 */ /* 0x000fe40006000000 */
[----:B------:R-:W-:-:S04]  /*ad50*/  ISETP.GT.AND P4, PT, R14, 0x38, P2 ;  /* 0x000000380e00780c */ /* 0x000fc80001784270 */
[----:B------:R-:W-:-:S04]  /*ad60*/  ISETP.LT.OR P4, PT, R6, 0x39, P4 ;  /* 0x000000390600780c */ /* 0x000fc80002781670 */
[----:B------:R-:W-:Y:S02]  /*ad70*/  FSEL R182, R182, -INF , !P4 ;  /* 0xff800000b6b67808 */ /* 0x000fe40006000000 */
[----:B0-----:R-:W-:Y:S02]  /*ad80*/  FMNMX.FTZ R5, R9, R20, !PT ;  /* 0x0000001409057209 */ /* 0x001fe40007810000 */
[----:B------:R-:W-:Y:S02]  /*ad90*/  FSEL R9, R154, -INF , !P3 ;  /* 0xff8000009a097808 */ /* 0x000fe40005800000 */
[----:B------:R-:W-:Y:S01]  /*ada0*/  ISETP.GT.AND P3, PT, R14, 0x18, P2 ;  /* 0x000000180e00780c */ /* 0x000fe20001764270 */
[----:B------:R-:W-:Y:S01]  /*adb0*/  FMUL.FTZ R20, R5, UR10 ;  /* 0x0000000a05147c20 */ /* 0x000fe20008410000 */
[----:B------:R-:W-:Y:S02]  /*adc0*/  FMNMX.FTZ R8, R9, R12, !PT ;  /* 0x0000000c09087209 */ /* 0x000fe40007810000 */
[----:B------:R-:W-:-:S02]  /*add0*/  ISETP.LT.OR P3, PT, R6, 0x19, P3 ;  /* 0x000000190600780c */ /* 0x000fc40001f61670 */
[----:B------:R-:W-:Y:S02]  /*ade0*/  FMNMX.FTZ R15, R155, R8, !PT ;  /* 0x000000089b0f7209 */ /* 0x000fe40007810000 */
[----:B------:R-:W-:Y:S02]  /*adf0*/  FSETP.NEU.FTZ.AND P5, PT, R5, -INF , PT ;  /* 0xff8000000500780b */ /* 0x000fe40003fbd000 */
[----:B------:R-:W-:Y:S02]  /*ae00*/  FMNMX.FTZ R8, R158, R15, !PT ;  /* 0x0000000f9e087209 */ /* 0x000fe40007810000 */
[----:B------:R-:W-:Y:S02]  /*ae10*/  FSEL R166, R166, -INF , !P3 ;  /* 0xff800000a6a67808 */ /* 0x000fe40005800000 */
[----:B------:R-:W-:Y:S02]  /*ae20*/  FMNMX.FTZ R15, R159, R8, !PT ;  /* 0x000000089f0f7209 */ /* 0x000fe40007810000 */
[----:B------:R-:W-:-:S02]  /*ae30*/  ISETP.GT.AND P3, PT, R14, 0x21, P2 ;  /* 0x000000210e00780c */ /* 0x000fc40001764270 */
[----:B------:R-:W-:Y:S02]  /*ae40*/  FMNMX.FTZ R8, R162, R15, !PT ;  /* 0x0000000fa2087209 */ /* 0x000fe40007810000 */
[----:B------:R-:W-:Y:S02]  /*ae50*/  ISETP.LT.OR P3, PT, R6, 0x22, P3 ;  /* 0x000000220600780c */ /* 0x000fe40001f61670 */
[----:B------:R-:W-:Y:S02]  /*ae60*/  FMNMX.FTZ R15, R163, R8, !PT ;  /* 0x00000008a30f7209 */ /* 0x000fe40007810000 */
[----:B------:R-:W-:Y:S02]  /*ae70*/  FSEL R8, R20, RZ, P5 ;  /* 0x000000ff14087208 */ /* 0x000fe40002800000 */
[----:B------:R-:W-:Y:S02]  /*ae80*/  FMNMX.FTZ R20, R166, R15, !PT ;  /* 0x0000000fa6147209 */ /* 0x000fe40007810000 */
[----:B------:R-:W-:Y:S01]  /*ae90*/  FSEL R171, R171, -INF , !P3 ;  /* 0xff800000abab7808 */ /* 0x000fe20005800000 */
[--C-:B------:R-:W-:Y:S01]  /*aea0*/  FFMA.FTZ R152, R152, UR10, -R8.reuse ;  /* 0x0000000a98987c23 */ /* 0x100fe20008010808 */
[----:B------:R-:W-:Y:S01]  /*aeb0*/  FMNMX.FTZ R15, R167, R20, !PT ;  /* 0x00000014a70f7209 */ /* 0x000fe20007810000 */
[--C-:B------:R-:W-:Y:S01]  /*aec0*/  FFMA.FTZ R154, R156, UR10, -R8.reuse ;  /* 0x0000000a9c9a7c23 */ /* 0x100fe20008010808 */
[----:B------:R-:W-:Y:S01]  /*aed0*/  ISETP.GT.AND P3, PT, R14, 0x29, P2 ;  /* 0x000000290e00780c */ /* 0x000fe20001764270 */
[--C-:B------:R-:W-:Y:S01]  /*aee0*/  FFMA.FTZ R156, R160, UR10, -R8.reuse ;  /* 0x0000000aa09c7c23 */ /* 0x100fe20008010808 */
[----:B------:R-:W-:Y:S01]  /*aef0*/  FMNMX.FTZ R20, R170, R15, !PT ;  /* 0x0000000faa147209 */ /* 0x000fe20007810000 */
[--C-:B------:R-:W-:Y:S01]  /*af00*/  FFMA.FTZ R15, R153, UR10, -R8.reuse ;  /* 0x0000000a990f7c23 */ /* 0x100fe20008010808 */
[----:B------:R-:W-:Y:S01]  /*af10*/  ISETP.LT.OR P3, PT, R6, 0x2a, P3 ;  /* 0x0000002a0600780c */ /* 0x000fe20001f61670 */
[----:B------:R-:W-:Y:S01]  /*af20*/  MUFU.EX2 R152, R152 ;  /* 0x0000009800987308 */ /* 0x000fe20000000800 */
[----:B------:R-:W-:Y:S01]  /*af30*/  FMNMX.FTZ R21, R171, R20, !PT ;  /* 0x00000014ab157209 */ /* 0x000fe20007810000 */
[--C-:B------:R-:W-:Y:S01]  /*af40*/  FFMA.FTZ R160, R168, UR10, -R8.reuse ;  /* 0x0000000aa8a07c23 */ /* 0x100fe20008010808 */
[----:B------:R-:W-:Y:S01]  /*af50*/  FSEL R175, R175, -INF , !P3 ;  /* 0xff800000afaf7808 */ /* 0x000fe20005800000 */
[----:B------:R-:W-:Y:S01]  /*af60*/  FFMA.FTZ R168, R180, UR10, -R8 ;  /* 0x0000000ab4a87c23 */ /* 0x000fe20008010808 */
[----:B------:R-:W-:-:S02]  /*af70*/  ISETP.GT.AND P3, PT, R14, 0x31, P2 ;  /* 0x000000310e00780c */ /* 0x000fc40001764270 */
[----:B------:R-:W-:Y:S01]  /*af80*/  FMNMX.FTZ R20, R174, R21, !PT ;  /* 0x00000015ae147209 */ /* 0x000fe20007810000 */
[----:B------:R-:W-:Y:S01]  /*af90*/  MUFU.EX2 R15, R15 ;  /* 0x0000000f000f7308 */ /* 0x000fe20000000800 */
[----:B------:R-:W-:Y:S02]  /*afa0*/  ISETP.LT.OR P3, PT, R6, 0x32, P3 ;  /* 0x000000320600780c */ /* 0x000fe40001f61670 */
[----:B------:R-:W-:Y:S01]  /*afb0*/  FMNMX.FTZ R21, R175, R20, !PT ;  /* 0x00000014af157209 */ /* 0x000fe20007810000 */
[--C-:B------:R-:W-:Y:S01]  /*afc0*/  FFMA.FTZ R20, R172, UR10, -R8.reuse ;  /* 0x0000000aac147c23 */ /* 0x100fe20008010808 */
[----:B------:R-:W-:Y:S02]  /*afd0*/  ISETP.GT.AND P2, PT, R14, 0x39, P2 ;  /* 0x000000390e00780c */ /* 0x000fe40001744270 */
[----:B------:R-:W-:Y:S01]  /*afe0*/  FSEL R179, R179, -INF , !P3 ;  /* 0xff800000b3b37808 */ /* 0x000fe20005800000 */
[----:B------:R-:W-:Y:S01]  /*aff0*/  MUFU.EX2 R154, R154 ;  /* 0x0000009a009a7308 */ /* 0x000fe20000000800 */
[----:B------:R-:W-:Y:S01]  /*b000*/  FMNMX.FTZ R14, R178, R21, !PT ;  /* 0x00000015b20e7209 */ /* 0x000fe20007810000 */
[--C-:B------:R-:W-:Y:S01]  /*b010*/  FFMA.FTZ R21, R157, UR10, -R8.reuse ;  /* 0x0000000a9d157c23 */ /* 0x100fe20008010808 */
[----:B------:R-:W-:Y:S01]  /*b020*/  ISETP.LT.OR P2, PT, R6, 0x3a, P2 ;  /* 0x0000003a0600780c */ /* 0x000fe20001741670 */
[--C-:B------:R-:W-:Y:S01]  /*b030*/  FFMA.FTZ R157, R165, UR10, -R8.reuse ;  /* 0x0000000aa59d7c23 */ /* 0x100fe20008010808 */
[----:B------:R-:W-:Y:S01]  /*b040*/  FMNMX.FTZ R153, R179, R14, !PT ;  /* 0x0000000eb3997209 */ /* 0x000fe20007810000 */
[--C-:B------:R-:W-:Y:S01]  /*b050*/  FFMA.FTZ R14, R164, UR10, -R8.reuse ;  /* 0x0000000aa40e7c23 */ /* 0x100fe20008010808 */
[----:B------:R-:W-:Y:S01]  /*b060*/  FSEL R183, R183, -INF , !P2 ;  /* 0xff800000b7b77808 */ /* 0x000fe20005000000 */
[----:B------:R-:W-:Y:S01]  /*b070*/  MUFU.EX2 R21, R21 ;  /* 0x0000001500157308 */ /* 0x000fe20000000800 */
[----:B------:R-:W-:Y:S01]  /*b080*/  FMNMX.FTZ R6, R182, R153, !PT ;  /* 0x00000099b6067209 */ /* 0x000fe20007810000 */
[--C-:B------:R-:W-:Y:S01]  /*b090*/  FFMA.FTZ R153, R161, UR10, -R8.reuse ;  /* 0x0000000aa1997c23 */ /* 0x100fe20008010808 */
[----:B------:R-:W-:Y:S01]  /*b0a0*/  FSEL R164, R5, RZ, P5 ;  /* 0x000000ff05a47208 */ /* 0x000fe20002800000 */
[----:B------:R-:W-:Y:S01]  /*b0b0*/  FFMA.FTZ R165, R173, UR10, -R8 ;  /* 0x0000000aada57c23 */ /* 0x000fe20008010808 */
[----:B------:R-:W-:Y:S01]  /*b0c0*/  FMNMX.FTZ R6, R183, R6, !PT ;  /* 0x00000006b7067209 */ /* 0x000fe20007810000 */
[----:B------:R-:W-:-:S02]  /*b0d0*/  IMAD.MOV R173, RZ, RZ, -R17 ;  /* 0x000000ffffad7224 */ /* 0x000fc400078e0a11 */
[--C-:B------:R-:W-:Y:S01]  /*b0e0*/  FFMA.FTZ R161, R169, UR10, -R8.reuse ;  /* 0x0000000aa9a17c23 */ /* 0x100fe20008010808 */
[----:B------:R-:W-:Y:S01]  /*b0f0*/  FADD.FTZ R164, -R164, R13 ;  /* 0x0000000da4a47221 */ /* 0x000fe20000010100 */
[----:B------:R-:W-:Y:S01]  /*b100*/  MUFU.EX2 R156, R156 ;  /* 0x0000009c009c7308 */ /* 0x000fe20000000800 */
[----:B------:R-:W0:Y:S01]  /*b110*/  SHFL.BFLY PT, R205, R6, 0x2, 0x1f ;  /* 0x0c401f0006cd7f89 */ /* 0x000e2200000e0000 */
[----:B------:R-:W-:Y:S01]  /*b120*/  ISETP.NE.AND P3, PT, R2, R173, PT ;  /* 0x000000ad0200720c */ /* 0x000fe20003f65270 */
[----:B------:R-:W-:Y:S01]  /*b130*/  FMUL.FTZ R13, R164, UR10 ;  /* 0x0000000aa40d7c20 */ /* 0x000fe20008410000 */
[--C-:B------:R-:W-:Y:S01]  /*b140*/  FFMA.FTZ R164, R176, UR10, -R8.reuse ;  /* 0x0000000ab0a47c23 */ /* 0x100fe20008010808 */
[--C-:B------:R-:W-:Y:S01]  /*b150*/  FFMA.FTZ R169, R177, UR10, -R8.reuse ;  /* 0x0000000ab1a97c23 */ /* 0x100fe20008010808 */
[----:B------:R-:W-:Y:S01]  /*b160*/  FFMA.FTZ R173, R181, UR10, -R8 ;  /* 0x0000000ab5ad7c23 */ /* 0x000fe20008010808 */
[----:B------:R-:W-:Y:S01]  /*b170*/  IMAD.U32 R181, RZ, RZ, UR21 ;  /* 0x00000015ffb57e24 */ /* 0x000fe2000f8e00ff */
[----:B------:R-:W-:Y:S08]  /*b180*/  MUFU.EX2 R153, R153 ;  /* 0x0000009900997308 */ /* 0x000ff00000000800 */
[----:B------:R-:W1:Y:S08]  /*b190*/  MUFU.EX2 R13, R13 ;  /* 0x0000000d000d7308 */ /* 0x000e700000000800 */
[----:B------:R-:W2:Y:S01]  /*b1a0*/  MUFU.EX2 R14, R14 ;  /* 0x0000000e000e7308 */ /* 0x000ea20000000800 */
[----:B0-----:R-:W-:-:S05]  /*b1b0*/  FMNMX.FTZ R205, R6, R205, !PT ;  /* 0x000000cd06cd7209 */ /* 0x001fca0007810000 */
[----:B------:R-:W0:Y:S02]  /*b1c0*/  SHFL.BFLY PT, R6, R205, 0x1, 0x1f ;  /* 0x0c201f00cd067f89 */ /* 0x000e2400000e0000 */
[----:B------:R-:W3:Y:S01]  /*b1d0*/  MUFU.EX2 R157, R157 ;  /* 0x0000009d009d7308 */ /* 0x000ee20000000800 */
[----:B-1----:R-:W-:Y:S01]  /*b1e0*/  FFMA.FTZ R172, R13, R3, R152 ;  /* 0x000000030dac7223 */ /* 0x002fe20000010098 */
[----:B------:R-:W-:Y:S01]  /*b1f0*/  F2FP.F16.F32.PACK_AB R152, R15, R152 ;  /* 0x000000980f98723e */ /* 0x000fe200000000ff */
[-C--:B------:R-:W-:Y:S01]  /*b200*/  FMUL.FTZ R24, R24, R13.reuse ;  /* 0x0000000d18187220 */ /* 0x080fe20000410000 */
[-C--:B------:R-:W-:Y:S01]  /*b210*/  FMUL.FTZ R25, R25, R13.reuse ;  /* 0x0000000d19197220 */ /* 0x080fe20000410000 */
[----:B------:R-:W-:Y:S01]  /*b220*/  FADD.FTZ R3, R15, R172 ;  /* 0x000000ac0f037221 */ /* 0x000fe20000010000 */
[-C--:B------:R-:W-:Y:S01]  /*b230*/  FMUL.FTZ R28, R28, R13.reuse ;  /* 0x0000000d1c1c7220 */ /* 0x080fe20000410000 */
[-C--:B------:R-:W-:Y:S01]  /*b240*/  FMUL.FTZ R29, R29, R13.reuse ;  /* 0x0000000d1d1d7220 */ /* 0x080fe20000410000 */
[----:B------:R-:W1:Y:S01]  /*b250*/  MUFU.EX2 R160, R160 ;  /* 0x000000a000a07308 */ /* 0x000e620000000800 */
[----:B------:R-:W-:Y:S01]  /*b260*/  FADD.FTZ R8, R154, R3 ;  /* 0x000000039a087221 */ /* 0x000fe20000010000 */
[----:B------:R-:W-:Y:S01]  /*b270*/  F2FP.F16.F32.PACK_AB R154, R21, R154 ;  /* 0x0000009a159a723e */ /* 0x000fe200000000ff */
[-C--:B------:R-:W-:Y:S01]  /*b280*/  FMUL.FTZ R32, R32, R13.reuse ;  /* 0x0000000d20207220 */ /* 0x080fe20000410000 */
[----:B------:R-:W-:Y:S01]  /*b290*/  FMUL.FTZ R33, R33, R13 ;  /* 0x0000000d21217220 */ /* 0x000fe20000410000 */
[----:B------:R-:W-:Y:S01]  /*b2a0*/  FADD.FTZ R177, R21, R8 ;  /* 0x0000000815b17221 */ /* 0x000fe20000010000 */
[----:B------:R-:W-:-:S02]  /*b2b0*/  @!P3 IMAD R8, R181, 0x40, R16 ;  /* 0x00000040b508b824 */ /* 0x000fc400078e0210 */
[-C--:B------:R-:W-:Y:S01]  /*b2c0*/  FMUL.FTZ R36, R36, R13.reuse ;  /* 0x0000000d24247220 */ /* 0x080fe20000410000 */
[----:B------:R-:W4:Y:S01]  /*b2d0*/  MUFU.EX2 R161, R161 ;  /* 0x000000a100a17308 */ /* 0x000f220000000800 */
[----:B------:R-:W-:Y:S01]  /*b2e0*/  FADD.FTZ R172, R156, R177 ;  /* 0x000000b19cac7221 */ /* 0x000fe20000010000 */
[----:B------:R-:W-:Y:S01]  /*b2f0*/  F2FP.F16.F32.PACK_AB R156, R153, R156 ;  /* 0x0000009c999c723e */ /* 0x000fe200000000ff */
[-C--:B------:R-:W-:Y:S01]  /*b300*/  FMUL.FTZ R37, R37, R13.reuse ;  /* 0x0000000d25257220 */ /* 0x080fe20000410000 */
[-C--:B------:R-:W-:Y:S01]  /*b310*/  FMUL.FTZ R40, R40, R13.reuse ;  /* 0x0000000d28287220 */ /* 0x080fe20000410000 */
[----:B------:R-:W-:Y:S01]  /*b320*/  FADD.FTZ R177, R153, R172 ;  /* 0x000000ac99b17221 */ /* 0x000fe20000010000 */
[----:B0-----:R-:W-:Y:S01]  /*b330*/  FMNMX.FTZ R6, R205, R6, !PT ;  /* 0x00000006cd067209 */ /* 0x001fe20007810000 */
[-C--:B------:R-:W-:Y:S01]  /*b340*/  FMUL.FTZ R41, R41, R13.reuse ;  /* 0x0000000d29297220 */ /* 0x080fe20000410000 */
[----:B------:R-:W0:Y:S01]  /*b350*/  MUFU.EX2 R20, R20 ;  /* 0x0000001400147308 */ /* 0x000e220000000800 */
[----:B------:R-:W-:Y:S01]  /*b360*/  @!P3 LEA R172, R8, UR46, 0x2 ;  /* 0x0000002e08acbc11 */ /* 0x000fe2000f8e10ff */
[----:B--2---:R-:W-:Y:S01]  /*b370*/  FADD.FTZ R8, R14, R177 ;  /* 0x000000b10e087221 */ /* 0x004fe20000010000 */
[C---:B------:R-:W-:Y:S01]  /*b380*/  FMUL.FTZ R176, R6.reuse, UR10 ;  /* 0x0000000a06b07c20 */ /* 0x040fe20008410000 */
[----:B------:R-:W-:Y:S01]  /*b390*/  FSETP.NEU.FTZ.AND P2, PT, R6, -INF , PT ;  /* 0xff8000000600780b */ /* 0x000fe20003f5d000 */
[-C--:B------:R-:W-:Y:S01]  /*b3a0*/  FMUL.FTZ R44, R44, R13.reuse ;  /* 0x0000000d2c2c7220 */ /* 0x080fe20000410000 */
[----:B---3--:R-:W-:Y:S01]  /*b3b0*/  FADD.FTZ R181, R157, R8 ;  /* 0x000000089db57221 */ /* 0x008fe20000010000 */
[----:B------:R-:W-:Y:S01]  /*b3c0*/  @!P3 STS [R172+0x28800], R13 ;  /* 0x0288000dac00b388 */ /* 0x000fe20000000800 */
[----:B------:R-:W-:Y:S01]  /*b3d0*/  FSEL R176, R176, RZ, P2 ;  /* 0x000000ffb0b07208 */ /* 0x000fe20001000000 */
[----:B------:R-:W2:Y:S01]  /*b3e0*/  MUFU.EX2 R165, R165 ;  /* 0x000000a500a57308 */ /* 0x000ea20000000800 */
[----:B------:R-:W-:Y:S01]  /*b3f0*/  FSEL R3, R6, RZ, P2 ;  /* 0x000000ff06037208 */ /* 0x000fe20001000000 */
[-C--:B------:R-:W-:Y:S01]  /*b400*/  FMUL.FTZ R45, R45, R13.reuse ;  /* 0x0000000d2d2d7220 */ /* 0x080fe20000410000 */
[-C--:B------:R-:W-:Y:S01]  /*b410*/  FMUL.FTZ R48, R48, R13.reuse ;  /* 0x0000000d30307220 */ /* 0x080fe20000410000 */
[----:B------:R-:W-:Y:S01]  /*b420*/  FFMA.FTZ R177, R162, UR10, -R176 ;  /* 0x0000000aa2b17c23 */ /* 0x000fe200080108b0 */
[----:B-1----:R-:W-:Y:S01]  /*b430*/  FADD.FTZ R162, R160, R181 ;  /* 0x000000b5a0a27221 */ /* 0x002fe20000010000 */
[----:B------:R-:W-:Y:S01]  /*b440*/  FADD.FTZ R3, -R3, R12 ;  /* 0x0000000c03037221 */ /* 0x000fe20000010100 */
[----:B------:R-:W-:Y:S01]  /*b450*/  FFMA.FTZ R9, R9, UR10, -R176 ;  /* 0x0000000a09097c23 */ /* 0x000fe200080108b0 */
[----:B------:R-:W1:Y:S01]  /*b460*/  MUFU.EX2 R164, R164 ;  /* 0x000000a400a47308 */ /* 0x000e620000000800 */
[----:B----4-:R-:W-:Y:S01]  /*b470*/  FADD.FTZ R205, R161, R162 ;  /* 0x000000a2a1cd7221 */ /* 0x010fe20000010000 */
[----:B------:R-:W-:Y:S01]  /*b480*/  FMUL.FTZ R3, R3, UR10 ;  /* 0x0000000a03037c20 */ /* 0x000fe20008410000 */
[--C-:B------:R-:W-:Y:S01]  /*b490*/  FFMA.FTZ R155, R155, UR10, -R176.reuse ;  /* 0x0000000a9b9b7c23 */ /* 0x100fe200080108b0 */
[--C-:B------:R-:W-:Y:S01]  /*b4a0*/  FFMA.FTZ R158, R158, UR10, -R176.reuse ;  /* 0x0000000a9e9e7c23 */ /* 0x100fe200080108b0 */
[----:B0-----:R-:W-:Y:S01]  /*b4b0*/  FADD.FTZ R162, R20, R205 ;  /* 0x000000cd14a27221 */ /* 0x001fe20000010000 */
[--C-:B------:R-:W-:Y:S01]  /*b4c0*/  FFMA.FTZ R159, R159, UR10, -R176.reuse ;  /* 0x0000000a9f9f7c23 */ /* 0x100fe200080108b0 */
[--C-:B------:R-:W-:Y:S01]  /*b4d0*/  FFMA.FTZ R181, R170, UR10, -R176.reuse ;  /* 0x0000000aaab57c23 */ /* 0x100fe200080108b0 */
[----:B------:R-:W0:Y:S01]  /*b4e0*/  MUFU.EX2 R169, R169 ;  /* 0x000000a900a97308 */ /* 0x000e220000000800 */
[--C-:B------:R-:W-:Y:S01]  /*b4f0*/  FFMA.FTZ R163, R163, UR10, -R176.reuse ;  /* 0x0000000aa3a37c23 */ /* 0x100fe200080108b0 */
[--C-:B------:R-:W-:Y:S01]  /*b500*/  FFMA.FTZ R180, R166, UR10, -R176.reuse ;  /* 0x0000000aa6b47c23 */ /* 0x100fe200080108b0 */
[--C-:B------:R-:W-:Y:S01]  /*b510*/  FFMA.FTZ R167, R167, UR10, -R176.reuse ;  /* 0x0000000aa7a77c23 */ /* 0x100fe200080108b0 */
[----:B------:R-:W-:Y:S01]  /*b520*/  F2FP.F16.F32.PACK_AB R160, R161, R160 ;  /* 0x000000a0a1a0723e */ /* 0x000fe200000000ff */
[--C-:B------:R-:W-:Y:S01]  /*b530*/  FFMA.FTZ R171, R171, UR10, -R176.reuse ;  /* 0x0000000aabab7c23 */ /* 0x100fe200080108b0 */
[--C-:B------:R-:W-:Y:S01]  /*b540*/  FFMA.FTZ R174, R174, UR10, -R176.reuse ;  /* 0x0000000aaeae7c23 */ /* 0x100fe200080108b0 */
[--C-:B------:R-:W-:Y:S01]  /*b550*/  FFMA.FTZ R175, R175, UR10, -R176.reuse ;  /* 0x0000000aafaf7c23 */ /* 0x100fe200080108b0 */
[----:B------:R-:W-:Y:S01]  /*b560*/  MUFU.EX2 R168, R168 ;  /* 0x000000a800a87308 */ /* 0x000fe20000000800 */
[--C-:B------:R-:W-:Y:S01]  /*b570*/  FFMA.FTZ R178, R178, UR10, -R176.reuse ;  /* 0x0000000ab2b27c23 */ /* 0x100fe200080108b0 */
[--C-:B------:R-:W-:Y:S01]  /*b580*/  FFMA.FTZ R179, R179, UR10, -R176.reuse ;  /* 0x0000000ab3b37c23 */ /* 0x100fe200080108b0 */
[--C-:B------:R-:W-:Y:S01]  /*b590*/  FFMA.FTZ R182, R182, UR10, -R176.reuse ;  /* 0x0000000ab6b67c23 */ /* 0x100fe200080108b0 */
[----:B------:R-:W-:Y:S01]  /*b5a0*/  FFMA.FTZ R176, R183, UR10, -R176 ;  /* 0x0000000ab7b07c23 */ /* 0x000fe200080108b0 */
        /* <DEDUP_REMOVED lines=24> */
[----:B-1----:R-:W-:Y:S01]  /*b730*/  FADD.FTZ R162, R164, R3 ;  /* 0x00000003a4a27221 */ /* 0x002fe20000010000 */
[----:B0-----:R-:W-:Y:S01]  /*b740*/  F2FP.F16.F32.PACK_AB R164, R169, R164 ;  /* 0x000000a4a9a4723e */ /* 0x001fe200000000ff */
        /* <DEDUP_REMOVED lines=51> */
[C---:B--2---:R-:W-:Y:S01]  /*ba80*/  FADD.FTZ R172, R14.reuse, R15 ;  /* 0x0000000f0eac7221 */ /* 0x044fe20000010000 */
[----:B------:R-:W-:Y:S01]  /*ba90*/  F2FP.F16.F32.PACK_AB R157, R14, R177 ;  /* 0x000000b10e9d723e */ /* 0x000fe200000000ff */
[-C--:B------:R-:W-:Y:S01]  /*baa0*/  FMUL.FTZ R148, R148, R13.reuse ;  /* 0x0000000d94947220 */ /* 0x080fe20000410000 */
[----:B------:R-:W-:Y:S01]  /*bab0*/  FMUL.FTZ R149, R149, R13 ;  /* 0x0000000d95957220 */ /* 0x000fe20000410000 */
        /* <DEDUP_REMOVED lines=93> */
.L_x_2379:
[----:B------:R0:W2:Y:S01]  /*c090*/  SYNCS.PHASECHK.TRANS64.TRYWAIT P2, [UR25+0x28c50], R11 ;  /* 0x028c500bff0075a7 */ /* 0x0000a20008040159 */
[----:B------:R-:W-:Y:S05]  /*c0a0*/  @!P0 BRA `(.L_x_2380) ;  /* 0x0000000000048947 */ /* 0x000fea0003800000 */
[----:B------:R-:W-:Y:S01]  /*c0b0*/  BPT.TRAP 0x1 ;  /* 0x000000040000795c */ /* 0x000fe20000300000 */
.L_x_2380:
[----:B--2---:R-:W-:Y:S05]  /*c0c0*/  @P2 BRA `(.L_x_2381) ;  /* 0x0000000000082947 */ /* 0x004fea0003800000 */
[----:B------:R-:W2:Y:S02]  /*c0d0*/  SYNCS.PHASECHK.TRANS64.TRYWAIT P2, [UR25+0x28c50], R11 ;  /* 0x028c500bff0075a7 */ /* 0x000ea40008040159 */
[----:B--2---:R-:W-:Y:S05]  /*c0e0*/  @!P2 BRA `(.L_x_2382) ;  /* 0x000000b00094a947 */ /* 0x004fea0003800000 */
.L_x_2381:
[----:B------:R-:W-:Y:S01]  /*c0f0*/  ULEA UR11, UR37, UR50, 0xc ;  /* 0x00000032250b7291 */ /* 0x000fe2000f8e603f */
[----:B------:R-:W-:Y:S01]  /*c100*/  WARPGROUP.ARRIVE ;  /* 0x00000000000079c5 */ /* 0x000fe20000000000 */
[----:B------:R-:W-:Y:S01]  /*c110*/  UMOV UR7, 0x40000040 ;  /* 0x4000004000077882 */ /* 0x000fe20000000000 */
[C---:B------:R-:W-:Y:S01]  /*c120*/  ISETP.GT.AND P2, PT, R7.reuse, UR48, PT ;  /* 0x0000003007007c0c */ /* 0x040fe2000bf44270 */
[----:B--2---:R-:W-:Y:S01]  /*c130*/  @!P1 VIADD R10, R10, 0x28c60 ;  /* 0x00028c600a0a9836 */ /* 0x004fe20000000000 */
        /* <DEDUP_REMOVED lines=36> */
.L_x_2366:
[----:B------:R-:W5:Y:S01]  /*c380*/  SHFL.BFLY PT, R0, R3, 0x2, 0x1f ;  /* 0x0c401f0003007f89 */ /* 0x000f6200000e0000 */
[----:B------:R-:W-:Y:S01]  /*c390*/  IMAD.U32 R20, RZ, RZ, UR10 ;  /* 0x0000000aff147e24 */ /* 0x000fe2000f8e00ff */
[----:B------:R-:W-:Y:S02]  /*c3a0*/  UIADD3 UR39, UR39, 0x1, URZ ;  /* 0x0000000127277890 */ /* 0x000fe4000fffe03f */
        /* <DEDUP_REMOVED lines=10> */
[----:B------:R-:W5:Y:S02]  /*c450*/  SHFL.BFLY PT, R8, R9, 0x1, 0x1f ;  /* 0x0c201f0009087f89 */ /* 0x000f6400000e0000 */
[----:B------:R-:W-:Y:S02]  /*c460*/  USEL UR4, URZ, 0x1, UP0 ;  /* 0x000000013f047887 */ /* 0x000fe40008000000 */
[----:B------:R-:W-:Y:S02]  /*c470*/  USEL UR37, UR37, URZ, UP0 ;  /* 0x0000003f25257287 */ /* 0x000fe40008000000 */
[----:B------:R-:W-:Y:S01]  /*c480*/  ULOP3.LUT UR38, UR38, UR4, URZ, 0x3c, !UPT ;  /* 0x0000000426267292 */ /* 0x000fe2000f8e3c3f */
[----:B0-----:R-:W-:Y:S01]  /*c490*/  FADD.FTZ R13, R0, R7 ;  /* 0x00000007000d7221 */ /* 0x001fe20000010000 */
[----:B------:R-:W-:-:S02]  /*c4a0*/  IMAD.MOV R7, RZ, RZ, -R17 ;  /* 0x000000ffff077224 */ /* 0x000fc400078e0a11 */
[----:B-----5:R-:W-:Y:S02]  /*c4b0*/  FADD.FTZ R11, R9, R8 ;  /* 0x00000008090b7221 */ /* 0x020fe40000010000 */
[----:B------:R-:W-:Y:S02]  /*c4c0*/  FSETP.NE.FTZ.AND P1, PT, R13, RZ, PT ;  /* 0x000000ff0d00720b */ /* 0x000fe40003f35000 */
[----:B------:R-:W-:Y:S01]  /*c4d0*/  ISETP.NE.AND P0, PT, R2, R7, PT ;  /* 0x000000070200720c */ /* 0x000fe20003f05270 */
[----:B------:R-:W-:Y:S01]  /*c4e0*/  IMAD.MOV.U32 R7, RZ, RZ, RZ ;  /* 0x000000ffff077224 */ /* 0x000fe200078e00ff */
[----:B------:R-:W-:-:S09]  /*c4f0*/  FSETP.NE.FTZ.AND P2, PT, R11, RZ, PT ;  /* 0x000000ff0b00720b */ /* 0x000fd20003f55000 */
[----:B------:R-:W3:Y:S01]  /*c500*/  @P1 MUFU.RCP R7, R13 ;  /* 0x0000000d00071308 */ /* 0x000ee20000001000 */
[----:B------:R-:W-:Y:S01]  /*c510*/  @P1 FMUL.FTZ R20, R20, 0.69314718246459960938 ;  /* 0x3f31721814141820 */ /* 0x000fe20000410000 */
[----:B------:R-:W-:Y:S02]  /*c520*/  @!P0 IMAD R0, R3, 0x40, R16 ;  /* 0x0000004003008824 */ /* 0x000fe400078e0210 */
[----:B------:R-:W-:-:S03]  /*c530*/  IMAD.MOV.U32 R3, RZ, RZ, -0x800000 ;  /* 0xff800000ff037424 */ /* 0x000fc600078e00ff */
[----:B------:R-:W-:Y:S01]  /*c540*/  @!P0 LEA R9, R0, UR46, 0x2 ;  /* 0x0000002e00098c11 */ /* 0x000fe2000f8e10ff */
[----:B------:R-:W-:Y:S01]  /*c550*/  @P2 MUFU.RCP R4, R11 ;  /* 0x0000000b00042308 */ /* 0x000fe20000001000 */
[----:B------:R-:W-:-:S07]  /*c560*/  IMAD.MOV.U32 R0, RZ, RZ, -0x800000 ;  /* 0xff800000ff007424 */ /* 0x000fce00078e00ff */
[----:B------:R-:W0:Y:S01]  /*c570*/  @P1 MUFU.LG2 R13, R13 ;  /* 0x0000000d000d1308 */ /* 0x000e220000000c00 */
[-C--:B---3--:R-:W-:Y:S01]  /*c580*/  FMUL.FTZ R170, R24, R7.reuse ;  /* 0x0000000718aa7220 */ /* 0x088fe20000410000 */
[-C--:B------:R-:W-:Y:S01]  /*c590*/  FMUL.FTZ R14, R25, R7.reuse ;  /* 0x00000007190e7220 */ /* 0x080fe20000410000 */
[-C--:B------:R-:W-:Y:S01]  /*c5a0*/  FMUL.FTZ R169, R28, R7.reuse ;  /* 0x000000071ca97220 */ /* 0x080fe20000410000 */
[-C--:B------:R-:W-:Y:S01]  /*c5b0*/  FMUL.FTZ R12, R29, R7.reuse ;  /* 0x000000071d0c7220 */ /* 0x080fe20000410000 */
[-C--:B-12-4-:R-:W-:Y:S01]  /*c5c0*/  FMUL.FTZ R167, R32, R7.reuse ;  /* 0x0000000720a77220 */ /* 0x096fe20000410000 */
        /* <DEDUP_REMOVED lines=60> */
[----:B------:R-:W-:-:S02]  /*c990*/  IMAD.U32 R24, RZ, RZ, UR10 ;  /* 0x0000000aff187e24 */ /* 0x000fc4000f8e00ff */
[----:B0-----:R-:W-:Y:S01]  /*c9a0*/  @P1 FMUL.FTZ R13, R13, 0.69314718246459960938 ;  /* 0x3f3172180d0d1820 */ /* 0x001fe20000410000 */
[-C--:B------:R-:W-:Y:S01]  /*c9b0*/  FMUL.FTZ R26, R26, R4.reuse ;  /* 0x000000041a1a7220 */ /* 0x080fe20000410000 */
[----:B------:R0:W-:Y:S01]  /*c9c0*/  @!P0 STS [R9+0x28820], R4 ;  /* 0x0288200409008388 */ /* 0x0001e20000000800 */
[----:B------:R-:W-:Y:S01]  /*c9d0*/  @P2 FMUL.FTZ R24, R24, 0.69314718246459960938 ;  /* 0x3f31721818182820 */ /* 0x000fe20000410000 */
[----:B------:R-:W-:Y:S01]  /*c9e0*/  PLOP3.LUT P0, PT, PT, PT, PT, 0x8, 0x0 ;  /* 0x000000000000781c */ /* 0x000fe20003f0e170 */
[-C--:B------:R-:W-:Y:S01]  /*c9f0*/  FMUL.FTZ R27, R27, R4.reuse ;  /* 0x000000041b1b7220 */ /* 0x080fe20000410000 */
[-C--:B------:R-:W-:Y:S01]  /*ca00*/  FMUL.FTZ R30, R30, R4.reuse ;  /* 0x000000041e1e7220 */ /* 0x080fe20000410000 */
[-C--:B------:R-:W-:Y:S01]  /*ca10*/  FMUL.FTZ R31, R31, R4.reuse ;  /* 0x000000041f1f7220 */ /* 0x080fe20000410000 */
[----:B-1----:R1:W2:Y:S01]  /*ca20*/  @P2 MUFU.LG2 R7, R11 ;  /* 0x0000000b00072308 */ /* 0x0022a20000000c00 */
        /* <DEDUP_REMOVED lines=16> */
[----:B--2---:R-:W-:Y:S01]  /*cb30*/  @P2 FMUL.FTZ R7, R7, 0.69314718246459960938 ;  /* 0x3f31721807072820 */ /* 0x004fe20000410000 */
        /* <DEDUP_REMOVED lines=47> */
.L_x_2299:
[----:B------:R-:W0:Y:S08]  /*ce30*/  S2UR UR4, SR_CgaCtaId ;  /* 0x00000000000479c3 */ /* 0x000e300000008800 */
[----:B------:R-:W-:Y:S06]  /*ce40*/  BAR.SYNC.DEFER_BLOCKING 0x5, 0x180 ;  /* 0x0146000000007b1d */ /* 0x000fec0000010000 */
[----:B------:R-:W-:Y:S01]  /*ce50*/  UMOV UR46, 0x400 ;  /* 0x00000400002e7882 */ /* 0x000fe20000000000 */
[----:B------:R-:W-:Y:S01]  /*ce60*/  BSSY B0, `(.L_x_2384) ;  /* 0x00002f2000007945 */ /* 0x000fe20003800000 */
[----:B0-----:R-:W-:-:S09]  /*ce70*/  ULEA UR46, UR4, UR46, 0x18 ;  /* 0x0000002e042e7291 */ /* 0x001fd2000f8ec03f */
[----:B------:R-:W0:Y:S02]  /*ce80*/  LDS.128 R4, [UR46+0x28cd0] ;  /* 0x028cd02eff047984 */ /* 0x000e240008000c00 */
[----:B0-----:R-:W-:Y:S02]  /*ce90*/  R2UR UR5, R5 ;  /* 0x00000000050572ca */ /* 0x001fe400000e0000 */
[----:B------:R-:W-:Y:S02]  /*cea0*/  R2UR UR7, R6 ;  /* 0x00000000060772ca */ /* 0x000fe400000e0000 */
[----:B------:R-:W-:Y:S01]  /*ceb0*/  R2UR UR6, R7 ;  /* 0x00000000070672ca */ /* 0x000fe200000e0000 */
[----:B------:R-:W-:Y:S06]  /*cec0*/  BAR.ARV 0x4, 0x180 ;  /* 0x0106000000007b1d */ /* 0x000fec0000002000 */
[----:B------:R-:W-:Y:S08]  /*ced0*/  @P0 BRA `(.L_x_2385) ;  /* 0x0000002000240947 */ /* 0x000ff00003800000 */
[----:B------:R-:W0:Y:S08]  /*cee0*/  S2UR UR4, SR_SWINHI ;  /* 0x00000000000479c3 */ /* 0x000e300000002f00 */
[----:B------:R-:W-:Y:S01]  /*cef0*/  BAR.SYNC.DEFER_BLOCKING 0x1, 0x100 ;  /* 0x0044000000007b1d */ /* 0x000fe20000010000 */
        /* <DEDUP_REMOVED lines=23> */
[----:B------:R-:W-:-:S02]  /*d070*/  F2FP.F16.F32.PACK_AB R67, R71, R70 ;  /* 0x000000464743723e */ /* 0x000fc400000000ff */
[C---:B------:R-:W-:Y:S01]  /*d080*/  IADD3 R175, P1, R4.reuse, 0x20, RZ ;  /* 0x0000002004af7810 */ /* 0x040fe20007f3e0ff */
[----:B------:R-:W-:Y:S01]  /*d090*/  UISETP.NE.AND.EX UP0, UPT, UR9, URZ, UPT, UP0 ;  /* 0x0000003f0900728c */ /* 0x000fe2000bf05300 */
[C---:B------:R-:W-:Y:S02]  /*d0a0*/  LOP3.LUT R7, R4.reuse, 0x380, RZ, 0xc0, !PT ;  /* 0x0000038004077812 */ /* 0x040fe400078ec0ff */
        /* <DEDUP_REMOVED lines=14> */
[----:B------:R-:W-:Y:S01]  /*d190*/  SHF.R.U64 R7, R7, 0x3, RZ ;  /* 0x0000000307077819 */ /* 0x000fe200000012ff */
[--C-:B------:R-:W-:Y:S01]  /*d1a0*/  IMAD.X R91, RZ, RZ, R5.reuse, P2 ;  /* 0x000000ffff5b7224 */ /* 0x100fe200010e0605 */
[C---:B------:R-:W-:Y:S01]  /*d1b0*/  IADD3 R207, P0, R4.reuse, 0x4020, RZ ;  /* 0x0000402004cf7810 */ /* 0x040fe20007f1e0ff */
[--C-:B------:R-:W-:Y:S01]  /*d1c0*/  IMAD.X R95, RZ, RZ, R5.reuse, P1 ;  /* 0x000000ffff5f7224 */ /* 0x100fe200008e0605 */
[C---:B------:R-:W-:Y:S01]  /*d1d0*/  IADD3 R102, P4, R4.reuse, 0x4040, RZ ;  /* 0x0000404004667810 */ /* 0x040fe20007f9e0ff */
[----:B------:R-:W-:Y:S01]  /*d1e0*/  UIMAD.WIDE UR8, UR43, 0x4, UR8 ;  /* 0x000000042b0878a5 */ /* 0x000fe2000f8e0208 */
        /* <DEDUP_REMOVED lines=12> */
[----:B------:R-:W-:Y:S01]  /*d2b0*/  LOP3.LUT R7, R24, 0x380, RZ, 0xc0, !PT ;  /* 0x0000038018077812 */ /* 0x000fe200078ec0ff */
[----:B------:R-:W-:Y:S01]  /*d2c0*/  IMAD.X R15, RZ, RZ, R5, P1 ;  /* 0x000000ffff0f7224 */ /* 0x000fe200008e0605 */
[----:B------:R-:W-:-:S02]  /*d2d0*/  LOP3.LUT R6, R175, 0x380, RZ, 0xc0, !PT ;  /* 0x00000380af067812 */ /* 0x000fc400078ec0ff */
[----:B------:R-:W-:Y:S02]  /*d2e0*/  SHF.R.U64 R7, R7, 0x3, RZ ;  /* 0x0000000307077819 */ /* 0x000fe400000012ff */
[----:B------:R-:W-:Y:S02]  /*d2f0*/  SHF.R.U64 R6, R6, 0x3, RZ ;  /* 0x0000000306067819 */ /* 0x000fe400000012ff */
[----:B------:R-:W-:Y:S02]  /*d300*/  LOP3.LUT R24, R7, R24, RZ, 0x3c, !PT ;  /* 0x0000001807187212 */ /* 0x000fe400078e3cff */
[----:B------:R-:W-:Y:S02]  /*d310*/  LOP3.LUT R7, R40, 0x380, RZ, 0xc0, !PT ;  /* 0x0000038028077812 */ /* 0x000fe400078ec0ff */
[----:B------:R-:W-:Y:S02]  /*d320*/  LOP3.LUT R20, R6, R175, RZ, 0x3c, !PT ;  /* 0x000000af06147212 */ /* 0x000fe400078e3cff */
        /* <DEDUP_REMOVED lines=10> */
[----:B------:R-:W-:Y:S02]  /*d3d0*/  MOV R174, R4 ;  /* 0x0000000400ae7202 */ /* 0x000fe40000000f00 */
[----:B------:R-:W-:Y:S02]  /*d3e0*/  LOP3.LUT R7, R168, 0x380, RZ, 0xc0, !PT ;  /* 0x00000380a8077812 */ /* 0x000fe400078ec0ff */
[----:B------:R-:W-:-:S02]  /*d3f0*/  LOP3.LUT R28, R177, 0x380, RZ, 0xc0, !PT ;  /* 0x00000380b11c7812 */ /* 0x000fc400078ec0ff */
[----:B------:R-:W-:Y:S02]  /*d400*/  F2FP.F16.F32.PACK_AB R5, R27, R26 ;  /* 0x0000001a1b05723e */ /* 0x000fe400000000ff */
[----:B------:R-:W-:Y:S02]  /*d410*/  LOP3.LUT R32, R179, 0x380, RZ, 0xc0, !PT ;  /* 0x00000380b3207812 */ /* 0x000fe400078ec0ff */
[----:B------:R-:W-:Y:S02]  /*d420*/  LOP3.LUT R98, R6, R207, RZ, 0x3c, !PT ;  /* 0x000000cf06627212 */ /* 0x000fe400078e3cff */
[----:B------:R-:W-:Y:S02]  /*d430*/  LOP3.LUT R27, R114, 0x380, RZ, 0xc0, !PT ;  /* 0x00000380721b7812 */ /* 0x000fe400078ec0ff */
[----:B------:R-:W-:Y:S02]  /*d440*/  F2FP.F16.F32.PACK_AB R6, R12, R169 ;  /* 0x000000a90c06723e */ /* 0x000fe400000000ff */
[----:B------:R-:W-:-:S02]  /*d450*/  SHF.R.U64 R169, R7, 0x3, RZ ;  /* 0x0000000307a97819 */ /* 0x000fc400000012ff */
[----:B------:R-:W-:Y:S02]  /*d460*/  SHF.R.U64 R28, R28, 0x3, RZ ;  /* 0x000000031c1c7819 */ /* 0x000fe400000012ff */
[----:B------:R-:W-:Y:S02]  /*d470*/  LOP3.LUT R90, R183, 0x380, RZ, 0xc0, !PT ;  /* 0x00000380b75a7812 */ /* 0x000fe400078ec0ff */
[----:B------:R-:W-:Y:S02]  /*d480*/  F2FP.F16.F32.PACK_AB R4, R14, R170 ;  /* 0x000000aa0e04723e */ /* 0x000fe400000000ff */
[----:B------:R-:W-:Y:S02]  /*d490*/  F2FP.F16.F32.PACK_AB R7, R31, R30 ;  /* 0x0000001e1f07723e */ /* 0x000fe400000000ff */
[----:B------:R-:W-:Y:S02]  /*d4a0*/  SHF.R.U64 R32, R32, 0x3, RZ ;  /* 0x0000000320207819 */ /* 0x000fe400000012ff */
[----:B------:R-:W-:Y:S01]  /*d4b0*/  LOP3.LUT R94, R205, 0x380, RZ, 0xc0, !PT ;  /* 0x00000380cd5e7812 */ /* 0x000fe200078ec0ff */
[----:B------:R0:W-:Y:S01]  /*d4c0*/  STSM.16.M88.4 [R174], R4 ;  /* 0x00000004ae007844 */ /* 0x0001e20000000200 */
[----:B------:R-:W-:-:S02]  /*d4d0*/  SHF.R.U64 R27, R27, 0x3, RZ ;  /* 0x000000031b1b7819 */ /* 0x000fc400000012ff */
[----:B------:R-:W-:Y:S02]  /*d4e0*/  LOP3.LUT R106, R209, 0x380, RZ, 0xc0, !PT ;  /* 0x00000380d16a7812 */ /* 0x000fe400078ec0ff */
[----:B------:R-:W-:Y:S02]  /*d4f0*/  LOP3.LUT R28, R28, R177, RZ, 0x3c, !PT ;  /* 0x000000b11c1c7212 */ /* 0x000fe400078e3cff */
[----:B------:R-:W-:Y:S02]  /*d500*/  SHF.R.U64 R90, R90, 0x3, RZ ;  /* 0x000000035a5a7819 */ /* 0x000fe400000012ff */
[----:B------:R-:W-:Y:S02]  /*d510*/  LOP3.LUT R32, R32, R179, RZ, 0x3c, !PT ;  /* 0x000000b320207212 */ /* 0x000fe400078e3cff */
[----:B------:R-:W-:Y:S02]  /*d520*/  SHF.R.U64 R94, R94, 0x3, RZ ;  /* 0x000000035e5e7819 */ /* 0x000fe400000012ff */
[----:B------:R-:W-:-:S02]  /*d530*/  LOP3.LUT R110, R211, 0x380, RZ, 0xc0, !PT ;  /* 0x00000380d36e7812 */ /* 0x000fc400078ec0ff */
[----:B------:R-:W-:Y:S02]  /*d540*/  LOP3.LUT R114, R27, R114, RZ, 0x3c, !PT ;  /* 0x000000721b727212 */ /* 0x000fe400078e3cff */
[----:B------:R-:W-:Y:S02]  /*d550*/  SHF.R.U64 R106, R106, 0x3, RZ ;  /* 0x000000036a6a7819 */ /* 0x000fe400000012ff */
[----:B------:R-:W-:Y:S02]  /*d560*/  MOV R27, R20 ;  /* 0x00000014001b7202 */ /* 0x000fe40000000f00 */
[----:B0-----:R-:W-:Y:S02]  /*d570*/  F2FP.F16.F32.PACK_AB R4, R163, R167 ;  /* 0x000000a7a304723e */ /* 0x001fe400000000ff */
[----:B------:R-:W-:Y:S02]  /*d580*/  F2FP.F16.F32.PACK_AB R5, R35, R34 ;  /* 0x000000222305723e */ /* 0x000fe400000000ff */
[----:B------:R-:W-:-:S02]  /*d590*/  F2FP.F16.F32.PACK_AB R6, R154, R165 ;  /* 0x000000a59a06723e */ /* 0x000fc400000000ff */
[----:B------:R-:W-:Y:S02]  /*d5a0*/  F2FP.F16.F32.PACK_AB R7, R39, R38 ;  /* 0x000000262707723e */ /* 0x000fe400000000ff */
[----:B------:R-:W-:Y:S02]  /*d5b0*/  MOV R26, R24 ;  /* 0x00000018001a7202 */ /* 0x000fe40000000f00 */
[----:B------:R-:W-:Y:S01]  /*d5c0*/  LOP3.LUT R90, R90, R183, RZ, 0x3c, !PT ;  /* 0x000000b75a5a7212 */ /* 0x000fe200078e3cff */
[----:B------:R0:W-:Y:S01]  /*d5d0*/  STSM.16.M88.4 [R27], R4 ;  /* 0x000000041b007844 */ /* 0x0001e20000000200 */
[----:B------:R-:W-:Y:S02]  /*d5e0*/  LOP3.LUT R14, R171, 0x380, RZ, 0xc0, !PT ;  /* 0x00000380ab0e7812 */ /* 0x000fe400078ec0ff */
[----:B------:R-:W-:Y:S01]  /*d5f0*/  MOV R28, R28 ;  /* 0x0000001c001c7202 */ /* 0x000fe20000000f00 */
[----:B------:R-:W-:Y:S01]  /*d600*/  STSM.16.M88.4 [R26], R8 ;  /* 0x000000081a007844 */ /* 0x000fe20000000200 */
[----:B------:R-:W-:-:S02]  /*d610*/  LOP3.LUT R94, R94, R205, RZ, 0x3c, !PT ;  /* 0x000000cd5e5e7212 */ /* 0x000fc400078e3cff */
[----:B------:R-:W-:Y:S01]  /*d620*/  SHF.R.U64 R110, R110, 0x3, RZ ;  /* 0x000000036e6e7819 */ /* 0x000fe200000012ff */
[----:B------:R-:W-:Y:S01]  /*d630*/  STSM.16.M88.4 [R28], R48 ;  /* 0x000000301c007844 */ /* 0x000fe20000000200 */
[----:B------:R-:W-:Y:S02]  /*d640*/  MOV R32, R32 ;  /* 0x0000002000207202 */ /* 0x000fe40000000f00 */
[----:B------:R-:W-:Y:S02]  /*d650*/  LOP3.LUT R106, R106, R209, RZ, 0x3c, !PT ;  /* 0x000000d16a6a7212 */ /* 0x000fe400078e3cff */
[----:B------:R-:W-:Y:S01]  /*d660*/  MOV R36, R36 ;  /* 0x0000002400247202 */ /* 0x000fe20000000f00 */
[----:B------:R-:W-:Y:S01]  /*d670*/  STSM.16.M88.4 [R32], R56 ;  /* 0x0000003820007844 */ /* 0x000fe20000000200 */
[----:B------:R-:W-:Y:S01]  /*d680*/  F2FP.F16.F32.PACK_AB R73, R75, R74 ;  /* 0x0000004a4b49723e */ /* 0x000fe200000000ff */
[----:B0-----:R-:W-:Y:S01]  /*d690*/  IMAD.U32 R4, RZ, RZ, UR8 ;  /* 0x00000008ff047e24 */ /* 0x001fe2000f8e00ff */
[----:B------:R-:W-:Y:S01]  /*d6a0*/  F2FP.F16.F32.PACK_AB R80, R81, R80 ;  /* 0x000000505150723e */ /* 0x000fe200000000ff */
[----:B------:R-:W-:Y:S01]  /*d6b0*/  STSM.16.M88.4 [R36], R64 ;  /* 0x0000004024007844 */ /* 0x000fe20000000200 */
[----:B------:R-:W-:Y:S01]  /*d6c0*/  MOV R40, R40 ;  /* 0x0000002800287202 */ /* 0x000fe20000000f00 */
[----:B------:R-:W-:Y:S01]  /*d6d0*/  IMAD.U32 R5, RZ, RZ, UR9 ;  /* 0x00000009ff057e24 */ /* 0x000fe2000f8e00ff */
[----:B------:R-:W-:Y:S01]  /*d6e0*/  F2FP.F16.F32.PACK_AB R74, R77, R76 ;  /* 0x0000004c4d4a723e */ /* 0x000fe200000000ff */
[----:B------:R-:W-:Y:S01]  /*d6f0*/  ULDC.64 UR8, c[0x0][0xc08] ;  /* 0x0003020000087ab9 */ /* 0x000fe20000000a00 */
[----:B------:R-:W-:-:S02]  /*d700*/  F2FP.F16.F32.PACK_AB R75, R79, R78 ;  /* 0x0000004e4f4b723e */ /* 0x000fc400000000ff */
[----:B------:R-:W-:Y:S02]  /*d710*/  F2FP.F16.F32.PACK_AB R81, R83, R82 ;  /* 0x000000525351723e */ /* 0x000fe400000000ff */
[----:B------:R-:W-:Y:S01]  /*d720*/  SHF.R.U64 R14, R14, 0x3, RZ ;  /* 0x000000030e0e7819 */ /* 0x000fe200000012ff */
[----:B------:R-:W-:Y:S01]  /*d730*/  STSM.16.M88.4 [R40], R72 ;  /* 0x0000004828007844 */ /* 0x000fe20000000200 */
[----:B------:R-:W-:Y:S02]  /*d740*/  MOV R25, R90 ;  /* 0x0000005a00197202 */ /* 0x000fe40000000f00 */
        /* <DEDUP_REMOVED lines=27> */
[----:B------:R-:W-:Y:S02]  /*d900*/  LOP3.LUT R14, R14, R171, RZ, 0x3c, !PT ;  /* 0x000000ab0e0e7212 */ /* 0x000fe400078e3cff */
[----:B------:R-:W-:Y:S02]  /*d910*/  F2FP.F16.F32.PACK_AB R113, R166, R164 ;  /* 0x000000a4a671723e */ /* 0x000fe400000000ff */
[----:B------:R-:W-:Y:S02]  /*d920*/  F2FP.F16.F32.PACK_AB R114, R117, R116 ;  /* 0x000000747572723e */ /* 0x000fe400000000ff */
[----:B------:R-:W-:-:S02]  /*d930*/  F2FP.F16.F32.PACK_AB R115, R119, R118 ;  /* 0x000000767773723e */ /* 0x000fc400000000ff */
[----:B------:R-:W-:Y:S02]  /*d940*/  F2FP.F16.F32.PACK_AB R121, R123, R122 ;  /* 0x0000007a7b79723e */ /* 0x000fe400000000ff */
[----:B------:R-:W-:Y:S01]  /*d950*/  F2FP.F16.F32.PACK_AB R128, R129, R128 ;  /* 0x000000808180723e */ /* 0x000fe200000000ff */
[----:B------:R-:W-:Y:S01]  /*d960*/  STSM.16.M88.4 [R21], R112 ;  /* 0x0000007015007844 */ /* 0x000fe20000000200 */
[----:B------:R-:W-:Y:S02]  /*d970*/  MOV R110, R110 ;  /* 0x0000006e006e7202 */ /* 0x000fe40000000f00 */
[----:B------:R-:W-:Y:S02]  /*d980*/  F2FP.F16.F32.PACK_AB R122, R125, R124 ;  /* 0x0000007c7d7a723e */ /* 0x000fe400000000ff */
[----:B------:R-:W-:Y:S02]  /*d990*/  F2FP.F16.F32.PACK_AB R123, R127, R126 ;  /* 0x0000007e7f7b723e */ /* 0x000fe400000000ff */
[----:B------:R-:W-:-:S02]  /*d9a0*/  F2FP.F16.F32.PACK_AB R129, R131, R130 ;  /* 0x000000828381723e */ /* 0x000fc400000000ff */
[----:B------:R-:W-:Y:S01]  /*d9b0*/  F2FP.F16.F32.PACK_AB R136, R137, R136 ;  /* 0x000000888988723e */ /* 0x000fe200000000ff */
[----:B------:R-:W-:Y:S01]  /*d9c0*/  STSM.16.M88.4 [R110], R120 ;  /* 0x000000786e007844 */ /* 0x000fe20000000200 */
        /* <DEDUP_REMOVED lines=9> */
[----:B------:R-:W-:Y:S01]  /*da60*/  MOV R14, R14 ;  /* 0x0000000e000e7202 */ /* 0x000fe20000000f00 */
[----:B------:R-:W-:Y:S01]  /*da70*/  STSM.16.M88.4 [R12], R136 ;  /* 0x000000880c007844 */ /* 0x000fe20000000200 */
[----:B------:R-:W-:Y:S02]  /*da80*/  F2FP.F16.F32.PACK_AB R146, R149, R148 ;  /* 0x000000949592723e */ /* 0x000fe400000000ff */
[----:B------:R-:W-:Y:S01]  /*da90*/  F2FP.F16.F32.PACK_AB R147, R151, R150 ;  /* 0x000000969793723e */ /* 0x000fe200000000ff */
[----:B------:R-:W-:Y:S01]  /*daa0*/  UISETP.NE.U32.AND UP1, UPT, UR8, URZ, UPT ;  /* 0x0000003f0800728c */ /* 0x000fe2000bf25070 */
[----:B------:R-:W-:-:S03]  /*dab0*/  PLOP3.LUT P0, PT, PT, PT, UP0, 0x80, 0x0 ;  /* 0x000000000000781c */ /* 0x000fc60003f0f008 */
[----:B------:R0:W-:Y:S01]  /*dac0*/  STSM.16.M88.4 [R14], R144 ;  /* 0x000000900e007844 */ /* 0x0001e20000000200 */
[----:B------:R-:W-:Y:S01]  /*dad0*/  BAR.SYNC.DEFER_BLOCKING 0x1, 0x100 ;  /* 0x0044000000007b1d */ /* 0x000fe20000010000 */
[----:B------:R-:W-:-:S06]  /*dae0*/  UISETP.NE.AND.EX UP1, UPT, UR9, URZ, UPT, UP1 ;  /* 0x0000003f0900728c */ /* 0x000fcc000bf25310 */
[----:B------:R-:W-:-:S05]  /*daf0*/  PLOP3.LUT P6, PT, PT, PT, UP1, 0x80, 0x0 ;  /* 0x000000000000781c */ /* 0x000fca0003fcf018 */
[----:B------:R-:W-:Y:S02]  /*db00*/  @UP1 ULDC.64 UR8, c[0x0][0xc08] ;  /* 0x0003020000081ab9 */ /* 0x000fe40000000a00 */
[----:B------:R-:W-:Y:S01]  /*db10*/  @UP1 UIMAD.WIDE UR8, UR43, 0x4, UR8 ;  /* 0x000000042b0818a5 */ /* 0x000fe2000f8e0208 */
[----:B------:R-:W-:Y:S02]  /*db20*/  ULDC UR4, c[0x0][0xa88] ;  /* 0x0002a20000047ab9 */ /* 0x000fe40000000800 */
[----:B------:R-:W-:-:S03]  /*db30*/  IMAD.U32 R76, RZ, RZ, UR4 ;  /* 0x00000004ff4c7e24 */ /* 0x000fc6000f8e00ff */
[----:B0-----:R-:W-:Y:S02]  /*db40*/  IMAD.U32 R14, RZ, RZ, UR8 ;  /* 0x00000008ff0e7e24 */ /* 0x001fe4000f8e00ff */
[----:B------:R-:W-:Y:S01]  /*db50*/  IMAD.U32 R15, RZ, RZ, UR9 ;  /* 0x00000009ff0f7e24 */ /* 0x000fe2000f8e00ff */
[----:B------:R-:W2:Y:S01]  /*db60*/  @P0 LDG.E R6, desc[UR40][R4.64] ;  /* 0x0000002804060981 */ /* 0x000ea2000c1e1900 */
        /* <DEDUP_REMOVED lines=29> */
[----:B--2---:R-:W-:Y:S01]  /*dd40*/  @P0 R2UR UR4, R6 ;  /* 0x00000000060402ca */ /* 0x004fe200000e0000 */
[----:B0-----:R-:W-:-:S14]  /*dd50*/  @P6 BRA `(.L_x_2386) ;  /* 0x0000000000106947 */ /* 0x001fdc0003800000 */
[----:B------:R-:W-:Y:S05]  /*dd60*/  @!P0 BRA `(.L_x_2386) ;  /* 0x00000000000c8947 */ /* 0x000fea0003800000 */
[----:B------:R-:W2:Y:S04]  /*dd70*/  LDG.E R7, desc[UR40][R4.64] ;  /* 0x0000002804077981 */ /* 0x000ea8000c1e1900 */
[----:B-----5:R-:W2:Y:S02]  /*dd80*/  LDG.E R76, desc[UR40][R4.64+0x4] ;  /* 0x00000428044c7981 */ /* 0x020ea4000c1e1900 */
[----:B--2---:R-:W-:-:S07]  /*dd90*/  IMAD.IADD R76, R76, 0x1, -R7 ;  /* 0x000000014c4c7824 */ /* 0x004fce00078e0a07 */
.L_x_2386:
        /* <DEDUP_REMOVED lines=18> */
[----:B------:R-:W-:Y:S01]  /*dec0*/  USHF.R.S32.HI UR17, URZ, 0x1f, UR44 ;  /* 0x0000001f3f117899 */ /* 0x000fe2000801142c */
[----:B------:R-:W-:Y:S01]  /*ded0*/  SHF.R.U64 R44, R44, 0x3, RZ ;  /* 0x000000032c2c7819 */ /* 0x000fe200000012ff */
[----:B------:R-:W-:Y:S01]  /*dee0*/  USEL UR8, UR43, URZ, !UP0 ;  /* 0x0000003f2b087287 */ /* 0x000fe2000c000000 */
[----:B------:R-:W-:Y:S01]  /*def0*/  LOP3.LUT R48, R48, R49, RZ, 0x3c, !PT ;  /* 0x0000003130307212 */ /* 0x000fe200078e3cff */
[--C-:B------:R-:W-:Y:S01]  /*df00*/  IMAD.X R49, RZ, RZ, R173.reuse, P6 ;  /* 0x000000ffff317224 */ /* 0x100fe200030e06ad */
[----:B------:R-:W-:Y:S01]  /*df10*/  LOP3.LUT R40, R40, R41, RZ, 0x3c, !PT ;  /* 0x0000002928287212 */ /* 0x000fe200078e3cff */
[--C-:B------:R-:W-:Y:S01]  /*df20*/  IMAD.X R41, RZ, RZ, R173.reuse, P0 ;  /* 0x000000ffff297224 */ /* 0x100fe200000e06ad */
[----:B0-----:R-:W-:Y:S01]  /*df30*/  ISETP.NE.AND P6, PT, R4, RZ, PT ;  /* 0x000000ff0400720c */ /* 0x001fe20003fc5270 */
[----:B------:R-:W-:Y:S01]  /*df40*/  USEL UR18, UR9, URZ, !UP0 ;  /* 0x0000003f09127287 */ /* 0x000fe2000c000000 */
[----:B------:R-:W-:Y:S01]  /*df50*/  LOP3.LUT R44, R44, R45, RZ, 0x3c, !PT ;  /* 0x0000002d2c2c7212 */ /* 0x000fe200078e3cff */
[----:B------:R-:W-:Y:S01]  /*df60*/  IMAD.X R45, RZ, RZ, R173, P1 ;  /* 0x000000ffff2d7224 */ /* 0x000fe200008e06ad */
[----:B------:R-:W-:-:S02]  /*df70*/  IADD3 R57, P2, R172, 0xa000, RZ ;  /* 0x0000a000ac397810 */ /* 0x000fc40007f5e0ff */
[C---:B------:R-:W-:Y:S02]  /*df80*/  IADD3 R53, P3, R172.reuse, 0xb000, RZ ;  /* 0x0000b000ac357810 */ /* 0x040fe40007f7e0ff */
[C---:B------:R-:W-:Y:S02]  /*df90*/  IADD3 R65, P4, R172.reuse, 0xc000, RZ ;  /* 0x0000c000ac417810 */ /* 0x040fe40007f9e0ff */
[C---:B------:R-:W-:Y:S02]  /*dfa0*/  IADD3 R61, P5, R172.reuse, 0xd000, RZ ;  /* 0x0000d000ac3d7810 */ /* 0x040fe40007fbe0ff */
[C---:B------:R-:W-:Y:S02]  /*dfb0*/  IADD3 R73, P0, R172.reuse, 0xe000, RZ ;  /* 0x0000e000ac497810 */ /* 0x040fe40007f1e0ff */
[----:B------:R-:W-:Y:S02]  /*dfc0*/  IADD3 R5, P1, R172, 0xf000, RZ ;  /* 0x0000f000ac057810 */ /* 0x000fe40007f3e0ff */
[----:B------:R-:W-:-:S02]  /*dfd0*/  LOP3.LUT R56, R57, 0x380, RZ, 0xc0, !PT ;  /* 0x0000038039387812 */ /* 0x000fc400078ec0ff */
[----:B------:R-:W-:Y:S01]  /*dfe0*/  LOP3.LUT R52, R53, 0x380, RZ, 0xc0, !PT ;  /* 0x0000038035347812 */ /* 0x000fe200078ec0ff */
[----:B------:R-:W-:Y:S01]  /*dff0*/  IMAD.X R69, RZ, RZ, R173, P1 ;  /* 0x000000ffff457224 */ /* 0x000fe200008e06ad */
[----:B------:R-:W-:Y:S02]  /*e000*/  LOP3.LUT R64, R65, 0x380, RZ, 0xc0, !PT ;  /* 0x0000038041407812 */ /* 0x000fe400078ec0ff */
[----:B------:R-:W-:Y:S02]  /*e010*/  LOP3.LUT R60, R61, 0x380, RZ, 0xc0, !PT ;  /* 0x000003803d3c7812 */ /* 0x000fe400078ec0ff */
[----:B------:R-:W-:Y:S02]  /*e020*/  LOP3.LUT R72, R73, 0x380, RZ, 0xc0, !PT ;  /* 0x0000038049487812 */ /* 0x000fe400078ec0ff */
[----:B------:R-:W-:Y:S02]  /*e030*/  LOP3.LUT R7, R172, 0x380, RZ, 0xc0, !PT ;  /* 0x00000380ac077812 */ /* 0x000fe400078ec0ff */
[----:B------:R-:W-:-:S02]  /*e040*/  LOP3.LUT R4, R5, 0x380, RZ, 0xc0, !PT ;  /* 0x0000038005047812 */ /* 0x000fc400078ec0ff */
[----:B------:R-:W-:Y:S02]  /*e050*/  SHF.R.U64 R56, R56, 0x3, RZ ;  /* 0x0000000338387819 */ /* 0x000fe400000012ff */
[----:B------:R-:W-:Y:S02]  /*e060*/  SHF.R.U64 R52, R52, 0x3, RZ ;  /* 0x0000000334347819 */ /* 0x000fe400000012ff */
[----:B------:R-:W-:Y:S02]  /*e070*/  SHF.R.U64 R64, R64, 0x3, RZ ;  /* 0x0000000340407819 */ /* 0x000fe400000012ff */
[----:B------:R-:W-:Y:S02]  /*e080*/  SHF.R.U64 R60, R60, 0x3, RZ ;  /* 0x000000033c3c7819 */ /* 0x000fe400000012ff */
        /* <DEDUP_REMOVED lines=17> */
[----:B------:R-:W-:Y:S01]  /*e1a0*/  VIADD R10, R185, UR42 ;  /* 0x0000002ab90a7c36 */ /* 0x000fe20008000000 */
[----:B------:R-:W-:Y:S01]  /*e1b0*/  ULDC.64 UR12, c[0x0][0xb90] ;  /* 0x0002e400000c7ab9 */ /* 0x000fe20000000a00 */
[----:B------:R-:W-:Y:S01]  /*e1c0*/  UMOV UR10, UR4 ;  /* 0x00000004000a7c82 */ /* 0x000fe20008000000 */
[----:B------:R-:W-:Y:S01]  /*e1d0*/  UIMAD UR9, UR17, UR12, URZ ;  /* 0x0000000c110972a4 */ /* 0x000fe2000f8e023f */
[----:B------:R-:W-:Y:S01]  /*e1e0*/  IMAD.MOV.U32 R4, RZ, RZ, R10 ;  /* 0x000000ffff047224 */ /* 0x000fe200078e000a */
[----:B------:R-:W-:Y:S01]  /*e1f0*/  UMOV UR11, UR16 ;  /* 0x00000010000b7c82 */ /* 0x000fe20008000000 */
[----:B------:R-:W-:Y:S01]  /*e200*/  ULDC.64 UR14, c[0x0][0xb98] ;  /* 0x0002e600000e7ab9 */ /* 0x000fe20000000a00 */
[----:B------:R-:W-:Y:S01]  /*e210*/  UIMAD.WIDE.U32 UR10, UR44, UR12, UR10 ;  /* 0x0000000c2c0a72a5 */ /* 0x000fe2000f8e000a */
[----:B------:R-:W-:Y:S01]  /*e220*/  IMAD.MOV R21, RZ, RZ, -R17 ;  /* 0x000000ffff157224 */ /* 0x000fe200078e0a11 */
[----:B------:R-:W-:Y:S01]  /*e230*/  UIMAD UR9, UR44, UR13, UR9 ;  /* 0x0000000d2c0972a4 */ /* 0x000fe2000f8e0209 */
[----:B------:R-:W-:Y:S01]  /*e240*/  VIADD R20, R16, UR42 ;  /* 0x0000002a10147c36 */ /* 0x000fe20008000000 */
[----:B------:R-:W-:-:S02]  /*e250*/  UIMAD UR12, UR18, UR14, URZ ;  /* 0x0000000e120c72a4 */ /* 0x000fc4000f8e023f */
[----:B------:R-:W-:Y:S02]  /*e260*/  UIADD3 UR11, UR11, UR9, URZ ;  /* 0x000000090b0b7290 */ /* 0x000fe4000fffe03f */
        /* <DEDUP_REMOVED lines=15> */
[----:B------:R-:W-:Y:S01]  /*e360*/  ULDC.64 UR10, c[0x0][0xb88] ;  /* 0x0002e200000a7ab9 */ /* 0x000fe20000000a00 */
[----:B------:R-:W-:Y:S02]  /*e370*/  VIADD R10, R20, 0x8 ;  /* 0x00000008140a7836 */ /* 0x000fe40000000000 */
        /* <DEDUP_REMOVED lines=9> */
[----:B------:R-:W-:Y:S03]  /*e410*/  SHFL.IDX PT, R4, R14, RZ, 0x1c1f ;  /* 0x001c1fff0e047589 */ /* 0x000fe600000e0000 */
[-C--:B------:R-:W-:Y:S01]  /*e420*/  ISETP.GE.OR P1, PT, R20, R11.reuse, P0 ;  /* 0x0000000b1400720c */ /* 0x080fe20000726670 */
[----:B------:R-:W0:Y:S01]  /*e430*/  SHFL.IDX PT, R5, R15, RZ, 0x1c1f ;  /* 0x001c1fff0f057589 */ /* 0x000e2200000e0000 */
[----:B------:R-:W-:-:S03]  /*e440*/  ISETP.GE.OR P0, PT, R10, R11, P0 ;  /* 0x0000000b0a00720c */ /* 0x000fc60000706670 */
[----:B------:R-:W1:Y:S08]  /*e450*/  SHFL.IDX PT, R7, R15, 0x1, 0x1c1f ;  /* 0x003c1f000f077f89 */ /* 0x000e7000000e0000 */
[----:B0-----:R0:W-:Y:S04]  /*e460*/  @!P1 ST.E desc[UR40][R4.64], R3 ;  /* 0x0000000304009985 */ /* 0x0011e8000c101928 */
[----:B-1----:R0:W-:Y:S02]  /*e470*/  @!P0 ST.E desc[UR40][R6.64], R0 ;  /* 0x0000000006008985 */ /* 0x0021e4000c101928 */
.L_x_2387:
        /* <DEDUP_REMOVED lines=8> */
[----:B------:R-:W-:-:S03]  /*e500*/  SEL R0, RZ, 0x1, P1 ;  /* 0x00000001ff007807 */ /* 0x000fc60000800000 */
[----:B------:R-:W-:Y:S01]  /*e510*/  IMAD.SHL.U32 R3, R3, 0x2, RZ ;  /* 0x0000000203037824 */ /* 0x000fe200078e00ff */
[----:B------:R-:W-:Y:S01]  /*e520*/  ISETP.GE.AND P0, PT, R189, UR14, PT ;  /* 0x0000000ebd007c0c */ /* 0x000fe2000bf06270 */
[----:B------:R-:W5:Y:S04]  /*e530*/  LD.E.128 R12, desc[UR40][R12.64] ;  /* 0x000000280c0c7980 */ /* 0x000f68000c101d00 */
[----:B------:R-:W5:Y:S04]  /*e540*/  LD.E.128 R24, desc[UR40][R24.64] ;  /* 0x0000002818187980 */ /* 0x000f68000c101d00 */
[----:B------:R-:W5:Y:S01]  /*e550*/  LD.E.128 R28, desc[UR40][R28.64] ;  /* 0x000000281c1c7980 */ /* 0x000f62000c101d00 */
[----:B-1----:R-:W-:-:S02]  /*e560*/  ISETP.NE.AND P2, PT, R81, 0x1, PT ;  /* 0x000000015100780c */ /* 0x002fc40003f45270 */
[----:B------:R-:W-:Y:S01]  /*e570*/  LOP3.LUT R0, R3, 0x2, R0, 0xe2, !PT ;  /* 0x0000000203007812 */ /* 0x000fe200078ee200 */
[----:B------:R-:W5:Y:S01]  /*e580*/  LD.E.128 R32, desc[UR40][R32.64] ;  /* 0x0000002820207980 */ /* 0x000f62000c101d00 */
[----:B------:R-:W-:Y:S01]  /*e590*/  SEL R3, RZ, 0xffffffff, P0 ;  /* 0xffffffffff037807 */ /* 0x000fe20000000000 */
[----:B------:R-:W-:Y:S02]  /*e5a0*/  UIMAD UR9, UR16, UR12, URZ ;  /* 0x0000000c100972a4 */ /* 0x000fe4000f8e023f */
[----:B------:R-:W5:Y:S04]  /*e5b0*/  LD.E.128 R36, desc[UR40][R36.64] ;  /* 0x0000002824247980 */ /* 0x000f68000c101d00 */
[----:B------:R-:W5:Y:S02]  /*e5c0*/  LD.E.128 R40, desc[UR40][R40.64] ;  /* 0x0000002828287980 */ /* 0x000f64000c101d00 */
[----:B------:R-:W1:Y:S01]  /*e5d0*/  @P2 LDC R21, c[0x0][0xbec] ;  /* 0x0002fb00ff152b82 */ /* 0x000e620000000800 */
[----:B------:R-:W-:Y:S01]  /*e5e0*/  IMAD.SHL.U32 R3, R3, 0x4, RZ ;  /* 0x0000000403037824 */ /* 0x000fe200078e00ff */
[----:B------:R-:W-:Y:S01]  /*e5f0*/  ISETP.GE.AND P0, PT, R188, UR14, PT ;  /* 0x0000000ebc007c0c */ /* 0x000fe2000bf06270 */
[----:B------:R-:W5:Y:S04]  /*e600*/  LD.E.128 R48, desc[UR40][R48.64] ;  /* 0x0000002830307980 */ /* 0x000f68000c101d00 */
[----:B------:R-:W5:Y:S01]  /*e610*/  LD.E.128 R44, desc[UR40][R44.64] ;  /* 0x000000282c2c7980 */ /* 0x000f62000c101d00 */
[----:B------:R-:W2:Y:S01]  /*e620*/  @P2 LDC R77, c[0x0][0xbf0] ;  /* 0x0002fc00ff4d2b82 */ /* 0x000ea20000000800 */
[----:B------:R-:W-:Y:S01]  /*e630*/  UIMAD.WIDE.U32 UR10, UR4, UR12, URZ ;  /* 0x0000000c040a72a5 */ /* 0x000fe2000f8e003f */
[----:B------:R-:W-:Y:S01]  /*e640*/  LOP3.LUT R3, R3, 0x4, R0, 0xe2, !PT ;  /* 0x0000000403037812 */ /* 0x000fe200078ee200 */
[----:B------:R-:W-:Y:S01]  /*e650*/  UIMAD UR9, UR4, UR13, UR9 ;  /* 0x0000000d040972a4 */ /* 0x000fe2000f8e0209 */
[----:B------:R-:W-:Y:S01]  /*e660*/  SEL R20, RZ, 0xffffffff, P0 ;  /* 0xffffffffff147807 */ /* 0x000fe20000000000 */
[----:B------:R-:W-:Y:S01]  /*e670*/  IMAD R0, R191, 0x20, R192 ;  /* 0x00000020bf007824 */ /* 0x000fe200078e02c0 */
[----:B------:R-:W-:Y:S01]  /*e680*/  ULDC.64 UR12, c[0x0][0xae8] ;  /* 0x0002ba00000c7ab9 */ /* 0x000fe20000000a00 */
[----:B------:R-:W-:Y:S01]  /*e690*/  ISETP.GE.AND P0, PT, R187, UR14, PT ;  /* 0x0000000ebb007c0c */ /* 0x000fe2000bf06270 */
[----:B------:R-:W-:Y:S01]  /*e6a0*/  UIADD3 UR11, UR11, UR9, URZ ;  /* 0x000000090b0b7290 */ /* 0x000fe2000fffe03f */
[----:B------:R-:W5:Y:S01]  /*e6b0*/  LD.E.128 R56, desc[UR40][R56.64] ;  /* 0x0000002838387980 */ /* 0x000f62000c101d00 */
[----:B------:R-:W-:Y:S01]  /*e6c0*/  UIMAD UR4, UR17, UR12, URZ ;  /* 0x0000000c110472a4 */ /* 0x000fe2000f8e023f */
[----:B------:R-:W-:Y:S01]  /*e6d0*/  VIADD R82, R0, UR42 ;  /* 0x0000002a00527c36 */ /* 0x000fe20008000000 */
[----:B------:R-:W-:Y:S01]  /*e6e0*/  SEL R0, RZ, 0xffffffff, P0 ;  /* 0xffffffffff007807 */ /* 0x000fe20000000000 */
[----:B------:R-:W-:Y:S01]  /*e6f0*/  UIMAD.WIDE.U32 UR10, UR44, UR12, UR10 ;  /* 0x0000000c2c0a72a5 */ /* 0x000fe2000f8e000a */
[----:B------:R-:W5:Y:S01]  /*e700*/  LD.E.128 R52, desc[UR40][R52.64] ;  /* 0x0000002834347980 */ /* 0x000f62000c101d00 */
[----:B------:R-:W-:Y:S01]  /*e710*/  UIMAD UR4, UR44, UR13, UR4 ;  /* 0x0000000d2c0472a4 */ /* 0x000fe2000f8e0204 */
[----:B------:R-:W-:-:S02]  /*e720*/  IMAD.SHL.U32 R20, R20, 0x8, RZ ;  /* 0x0000000814147824 */ /* 0x000fc400078e00ff */
[----:B------:R-:W-:Y:S01]  /*e730*/  ULDC.64 UR12, c[0x0][0xaf0] ;  /* 0x0002bc00000c7ab9 */ /* 0x000fe20000000a00 */
[----:B------:R-:W-:Y:S01]  /*e740*/  UIADD3 UR11, UR11, UR4, URZ ;  /* 0x000000040b0b7290 */ /* 0x000fe2000fffe03f */
[----:B------:R-:W-:Y:S01]  /*e750*/  IMAD.SHL.U32 R79, R0, 0x10, RZ ;  /* 0x00000010004f7824 */ /* 0x000fe200078e00ff */
[----:B------:R-:W-:Y:S01]  /*e760*/  UIMAD UR4, UR18, UR12, URZ ;  /* 0x0000000c120472a4 */ /* 0x000fe2000f8e023f */
[----:B-1----:R-:W-:Y:S01]  /*e770*/  @P2 IMAD.HI.U32 R0, R82, R21, RZ ;  /* 0x0000001552002227 */ /* 0x002fe200078e00ff */
[----:B------:R-:W-:Y:S01]  /*e780*/  LOP3.LUT R20, R20, 0x8, R3, 0xe2, !PT ;  /* 0x0000000814147812 */ /* 0x000fe200078ee203 */
[----:B------:R-:W5:Y:S01]  /*e790*/  LD.E.128 R64, desc[UR40][R64.64] ;  /* 0x0000002840407980 */ /* 0x000f62000c101d00 */
[----:B------:R-:W-:Y:S01]  /*e7a0*/  UIMAD UR4, UR8, UR13, UR4 ;  /* 0x0000000d080472a4 */ /* 0x000fe2000f8e0204 */
[----:B------:R-:W-:Y:S01]  /*e7b0*/  IMAD.MOV.U32 R3, RZ, RZ, R82 ;  /* 0x000000ffff037224 */ /* 0x000fe200078e0052 */
[----:B------:R-:W-:Y:S01]  /*e7c0*/  UIMAD.WIDE.U32 UR8, UR8, UR12, UR10 ;  /* 0x0000000c080872a5 */ /* 0x000fe2000f8e000a */
[----:B--2---:R-:W-:Y:S01]  /*e7d0*/  @P2 SHF.R.U32.HI R3, RZ, R77, R0 ;  /* 0x0000004dff032219 */ /* 0x004fe20000011600 */
[----:B------:R-:W5:Y:S01]  /*e7e0*/  LD.E.128 R60, desc[UR40][R60.64] ;  /* 0x000000283c3c7980 */ /* 0x000f62000c101d00 */
[----:B------:R-:W-:-:S02]  /*e7f0*/  LOP3.LUT R78, R79, 0x10, R20, 0xe2, !PT ;  /* 0x000000104f4e7812 */ /* 0x000fc400078ee214 */
        /* <DEDUP_REMOVED lines=10> */
[----:B------:R-:W5:Y:S01]  /*e8a0*/  LD.E.128 R68, desc[UR40][R68.64] ;  /* 0x0000002844447980 */ /* 0x000f62000c101d00 */
[----:B------:R-:W-:Y:S01]  /*e8b0*/  IMAD R77, R81, R79, R82 ;  /* 0x0000004f514d7224 */ /* 0x000fe200078e0252 */
[----:B------:R-:W-:Y:S01]  /*e8c0*/  ISETP.GE.AND P0, PT, R195, UR14, PT ;  /* 0x0000000ec3007c0c */ /* 0x000fe2000bf06270 */
[----:B------:R-:W-:Y:S01]  /*e8d0*/  IMAD.U32 R21, RZ, RZ, UR4 ;  /* 0x00000004ff157e24 */ /* 0x000fe2000f8e00ff */
[----:B------:R-:W-:Y:S01]  /*e8e0*/  @!PT LDS RZ, [RZ] ;  /* 0x00000000fffff984 */ /* 0x000fe20000000800 */
[----:B------:R-:W-:Y:S01]  /*e8f0*/  @!PT LDS RZ, [RZ] ;  /* 0x00000000fffff984 */ /* 0x000fe20000000800 */
[----:B------:R-:W-:Y:S01]  /*e900*/  @!PT LDS RZ, [RZ] ;  /* 0x00000000fffff984 */ /* 0x000fe20000000800 */
[----:B------:R-:W-:Y:S01]  /*e910*/  @!PT LDS RZ, [RZ] ;  /* 0x00000000fffff984 */ /* 0x000fe20000000800 */
[----:B------:R1:W-:Y:S06]  /*e920*/  MEMBAR.ALL.CTA ;  /* 0x0000000000007992 */ /* 0x0003ec0000008000 */
[----:B-1----:R-:W1:Y:S01]  /*e930*/  FENCE.VIEW.ASYNC.S ;  /* 0x00000000000073c6 */ /* 0x002e620000000000 */
[----:B------:R-:W-:Y:S01]  /*e940*/  IMAD.SHL.U32 R83, R0, 0x20, RZ ;  /* 0x0000002000537824 */ /* 0x000fe200078e00ff */
        /* <DEDUP_REMOVED lines=11> */
[----:B-----5:R-:W-:Y:S01]  /*ea00*/  IMAD R87, R76, R81, RZ ;  /* 0x000000514c577224 */ /* 0x020fe200078e02ff */
[----:B------:R-:W-:Y:S01]  /*ea10*/  BSSY B1, `(.L_x_2388) ;  /* 0x000002f000017945 */ /* 0x000fe20003800000 */
[----:B------:R-:W-:Y:S01]  /*ea20*/  VIADD R86, R192, UR42 ;  /* 0x0000002ac0567c36 */ /* 0x000fe20008000000 */
[----:B------:R-:W-:Y:S01]  /*ea30*/  LOP3.LUT R3, R78, R3, RZ, 0xfc, !PT ;  /* 0x000000034e037212 */ /* 0x000fe200078efcff */
[C---:B------:R-:W-:Y:S01]  /*ea40*/  IMAD R79, R77.reuse, UR9, R0 ;  /* 0x000000094d4f7c24 */ /* 0x040fe2000f8e0200 */
[----:B------:R-:W-:Y:S01]  /*ea50*/  SEL R0, RZ, 0x80, P0 ;  /* 0x00000080ff007807 */ /* 0x000fe20000000000 */
[----:B------:R-:W-:Y:S01]  /*ea60*/  IMAD.WIDE.U32 R20, R77, UR8, R20 ;  /* 0x000000084d147c25 */ /* 0x000fe2000f8e0014 */
[----:B------:R-:W-:Y:S01]  /*ea70*/  ISETP.GE.AND P0, PT, R86, R87, PT ;  /* 0x000000575600720c */ /* 0x000fe20003f06270 */
[----:B------:R-:W-:Y:S01]  /*ea80*/  ULDC.64 UR8, c[0x0][0xa80] ;  /* 0x0002a00000087ab9 */ /* 0x000fe20000000a00 */
[----:B------:R-:W-:Y:S01]  /*ea90*/  LOP3.LUT R0, R3, R0, RZ, 0xfc, !PT ;  /* 0x0000000003007212 */ /* 0x000fe200078efcff */
[----:B------:R-:W-:Y:S01]  /*eaa0*/  IMAD.IADD R21, R21, 0x1, R79 ;  /* 0x0000000115157824 */ /* 0x000fe200078e024f */
[C---:B------:R-:W-:Y:S01]  /*eab0*/  LEA R84, P1, R20.reuse, UR8, 0x1 ;  /* 0x0000000814547c11 */ /* 0x040fe2000f8208ff */
[----:B-1----:R-:W-:Y:S03]  /*eac0*/  SYNCS.ARRIVE.TRANS64.RED.A1T0 RZ, [UR4], RZ ;  /* 0x000000ffffff79a7 */ /* 0x002fe60008100404 */
        /* <DEDUP_REMOVED lines=25> */
[-C--:B--2---:R-:W-:Y:S02]  /*ec60*/  @P0 LEA R12, P3, R195, R76.reuse, 0x1 ;  /* 0x0000004cc30c0211 */ /* 0x084fe400078608ff */
        /* <DEDUP_REMOVED lines=9> */
.L_x_2389:
[----:B------:R-:W-:Y:S05]  /*ed00*/  BSYNC B1 ;  /* 0x0000000000017941 */ /* 0x000fea0003800000 */
.L_x_2388:
[----:B---3--:R-:W-:Y:S01]  /*ed10*/  VIADD R4, R86, 0x20 ;  /* 0x0000002056047836 */ /* 0x008fe20000000000 */
        /* <DEDUP_REMOVED lines=11> */
[----:B------:R-:W-:Y:S01]  /*edd0*/  @!P3 LEA R14, P6, R189, R6, 0x1 ;  /* 0x00000006bd0eb211 */ /* 0x000fe200078c08ff */
[----:B------:R0:W-:Y:S01]  /*ede0*/  @!P0 ST.E.128 desc[UR40][R4.64], R8 ;  /* 0x0000000804008985 */ /* 0x0001e2000c101d28 */
[----:B------:R-:W-:Y:S02]  /*edf0*/  ISETP.GE.AND P0, PT, R186, UR14, PT ;  /* 0x0000000eba007c0c */ /* 0x000fe4000bf06270 */
[----:B------:R-:W-:Y:S02]  /*ee00*/  @!P5 LEA.HI.X R13, R190, R7, R204, 0x1, P4 ;  /* 0x00000007be0dd211 */ /* 0x000fe400020f0ccc */
[----:B------:R-:W-:-:S02]  /*ee10*/  LOP3.LUT P4, RZ, R3, 0x40, RZ, 0xc0, !PT ;  /* 0x0000004003ff7812 */ /* 0x000fc4000788c0ff */
[----:B------:R-:W-:Y:S01]  /*ee20*/  @!P3 LEA.HI.X R15, R189, R7, R203, 0x1, P6 ;  /* 0x00000007bd0fb211 */ /* 0x000fe200030f0ccb */
        /* <DEDUP_REMOVED lines=16> */
[----:B---3--:R-:W-:-:S04]  /*ef30*/  LEA R4, P0, R194, R6, 0x1 ;  /* 0x00000006c2047211 */ /* 0x008fc800078008ff */
[----:B------:R-:W-:-:S05]  /*ef40*/  LEA.HI.X R5, R194, R7, R198, 0x1, P0 ;  /* 0x00000007c2057211 */ /* 0x000fca00000f0cc6 */
[----:B------:R0:W-:Y:S01]  /*ef50*/  ST.E.128 desc[UR40][R4.64], R68 ;  /* 0x0000004404007985 */ /* 0x0001e2000c101d28 */
[----:B------:R-:W-:Y:S05]  /*ef60*/  BRA `(.L_x_2390) ;  /* 0x0000000c00847947 */ /* 0x000fea0003800000 */
.L_x_2385:
        /* <DEDUP_REMOVED lines=11> */
[----:B------:R-:W-:Y:S01]  /*f020*/  UISETP.NE.U32.AND UP1, UPT, UR8, URZ, UPT ;  /* 0x0000003f0800728c */ /* 0x000fe2000bf25070 */
[----:B------:R-:W-:Y:S02]  /*f030*/  IMAD.U32 R0, RZ, RZ, UR4 ;  /* 0x00000004ff007e24 */ /* 0x000fe4000f8e00ff */
[----:B------:R-:W2:Y:S01]  /*f040*/  @P1 LDG.E R3, desc[UR40][R4.64] ;  /* 0x0000002804031981 */ /* 0x000ea2000c1e1900 */
[----:B------:R-:W-:-:S06]  /*f050*/  UISETP.NE.AND.EX UP1, UPT, UR9, URZ, UPT, UP1 ;  /* 0x0000003f0900728c */ /* 0x000fcc000bf25310 */
        /* <DEDUP_REMOVED lines=9> */
[----:B--2---:R-:W-:Y:S01]  /*f0f0*/  @P1 R2UR UR4, R3 ;  /* 0x00000000030412ca */ /* 0x004fe200000e0000 */
[----:B01----:R-:W-:-:S14]  /*f100*/  @P2 BRA `(.L_x_2391) ;  /* 0x0000000000102947 */ /* 0x003fdc0003800000 */
[----:B------:R-:W-:Y:S05]  /*f110*/  @!P1 BRA `(.L_x_2391) ;  /* 0x00000000000c9947 */ /* 0x000fea0003800000 */
[----:B------:R-:W2:Y:S04]  /*f120*/  LDG.E R3, desc[UR40][R4.64] ;  /* 0x0000002804037981 */ /* 0x000ea8000c1e1900 */
[----:B-----5:R-:W2:Y:S02]  /*f130*/  LDG.E R0, desc[UR40][R4.64+0x4] ;  /* 0x0000042804007981 */ /* 0x020ea4000c1e1900 */
[----:B--2---:R-:W-:-:S07]  /*f140*/  IMAD.IADD R0, R0, 0x1, -R3 ;  /* 0x0000000100007824 */ /* 0x004fce00078e0a03 */
.L_x_2391:
[----:B------:R-:W-:Y:S01]  /*f150*/  USHF.R.S32.HI UR9, URZ, 0x1f, UR43 ;  /* 0x0000001f3f097899 */ /* 0x000fe2000801142b */
[----:B------:R-:W-:Y:S01]  /*f160*/  BSSY B1, `(.L_x_2392) ;  /* 0x000002e000017945 */ /* 0x000fe20003800000 */
[----:B------:R-:W-:Y:S02]  /*f170*/  USHF.R.S32.HI UR12, URZ, 0x1f, UR4 ;  /* 0x0000001f3f0c7899 */ /* 0x000fe40008011404 */
[----:B------:R-:W-:Y:S02]  /*f180*/  USEL UR8, UR43, URZ, !UP0 ;  /* 0x0000003f2b087287 */ /* 0x000fe4000c000000 */
[----:B------:R-:W-:Y:S01]  /*f190*/  USEL UR14, UR9, URZ, !UP0 ;  /* 0x0000003f090e7287 */ /* 0x000fe2000c000000 */
[----:B------:R-:W-:Y:S11]  /*f1a0*/  @P0 BRA `(.L_x_2393) ;  /* 0x0000000000a40947 */ /* 0x000ff60003800000 */
[----:B------:R-:W0:Y:S01]  /*f1b0*/  S2R R6, SR_TID.X ;  /* 0x0000000000067919 */ /* 0x000e220000002100 */
[----:B------:R-:W1:Y:S01]  /*f1c0*/  LDC R5, c[0x0][0xbe8] ;  /* 0x0002fa00ff057b82 */ /* 0x000e620000000800 */
[----:B------:R-:W-:Y:S02]  /*f1d0*/  IMAD.U32 R7, RZ, RZ, UR42 ;  /* 0x0000002aff077e24 */ /* 0x000fe4000f8e00ff */
[----:B-1---5:R-:W-:-:S03]  /*f1e0*/  IMAD R3, R0, R5, RZ ;  /* 0x0000000500037224 */ /* 0x022fc600078e02ff */
[----:B0-----:R-:W-:-:S04]  /*f1f0*/  IADD3 R6, R7, -0x80, R6 ;  /* 0xffffff8007067810 */ /* 0x001fc80007ffe006 */
[----:B------:R-:W-:-:S13]  /*f200*/  ISETP.GE.AND P0, PT, R6, R3, PT ;  /* 0x000000030600720c */ /* 0x000fda0003f06270 */
[----:B------:R-:W-:Y:S05]  /*f210*/  @P0 BRA `(.L_x_2393) ;  /* 0x0000000000880947 */ /* 0x000fea0003800000 */
[----:B------:R-:W-:Y:S01]  /*f220*/  ISETP.NE.AND P0, PT, R5, 0x1, PT ;  /* 0x000000010500780c */ /* 0x000fe20003f05270 */
[----:B------:R-:W-:Y:S01]  /*f230*/  ULDC.64 UR16, c[0x0][0xb90] ;  /* 0x0002e40000107ab9 */ /* 0x000fe20000000a00 */
[----:B------:R-:W-:Y:S01]  /*f240*/  UMOV UR10, UR4 ;  /* 0x00000004000a7c82 */ /* 0x000fe20008000000 */
[----:B------:R-:W-:Y:S01]  /*f250*/  UIMAD UR9, UR13, UR16, URZ ;  /* 0x000000100d0972a4 */ /* 0x000fe2000f8e023f */
[----:B------:R-:W-:Y:S01]  /*f260*/  IMAD.MOV.U32 R4, RZ, RZ, R6 ;  /* 0x000000ffff047224 */ /* 0x000fe200078e0006 */
[----:B------:R-:W-:Y:S02]  /*f270*/  UMOV UR11, UR12 ;  /* 0x0000000c000b7c82 */ /* 0x000fe40008000000 */
[----:B------:R-:W-:Y:S02]  /*f280*/  UIMAD.WIDE.U32 UR10, UR44, UR16, UR10 ;  /* 0x000000102c0a72a5 */ /* 0x000fe4000f8e000a */
[----:B------:R-:W-:-:S03]  /*f290*/  UIMAD UR9, UR44, UR17, UR9 ;  /* 0x000000112c0972a4 */ /* 0x000fc6000f8e0209 */
[----:B------:R-:W-:Y:S01]  /*f2a0*/  ULDC.64 UR16, c[0x0][0xb98] ;  /* 0x0002e60000107ab9 */ /* 0x000fe20000000a00 */
[----:B------:R-:W0:Y:S01]  /*f2b0*/  @P0 LDC R3, c[0x0][0xbec] ;  /* 0x0002fb00ff030b82 */ /* 0x000e220000000800 */
[----:B------:R-:W-:Y:S02]  /*f2c0*/  UIADD3 UR11, UR11, UR9, URZ ;  /* 0x000000090b0b7290 */ /* 0x000fe4000fffe03f */
[----:B------:R-:W-:Y:S02]  /*f2d0*/  UIMAD UR9, UR14, UR16, URZ ;  /* 0x000000100e0972a4 */ /* 0x000fe4000f8e023f */
[----:B------:R-:W-:Y:S02]  /*f2e0*/  UIMAD.WIDE.U32 UR10, UR8, UR16, UR10 ;  /* 0x00000010080a72a5 */ /* 0x000fe4000f8e000a */
[----:B------:R-:W-:Y:S01]  /*f2f0*/  UIMAD UR9, UR8, UR17, UR9 ;  /* 0x00000011080972a4 */ /* 0x000fe2000f8e0209 */
[----:B------:R-:W1:Y:S02]  /*f300*/  @P0 LDC R8, c[0x0][0xbf0] ;  /* 0x0002fc00ff080b82 */ /* 0x000e640000000800 */
[----:B------:R-:W-:Y:S01]  /*f310*/  ULDC.64 UR16, c[0x0][0xb88] ;  /* 0x0002e20000107ab9 */ /* 0x000fe20000000a00 */
[----:B0-----:R-:W-:-:S05]  /*f320*/  @P0 IMAD.HI.U32 R3, R6, R3, RZ ;  /* 0x0000000306030227 */ /* 0x001fca00078e00ff */
        /* <DEDUP_REMOVED lines=17> */
.L_x_2393:
[----:B------:R-:W-:Y:S05]  /*f440*/  BSYNC B1 ;  /* 0x0000000000017941 */ /* 0x000fea0003800000 */
.L_x_2392:
        /* <DEDUP_REMOVED lines=10> */
[----:B-----5:R-:W-:Y:S01]  /*f4f0*/  IMAD R25, R0, R11, RZ ;  /* 0x0000000b00197224 */ /* 0x020fe200078e02ff */
[----:B------:R-:W-:Y:S01]  /*f500*/  ULDC.64 UR16, c[0x0][0xae8] ;  /* 0x0002ba0000107ab9 */ /* 0x000fe20000000a00 */
[----:B------:R-:W-:Y:S01]  /*f510*/  IMAD.SHL.U32 R4, R4, 0x2, RZ ;  /* 0x0000000204047824 */ /* 0x000fe200078e00ff */
[----:B------:R-:W0:Y:S01]  /*f520*/  @P0 LDC R5, c[0x0][0xbec] ;  /* 0x0002fb00ff050b82 */ /* 0x000e220000000800 */
[----:B------:R-:W-:Y:S01]  /*f530*/  UIADD3 UR11, UR11, UR9, URZ ;  /* 0x000000090b0b7290 */ /* 0x000fe2000fffe03f */
[----:B------:R-:W-:Y:S01]  /*f540*/  ISETP.GE.AND P2, PT, R189, UR15, PT ;  /* 0x0000000fbd007c0c */ /* 0x000fe2000bf46270 */
[----:B------:R-:W-:Y:S01]  /*f550*/  UIMAD UR4, UR13, UR16, URZ ;  /* 0x000000100d0472a4 */ /* 0x000fe2000f8e023f */
[----:B------:R-:W-:Y:S01]  /*f560*/  LOP3.LUT R4, R4, 0x2, R3, 0xe2, !PT ;  /* 0x0000000204047812 */ /* 0x000fe200078ee203 */
[----:B------:R-:W-:Y:S01]  /*f570*/  IMAD R3, R191, 0x20, R192 ;  /* 0x00000020bf037824 */ /* 0x000fe200078e02c0 */
[----:B------:R-:W-:Y:S01]  /*f580*/  UIMAD.WIDE.U32 UR10, UR44, UR16, UR10 ;  /* 0x000000102c0a72a5 */ /* 0x000fe2000f8e000a */
[----:B------:R-:W-:Y:S01]  /*f590*/  SEL R6, RZ, 0xffffffff, P2 ;  /* 0xffffffffff067807 */ /* 0x000fe20001000000 */
[----:B------:R-:W1:Y:S01]  /*f5a0*/  @P0 LDC R7, c[0x0][0xbf0] ;  /* 0x0002fc00ff070b82 */ /* 0x000e620000000800 */
[----:B------:R-:W-:Y:S01]  /*f5b0*/  UIMAD UR4, UR44, UR17, UR4 ;  /* 0x000000112c0472a4 */ /* 0x000fe2000f8e0204 */
[----:B------:R-:W-:Y:S01]  /*f5c0*/  VIADD R8, R3, UR42 ;  /* 0x0000002a03087c36 */ /* 0x000fe20008000000 */
[----:B------:R-:W-:Y:S01]  /*f5d0*/  ULDC.64 UR12, c[0x0][0xaf0] ;  /* 0x0002bc00000c7ab9 */ /* 0x000fe20000000a00 */
[----:B------:R-:W-:Y:S01]  /*f5e0*/  ISETP.GE.AND P1, PT, R188, UR15, PT ;  /* 0x0000000fbc007c0c */ /* 0x000fe2000bf26270 */
[----:B------:R-:W-:Y:S01]  /*f5f0*/  UIADD3 UR11, UR11, UR4, URZ ;  /* 0x000000040b0b7290 */ /* 0x000fe2000fffe03f */
[----:B------:R-:W-:Y:S01]  /*f600*/  IMAD.SHL.U32 R9, R6, 0x4, RZ ;  /* 0x0000000406097824 */ /* 0x000fe200078e00ff */
[----:B------:R-:W-:Y:S01]  /*f610*/  UIMAD UR4, UR14, UR12, URZ ;  /* 0x0000000c0e0472a4 */ /* 0x000fe2000f8e023f */
[----:B------:R-:W-:Y:S01]  /*f620*/  SEL R10, RZ, 0xffffffff, P1 ;  /* 0xffffffffff0a7807 */ /* 0x000fe20000800000 */
[----:B------:R-:W-:Y:S01]  /*f630*/  IMAD.MOV.U32 R3, RZ, RZ, R8 ;  /* 0x000000ffff037224 */ /* 0x000fe200078e0008 */
[----:B------:R-:W-:Y:S01]  /*f640*/  ISETP.GE.AND P2, PT, R194, UR15, PT ;  /* 0x0000000fc2007c0c */ /* 0x000fe2000bf46270 */
[----:B------:R-:W-:Y:S01]  /*f650*/  UIMAD UR4, UR8, UR13, UR4 ;  /* 0x0000000d080472a4 */ /* 0x000fe2000f8e0204 */
[----:B------:R-:W-:Y:S01]  /*f660*/  LOP3.LUT R9, R9, 0x4, R4, 0xe2, !PT ;  /* 0x0000000409097812 */ /* 0x000fe200078ee204 */
[----:B------:R-:W-:Y:S01]  /*f670*/  UIMAD.WIDE.U32 UR8, UR8, UR12, UR10 ;  /* 0x0000000c080872a5 */ /* 0x000fe2000f8e000a */
[----:B------:R-:W-:Y:S01]  /*f680*/  IMAD.SHL.U32 R10, R10, 0x8, RZ ;  /* 0x000000080a0a7824 */ /* 0x000fe200078e00ff */
[----:B------:R-:W-:Y:S01]  /*f690*/  SEL R0, RZ, 0x80, P2 ;  /* 0x00000080ff007807 */ /* 0x000fe20001000000 */
[----:B0-----:R-:W-:Y:S01]  /*f6a0*/  @P0 IMAD.HI.U32 R6, R8, R5, RZ ;  /* 0x0000000508060227 */ /* 0x001fe200078e00ff */
[----:B------:R-:W-:Y:S01]  /*f6b0*/  UIADD3 UR4, UR9, UR4, URZ ;  /* 0x0000000409047290 */ /* 0x000fe2000fffe03f */
[----:B------:R-:W-:Y:S01]  /*f6c0*/  BSSY B1, `(.L_x_2394) ;  /* 0x0000047000017945 */ /* 0x000fe20003800000 */
[----:B------:R-:W-:Y:S01]  /*f6d0*/  LOP3.LUT R10, R10, 0x8, R9, 0xe2, !PT ;  /* 0x000000080a0a7812 */ /* 0x000fe200078ee209 */
[----:B------:R-:W-:-:S02]  /*f6e0*/  IMAD.U32 R4, RZ, RZ, UR8 ;  /* 0x00000008ff047e24 */ /* 0x000fc4000f8e00ff */
[----:B------:R-:W-:Y:S01]  /*f6f0*/  IMAD.U32 R5, RZ, RZ, UR9 ;  /* 0x00000009ff057e24 */ /* 0x000fe2000f8e00ff */
[----:B------:R-:W-:Y:S01]  /*f700*/  ULDC.64 UR8, c[0x0][0xae0] ;  /* 0x0002b80000087ab9 */ /* 0x000fe20000000a00 */
[----:B-1----:R-:W-:Y:S01]  /*f710*/  @P0 SHF.R.U32.HI R3, RZ, R7, R6 ;  /* 0x00000007ff030219 */ /* 0x002fe20000011606 */
[----:B------:R-:W-:Y:S01]  /*f720*/  IMAD.U32 R5, RZ, RZ, UR4 ;  /* 0x00000004ff057e24 */ /* 0x000fe2000f8e00ff */
[----:B------:R-:W-:Y:S01]  /*f730*/  ISETP.GE.AND P0, PT, R187, UR15, PT ;  /* 0x0000000fbb007c0c */ /* 0x000fe2000bf06270 */
[----:B------:R-:W-:Y:S01]  /*f740*/  VIADD R26, R192, UR42 ;  /* 0x0000002ac01a7c36 */ /* 0x000fe20008000000 */
        /* <DEDUP_REMOVED lines=16> */
[----:B------:R-:W-:-:S04]  /*f850*/  IMAD.WIDE.U32 R4, R7, UR8, R4 ;  /* 0x0000000807047c25 */ /* 0x000fc8000f8e0004 */
[----:B------:R-:W-:Y:S01]  /*f860*/  IMAD R3, R7, UR9, R6 ;  /* 0x0000000907037c24 */ /* 0x000fe2000f8e0206 */
[----:B------:R-:W-:Y:S01]  /*f870*/  SEL R7, RZ, 0x40, P0 ;  /* 0x00000040ff077807 */ /* 0x000fe20000000000 */
[----:B------:R-:W-:Y:S01]  /*f880*/  ULDC.64 UR8, c[0x0][0xa80] ;  /* 0x0002a00000087ab9 */ /* 0x000fe20000000a00 */
[----:B------:R-:W-:Y:S01]  /*f890*/  ISETP.GE.AND P0, PT, R26, R25, PT ;  /* 0x000000191a00720c */ /* 0x000fe20003f06270 */
[----:B------:R-:W-:Y:S01]  /*f8a0*/  IMAD.SHL.U32 R13, R8, 0x20, RZ ;  /* 0x00000020080d7824 */ /* 0x000fe200078e00ff */
[----:B------:R-:W-:Y:S01]  /*f8b0*/  LEA R20, P1, R4, UR8, 0x1 ;  /* 0x0000000804147c11 */ /* 0x000fe2000f8208ff */
[----:B------:R-:W-:-:S03]  /*f8c0*/  IMAD.IADD R3, R5, 0x1, R3 ;  /* 0x0000000105037824 */ /* 0x000fc600078e0203 */
[----:B------:R-:W-:Y:S01]  /*f8d0*/  LOP3.LUT R10, R13, 0x20, R10, 0xe2, !PT ;  /* 0x000000200d0a7812 */ /* 0x000fe200078ee20a */
[----:B------:R0:W1:Y:S01]  /*f8e0*/  SHFL.IDX PT, R6, R20, RZ, 0x181f ;  /* 0x00181fff14067589 */ /* 0x00006200000e0000 */
[----:B------:R-:W-:Y:S02]  /*f8f0*/  LEA.HI.X R3, R4, UR9, R3, 0x1, P1 ;  /* 0x0000000904037c11 */ /* 0x000fe400088f0c03 */
[----:B------:R-:W-:-:S03]  /*f900*/  LOP3.LUT R21, R10, R7, RZ, 0xfc, !PT ;  /* 0x000000070a157212 */ /* 0x000fc600078efcff */
        /* <DEDUP_REMOVED lines=34> */
.L_x_2395:
[----:B------:R-:W-:Y:S05]  /*fb30*/  BSYNC B1 ;  /* 0x0000000000017941 */ /* 0x000fea0003800000 */
.L_x_2394:
        /* <DEDUP_REMOVED lines=36> */
.L_x_2390:
[----:B------:R-:W-:Y:S05]  /*fd80*/  BSYNC B0 ;  /* 0x0000000000007941 */ /* 0x000fea0003800000 */
.L_x_2384:
[----:B------:R-:W-:Y:S02]  /*fd90*/  ULDC UR4, c[0x0][0xc3c] ;  /* 0x00030f0000047ab9 */ /* 0x000fe40000000800 */
[----:B------:R-:W-:-:S06]  /*fda0*/  UISETP.GE.AND UP0, UPT, UR6, UR4, UPT ;  /* 0x000000040600728c */ /* 0x000fcc000bf06270 */
[----:B------:R-:W-:-:S13]  /*fdb0*/  PLOP3.LUT P0, PT, PT, PT, UP0, 0x80, 0x0 ;  /* 0x000000000000781c */ /* 0x000fda0003f0f008 */
[----:B------:R-:W-:Y:S05]  /*fdc0*/  @!P0 BRA `(.L_x_2396) ;  /* 0xffffff10009c8947 */ /* 0x000fea000383ffff */
[----:B------:R-:W-:Y:S05]  /*fdd0*/  EXIT ;  /* 0x000000000000794d */ /* 0x000fea0003800000 */
.L_x_2287:
[----:B------:R-:W-:-:S08]  /*fde0*/  NOP ;  /* 0x0000000000007918 */ /* 0x000fd00000000000 */
[----:B------:R-:W0:-:S00]  /*fdf0*/  USETMAXREG.DEALLOC.CTAPOOL 0x18 ;  /* 0x00000018000079c8 */ /* 0x000e0000080e0500 */
[----:B0-----:R-:W2:Y:S01]  /*fe00*/  LDL.LU R2, [R1+0x10] ;  /* 0x0000100001027983 */ /* 0x001ea20000300800 */
[----:B------:R-:W-:Y:S01]  /*fe10*/  LOP3.LUT R0, R0, 0x3, RZ, 0xc0, !PT ;  /* 0x0000000300007812 */ /* 0x000fe200078ec0ff */
[----:B------:R-:W-:-:S05]  /*fe20*/  IMAD.MOV.U32 R5, RZ, RZ, RZ ;  /* 0x000000ffff057224 */ /* 0x000fca00078e00ff */
[----:B------:R-:W0:Y:S02]  /*fe30*/  SHFL.IDX PT, R0, R0, RZ, 0x1f ;  /* 0x00001fff00007589 */ /* 0x000e2400000e0000 */
[----:B0-----:R-:W-:Y:S02]  /*fe40*/  ISETP.NE.AND P0, PT, R0, RZ, PT ;  /* 0x000000ff0000720c */ /* 0x001fe40003f05270 */
        /* <DEDUP_REMOVED lines=8> */
[----:B------:R-:W2:Y:S01]  /*fed0*/  LDS.128 R16, [UR4+0x28cd0] ;  /* 0x028cd004ff107984 */ /* 0x000ea20008000c00 */
[----:B------:R-:W-:Y:S06]  /*fee0*/  BAR.ARV 0x4, 0x180 ;  /* 0x0106000000007b1d */ /* 0x000fec0000002000 */
[----:B------:R-:W-:Y:S05]  /*fef0*/  BRA `(.L_x_2398) ;  /* 0x0000000800847947 */ /* 0x000fea0003800000 */
.L_x_2397:
[----:B------:R-:W-:Y:S01]  /*ff00*/  LOP3.LUT R0, R4, 0x1f, RZ, 0xc0, !PT ;  /* 0x0000001f04007812 */ /* 0x000fe200078ec0ff */
[----:B------:R-:W-:Y:S01]  /*ff10*/  ULDC UR4, c[0x0][0xc3c] ;  /* 0x00030f0000047ab9 */ /* 0x000fe20000000800 */
[----:B------:R-:W1:Y:S01]  /*ff20*/  S2UR UR6, SR_CTAID.X ;  /* 0x00000000000679c3 */ /* 0x000e620000002500 */
[----:B------:R-:W-:Y:S01]  /*ff30*/  ULDC UR5, c[0x0][0xc38] ;  /* 0x00030e0000057ab9 */ /* 0x000fe20000000800 */
[----:B------:R-:W-:-:S04]  /*ff40*/  ISETP.NE.AND P0, PT, R0, 0x1f, PT ;  /* 0x0000001f0000780c */ /* 0x000fc80003f05270 */
[----:B------:R-:W-:-:S13]  /*ff50*/  ISETP.GE.OR P1, PT, R0, UR4, !P0 ;  /* 0x0000000400007c0c */ /* 0x000fda000c726670 */
[----:B0-----:R-:W0:Y:S02]  /*ff60*/  @!P1 LDC.64 R2, c[0x0][0xc80] ;  /* 0x00032000ff029b82 */ /* 0x001e240000000a00 */
        /* <DEDUP_REMOVED lines=34> */
.L_x_2403:
        /* <DEDUP_REMOVED lines=12> */
.L_x_2402:
[----:B------:R-:W-:Y:S05]  /*10250*/  BSYNC B0 ;  /* 0x0000000000007941 */ /* 0x000fea0003800000 */
.L_x_2401:
        /* <DEDUP_REMOVED lines=20> */
[----:B------:R-:W-:-:S07]  /*103a0*/  IMAD.MOV.U32 R6, RZ, RZ, R10 ;  /* 0x000000ffff067224 */ /* 0x000fce00078e000a */
.L_x_2399:
[----:B------:R-:W-:-:S04]  /*103b0*/  IMAD.IADD R7, R7, 0x1, -R2 ;  /* 0x0000000107077824 */ /* 0x000fc800078e0a02 */
[----:B------:R-:W-:-:S05]  /*103c0*/  IMAD R2, R6, UR5, R7 ;  /* 0x0000000506027c24 */ /* 0x000fca000f8e0207 */
[----:B------:R-:W-:Y:S02]  /*103d0*/  ISETP.GT.AND P0, PT, R2, UR6, PT ;  /* 0x0000000602007c0c */ /* 0x000fe4000bf04270 */
[----:B------:R-:W0:Y:S11]  /*103e0*/  LDC.64 R2, c[0x0][0xc90] ;  /* 0x00032400ff027b82 */ /* 0x000e360000000a00 */
[----:B------:R-:W-:-:S04]  /*103f0*/  VOTE.ANY R12, PT, !P0 ;  /* 0x00000000000c7806 */ /* 0x000fc800040e0100 */
[----:B------:R-:W1:Y:S02]  /*10400*/  POPC R8, R12 ;  /* 0x0000000c00087309 */ /* 0x000e640000000000 */
[----:B-1----:R-:W-:-:S04]  /*10410*/  VIADD R19, R8, UR4 ;  /* 0x0000000408137c36 */ /* 0x002fc80008000000 */
[----:B0-----:R-:W-:-:S05]  /*10420*/  IMAD.WIDE R2, R19, 0x4, R2 ;  /* 0x0000000413027825 */ /* 0x001fca00078e0202 */
[----:B------:R-:W2:Y:S01]  /*10430*/  LDG.E R10, desc[UR40][R2.64] ;  /* 0x00000028020a7981 */ /* 0x000ea2000c1e1900 */
[----:B------:R-:W-:-:S03]  /*10440*/  ISETP.NE.AND P0, PT, R12, RZ, PT ;  /* 0x000000ff0c00720c */ /* 0x000fc60003f05270 */
[----:B------:R-:W2:Y:S02]  /*10450*/  SHFL.IDX PT, R5, R5, R8, 0x1f ;  /* 0x00001f0805057589 */ /* 0x000ea400000e0000 */
[----:B--2---:R-:W-:-:S05]  /*10460*/  IMAD R9, R5, R10, RZ ;  /* 0x0000000a05097224 */ /* 0x004fca00078e02ff */
[----:B------:R-:W-:-:S04]  /*10470*/  IABS R11, R9 ;  /* 0x00000009000b7213 */ /* 0x000fc80000000000 */
[----:B------:R-:W0:Y:S08]  /*10480*/  I2F.RP R13, R11 ;  /* 0x0000000b000d7306 */ /* 0x000e300000209400 */
[----:B0-----:R-:W0:Y:S02]  /*10490*/  MUFU.RCP R13, R13 ;  /* 0x0000000d000d7308 */ /* 0x001e240000001000 */
[----:B0-----:R-:W-:-:S06]  /*104a0*/  VIADD R14, R13, 0xffffffe ;  /* 0x0ffffffe0d0e7836 */ /* 0x001fcc0000000000 */
[----:B------:R0:W1:Y:S01]  /*104b0*/  F2I.FTZ.U32.TRUNC.NTZ R3, R14 ;  /* 0x0000000e00037305 */ /* 0x000062000021f000 */
[----:B------:R-:W-:Y:S05]  /*104c0*/  @!P0 BRA `(.L_x_2404) ;  /* 0x0000000000088947 */ /* 0x000fea0003800000 */
[----:B------:R-:W-:-:S05]  /*104d0*/  VIADD R13, R8, 0xffffffff ;  /* 0xffffffff080d7836 */ /* 0x000fca0000000000 */
[----:B------:R2:W3:Y:S02]  /*104e0*/  SHFL.IDX PT, R16, R6, R13, 0x1f ;  /* 0x00001f0d06107589 */ /* 0x0004e400000e0000 */
.L_x_2404:
[----:B-1----:R-:W-:Y:S02]  /*104f0*/  IMAD.MOV R2, RZ, RZ, -R3 ;  /* 0x000000ffff027224 */ /* 0x002fe400078e0a03 */
[----:B---3--:R-:W-:Y:S02]  /*10500*/  IMAD R16, R16, UR5, R7 ;  /* 0x0000000510107c24 */ /* 0x008fe4000f8e0207 */
[----:B------:R-:W-:Y:S02]  /*10510*/  IMAD R7, R2, R11, RZ ;  /* 0x0000000b02077224 */ /* 0x000fe400078e02ff */
[----:B------:R-:W-:-:S04]  /*10520*/  IMAD.MOV.U32 R2, RZ, RZ, RZ ;  /* 0x000000ffff027224 */ /* 0x000fc800078e00ff */
[----:B------:R-:W-:Y:S01]  /*10530*/  IMAD.HI.U32 R3, R3, R7, R2 ;  /* 0x0000000703037227 */ /* 0x000fe200078e0002 */
[----:B------:R-:W-:Y:S02]  /*10540*/  IADD3 R2, -R16, UR6, RZ ;  /* 0x0000000610027c10 */ /* 0x000fe4000fffe1ff */
[----:B------:R-:W-:Y:S02]  /*10550*/  IABS R7, R9 ;  /* 0x0000000900077213 */ /* 0x000fe40000000000 */
[----:B--2---:R-:W-:-:S03]  /*10560*/  IABS R6, R2 ;  /* 0x0000000200067213 */ /* 0x004fc60000000000 */
        /* <DEDUP_REMOVED lines=10> */
[----:B------:R-:W-:-:S04]  /*10610*/  @P0 VIADD R3, R3, 0x1 ;  /* 0x0000000103030836 */ /* 0x000fc80000000000 */
[----:B------:R-:W-:-:S04]  /*10620*/  IMAD.MOV.U32 R11, RZ, RZ, R3 ;  /* 0x000000ffff0b7224 */ /* 0x000fc800078e0003 */
[----:B------:R-:W-:Y:S01]  /*10630*/  @!P2 IMAD.MOV R11, RZ, RZ, -R11 ;  /* 0x000000ffff0ba224 */ /* 0x000fe200078e0a0b */
[----:B------:R-:W-:-:S05]  /*10640*/  @!P1 LOP3.LUT R11, RZ, R9, RZ, 0x33, !PT ;  /* 0x00000009ff0b9212 */ /* 0x000fca00078e33ff */
[----:B------:R-:W-:Y:S02]  /*10650*/  IMAD R6, R10, R11, RZ ;  /* 0x0000000b0a067224 */ /* 0x000fe400078e02ff */
[----:B------:R-:W-:Y:S02]  /*10660*/  IMAD.MOV R11, RZ, RZ, -R11 ;  /* 0x000000ffff0b7224 */ /* 0x000fe400078e0a0b */
[----:B------:R-:W-:Y:S02]  /*10670*/  IMAD.MOV R3, RZ, RZ, -R6 ;  /* 0x000000ffff037224 */ /* 0x000fe400078e0a06 */
[----:B------:R-:W-:-:S03]  /*10680*/  IMAD R9, R9, R11, R2 ;  /* 0x0000000b09097224 */ /* 0x000fc600078e0202 */
[----:B------:R-:W-:-:S04]  /*10690*/  VIADDMNMX R10, R3, UR5, R10, PT ;  /* 0x00000005030a7c46 */ /* 0x000fc8000b80010a */
[----:B------:R-:W-:-:S04]  /*106a0*/  IABS R7, R10 ;  /* 0x0000000a00077213 */ /* 0x000fc80000000000 */
[----:B------:R-:W1:Y:S08]  /*106b0*/  I2F.RP R8, R7 ;  /* 0x0000000700087306 */ /* 0x000e700000209400 */
[----:B-1----:R-:W1:Y:S02]  /*106c0*/  MUFU.RCP R8, R8 ;  /* 0x0000000800087308 */ /* 0x002e640000001000 */
[----:B-1----:R-:W-:Y:S01]  /*106d0*/  VIADD R3, R8, 0xffffffe ;  /* 0x0ffffffe08037836 */ /* 0x002fe20000000000 */
[----:B------:R-:W-:-:S05]  /*106e0*/  IABS R8, R10 ;  /* 0x0000000a00087213 */ /* 0x000fca0000000000 */
[----:B------:R-:W1:Y:S01]  /*106f0*/  F2I.FTZ.U32.TRUNC.NTZ R3, R3 ;  /* 0x0000000300037305 */ /* 0x000e62000021f000 */
[----:B------:R-:W-:Y:S02]  /*10700*/  IMAD.MOV R8, RZ, RZ, -R8 ;  /* 0x000000ffff087224 */ /* 0x000fe400078e0a08 */
[----:B-1----:R-:W-:-:S04]  /*10710*/  IMAD.MOV R2, RZ, RZ, -R3 ;  /* 0x000000ffff027224 */ /* 0x002fc800078e0a03 */
[----:B------:R-:W-:Y:S02]  /*10720*/  IMAD R11, R2, R7, RZ ;  /* 0x00000007020b7224 */ /* 0x000fe400078e02ff */
[----:B------:R-:W-:-:S04]  /*10730*/  IMAD.MOV.U32 R2, RZ, RZ, RZ ;  /* 0x000000ffff027224 */ /* 0x000fc800078e00ff */
[----:B------:R-:W-:Y:S01]  /*10740*/  IMAD.HI.U32 R2, R3, R11, R2 ;  /* 0x0000000b03027227 */ /* 0x000fe200078e0002 */
[----:B------:R-:W-:Y:S02]  /*10750*/  IABS R11, R9 ;  /* 0x00000009000b7213 */ /* 0x000fe40000000000 */
[C---:B------:R-:W-:Y:S01]  /*10760*/  LOP3.LUT R3, R9.reuse, R10, RZ, 0x3c, !PT ;  /* 0x0000000a09037212 */ /* 0x040fe200078e3cff */
[----:B------:R-:W-:Y:S02]  /*10770*/  IMAD.IADD R9, R9, 0x1, R6 ;  /* 0x0000000109097824 */ /* 0x000fe400078e0206 */
[----:B------:R-:W-:Y:S01]  /*10780*/  IMAD.HI.U32 R2, R2, R11, RZ ;  /* 0x0000000b02027227 */ /* 0x000fe200078e00ff */
[----:B------:R-:W-:-:S03]  /*10790*/  ISETP.GE.AND P2, PT, R3, RZ, PT ;  /* 0x000000ff0300720c */ /* 0x000fc60003f46270 */
[----:B------:R-:W-:-:S05]  /*107a0*/  IMAD R8, R2, R8, R11 ;  /* 0x0000000802087224 */ /* 0x000fca00078e020b */
[----:B------:R-:W-:-:S13]  /*107b0*/  ISETP.GT.U32.AND P1, PT, R7, R8, PT ;  /* 0x000000080700720c */ /* 0x000fda0003f24070 */
[----:B------:R-:W-:Y:S02]  /*107c0*/  @!P1 IMAD.IADD R8, R8, 0x1, -R7 ;  /* 0x0000000108089824 */ /* 0x000fe400078e0a07 */
[----:B------:R-:W-:Y:S01]  /*107d0*/  @!P1 VIADD R2, R2, 0x1 ;  /* 0x0000000102029836 */ /* 0x000fe20000000000 */
[----:B------:R-:W-:Y:S02]  /*107e0*/  ISETP.NE.AND P1, PT, R10, RZ, PT ;  /* 0x000000ff0a00720c */ /* 0x000fe40003f25270 */
[----:B------:R-:W-:-:S13]  /*107f0*/  ISETP.GE.U32.AND P0, PT, R8, R7, PT ;  /* 0x000000070800720c */ /* 0x000fda0003f06070 */
[----:B------:R-:W-:-:S04]  /*10800*/  @P0 VIADD R2, R2, 0x1 ;  /* 0x0000000102020836 */ /* 0x000fc80000000000 */
[----:B------:R-:W-:Y:S01]  /*10810*/  @!P2 IMAD.MOV R2, RZ, RZ, -R2 ;  /* 0x000000ffff02a224 */ /* 0x000fe200078e0a02 */
[----:B------:R-:W-:Y:S01]  /*10820*/  @!P1 LOP3.LUT R2, RZ, R10, RZ, 0x33, !PT ;  /* 0x0000000aff029212 */ /* 0x000fe200078e33ff */
[----:B------:R-:W-:-:S04]  /*10830*/  IMAD.MOV R10, RZ, RZ, -R10 ;  /* 0x000000ffff0a7224 */ /* 0x000fc800078e0a0a */
[----:B------:R-:W-:Y:S01]  /*10840*/  IMAD R18, R2, R10, R9 ;  /* 0x0000000a02127224 */ /* 0x000fe200078e0209 */
[----:B------:R-:W-:-:S05]  /*10850*/  LOP3.LUT R2, RZ, R2, RZ, 0x33, !PT ;  /* 0x00000002ff027212 */ /* 0x000fca00078e33ff */
[----:B------:R-:W-:Y:S01]  /*10860*/  IMAD.IADD R17, R5, 0x1, R2 ;  /* 0x0000000105117824 */ /* 0x000fe200078e0202 */
[----:B------:R-:W-:Y:S06]  /*10870*/  BRA `(.L_x_2405) ;  /* 0x00000000000c7947 */ /* 0x000fec0003800000 */
.L_x_2400:
[----:B------:R-:W-:Y:S02]  /*10880*/  IMAD.MOV.U32 R17, RZ, RZ, RZ ;  /* 0x000000ffff117224 */ /* 0x000fe400078e00ff */
[----:B------:R-:W-:Y:S02]  /*10890*/  IMAD.U32 R16, RZ, RZ, UR6 ;  /* 0x00000006ff107e24 */ /* 0x000fe4000f8e00ff */
[----:B------:R-:W-:-:S07]  /*108a0*/  IMAD.MOV.U32 R18, RZ, RZ, RZ ;  /* 0x000000ffff127224 */ /* 0x000fce00078e00ff */
.L_x_2405:
[----:B------:R-:W-:-:S13]  /*108b0*/  ISETP.NE.AND P0, PT, R0, RZ, PT ;  /* 0x000000ff0000720c */ /* 0x000fda0003f05270 */
[----:B------:R-:W1:Y:S01]  /*108c0*/  @!P0 S2R R3, SR_CgaCtaId ;  /* 0x0000000000038919 */ /* 0x000e620000008800 */
[----:B------:R-:W-:-:S04]  /*108d0*/  @!P0 MOV R0, 0x400 ;  /* 0x0000040000008802 */ /* 0x000fc80000000f00 */
[----:B-1----:R-:W-:-:S05]  /*108e0*/  @!P0 LEA R0, R3, R0, 0x18 ;  /* 0x0000000003008211 */ /* 0x002fca00078ec0ff */
[----:B------:R1:W-:Y:S01]  /*108f0*/  @!P0 STS.128 [R0+0x28cd0], R16 ;  /* 0x028cd01000008388 */ /* 0x0003e20000000c00 */
[----:B------:R-:W-:Y:S06]  /*10900*/  BAR.ARV 0x5, 0x180 ;  /* 0x0146000000007b1d */ /* 0x000fec0000002000 */
.L_x_2398:
[----:B-1----:R-:W-:Y:S01]  /*10910*/  IMAD.MOV.U32 R0, RZ, RZ, 0x1 ;  /* 0x00000001ff007424 */ /* 0x002fe200078e00ff */
[----:B------:R1:W-:Y:S01]  /*10920*/  STL [R1+0x4], RZ ;  /* 0x000004ff01007387 */ /* 0x0003e20000100800 */
[----:B------:R-:W-:Y:S02]  /*10930*/  ULDC UR4, c[0x0][0xc3c] ;  /* 0x00030f0000047ab9 */ /* 0x000fe40000000800 */
[----:B--2---:R-:W-:Y:S01]  /*10940*/  ISETP.GE.AND P0, PT, R19, UR4, PT ;  /* 0x0000000413007c0c */ /* 0x004fe2000bf06270 */
[----:B------:R1:W-:Y:S04]  /*10950*/  STL [R1+0xc], R0 ;  /* 0x00000c0001007387 */ /* 0x0003e80000100800 */
[----:B------:R1:W-:Y:S08]  /*10960*/  STL [R1+0x40], RZ ;  /* 0x000040ff01007387 */ /* 0x0003f00000100800 */
[----:B-1----:R-:W-:Y:S05]  /*10970*/  @P0 BRA `(.L_x_2406) ;  /* 0x00000060009c0947 */ /* 0x002fea0003800000 */
[----:B------:R-:W1:Y:S01]  /*10980*/  S2UR UR5, SR_CgaCtaId ;  /* 0x00000000000579c3 */ /* 0x000e620000008800 */
[C---:B------:R-:W-:Y:S01]  /*10990*/  IMAD.SHL.U32 R0, R4.reuse, 0x8, RZ ;  /* 0x0000000804007824 */ /* 0x040fe200078e00ff */
[----:B------:R-:W-:Y:S01]  /*109a0*/  LOP3.LUT R5, R4, 0x7f, RZ, 0xc0, !PT ;  /* 0x0000007f04057812 */ /* 0x000fe200078ec0ff */
[----:B------:R-:W-:Y:S01]  /*109b0*/  UMOV UR4, 0x400 ;  /* 0x0000040000047882 */ /* 0x000fe20000000000 */
[----:B------:R-:W-:Y:S01]  /*109c0*/  BSSY B8, `(.L_x_2406) ;  /* 0x0000622000087945 */ /* 0x000fe20003800000 */
[----:B------:R-:W-:Y:S01]  /*109d0*/  ULDC UR37, c[0x0][0xc] ;  /* 0x0000030000257ab9 */ /* 0x000fe20000000800 */
[----:B------:R-:W-:Y:S01]  /*109e0*/  LOP3.LUT R3, R0, 0x1f8, RZ, 0xc0, !PT ;  /* 0x000001f800037812 */ /* 0x000fe200078ec0ff */
[----:B0-----:R-:W-:Y:S01]  /*109f0*/  IMAD.SHL.U32 R2, R5, 0x8, RZ ;  /* 0x0000000805027824 */ /* 0x001fe200078e00ff */
[----:B------:R-:W-:Y:S01]  /*10a00*/  SHF.R.U32.HI R5, RZ, 0x3, R5 ;  /* 0x00000003ff057819 */ /* 0x000fe20000011605 */
[----:B------:R-:W-:Y:S01]  /*10a10*/  ULDC.64 UR38, c[0x0][0x198] ;  /* 0x0000660000267ab9 */ /* 0x000fe20000000a00 */
[----:B------:R-:W-:Y:S01]  /*10a20*/  LOP3.LUT R3, R3, 0x38, R4, 0x78, !PT ;  /* 0x0000003803037812 */ /* 0x000fe200078e7804 */
[----:B------:R-:W-:-:S03]  /*10a30*/  IMAD.SHL.U32 R4, R4, 0x10, RZ ;  /* 0x0000001004047824 */ /* 0x000fc600078e00ff */
[----:B------:R-:W-:Y:S02]  /*10a40*/  LOP3.LUT R2, R3, 0x200, R2, 0xf8, !PT ;  /* 0x0000020003027812 */ /* 0x000fe400078ef802 */
[----:B------:R-:W-:Y:S01]  /*10a50*/  LOP3.LUT R0, R5, 0x70, R4, 0xf8, !PT ;  /* 0x0000007005007812 */ /* 0x000fe200078ef804 */
[----:B------:R-:W-:Y:S01]  /*10a60*/  IMAD.MOV.U32 R0, RZ, RZ, 0x1 ;  /* 0x00000001ff007424 */ /* 0x000fe200078e00ff */
[----:B-1----:R-:W-:-:S06]  /*10a70*/  ULEA UR4, UR5, UR4, 0x18 ;  /* 0x0000000405047291 */ /* 0x002fcc000f8ec03f */
[----:B------:R-:W-:-:S04]  /*10a80*/  IMAD.U32 R3, RZ, RZ, UR4 ;  /* 0x00000004ff037e24 */ /* 0x000fc8000f8e00ff */
[----:B------:R-:W-:Y:S01]  /*10a90*/  IMAD R2, R2, 0x2, R3 ;  /* 0x0000000202027824 */ /* 0x000fe200078e0203 */
[----:B------:R0:W-:Y:S04]  /*10aa0*/  STL [R1], R3 ;  /* 0x0000000301007387 */ /* 0x0001e80000100800 */
[----:B------:R0:W-:Y:S04]  /*10ab0*/  STL [R1+0x44], R2 ;  /* 0x0000440201007387 */ /* 0x0001e80000100800 */
[----:B------:R0:W-:Y:S04]  /*10ac0*/  STL [R1+0x40], RZ ;  /* 0x000040ff01007387 */ /* 0x0001e80000100800 */
[----:B------:R0:W-:Y:S04]  /*10ad0*/  STL [R1+0xc], R0 ;  /* 0x00000c0001007387 */ /* 0x0001e80000100800 */
[----:B------:R0:W-:Y:S02]  /*10ae0*/  STL [R1+0x4], RZ ;  /* 0x000004ff01007387 */ /* 0x0001e40000100800 */
.L_x_2532:
[----:B------:R-:W-:Y:S05]  /*10af0*/  YIELD ;  /* 0x0000000000007946 */ /* 0x000fea0003800000 */
[----:B------:R-:W-:Y:S01]  /*10b00*/  ULDC.64 UR4, c[0x0][0xa28] ;  /* 0x00028a0000047ab9 */ /* 0x000fe20000000a00 */
[----:B0--3--:R-:W-:Y:S01]  /*10b10*/  IMAD.MOV.U32 R0, RZ, RZ, RZ ;  /* 0x000000ffff007224 */ /* 0x009fe200078e00ff */
[----:B------:R-:W-:Y:S01]  /*10b20*/  ISETP.NE.U32.AND P0, PT, RZ, UR4, PT ;  /* 0x00000004ff007c0c */ /* 0x000fe2000bf05070 */
[----:B------:R-:W0:Y:S01]  /*10b30*/  LDC.64 R4, c[0x0][0xa00] ;  /* 0x00028000ff047b82 */ /* 0x000e220000000a00 */
[----:B-1---5:R-:W-:Y:S01]  /*10b40*/  CS2R R8, SRZ ;  /* 0x0000000000087805 */ /* 0x022fe2000001ff00 */
[----:B------:R-:W-:Y:S01]  /*10b50*/  ULDC.64 UR6, c[0x0][0xa08] ;  /* 0x0002820000067ab9 */ /* 0x000fe20000000a00 */
[----:B------:R-:W-:Y:S01]  /*10b60*/  ISETP.NE.AND.EX P0, PT, RZ, UR5, PT, P0 ;  /* 0x00000005ff007c0c */ /* 0x000fe2000bf05300 */
[----:B------:R-:W-:-:S12]  /*10b70*/  ULDC.64 UR4, c[0x0][0xa18] ;  /* 0x0002860000047ab9 */ /* 0x000fd80000000a00 */
[----:B--2---:R-:W1:Y:S02]  /*10b80*/  @P0 LDC.64 R2, c[0x0][0xa28] ;  /* 0x00028a00ff020b82 */ /* 0x004e640000000a00 */
[----:B-1----:R-:W-:-:S05]  /*10b90*/  @P0 IMAD.WIDE R2, R19, 0x4, R2 ;  /* 0x0000000413020825 */ /* 0x002fca00078e0202 */
[----:B------:R1:W5:Y:S01]  /*10ba0*/  @P0 LDG.E R0, desc[UR40][R2.64] ;  /* 0x0000002802000981 */ /* 0x000362000c1e1900 */
[----:B------:R-:W-:Y:S01]  /*10bb0*/  ISETP.NE.U32.AND P0, PT, RZ, UR4, PT ;  /* 0x00000004ff007c0c */ /* 0x000fe2000bf05070 */
[----:B0-----:R-:W-:Y:S01]  /*10bc0*/  IMAD.WIDE R4, R19, 0x4, R4 ;  /* 0x0000000413047825 */ /* 0x001fe200078e0204 */
[----:B------:R-:W-:Y:S02]  /*10bd0*/  ISETP.NE.U32.AND P1, PT, RZ, UR6, PT ;  /* 0x00000006ff007c0c */ /* 0x000fe4000bf25070 */
[----:B------:R-:W-:Y:S01]  /*10be0*/  ISETP.NE.AND.EX P2, PT, RZ, UR5, PT, P0 ;  /* 0x00000005ff007c0c */ /* 0x000fe2000bf45300 */
[----:B------:R-:W-:Y:S01]  /*10bf0*/  ULDC.64 UR4, c[0x0][0xa00] ;  /* 0x0002800000047ab9 */ /* 0x000fe20000000a00 */
[----:B------:R-:W-:Y:S02]  /*10c00*/  ISETP.NE.AND.EX P1, PT, RZ, UR7, PT, P1 ;  /* 0x00000007ff007c0c */ /* 0x000fe4000bf25310 */
[----:B------:R-:W-:Y:S01]  /*10c10*/  ISETP.NE.U32.AND P0, PT, RZ, UR4, PT ;  /* 0x00000004ff007c0c */ /* 0x000fe2000bf05070 */
[----:B-1----:R-:W0:Y:S03]  /*10c20*/  LDC.64 R2, c[0x0][0xa08] ;  /* 0x00028200ff027b82 */ /* 0x002e260000000a00 */
[----:B------:R-:W-:-:S05]  /*10c30*/  ISETP.NE.AND.EX P0, PT, RZ, UR5, PT, P0 ;  /* 0x00000005ff007c0c */ /* 0x000fca000bf05300 */
[----:B------:R-:W1:Y:S08]  /*10c40*/  @P2 LDC.64 R6, c[0x0][0xa18] ;  /* 0x00028600ff062b82 */ /* 0x000e700000000a00 */
[----:B------:R-:W2:Y:S01]  /*10c50*/  @P0 LDG.E R9, desc[UR40][R4.64] ;  /* 0x0000002804090981 */ /* 0x000ea2000c1e1900 */
[----:B------:R-:W-:Y:S01]  /*10c60*/  ULDC UR4, c[0x0][0x288] ;  /* 0x0000a20000047ab9 */ /* 0x000fe20000000800 */
[----:B0-----:R-:W-:-:S05]  /*10c70*/  IMAD.WIDE R2, R19, 0x4, R2 ;  /* 0x0000000413027825 */ /* 0x001fca00078e0202 */
[----:B------:R-:W5:Y:S01]  /*10c80*/  @P1 LDG.E R8, desc[UR40][R2.64] ;  /* 0x0000002802081981 */ /* 0x000f62000c1e1900 */
[----:B-1----:R-:W-:-:S03]  /*10c90*/  @P2 IMAD.WIDE R6, R19, 0x4, R6 ;  /* 0x0000000413062825 */ /* 0x002fc600078e0206 */
        /* <DEDUP_REMOVED lines=14> */
[----:B------:R-:W0:Y:S04]  /*10d80*/  LDG.E R7, desc[UR40][R4.64] ;  /* 0x0000002804077981 */ /* 0x000e28000c1e1900 */
[----:B------:R-:W0:Y:S02]  /*10d90*/  LDG.E R4, desc[UR40][R4.64+0x4] ;  /* 0x0000042804047981 */ /* 0x000e24000c1e1900 */
[----:B0-----:R-:W-:-:S05]  /*10da0*/  IMAD.IADD R9, R4, 0x1, -R7 ;  /* 0x0000000104097824 */ /* 0x001fca00078e0a07 */
[----:B------:R1:W-:Y:S02]  /*10db0*/  STL [R1+0x2c], R9 ;  /* 0x00002c0901007387 */ /* 0x0003e40000100800 */
.L_x_2407:
[----:B-----5:R-:W-:Y:S01]  /*10dc0*/  IMAD.IADD R4, R8, 0x1, R0 ;  /* 0x0000000108047824 */ /* 0x020fe200078e0200 */
[----:B------:R-:W-:Y:S02]  /*10dd0*/  ULDC.64 UR4, c[0x0][0xa20] ;  /* 0x0002880000047ab9 */ /* 0x000fe40000000a00 */
[----:B------:R-:W-:Y:S02]  /*10de0*/  ISETP.NE.U32.AND P0, PT, RZ, UR4, PT ;  /* 0x00000004ff007c0c */ /* 0x000fe4000bf05070 */
[----:B------:R2:W-:Y:S02]  /*10df0*/  STL [R1+0x18], R4 ;  /* 0x0000180401007387 */ /* 0x0005e40000100800 */
[----:B------:R-:W-:-:S13]  /*10e00*/  ISETP.NE.AND.EX P0, PT, RZ, UR5, PT, P0 ;  /* 0x00000005ff007c0c */ /* 0x000fda000bf05300 */
[----:B--2---:R-:W-:Y:S05]  /*10e10*/  @!P0 BRA `(.L_x_2408) ;  /* 0x0000000000108947 */ /* 0x004fea0003800000 */
[----:B------:R-:W2:Y:S02]  /*10e20*/  LDC.64 R2, c[0x0][0xa20] ;  /* 0x00028800ff027b82 */ /* 0x000ea40000000a00 */
[----:B--2---:R-:W-:-:S05]  /*10e30*/  IMAD.WIDE R2, R19, 0x4, R2 ;  /* 0x0000000413027825 */ /* 0x004fca00078e0202 */
[----:B------:R2:W5:Y:S01]  /*10e40*/  LDG.E R6, desc[UR40][R2.64] ;  /* 0x0000002802067981 */ /* 0x000562000c1e1900 */
[----:B------:R-:W-:Y:S05]  /*10e50*/  BRA `(.L_x_2409) ;  /* 0x0000000000107947 */ /* 0x000fea0003800000 */
.L_x_2408:
[----:B------:R-:W-:Y:S05]  /*10e60*/  @!P1 BRA `(.L_x_2409) ;  /* 0x00000000000c9947 */ /* 0x000fea0003800000 */
[----:B------:R-:W2:Y:S04]  /*10e70*/  LDG.E R6, desc[UR40][R2.64] ;  /* 0x0000002802067981 */ /* 0x000ea8000c1e1900 */
[----:B------:R-:W2:Y:S02]  /*10e80*/  LDG.E R2, desc[UR40][R2.64+0x4] ;  /* 0x0000042802027981 */ /* 0x000ea4000c1e1900 */
[----:B--2---:R-:W-:-:S07]  /*10e90*/  IMAD.IADD R6, R2, 0x1, -R6 ;  /* 0x0000000102067824 */ /* 0x004fce00078e0a06 */
.L_x_2409:
[----:B--2---:R-:W2:Y:S01]  /*10ea0*/  LDC R2, c[0x0][0x448] ;  /* 0x00011200ff027b82 */ /* 0x004ea20000000800 */
[----:B------:R-:W-:Y:S02]  /*10eb0*/  IMAD.SHL.U32 R8, R17, 0x40, RZ ;  /* 0x0000004011087824 */ /* 0x000fe400078e00ff */
[----:B-----5:R-:W-:Y:S02]  /*10ec0*/  IMAD.IADD R0, R6, 0x1, -R0 ;  /* 0x0000000106007824 */ /* 0x020fe400078e0a00 */
[----:B------:R-:W-:Y:S01]  /*10ed0*/  VIADD R4, R8, 0x3f ;  /* 0x0000003f08047836 */ /* 0x000fe20000000000 */
[----:B------:R3:W-:Y:S03]  /*10ee0*/  STL [R1+0x28], R8 ;  /* 0x0000280801007387 */ /* 0x0007e60000100800 */
[----:B------:R-:W-:Y:S01]  /*10ef0*/  IMAD.MOV.U32 R6, RZ, RZ, R4 ;  /* 0x000000ffff067224 */ /* 0x000fe200078e0004 */
[----:B--2---:R-:W-:-:S13]  /*10f00*/  ISETP.NE.AND P1, PT, R2, 0x1, PT ;  /* 0x000000010200780c */ /* 0x004fda0003f25270 */
[----:B------:R-:W2:Y:S08]  /*10f10*/  @P1 LDC R3, c[0x0][0x44c] ;  /* 0x00011300ff031b82 */ /* 0x000eb00000000800 */
[----:B------:R-:W4:Y:S01]  /*10f20*/  @P1 LDC R2, c[0x0][0x450] ;  /* 0x00011400ff021b82 */ /* 0x000f220000000800 */
[----:B--2---:R-:W-:-:S05]  /*10f30*/  @P1 IMAD.HI.U32 R3, R4, R3, RZ ;  /* 0x0000000304031227 */ /* 0x004fca00078e00ff */
[----:B----4-:R-:W-:Y:S02]  /*10f40*/  @P1 SHF.R.U32.HI R6, RZ, R2, R3 ;  /* 0x00000002ff061219 */ /* 0x010fe40000011603 */
[----:B------:R-:W-:-:S05]  /*10f50*/  IADD3 R2, R0, 0x1, -R9 ;  /* 0x0000000100027810 */ /* 0x000fca0007ffe809 */
[----:B------:R-:W-:Y:S02]  /*10f60*/  IMAD.IADD R6, R2, 0x1, R6 ;  /* 0x0000000102067824 */ /* 0x000fe400078e0206 */
[----:B------:R-:W2:Y:S02]  /*10f70*/  LDC.64 R2, c[0x0][0x9e0] ;  /* 0x00027800ff027b82 */ /* 0x000ea40000000a00 */
[----:B--2---:R-:W-:Y:S01]  /*10f80*/  ISETP.GE.AND P2, PT, R3, 0x1, PT ;  /* 0x000000010300780c */ /* 0x004fe20003f46270 */
[----:B------:R-:W-:-:S12]  /*10f90*/  IMAD.IADD R2, R6, 0x1, R2 ;  /* 0x0000000106027824 */ /* 0x000fd800078e0202 */
[----:B---3--:R-:W-:Y:S05]  /*10fa0*/  @!P2 BRA `(.L_x_2410) ;  /* 0x000000000048a947 */ /* 0x008fea0003800000 */
[C---:B------:R-:W-:Y:S01]  /*10fb0*/  ISETP.GT.AND P0, PT, R6.reuse, RZ, PT ;  /* 0x000000ff0600720c */ /* 0x040fe20003f04270 */
[----:B------:R-:W-:Y:S01]  /*10fc0*/  BSSY B0, `(.L_x_2411) ;  /* 0x000000e000007945 */ /* 0x000fe20003800000 */
[----:B------:R-:W-:-:S11]  /*10fd0*/  VIADD R7, R6, 0xffffffff ;  /* 0xffffffff06077836 */ /* 0x000fd60000000000 */
[----:B------:R-:W-:Y:S05]  /*10fe0*/  @P0 BRA `(.L_x_2412) ;  /* 0x00000000001c0947 */ /* 0x000fea0003800000 */
[----:B------:R-:W-:Y:S01]  /*10ff0*/  ISETP.NE.AND P0, PT, R3, 0x1, PT ;  /* 0x000000010300780c */ /* 0x000fe20003f05270 */
[----:B------:R-:W-:-:S12]  /*11000*/  IMAD.MOV R6, RZ, RZ, -R6 ;  /* 0x000000ffff067224 */ /* 0x000fd800078e0a06 */
[----:B------:R-:W2:Y:S02]  /*11010*/  @P0 LDC.64 R4, c[0x0][0x9e8] ;  /* 0x00027a00ff040b82 */ /* 0x000ea40000000a00 */
[----:B--2---:R-:W-:-:S05]  /*11020*/  @P0 IMAD.HI.U32 R4, R6, R4, RZ ;  /* 0x0000000406040227 */ /* 0x004fca00078e00ff */
[----:B------:R-:W-:-:S04]  /*11030*/  @P0 SHF.R.U32.HI R6, RZ, R5, R4 ;  /* 0x00000005ff060219 */ /* 0x000fc80000011604 */
[----:B------:R-:W-:Y:S01]  /*11040*/  LOP3.LUT R7, RZ, R6, RZ, 0x33, !PT ;  /* 0x00000006ff077212 */ /* 0x000fe200078e33ff */
[----:B------:R-:W-:Y:S06]  /*11050*/  BRA `(.L_x_2413) ;  /* 0x0000000000107947 */ /* 0x000fec0003800000 */
.L_x_2412:
[----:B------:R-:W-:-:S13]  /*11060*/  ISETP.NE.AND P0, PT, R3, 0x1, PT ;  /* 0x000000010300780c */ /* 0x000fda0003f05270 */
[----:B------:R-:W2:Y:S02]  /*11070*/  @P0 LDC.64 R4, c[0x0][0x9e8] ;  /* 0x00027a00ff040b82 */ /* 0x000ea40000000a00 */
[----:B--2---:R-:W-:-:S05]  /*11080*/  @P0 IMAD.HI.U32 R4, R7, R4, RZ ;  /* 0x0000000407040227 */ /* 0x004fca00078e00ff */
[----:B------:R-:W-:-:S07]  /*11090*/  @P0 SHF.R.U32.HI R7, RZ, R5, R4 ;  /* 0x00000005ff070219 */ /* 0x000fce0000011604 */
.L_x_2413:
[----:B------:R-:W-:Y:S05]  /*110a0*/  BSYNC B0 ;  /* 0x0000000000007941 */ /* 0x000fea0003800000 */
.L_x_2411:
[----:B------:R-:W-:-:S05]  /*110b0*/  IMAD R7, R7, R3, R3 ;  /* 0x0000000307077224 */ /* 0x000fca00078e0203 */
[----:B------:R-:W-:-:S07]  /*110c0*/  VIMNMX R2, R2, R7, PT ;  /* 0x0000000702027248 */ /* 0x000fce0003fe0100 */
.L_x_2410:
[----:B------:R-:W2:Y:S01]  /*110d0*/  @P1 LDC R5, c[0x0][0x44c] ;  /* 0x00011300ff051b82 */ /* 0x000ea20000000800 */
[----:B------:R-:W-:Y:S01]  /*110e0*/  IMAD.MOV.U32 R6, RZ, RZ, R8 ;  /* 0x000000ffff067224 */ /* 0x000fe200078e0008 */
[----:B------:R-:W-:-:S06]  /*110f0*/  ULDC UR4, c[0x0][0x9dc] ;  /* 0x0002770000047ab9 */ /* 0x000fcc0000000800 */
[----:B------:R-:W3:Y:S01]  /*11100*/  @P1 LDC R4, c[0x0][0x450] ;  /* 0x00011400ff041b82 */ /* 0x000ee20000000800 */
[----:B--2---:R-:W-:-:S05]  /*11110*/  @P1 IMAD.HI.U32 R5, R8, R5, RZ ;  /* 0x0000000508051227 */ /* 0x004fca00078e00ff */
[----:B---3--:R-:W-:Y:S01]  /*11120*/  @P1 SHF.R.U32.HI R6, RZ, R4, R5 ;  /* 0x00000004ff061219 */ /* 0x008fe20000011605 */
[----:B------:R-:W-:-:S03]  /*11130*/  VIADD R4, R2, 0x3f ;  /* 0x0000003f02047836 */ /* 0x000fc60000000000 */
[----:B------:R-:W-:Y:S01]  /*11140*/  IADD3 R2, R6, R0, -R9 ;  /* 0x0000000006027210 */ /* 0x000fe20007ffe809 */
[----:B------:R-:W-:Y:S01]  /*11150*/  VIADD R0, R0, 0x3f ;  /* 0x0000003f00007836 */ /* 0x000fe20000000000 */
[----:B------:R-:W-:-:S04]  /*11160*/  SHF.R.S32.HI R5, RZ, 0x1f, R4 ;  /* 0x0000001fff057819 */ /* 0x000fc80000011404 */
[----:B------:R-:W-:Y:S02]  /*11170*/  LEA.HI R5, R5, R4, RZ, 0x6 ;  /* 0x0000000405057211 */ /* 0x000fe400078f30ff */
[----:B------:R-:W-:Y:S02]  /*11180*/  SHF.R.S32.HI R4, RZ, 0x1f, R0 ;  /* 0x0000001fff047819 */ /* 0x000fe40000011400 */
[----:B------:R-:W-:Y:S02]  /*11190*/  SHF.R.S32.HI R5, RZ, 0x6, R5 ;  /* 0x00000006ff057819 */ /* 0x000fe40000011405 */
[----:B------:R-:W-:Y:S01]  /*111a0*/  LEA.HI R4, R4, R0, RZ, 0x6 ;  /* 0x0000000004047211 */ /* 0x000fe200078f30ff */
[----:B------:R-:W-:-:S03]  /*111b0*/  VIADD R0, R2, -UR4 ;  /* 0x8000000402007c36 */ /* 0x000fc60008000000 */
[----:B------:R-:W-:-:S04]  /*111c0*/  SHF.R.S32.HI R4, RZ, 0x6, R4 ;  /* 0x00000006ff047819 */ /* 0x000fc80000011404 */
[----:B------:R-:W-:-:S05]  /*111d0*/  VIMNMX R7, R4, R5, PT ;  /* 0x0000000504077248 */ /* 0x000fca0003fe0100 */
[----:B------:R2:W-:Y:S01]  /*111e0*/  STL [R1+0x20], R7 ;  /* 0x0000200701007387 */ /* 0x0005e20000100800 */
[----:B------:R-:W-:Y:S05]  /*111f0*/  @!P2 BRA `(.L_x_2414) ;  /* 0x000000000044a947 */ /* 0x000fea0003800000 */
[----:B------:R-:W-:Y:S01]  /*11200*/  ISETP.GT.AND P0, PT, R2, -0x1, PT ;  /* 0xffffffff0200780c */ /* 0x000fe20003f04270 */
[----:B------:R-:W-:-:S12]  /*11210*/  BSSY B0, `(.L_x_2415) ;  /* 0x000000d000007945 */ /* 0x000fd80003800000 */
[----:B------:R-:W-:Y:S05]  /*11220*/  @P0 BRA `(.L_x_2416) ;  /* 0x00000000001c0947 */ /* 0x000fea0003800000 */
[----:B------:R-:W-:Y:S02]  /*11230*/  ISETP.NE.AND P0, PT, R3, 0x1, PT ;  /* 0x000000010300780c */ /* 0x000fe40003f05270 */
[----:B------:R-:W-:-:S11]  /*11240*/  LOP3.LUT R2, RZ, R2, RZ, 0x33, !PT ;  /* 0x00000002ff027212 */ /* 0x000fd600078e33ff */
[----:B------:R-:W3:Y:S02]  /*11250*/  @P0 LDC.64 R4, c[0x0][0x9e8] ;  /* 0x00027a00ff040b82 */ /* 0x000ee40000000a00 */
[----:B---3--:R-:W-:-:S05]  /*11260*/  @P0 IMAD.HI.U32 R4, R2, R4, RZ ;  /* 0x0000000402040227 */ /* 0x008fca00078e00ff */
[----:B------:R-:W-:-:S04]  /*11270*/  @P0 SHF.R.U32.HI R2, RZ, R5, R4 ;  /* 0x00000005ff020219 */ /* 0x000fc80000011604 */
[----:B------:R-:W-:Y:S01]  /*11280*/  LOP3.LUT R2, RZ, R2, RZ, 0x33, !PT ;  /* 0x00000002ff027212 */ /* 0x000fe200078e33ff */
[----:B------:R-:W-:Y:S06]  /*11290*/  BRA `(.L_x_2417) ;  /* 0x0000000000107947 */ /* 0x000fec0003800000 */
.L_x_2416:
[----:B------:R-:W-:-:S13]  /*112a0*/  ISETP.NE.AND P0, PT, R3, 0x1, PT ;  /* 0x000000010300780c */ /* 0x000fda0003f05270 */
[----:B------:R-:W3:Y:S02]  /*112b0*/  @P0 LDC.64 R4, c[0x0][0x9e8] ;  /* 0x00027a00ff040b82 */ /* 0x000ee40000000a00 */
[----:B---3--:R-:W-:-:S05]  /*112c0*/  @P0 IMAD.HI.U32 R4, R2, R4, RZ ;  /* 0x0000000402040227 */ /* 0x008fca00078e00ff */
[----:B------:R-:W-:-:S07]  /*112d0*/  @P0 SHF.R.U32.HI R2, RZ, R5, R4 ;  /* 0x00000005ff020219 */ /* 0x000fce0000011604 */
.L_x_2417:
[----:B------:R-:W-:Y:S05]  /*112e0*/  BSYNC B0 ;  /* 0x0000000000007941 */ /* 0x000fea0003800000 */
.L_x_2415:
[----:B------:R-:W-:-:S05]  /*112f0*/  IMAD R2, R2, R3, RZ ;  /* 0x0000000302027224 */ /* 0x000fca00078e02ff */
[----:B------:R-:W-:-:S07]  /*11300*/  VIMNMX R0, R0, R2, !PT ;  /* 0x0000000200007248 */ /* 0x000fce0007fe0100 */
.L_x_2414:
[----:B------:R-:W-:Y:S01]  /*11310*/  SHF.R.S32.HI R2, RZ, 0x1f, R0 ;  /* 0x0000001fff027819 */ /* 0x000fe20000011400 */
[----:B------:R-:W-:Y:S03]  /*11320*/  BSSY B7, `(.L_x_2418) ;  /* 0x00004c6000077945 */ /* 0x000fe60003800000 */
[----:B------:R-:W-:-:S04]  /*11330*/  LEA.HI R2, R2, R0, RZ, 0x6 ;  /* 0x0000000002027211 */ /* 0x000fc800078f30ff */
[----:B------:R-:W-:-:S04]  /*11340*/  SHF.R.S32.HI R2, RZ, 0x6, R2 ;  /* 0x00000006ff027819 */ /* 0x000fc80000011402 */
[----:B------:R-:W-:-:S04]  /*11350*/  VIMNMX R3, RZ, R2, !PT ;  /* 0x00000002ff037248 */ /* 0x000fc80007fe0100 */
[----:B------:R-:W-:Y:S01]  /*11360*/  ISETP.GT.AND P0, PT, R7, R3, PT ;  /* 0x000000030700720c */ /* 0x000fe20003f04270 */
[----:B------:R3:W-:-:S12]  /*11370*/  STL [R1+0x1c], R3 ;  /* 0x00001c0301007387 */ /* 0x0007d80000100800 */
[----:B---3--:R-:W-:Y:S05]  /*11380*/  @P0 BRA `(.L_x_2419) ;  /* 0x0000000000440947 */ /* 0x008fea0003800000 */
[----:B------:R-:W3:Y:S02]  /*11390*/  S2R R3, SR_TID.X ;  /* 0x0000000000037919 */ /* 0x000ee40000002100 */
[----:B---3--:R-:W-:-:S04]  /*113a0*/  LOP3.LUT R3, R3, 0x7f, RZ, 0xc0, !PT ;  /* 0x0000007f03037812 */ /* 0x008fc800078ec0ff */
[----:B------:R-:W-:-:S13]  /*113b0*/  ISETP.NE.AND P0, PT, R3, RZ, PT ;  /* 0x000000ff0300720c */ /* 0x000fda0003f05270 */
[----:B------:R-:W-:Y:S05]  /*113c0*/  @P0 BRA `(.L_x_2420) ;  /* 0x0000004800ec0947 */ /* 0x000fea0003800000 */
[----:B------:R-:W3:Y:S01]  /*113d0*/  S2R R5, SR_LANEID ;  /* 0x0000000000057919 */ /* 0x000ee20000000000 */
[----:B------:R-:W-:Y:S01]  /*113e0*/  VOTEU.ANY UR4, UPT, PT ;  /* 0x0000000000047886 */ /* 0x000fe200038e0100 */
[----:B------:R-:W4:Y:S01]  /*113f0*/  LDC.64 R2, c[0x0][0xc60] ;  /* 0x00031800ff027b82 */ /* 0x000f220000000a00 */
[----:B------:R-:W3:Y:S02]  /*11400*/  FLO.U32 R0, UR4 ;  /* 0x0000000400007d00 */ /* 0x000ee400080e0000 */
[----:B---3--:R-:W-:-:S06]  /*11410*/  ISETP.EQ.U32.AND P0, PT, R0, R5, PT ;  /* 0x000000050000720c */ /* 0x008fcc0003f02070 */
[----:B------:R-:W4:Y:S07]  /*11420*/  POPC R5, UR4 ;  /* 0x0000000400057d09 */ /* 0x000f2e0008000000 */
[----:B----4-:R-:W3:Y:S01]  /*11430*/  @P0 ATOMG.E.ADD.STRONG.GPU PT, R3, desc[UR40][R2.64], R5 ;  /* 0x00000005020309a8 */ /* 0x010ee200081ee1e8 */
[----:B------:R-:W4:Y:S02]  /*11440*/  S2R R4, SR_LTMASK ;  /* 0x0000000000047919 */ /* 0x000f240000003900 */
[----:B----4-:R-:W-:-:S04]  /*11450*/  LOP3.LUT R4, R4, UR4, RZ, 0xc0, !PT ;  /* 0x0000000404047c12 */ /* 0x010fc8000f8ec0ff */
[----:B--2---:R-:W2:Y:S01]  /*11460*/  POPC R7, R4 ;  /* 0x0000000400077309 */ /* 0x004ea20000000000 */
[----:B---3--:R-:W2:Y:S02]  /*11470*/  SHFL.IDX PT, R0, R3, R0, 0x1f ;  /* 0x00001f0003007589 */ /* 0x008ea400000e0000 */
[----:B--2---:R-:W-:Y:S01]  /*11480*/  IADD3 R16, R0, UR37, R7 ;  /* 0x0000002500107c10 */ /* 0x004fe2000fffe007 */
[----:B------:R-:W-:Y:S06]  /*11490*/  BRA `(.L_x_2420) ;  /* 0x0000004800b87947 */ /* 0x000fec0003800000 */
.L_x_2419:
[----:B------:R-:W3:Y:S01]  /*114a0*/  LDL R17, [R1] ;  /* 0x0000000001117983 */ /* 0x000ee20000100800 */
[----:B------:R-:W-:Y:S01]  /*114b0*/  BSSY B6, `(.L_x_2421) ;  /* 0x0000014000067945 */ /* 0x000fe20003800000 */
[----:B---3--:R-:W-:-:S05]  /*114c0*/  VIADD R0, R17, 0x22400 ;  /* 0x0002240011007836 */ /* 0x008fca0000000000 */
[----:B------:R-:W-:-:S13]  /*114d0*/  LOP3.LUT P0, RZ, R0, 0x3ff, RZ, 0xc0, !PT ;  /* 0x000003ff00ff7812 */ /* 0x000fda000780c0ff */
[----:B------:R-:W-:Y:S05]  /*114e0*/  @!P0 BRA `(.L_x_2422) ;  /* 0x0000000000408947 */ /* 0x000fea0003800000 */
[----:B------:R-:W-:Y:S01]  /*114f0*/  MOV R2, 0x0 ;  /* 0x0000000000027802 */ /* 0x000fe20000000f00 */
[----:B------:R-:W-:Y:S01]  /*11500*/  ULDC.64 UR6, c[0x4][0x90] ;  /* 0x0100240000067ab9 */ /* 0x000fe20000000a00 */
[----:B------:R-:W-:Y:S01]  /*11510*/  ULDC.64 UR8, c[0x4][0x98] ;  /* 0x0100260000087ab9 */ /* 0x000fe20000000a00 */
[----:B------:R-:W-:Y:S01]  /*11520*/  ULDC.64 UR4, c[0x4][0x8] ;  /* 0x0100020000047ab9 */ /* 0x000fe20000000a00 */
[----:B------:R-:W-:Y:S02]  /*11530*/  IMAD.U32 R4, RZ, RZ, UR6 ;  /* 0x00000006ff047e24 */ /* 0x000fe4000f8e00ff */
[----:B------:R-:W3:Y:S01]  /*11540*/  LDC.64 R2, c[0x4][R2] ;  /* 0x0100000002027b82 */ /* 0x000ee20000000a00 */
[----:B------:R-:W-:Y:S02]  /*11550*/  IMAD.U32 R5, RZ, RZ, UR7 ;  /* 0x00000007ff057e24 */ /* 0x000fe4000f8e00ff */
[----:B------:R-:W-:Y:S02]  /*11560*/  IMAD.U32 R6, RZ, RZ, UR8 ;  /* 0x00000008ff067e24 */ /* 0x000fe4000f8e00ff */
[----:B--2---:R-:W-:-:S02]  /*11570*/  IMAD.U32 R7, RZ, RZ, UR9 ;  /* 0x00000009ff077e24 */ /* 0x004fc4000f8e00ff */
[----:B------:R-:W-:Y:S02]  /*11580*/  IMAD.U32 R10, RZ, RZ, UR4 ;  /* 0x00000004ff0a7e24 */ /* 0x000fe4000f8e00ff */
[----:B------:R-:W-:Y:S02]  /*11590*/  IMAD.U32 R11, RZ, RZ, UR5 ;  /* 0x00000005ff0b7e24 */ /* 0x000fe4000f8e00ff */
[----:B------:R-:W-:Y:S02]  /*115a0*/  IMAD.MOV.U32 R8, RZ, RZ, 0x70 ;  /* 0x00000070ff087424 */ /* 0x000fe400078e00ff */
[----:B------:R-:W-:Y:S02]  /*115b0*/  IMAD.MOV.U32 R12, RZ, RZ, 0x1 ;  /* 0x00000001ff0c7424 */ /* 0x000fe400078e00ff */
[----:B------:R-:W-:-:S07]  /*115c0*/  IMAD.MOV.U32 R13, RZ, RZ, RZ ;  /* 0x000000ffff0d7224 */ /* 0x000fce00078e00ff */
[----:B------:R-:W-:-:S07]  /*115d0*/  LEPC R20, `(.L_x_2422) ;  /* 0x000000001014794e */ /* 0x000fce0000000000 */
[----:B01-3--:R-:W-:Y:S05]  /*115e0*/  CALL.ABS.NOINC R2 ;  /* 0x0000000002007343 */ /* 0x00bfea0003c00000 */
.L_x_2422:
[----:B------:R-:W-:Y:S05]  /*115f0*/  BSYNC B6 ;  /* 0x0000000000067941 */ /* 0x000fea0003800000 */
.L_x_2421:
        /* <DEDUP_REMOVED lines=8> */
[----:B------:R3:W4:Y:S01]  /*11680*/  LDC.64 R2, c[0x4][R17] ;  /* 0x0100000011027b82 */ /* 0x0007220000000a00 */
[----:B------:R-:W-:Y:S02]  /*11690*/  IMAD.U32 R4, RZ, RZ, UR6 ;  /* 0x00000006ff047e24 */ /* 0x000fe4000f8e00ff */
[----:B------:R-:W-:Y:S02]  /*116a0*/  IMAD.U32 R5, RZ, RZ, UR7 ;  /* 0x00000007ff057e24 */ /* 0x000fe4000f8e00ff */
[----:B------:R-:W-:Y:S02]  /*116b0*/  IMAD.U32 R6, RZ, RZ, UR8 ;  /* 0x00000008ff067e24 */ /* 0x000fe4000f8e00ff */
[----:B--2---:R-:W-:-:S02]  /*116c0*/  IMAD.U32 R7, RZ, RZ, UR9 ;  /* 0x00000009ff077e24 */ /* 0x004fc4000f8e00ff */
[----:B------:R-:W-:Y:S02]  /*116d0*/  IMAD.U32 R10, RZ, RZ, UR4 ;  /* 0x00000004ff0a7e24 */ /* 0x000fe4000f8e00ff */
[----:B------:R-:W-:Y:S02]  /*116e0*/  IMAD.U32 R11, RZ, RZ, UR5 ;  /* 0x00000005ff0b7e24 */ /* 0x000fe4000f8e00ff */
[----:B------:R-:W-:Y:S02]  /*116f0*/  IMAD.MOV.U32 R8, RZ, RZ, 0x70 ;  /* 0x00000070ff087424 */ /* 0x000fe400078e00ff */
[----:B------:R-:W-:Y:S02]  /*11700*/  IMAD.MOV.U32 R12, RZ, RZ, 0x1 ;  /* 0x00000001ff0c7424 */ /* 0x000fe400078e00ff */
[----:B---3--:R-:W-:-:S07]  /*11710*/  IMAD.MOV.U32 R13, RZ, RZ, RZ ;  /* 0x000000ffff0d7224 */ /* 0x008fce00078e00ff */
[----:B------:R-:W-:-:S07]  /*11720*/  LEPC R20, `(.L_x_2425) ;  /* 0x000000001014794e */ /* 0x000fce0000000000 */
[----:B01--4-:R-:W-:Y:S05]  /*11730*/  CALL.ABS.NOINC R2 ;  /* 0x0000000002007343 */ /* 0x013fea0003c00000 */
.L_x_2425:
        /* <DEDUP_REMOVED lines=15> */
.L_x_2424:
[----:B------:R-:W-:Y:S05]  /*11830*/  BSYNC B6 ;  /* 0x0000000000067941 */ /* 0x000fea0003800000 */
.L_x_2423:
[----:B------:R-:W-:Y:S01]  /*11840*/  ULDC.64 UR4, c[0x0][0x9f8] ;  /* 0x00027e0000047ab9 */ /* 0x000fe20000000a00 */
[----:B------:R-:W3:Y:S01]  /*11850*/  LDL R17, [R1+0x20] ;  /* 0x0000200001117983 */ /* 0x000ee20000100800 */
[----:B------:R-:W-:Y:S01]  /*11860*/  ISETP.NE.U32.AND P0, PT, RZ, UR4, PT ;  /* 0x00000004ff007c0c */ /* 0x000fe2000bf05070 */
[----:B--2---:R-:W-:-:S03]  /*11870*/  IMAD.MOV.U32 R7, RZ, RZ, R19 ;  /* 0x000000ffff077224 */ /* 0x004fc600078e0013 */
[----:B------:R-:W-:Y:S01]  /*11880*/  ISETP.NE.AND.EX P0, PT, RZ, UR5, PT, P0 ;  /* 0x00000005ff007c0c */ /* 0x000fe2000bf05300 */
[----:B------:R-:W-:-:S12]  /*11890*/  ULDC.64 UR4, c[0x0][0xa08] ;  /* 0x0002820000047ab9 */ /* 0x000fd80000000a00 */
[----:B------:R-:W2:Y:S02]  /*118a0*/  @P0 LDC.64 R2, c[0x0][0x9f8] ;  /* 0x00027e00ff020b82 */ /* 0x000ea40000000a00 */
[----:B--2---:R-:W-:-:S05]  /*118b0*/  @P0 IMAD.WIDE R2, R19, 0x4, R2 ;  /* 0x0000000413020825 */ /* 0x004fca00078e0202 */
[----:B------:R2:W4:Y:S02]  /*118c0*/  @P0 LDG.E R7, desc[UR40][R2.64] ;  /* 0x0000002802070981 */ /* 0x000524000c1e1900 */
[----:B--2---:R-:W2:Y:S02]  /*118d0*/  LDC.64 R2, c[0x0][0x418] ;  /* 0x00010600ff027b82 */ /* 0x004ea40000000a00 */
[----:B--2---:R-:W-:Y:S01]  /*118e0*/  LOP3.LUT P0, RZ, R2, UR4, RZ, 0xfc, !PT ;  /* 0x0000000402ff7c12 */ /* 0x004fe2000f80fcff */
[----:B------:R-:W-:-:S03]  /*118f0*/  UMOV UR4, 0xffffffff ;  /* 0xffffffff00047882 */ /* 0x000fc60000000000 */
[----:B------:R-:W-:Y:S01]  /*11900*/  LOP3.LUT P0, RZ, R3, UR5, RZ, 0xfc, P0 ;  /* 0x0000000503ff7c12 */ /* 0x000fe2000800fcff */
[----:B---3--:R-:W-:Y:S01]  /*11910*/  VIADD R0, R17, 0xffffffff ;  /* 0xffffffff11007836 */ /* 0x008fe20000000000 */
[----:B----4-:R-:W-:Y:S01]  /*11920*/  SHF.R.S32.HI R8, RZ, 0x1f, R7 ;  /* 0x0000001fff087819 */ /* 0x010fe20000011407 */
[----:B------:R2:W-:Y:S01]  /*11930*/  STL [R1+0x8], R7 ;  /* 0x0000080701007387 */ /* 0x0005e20000100800 */
[----:B------:R-:W-:-:S03]  /*11940*/  SEL R17, R7, RZ, !P0 ;  /* 0x000000ff07117207 */ /* 0x000fc60004000000 */
[----:B------:R2:W-:Y:S01]  /*11950*/  STL [R1+0x14], R8 ;  /* 0x0000140801007387 */ /* 0x0005e20000100800 */
[----:B------:R-:W-:Y:S05]  /*11960*/  BRA.DIV UR4, `(.L_x_2426) ;  /* 0x0000005a04887947 */ /* 0x000fea000b800000 */
[----:B------:R-:W3:Y:S02]  /*11970*/  S2R R4, SR_TID.X ;  /* 0x0000000000047919 */ /* 0x000ee40000002100 */
[----:B---3--:R-:W-:-:S04]  /*11980*/  SHF.R.U32.HI R4, RZ, 0x5, R4 ;  /* 0x00000005ff047819 */ /* 0x008fc80000011604 */
[----:B------:R-:W-:-:S05]  /*11990*/  LOP3.LUT R4, R4, 0x3, RZ, 0xc0, !PT ;  /* 0x0000000304047812 */ /* 0x000fca00078ec0ff */
[----:B------:R3:W4:Y:S02]  /*119a0*/  SHFL.IDX PT, R14, R4, RZ, 0x1f ;  /* 0x00001fff040e7589 */ /* 0x00072400000e0000 */
.L_x_2549:
[----:B---3--:R-:W3:Y:S01]  /*119b0*/  LDL.LU R4, [R1+0x10] ;  /* 0x0000100001047983 */ /* 0x008ee20000300800 */
[----:B------:R-:W-:Y:S02]  /*119c0*/  PLOP3.LUT P1, PT, PT, PT, PT, 0x8, 0x0 ;  /* 0x000000000000781c */ /* 0x000fe40003f2e170 */
[----:B----4-:R-:W-:Y:S01]  /*119d0*/  ISETP.NE.AND P0, PT, R14, RZ, PT ;  /* 0x000000ff0e00720c */ /* 0x010fe20003f05270 */
[----:B------:R4:W-:Y:S01]  /*119e0*/  STL [R1+0x24], R0 ;  /* 0x0000240001007387 */ /* 0x0009e20000100800 */
[----:B---3--:R-:W-:-:S09]  /*119f0*/  LOP3.LUT R4, R4, 0xfffffffe, RZ, 0xc0, !PT ;  /* 0xfffffffe04047812 */ /* 0x008fd200078ec0ff */
[----:B------:R-:W-:-:S05]  /*11a00*/  @P1 LOP3.LUT R4, R4, 0x1, RZ, 0xfc, !PT ;  /* 0x0000000104041812 */ /* 0x000fca00078efcff */
[----:B------:R4:W-:Y:S01]  /*11a10*/  STL [R1+0x10], R4 ;  /* 0x0000100401007387 */ /* 0x0009e20000100800 */
[----:B------:R-:W-:Y:S05]  /*11a20*/  @P0 BRA `(.L_x_2427) ;  /* 0x00000004001c0947 */ /* 0x000fea0003800000 */
[----:B------:R-:W-:-:S03]  /*11a30*/  UMOV UR4, 0xffffffff ;  /* 0xffffffff00047882 */ /* 0x000fc60000000000 */
[----:B------:R-:W-:Y:S05]  /*11a40*/  BRA.DIV UR4, `(.L_x_2428) ;  /* 0x0000005a04847947 */ /* 0x000fea000b800000 */
[----:B------:R-:W-:-:S13]  /*11a50*/  ELECT P6, URZ, PT ;  /* 0x00000000003f782f */ /* 0x000fda00038c0000 */
.L_x_2552:
[----:B------:R-:W-:Y:S05]  /*11a60*/  @!P6 BRA `(.L_x_2427) ;  /* 0x00000004000ce947 */ /* 0x000fea0003800000 */
[----:B------:R-:W-:-:S04]  /*11a70*/  ISETP.NE.U32.AND P0, PT, R2, RZ, PT ;  /* 0x000000ff0200720c */ /* 0x000fc80003f05070 */
[----:B------:R-:W-:-:S13]  /*11a80*/  ISETP.NE.AND.EX P0, PT, R3, RZ, PT, P0 ;  /* 0x000000ff0300720c */ /* 0x000fda0003f05300 */
[----:B------:R-:W-:Y:S05]  /*11a90*/  @!P0 BRA `(.L_x_2429) ;  /* 0x0000000000508947 */ /* 0x000fea0003800000 */
[----:B------:R-:W3:Y:S01]  /*11aa0*/  LDC R6, c[0x0][0x43c] ;  /* 0x00010f00ff067b82 */ /* 0x000ee20000000800 */
[----:B01----:R-:W-:Y:S01]  /*11ab0*/  IMAD.MOV.U32 R9, RZ, RZ, R0 ;  /* 0x000000ffff097224 */ /* 0x003fe200078e0000 */
[----:B------:R-:W-:-:S03]  /*11ac0*/  ULDC.64 UR4, c[0x0][0x428] ;  /* 0x00010a0000047ab9 */ /* 0x000fc60000000a00 */
[----:B----4-:R-:W-:Y:S01]  /*11ad0*/  IMAD.MOV.U32 R0, RZ, RZ, R9 ;  /* 0x000000ffff007224 */ /* 0x010fe200078e0009 */
[----:B---3--:R-:W-:-:S13]  /*11ae0*/  ISETP.NE.AND P0, PT, R6, 0x1, PT ;  /* 0x000000010600780c */ /* 0x008fda0003f05270 */
[----:B------:R-:W0:Y:S02]  /*11af0*/  @P0 LDC.64 R4, c[0x0][0x440] ;  /* 0x00011000ff040b82 */ /* 0x000e240000000a00 */
[----:B0-----:R-:W-:-:S05]  /*11b00*/  @P0 IMAD.HI.U32 R4, R9, R4, RZ ;  /* 0x0000000409040227 */ /* 0x001fca00078e00ff */
[----:B------:R-:W-:-:S04]  /*11b10*/  @P0 SHF.R.U32.HI R0, RZ, R5, R4 ;  /* 0x00000005ff000219 */ /* 0x000fc80000011604 */
[--C-:B------:R-:W-:Y:S01]  /*11b20*/  SHF.R.S32.HI R5, RZ, 0x1f, R0.reuse ;  /* 0x0000001fff057819 */ /* 0x100fe20000011400 */
[----:B------:R-:W-:-:S04]  /*11b30*/  IMAD.MOV R4, RZ, RZ, -R0 ;  /* 0x000000ffff047224 */ /* 0x000fc800078e0a00 */
[----:B------:R-:W-:Y:S02]  /*11b40*/  IMAD R9, R6, R4, R9 ;  /* 0x0000000406097224 */ /* 0x000fe400078e0209 */
[----:B------:R-:W-:Y:S02]  /*11b50*/  IMAD R6, R8, UR4, RZ ;  /* 0x0000000408067c24 */ /* 0x000fe4000f8e02ff */
[----:B------:R-:W-:Y:S01]  /*11b60*/  IMAD.MOV.U32 R4, RZ, RZ, R0 ;  /* 0x000000ffff047224 */ /* 0x000fe200078e0000 */
[----:B------:R3:W-:Y:S01]  /*11b70*/  STL [R1+0x24], R9 ;  /* 0x0000240901007387 */ /* 0x0007e20000100800 */
[C---:B------:R-:W-:Y:S02]  /*11b80*/  IMAD R0, R7.reuse, UR5, R6 ;  /* 0x0000000507007c24 */ /* 0x040fe4000f8e0206 */
[----:B------:R-:W-:-:S04]  /*11b90*/  IMAD.WIDE.U32 R4, R7, UR4, R4 ;  /* 0x0000000407047c25 */ /* 0x000fc8000f8e0004 */
[----:B------:R-:W-:Y:S01]  /*11ba0*/  IMAD.IADD R0, R5, 0x1, R0 ;  /* 0x0000000105007824 */ /* 0x000fe200078e0200 */
[----:B------:R-:W-:-:S04]  /*11bb0*/  LEA R2, P0, R4, R2, 0x2 ;  /* 0x0000000204027211 */ /* 0x000fc800078010ff */
[----:B------:R-:W-:-:S05]  /*11bc0*/  LEA.HI.X R3, R4, R3, R0, 0x2, P0 ;  /* 0x0000000304037211 */ /* 0x000fca00000f1400 */
[----:B------:R3:W5:Y:S04]  /*11bd0*/  LDG.E R17, desc[UR40][R2.64] ;  /* 0x0000002802117981 */ /* 0x000768000c1e1900 */
.L_x_2429:
[----:B--2---:R-:W2:Y:S04]  /*11be0*/  LDL R7, [R1] ;  /* 0x0000000001077983 */ /* 0x004ea80000100800 */
[----:B----4-:R-:W2:Y:S04]  /*11bf0*/  LDL R0, [R1+0x4] ;  /* 0x0000040001007983 */ /* 0x010ea80000100800 */
[----:B---3--:R-:W3:Y:S01]  /*11c00*/  LDL R2, [R1+0xc] ;  /* 0x00000c0001027983 */ /* 0x008ee20000100800 */
[----:B--2---:R-:W-:Y:S01]  /*11c10*/  IMAD R0, R0, 0x8, R7 ;  /* 0x0000000800007824 */ /* 0x004fe200078e0207 */
[----:B---3--:R-:W-:-:S04]  /*11c20*/  SHF.L.U32 R2, R2, 0x1f, RZ ;  /* 0x0000001f02027819 */ /* 0x008fc800000006ff */
[----:B------:R-:W2:Y:S02]  /*11c30*/  SYNCS.PHASECHK.TRANS64.TRYWAIT P0, [R0+URZ+0x28c40], R2 ;  /* 0x028c4002000075a7 */ /* 0x000ea4000800017f */
[----:B--2---:R-:W-:Y:S05]  /*11c40*/  @!P0 BRA `(.L_x_2430) ;  /* 0x0000005800248947 */ /* 0x004fea0003800000 */
.L_x_2553:
        /* <DEDUP_REMOVED lines=11> */
.L_x_2431:
[----:B------:R-:W3:Y:S04]  /*11d00*/  LDL R5, [R1] ;  /* 0x0000000001057983 */ /* 0x000ee80000100800 */
[----:B------:R-:W3:Y:S04]  /*11d10*/  LDL R4, [R1+0x4] ;  /* 0x0000040001047983 */ /* 0x000ee80000100800 */
[----:B------:R-:W4:Y:S04]  /*11d20*/  LDL R6, [R1+0x24] ;  /* 0x0000240001067983 */ /* 0x000f280000100800 */
[----:B------:R-:W4:Y:S04]  /*11d30*/  LDL R3, [R1+0x18] ;  /* 0x0000180001037983 */ /* 0x000f280000100800 */
[----:B--2---:R-:W2:Y:S01]  /*11d40*/  LDL.LU R2, [R1+0x10] ;  /* 0x0000100001027983 */ /* 0x004ea20000300800 */
[----:B------:R-:W-:-:S02]  /*11d50*/  R2UR UR9, R0 ;  /* 0x00000000000972ca */ /* 0x000fc400000e0000 */
[----:B------:R-:W-:Y:S01]  /*11d60*/  PLOP3.LUT P0, PT, PT, PT, PT, 0x80, 0x0 ;  /* 0x000000000000781c */ /* 0x000fe20003f0f070 */
[----:B------:R-:W-:Y:S01]  /*11d70*/  UIADD3 UR6, UP0, UR38, 0x370, URZ ;  /* 0x0000037026067890 */ /* 0x000fe2000ff1e03f */
[----:B------:R-:W-:Y:S02]  /*11d80*/  R2UR UR12, R18 ;  /* 0x00000000120c72ca */ /* 0x000fe400000e0000 */
[----:B-----5:R-:W-:Y:S01]  /*11d90*/  R2UR UR13, R17 ;  /* 0x00000000110d72ca */ /* 0x020fe200000e0000 */
[----:B------:R-:W-:-:S06]  /*11da0*/  UIADD3.X UR7, URZ, UR39, URZ, UP0, !UPT ;  /* 0x000000273f077290 */ /* 0x000fcc00087fe43f */
[----:B------:R-:W-:Y:S01]  /*11db0*/  UIADD3 UR9, UR9, 0x28c30, URZ ;  /* 0x00028c3009097890 */ /* 0x000fe2000fffe03f */
[----:B------:R-:W-:Y:S01]  /*11dc0*/  UMOV UR5, 0x14f00000 ;  /* 0x14f0000000057882 */ /* 0x000fe20000000000 */
[----:B------:R-:W-:Y:S01]  /*11dd0*/  UMOV UR10, URZ ;  /* 0x0000003f000a7c82 */ /* 0x000fe20008000000 */
[----:B---3--:R-:W-:Y:S01]  /*11de0*/  IMAD R0, R4, 0x2000, R5 ;  /* 0x0000200004007824 */ /* 0x008fe200078e0205 */
[----:B----4-:R-:W-:-:S04]  /*11df0*/  R2UR UR11, R6 ;  /* 0x00000000060b72ca */ /* 0x010fc800000e0000 */
[----:B------:R-:W-:Y:S02]  /*11e00*/  R2UR UR8, R0 ;  /* 0x00000000000872ca */ /* 0x000fe400000e0000 */
[----:B------:R-:W-:Y:S02]  /*11e10*/  R2UR UR4, R3 ;  /* 0x00000000030472ca */ /* 0x000fe400000e0000 */
[----:B--2---:R-:W-:-:S09]  /*11e20*/  LOP3.LUT R2, R2, 0xfffffffe, RZ, 0xc0, !PT ;  /* 0xfffffffe02027812 */ /* 0x004fd200078ec0ff */
[----:B------:R-:W-:Y:S02]  /*11e30*/  UIADD3 UR8, UR8, 0x22400, URZ ;  /* 0x0002240008087890 */ /* 0x000fe4000fffe03f */
[----:B------:R-:W-:Y:S01]  /*11e40*/  ULEA UR11, UR11, UR4, 0x6 ;  /* 0x000000040b0b7291 */ /* 0x000fe2000f8e303f */
[----:B------:R-:W-:Y:S02]  /*11e50*/  @P0 LOP3.LUT R2, R2, 0x1, RZ, 0xfc, !PT ;  /* 0x0000000102020812 */ /* 0x000fe400078efcff */
[----:B------:R-:W-:-:S03]  /*11e60*/  UMOV UR4, 0x0 ;  /* 0x0000000000047882 */ /* 0x000fc60000000000 */
[----:B------:R3:W-:Y:S03]  /*11e70*/  STL [R1+0x10], R2 ;  /* 0x0000100201007387 */ /* 0x0007e60000100800 */
[----:B------:R3:W-:Y:S01]  /*11e80*/  UTMALDG.4D [UR8], [UR6], desc[UR4] ;  /* 0x00000408060075b4 */ /* 0x0007e20008019000 */
[----:B------:R-:W-:Y:S02]  /*11e90*/  NOP ;  /* 0x0000000000007918 */ /* 0x000fe40000000000 */
.L_x_2427:
[----:B----4-:R-:W4:Y:S04]  /*11ea0*/  LDL R0, [R1] ;  /* 0x0000000001007983 */ /* 0x010f280000100800 */
[----:B------:R-:W5:Y:S01]  /*11eb0*/  LDL.LU R3, [R1+0x34] ;  /* 0x0000340001037983 */ /* 0x000f620000300800 */
[----:B------:R-:W-:Y:S05]  /*11ec0*/  WARPSYNC.ALL ;  /* 0x0000000000007948 */ /* 0x000fea0003800000 */
[----:B---3--:R-:W-:Y:S01]  /*11ed0*/  ULDC.64 UR4, c[0x0][0x298] ;  /* 0x0000a60000047ab9 */ /* 0x008fe20000000a00 */
[----:B------:R-:W-:Y:S01]  /*11ee0*/  BSSY B6, `(.L_x_2432) ;  /* 0x000001c000067945 */ /* 0x000fe20003800000 */
[----:B------:R-:W-:Y:S01]  /*11ef0*/  BAR.SYNC.DEFER_BLOCKING 0x8, 0x100 ;  /* 0x0204000000007b1d */ /* 0x000fe20000010000 */
[----:B----4-:R-:W-:Y:S01]  /*11f00*/  VIADD R0, R0, 0x20400 ;  /* 0x0002040000007836 */ /* 0x010fe20000000000 */
[----:B-----5:R-:W-:Y:S01]  /*11f10*/  SHF.R.S32.HI R2, RZ, 0x1f, R3 ;  /* 0x0000001fff027819 */ /* 0x020fe20000011403 */
[----:B------:R-:W-:-:S03]  /*11f20*/  IMAD.WIDE.U32 R4, R3, UR4, RZ ;  /* 0x0000000403047c25 */ /* 0x000fc6000f8e00ff */
[----:B------:R-:W-:Y:S01]  /*11f30*/  LOP3.LUT P0, RZ, R0, 0x3ff, RZ, 0xc0, !PT ;  /* 0x000003ff00ff7812 */ /* 0x000fe2000780c0ff */
[----:B------:R-:W-:Y:S01]  /*11f40*/  IMAD R2, R2, UR4, RZ ;  /* 0x0000000402027c24 */ /* 0x000fe2000f8e02ff */
[----:B------:R3:W-:Y:S03]  /*11f50*/  STL.64 [R1+0x38], R4 ;  /* 0x0000380401007387 */ /* 0x0007e60000100a00 */
[----:B------:R-:W-:-:S04]  /*11f60*/  IMAD R2, R3, UR5, R2 ;  /* 0x0000000503027c24 */ /* 0x000fc8000f8e0202 */
[----:B------:R-:W-:-:S05]  /*11f70*/  IMAD.IADD R0, R5, 0x1, R2 ;  /* 0x0000000105007824 */ /* 0x000fca00078e0202 */
[----:B------:R3:W-:Y:S01]  /*11f80*/  STL [R1+0x34], R0 ;  /* 0x0000340001007387 */ /* 0x0007e20000100800 */
[----:B------:R-:W-:Y:S05]  /*11f90*/  @!P0 BRA `(.L_x_2433) ;  /* 0x0000000000408947 */ /* 0x000fea0003800000 */
[----:B------:R-:W-:Y:S01]  /*11fa0*/  MOV R2, 0x0 ;  /* 0x0000000000027802 */ /* 0x000fe20000000f00 */
[----:B------:R-:W-:Y:S01]  /*11fb0*/  ULDC.64 UR4, c[0x4][0x90] ;  /* 0x0100240000047ab9 */ /* 0x000fe20000000a00 */
[----:B------:R-:W-:Y:S01]  /*11fc0*/  ULDC.64 UR6, c[0x4][0x98] ;  /* 0x0100260000067ab9 */ /* 0x000fe20000000a00 */
[----:B------:R-:W-:Y:S01]  /*11fd0*/  ULDC.64 UR8, c[0x4][0x20] ;  /* 0x0100080000087ab9 */ /* 0x000fe20000000a00 */
[----:B---3--:R-:W-:Y:S02]  /*11fe0*/  IMAD.U32 R4, RZ, RZ, UR4 ;  /* 0x00000004ff047e24 */ /* 0x008fe4000f8e00ff */
        /* <DEDUP_REMOVED lines=11> */
.L_x_2433:
[----:B------:R-:W-:Y:S05]  /*120a0*/  BSYNC B6 ;  /* 0x0000000000067941 */ /* 0x000fea0003800000 */
.L_x_2432:
[----:B---3--:R-:W3:Y:S01]  /*120b0*/  LDL.LU R0, [R1+0x34] ;  /* 0x0000340001007983 */ /* 0x008ee20000300800 */
[----:B--2---:R-:W2:Y:S01]  /*120c0*/  LDC R7, c[0x0][0x448] ;  /* 0x00011200ff077b82 */ /* 0x004ea20000000800 */
[----:B------:R-:W-:Y:S01]  /*120d0*/  ULDC.64 UR4, c[0x0][0x2d8] ;  /* 0x0000b60000047ab9 */ /* 0x000fe20000000a00 */
[----:B------:R-:W-:Y:S01]  /*120e0*/  ULDC UR6, c[0x0][0x2b8] ;  /* 0x0000ae0000067ab9 */ /* 0x000fe20000000800 */
[----:B------:R-:W3:Y:S04]  /*120f0*/  LDL.LU.64 R2, [R1+0x38] ;  /* 0x0000380001027983 */ /* 0x000ee80000300a00 */
[----:B------:R-:W4:Y:S04]  /*12100*/  LDL R12, [R1+0x28] ;  /* 0x00002800010c7983 */ /* 0x000f280000100800 */
[----:B01----:R0:W5:Y:S01]  /*12110*/  LDL R9, [R1+0x44] ;  /* 0x0000440001097983 */ /* 0x0031620000100800 */
[----:B------:R-:W1:Y:S01]  /*12120*/  S2R R5, SR_TID.X ;  /* 0x0000000000057919 */ /* 0x000e620000002100 */
[----:B------:R-:W0:Y:S01]  /*12130*/  S2R R8, SR_TID.X ;  /* 0x0000000000087919 */ /* 0x000e220000002100 */
[----:B-1----:R-:W-:-:S04]  /*12140*/  LOP3.LUT R5, R5, 0x7f, RZ, 0xc0, !PT ;  /* 0x0000007f05057812 */ /* 0x002fc800078ec0ff */
[----:B------:R-:W-:Y:S01]  /*12150*/  SHF.R.U32.HI R5, RZ, 0x3, R5 ;  /* 0x00000003ff057819 */ /* 0x000fe20000011605 */
[----:B0-----:R-:W-:-:S05]  /*12160*/  IMAD.SHL.U32 R8, R8, 0x10, RZ ;  /* 0x0000001008087824 */ /* 0x001fca00078e00ff */
[----:B------:R-:W-:Y:S01]  /*12170*/  LOP3.LUT R8, R5, 0x70, R8, 0xf8, !PT ;  /* 0x0000007005087812 */ /* 0x000fe200078ef808 */
[----:B------:R-:W0:Y:S02]  /*12180*/  S2R R10, SR_TID.X ;  /* 0x00000000000a7919 */ /* 0x000e240000002100 */
[----:B0-----:R-:W-:-:S05]  /*12190*/  IMAD.SHL.U32 R10, R10, 0x8, RZ ;  /* 0x000000080a0a7824 */ /* 0x001fca00078e00ff */
[----:B------:R-:W-:Y:S01]  /*121a0*/  LOP3.LUT R10, R10, 0x38, RZ, 0xc0, !PT ;  /* 0x000000380a0a7812 */ /* 0x000fe200078ec0ff */
[----:B---3--:R-:W-:Y:S01]  /*121b0*/  IMAD.MOV.U32 R3, RZ, RZ, R0 ;  /* 0x000000ffff037224 */ /* 0x008fe200078e0000 */
[----:B------:R-:W-:-:S05]  /*121c0*/  SHF.R.S32.HI R0, RZ, 0x1f, R18 ;  /* 0x0000001fff007819 */ /* 0x000fca0000011412 */
[----:B------:R-:W-:Y:S02]  /*121d0*/  IMAD R0, R0, UR4, RZ ;  /* 0x0000000400007c24 */ /* 0x000fe4000f8e02ff */
[----:B------:R-:W-:-:S04]  /*121e0*/  IMAD.WIDE.U32 R2, R18, UR4, R2 ;  /* 0x0000000412027c25 */ /* 0x000fc8000f8e0002 */
[----:B------:R-:W-:Y:S01]  /*121f0*/  IMAD R0, R18, UR5, R0 ;  /* 0x0000000512007c24 */ /* 0x000fe2000f8e0200 */
[----:B------:R-:W-:Y:S02]  /*12200*/  ULDC.64 UR4, c[0x0][0xa00] ;  /* 0x0002800000047ab9 */ /* 0x000fe40000000a00 */
[----:B------:R-:W-:Y:S01]  /*12210*/  ISETP.NE.U32.AND P0, PT, RZ, UR4, PT ;  /* 0x00000004ff007c0c */ /* 0x000fe2000bf05070 */
[----:B------:R-:W-:Y:S01]  /*12220*/  IMAD.IADD R3, R3, 0x1, R0 ;  /* 0x0000000103037824 */ /* 0x000fe200078e0200 */
[----:B------:R-:W-:Y:S02]  /*12230*/  SHF.R.S32.HI R0, RZ, 0x1f, R19 ;  /* 0x0000001fff007819 */ /* 0x000fe40000011413 */
[----:B------:R-:W-:Y:S01]  /*12240*/  ISETP.NE.AND.EX P0, PT, RZ, UR5, PT, P0 ;  /* 0x00000005ff007c0c */ /* 0x000fe2000bf05300 */
[----:B------:R-:W-:-:S03]  /*12250*/  ULDC.64 UR4, c[0x0][0x2e0] ;  /* 0x0000b80000047ab9 */ /* 0x000fc60000000a00 */
[----:B------:R-:W-:Y:S02]  /*12260*/  SEL R4, R0, RZ, !P0 ;  /* 0x000000ff00047207 */ /* 0x000fe40004000000 */
[----:B------:R-:W-:Y:S02]  /*12270*/  SEL R0, R19, RZ, !P0 ;  /* 0x000000ff13007207 */ /* 0x000fe40004000000 */
[----:B--2---:R-:W-:Y:S01]  /*12280*/  ISETP.NE.AND P0, PT, R7, 0x1, PT ;  /* 0x000000010700780c */ /* 0x004fe20003f05270 */
[----:B------:R-:W-:-:S12]  /*12290*/  IMAD R4, R4, UR4, RZ ;  /* 0x0000000404047c24 */ /* 0x000fd8000f8e02ff */
[----:B------:R-:W0:Y:S08]  /*122a0*/  @P0 LDC R5, c[0x0][0x44c] ;  /* 0x00011300ff050b82 */ /* 0x000e300000000800 */
[----:B------:R-:W1:Y:S01]  /*122b0*/  @P0 LDC R6, c[0x0][0x450] ;  /* 0x00011400ff060b82 */ /* 0x000e620000000800 */
[----:B------:R-:W-:-:S04]  /*122c0*/  IMAD.WIDE.U32 R2, R0, UR4, R2 ;  /* 0x0000000400027c25 */ /* 0x000fc8000f8e0002 */
[----:B------:R-:W-:Y:S01]  /*122d0*/  IMAD R0, R0, UR5, R4 ;  /* 0x0000000500007c24 */ /* 0x000fe2000f8e0204 */
[----:B------:R-:W-:-:S03]  /*122e0*/  ULDC.64 UR4, c[0x0][0x2d0] ;  /* 0x0000b40000047ab9 */ /* 0x000fc60000000a00 */
[----:B------:R-:W-:Y:S02]  /*122f0*/  IMAD.IADD R3, R3, 0x1, R0 ;  /* 0x0000000103037824 */ /* 0x000fe400078e0200 */
[----:B----4-:R-:W-:-:S04]  /*12300*/  IMAD.IADD R0, R8, 0x1, R12 ;  /* 0x0000000108007824 */ /* 0x010fc800078e020c */
[----:B0-----:R-:W-:-:S04]  /*12310*/  @P0 IMAD.HI.U32 R5, R0, R5, RZ ;  /* 0x0000000500050227 */ /* 0x001fc800078e00ff */
[----:B------:R-:W-:Y:S01]  /*12320*/  IMAD.MOV.U32 R4, RZ, RZ, R0 ;  /* 0x000000ffff047224 */ /* 0x000fe200078e0000 */
[----:B-1----:R-:W-:Y:S01]  /*12330*/  @P0 SHF.R.U32.HI R4, RZ, R6, R5 ;  /* 0x00000006ff040219 */ /* 0x002fe20000011605 */
[----:B------:R-:W0:Y:S04]  /*12340*/  S2R R8, SR_TID.X ;  /* 0x0000000000087919 */ /* 0x000e280000002100 */
        /* <DEDUP_REMOVED lines=16> */
[----:B0-----:R-:W-:Y:S02]  /*12450*/  LOP3.LUT R8, R8, 0x7f, RZ, 0xc0, !PT ;  /* 0x0000007f08087812 */ /* 0x001fe400078ec0ff */
[----:B------:R-:W-:Y:S02]  /*12460*/  ISETP.GE.AND P0, PT, R10, UR6, PT ;  /* 0x000000060a007c0c */ /* 0x000fe4000bf06270 */
[----:B------:R-:W-:-:S02]  /*12470*/  LEA.HI.X R3, R2, UR5, R0, 0x1, P1 ;  /* 0x0000000502037c11 */ /* 0x000fc400088f0c00 */
[----:B------:R-:W-:Y:S01]  /*12480*/  SHF.R.U32.HI R8, RZ, 0x3, R8 ;  /* 0x00000003ff087819 */ /* 0x000fe20000011608 */
[----:B------:R-:W-:Y:S08]  /*12490*/  BRA.DIV UR4, `(.L_x_2434) ;  /* 0x0000005204247947 */ /* 0x000ff0000b800000 */
[----:B------:R-:W2:Y:S04]  /*124a0*/  LDL.LU R6, [R1+0x2c] ;  /* 0x00002c0001067983 */ /* 0x000ea80000300800 */
[----:B------:R-:W3:Y:S01]  /*124b0*/  LDL.LU R5, [R1+0x28] ;  /* 0x0000280001057983 */ /* 0x000ee20000300800 */
[----:B--2---:R-:W-:-:S03]  /*124c0*/  IMAD R0, R6, R7, RZ ;  /* 0x0000000706007224 */ /* 0x004fc600078e02ff */
[----:B------:R-:W0:Y:S01]  /*124d0*/  SHFL.IDX PT, R7, R4, RZ, 0x181f ;  /* 0x00181fff04077589 */ /* 0x000e2200000e0000 */
[----:B---3--:R-:W-:-:S03]  /*124e0*/  IMAD.IADD R2, R8, 0x1, R5 ;  /* 0x0000000108027824 */ /* 0x008fc600078e0205 */
[----:B------:R-:W1:Y:S01]  /*124f0*/  SHFL.IDX PT, R6, R3, RZ, 0x181f ;  /* 0x00181fff03067589 */ /* 0x000e6200000e0000 */
[C---:B------:R-:W-:Y:S01]  /*12500*/  VIADD R5, R2.reuse, 0x10 ;  /* 0x0000001002057836 */ /* 0x040fe20000000000 */
[----:B------:R-:W-:-:S13]  /*12510*/  ISETP.GE.AND P1, PT, R2, R0, PT ;  /* 0x000000000200720c */ /* 0x000fda0003f26270 */
[----:B0-----:R-:W-:-:S05]  /*12520*/  @!P1 LEA R7, P2, R10, R7, 0x1 ;  /* 0x000000070a079211 */ /* 0x001fca00078408ff */
[----:B-1----:R-:W-:-:S05]  /*12530*/  @!P1 IMAD.X R6, RZ, RZ, R6, P2 ;  /* 0x000000ffff069224 */ /* 0x002fca00010e0606 */
[----:B------:R-:W-:-:S04]  /*12540*/  @!P1 LOP3.LUT R7, R7, R6, RZ, 0x3c, !PT ;  /* 0x0000000607079212 */ /* 0x000fc800078e3cff */
[----:B------:R-:W-:-:S04]  /*12550*/  @!P1 LOP3.LUT R6, R7, R6, RZ, 0x3c, !PT ;  /* 0x0000000607069212 */ /* 0x000fc800078e3cff */
[----:B------:R-:W-:-:S05]  /*12560*/  @!P1 LOP3.LUT R7, R7, R6, RZ, 0x3c, !PT ;  /* 0x0000000607079212 */ /* 0x000fca00078e3cff */
[----:B------:R-:W-:Y:S01]  /*12570*/  @!PT LDS RZ, [RZ] ;  /* 0x00000000fffff984 */ /* 0x000fe20000000800 */
[----:B-----5:R0:W-:Y:S01]  /*12580*/  @!P1 LDGSTS.E.BYPASS.LTC128B.128 [R9+0x20400], desc[UR40][R6.64], !P0 ;  /* 0x2040000006099fae */ /* 0x0201e2000c101d68 */
[----:B------:R-:W-:-:S03]  /*12590*/  ISETP.GE.AND P1, PT, R5, R0, PT ;  /* 0x000000000500720c */ /* 0x000fc60003f26270 */
[----:B------:R-:W1:Y:S04]  /*125a0*/  SHFL.IDX PT, R5, R4, 0x1, 0x181f ;  /* 0x00381f0004057f89 */ /* 0x000e6800000e0000 */
[----:B0-----:R-:W0:Y:S06]  /*125b0*/  SHFL.IDX PT, R6, R3, 0x1, 0x181f ;  /* 0x00381f0003067f89 */ /* 0x001e2c00000e0000 */
[----:B-1----:R-:W-:-:S05]  /*125c0*/  @!P1 LEA R5, P2, R10, R5, 0x1 ;  /* 0x000000050a059211 */ /* 0x002fca00078408ff */
[----:B0-----:R-:W-:-:S04]  /*125d0*/  @!P1 IMAD.X R6, RZ, RZ, R6, P2 ;  /* 0x000000ffff069224 */ /* 0x001fc800010e0606 */
[----:B------:R-:W-:Y:S02]  /*125e0*/  @!P1 IMAD.MOV.U32 R7, RZ, RZ, R6 ;  /* 0x000000ffff079224 */ /* 0x000fe400078e0006 */
[----:B------:R-:W-:Y:S02]  /*125f0*/  @!P1 IMAD.MOV.U32 R6, RZ, RZ, R5 ;  /* 0x000000ffff069224 */ /* 0x000fe400078e0005 */
[----:B------:R-:W-:-:S03]  /*12600*/  VIADD R5, R2, 0x20 ;  /* 0x0000002002057836 */ /* 0x000fc60000000000 */
[----:B------:R0:W-:Y:S02]  /*12610*/  @!P1 LDGSTS.E.BYPASS.LTC128B.128 [R9+0x20c00], desc[UR40][R6.64], !P0 ;  /* 0x20c0000006099fae */ /* 0x0001e4000c101d68 */
[----:B------:R-:W-:Y:S02]  /*12620*/  ISETP.GE.AND P1, PT, R5, R0, PT ;  /* 0x000000000500720c */ /* 0x000fe40003f26270 */
[----:B------:R-:W1:Y:S04]  /*12630*/  SHFL.IDX PT, R5, R4, 0x2, 0x181f ;  /* 0x00581f0004057f89 */ /* 0x000e6800000e0000 */
[----:B------:R-:W-:Y:S04]  /*12640*/  SHFL.IDX PT, R4, R4, 0x3, 0x181f ;  /* 0x00781f0004047f89 */ /* 0x000fe800000e0000 */
[----:B0-----:R-:W0:Y:S04]  /*12650*/  SHFL.IDX PT, R6, R3, 0x2, 0x181f ;  /* 0x00581f0003067f89 */ /* 0x001e2800000e0000 */
[----:B------:R-:W2:Y:S01]  /*12660*/  SHFL.IDX PT, R3, R3, 0x3, 0x181f ;  /* 0x00781f0003037f89 */ /* 0x000ea200000e0000 */
[----:B-1----:R-:W-:-:S05]  /*12670*/  @!P1 LEA R5, P2, R10, R5, 0x1 ;  /* 0x000000050a059211 */ /* 0x002fca00078408ff */
[----:B0-----:R-:W-:-:S04]  /*12680*/  @!P1 IMAD.X R6, RZ, RZ, R6, P2 ;  /* 0x000000ffff069224 */ /* 0x001fc800010e0606 */
[----:B------:R-:W-:Y:S02]  /*12690*/  @!P1 IMAD.MOV.U32 R7, RZ, RZ, R6 ;  /* 0x000000ffff079224 */ /* 0x000fe400078e0006 */
[----:B------:R-:W-:-:S05]  /*126a0*/  @!P1 IMAD.MOV.U32 R6, RZ, RZ, R5 ;  /* 0x000000ffff069224 */ /* 0x000fca00078e0005 */
[----:B--2---:R0:W-:Y:S02]  /*126b0*/  @!P1 LDGSTS.E.BYPASS.LTC128B.128 [R9+0x21400], desc[UR40][R6.64], !P0 ;  /* 0x2140000006099fae */ /* 0x0041e4000c101d68 */
.L_x_2562:
[----:B------:R1:W5:Y:S01]  /*126c0*/  LDL R8, [R1] ;  /* 0x0000000001087983 */ /* 0x0003620000100800 */
        /* <DEDUP_REMOVED lines=10> */
.L_x_2435:
[----:B-1----:R-:W2:Y:S01]  /*12770*/  LDL R2, [R1] ;  /* 0x0000000001027983 */ /* 0x002ea20000100800 */
        /* <DEDUP_REMOVED lines=16> */
[----:B------:R-:W2:Y:S03]  /*12880*/  SYNCS.PHASECHK.TRANS64.TRYWAIT P0, [R2+URZ+0x28c20], R0 ;  /* 0x028c2000020075a7 */ /* 0x000ea6000800017f */
[----:B-12---:R-:W-:Y:S05]  /*12890*/  @!P0 BRA `(.L_x_2437) ;  /* 0x0000005000688947 */ /* 0x006fea0003800000 */
.L_x_2563:
[----:B------:R-:W-:Y:S05]  /*128a0*/  BSYNC B0 ;  /* 0x0000000000007941 */ /* 0x000fea0003800000 */
.L_x_2436:
[----:B-1----:R-:W2:Y:S01]  /*128b0*/  LDL R2, [R1+0x10] ;  /* 0x0000100001027983 */ /* 0x002ea20000100800 */
[----:B------:R-:W-:Y:S01]  /*128c0*/  BSSY B0, `(.L_x_2438) ;  /* 0x000009a000007945 */ /* 0x000fe20003800000 */
[----:B--2---:R-:W-:-:S13]  /*128d0*/  LOP3.LUT P0, RZ, R2, 0x1, RZ, 0xc0, !PT ;  /* 0x0000000102ff7812 */ /* 0x004fda000780c0ff */
[----:B------:R-:W-:Y:S05]  /*128e0*/  @!P0 BRA `(.L_x_2439) ;  /* 0x00000008005c8947 */ /* 0x000fea0003800000 */
[----:B------:R-:W2:Y:S04]  /*128f0*/  LDL R5, [R1] ;  /* 0x0000000001057983 */ /* 0x000ea80000100800 */
[----:B------:R-:W2:Y:S04]  /*12900*/  LDL R4, [R1+0x4] ;  /* 0x0000040001047983 */ /* 0x000ea80000100800 */
[----:B------:R-:W3:Y:S01]  /*12910*/  LDL R2, [R1+0xc] ;  /* 0x00000c0001027983 */ /* 0x000ee20000100800 */
[----:B------:R-:W-:Y:S01]  /*12920*/  BSSY B1, `(.L_x_2440) ;  /* 0x0000008000017945 */ /* 0x000fe20003800000 */
[----:B------:R-:W1:Y:S02]  /*12930*/  S2R R3, SR_TID.X ;  /* 0x0000000000037919 */ /* 0x000e640000002100 */
[----:B-1----:R-:W-:-:S04]  /*12940*/  LOP3.LUT R3, R3, 0x7f, RZ, 0xc0, !PT ;  /* 0x0000007f03037812 */ /* 0x002fc800078ec0ff */
[----:B------:R-:W-:Y:S01]  /*12950*/  ISETP.NE.AND P1, PT, R3, RZ, PT ;  /* 0x000000ff0300720c */ /* 0x000fe20003f25270 */
[----:B--2---:R-:W-:Y:S01]  /*12960*/  IMAD R0, R4, 0x8, R5 ;  /* 0x0000000804007824 */ /* 0x004fe200078e0205 */
[----:B---3--:R-:W-:-:S04]  /*12970*/  SHF.L.U32 R2, R2, 0x1f, RZ ;  /* 0x0000001f02027819 */ /* 0x008fc800000006ff */
[----:B------:R-:W1:Y:S02]  /*12980*/  SYNCS.PHASECHK.TRANS64.TRYWAIT P0, [R0+URZ+0x28c60], R2 ;  /* 0x028c6002000075a7 */ /* 0x000e64000800017f */
[----:B-1----:R-:W-:Y:S05]  /*12990*/  @!P0 BRA `(.L_x_2441) ;  /* 0x0000005000408947 */ /* 0x002fea0003800000 */
.L_x_2564:
[----:B------:R-:W-:Y:S05]  /*129a0*/  BSYNC B1 ;  /* 0x0000000000017941 */ /* 0x000fea0003800000 */
.L_x_2440:
[----:B------:R-:W-:Y:S04]  /*129b0*/  BSSY B1, `(.L_x_2442) ;  /* 0x0000009000017945 */ /* 0x000fe80003800000 */
        /* <DEDUP_REMOVED lines=8> */
.L_x_2443:
[----:B------:R-:W-:Y:S05]  /*12a40*/  BSYNC B1 ;  /* 0x0000000000017941 */ /* 0x000fea0003800000 */
.L_x_2442:
[----:B------:R-:W2:Y:S04]  /*12a50*/  LDL R5, [R1+0x18] ;  /* 0x0000180001057983 */ /* 0x000ea80000100800 */
[----:B------:R-:W2:Y:S04]  /*12a60*/  LDL.LU R3, [R1+0x24] ;  /* 0x0000240001037983 */ /* 0x000ea80000300800 */
[----:B------:R-:W3:Y:S04]  /*12a70*/  LDL R4, [R1] ;  /* 0x0000000001047983 */ /* 0x000ee80000100800 */
[----:B-1----:R-:W3:Y:S01]  /*12a80*/  LDL R2, [R1+0x4] ;  /* 0x0000040001027983 */ /* 0x002ee20000100800 */
[----:B------:R-:W-:Y:S01]  /*12a90*/  UIADD3 UR4, UP0, UR38, 0x470, URZ ;  /* 0x0000047026047890 */ /* 0x000fe2000ff1e03f */
[----:B------:R-:W-:Y:S01]  /*12aa0*/  PLOP3.LUT P0, PT, PT, PT, PT, 0x80, 0x0 ;  /* 0x000000000000781c */ /* 0x000fe20003f0f070 */
[----:B------:R-:W-:Y:S01]  /*12ab0*/  VIADD R0, R0, 0x28c50 ;  /* 0x00028c5000007836 */ /* 0x000fe20000000000 */
[----:B------:R-:W-:Y:S01]  /*12ac0*/  UMOV UR6, 0x0 ;  /* 0x0000000000067882 */ /* 0x000fe20000000000 */
[----:B------:R-:W-:Y:S01]  /*12ad0*/  UIADD3.X UR5, URZ, UR39, URZ, UP0, !UPT ;  /* 0x000000273f057290 */ /* 0x000fe200087fe43f */
[----:B------:R-:W-:Y:S01]  /*12ae0*/  UMOV UR7, 0x14f00000 ;  /* 0x14f0000000077882 */ /* 0x000fe20000000000 */
[----:B------:R-:W-:Y:S01]  /*12af0*/  UMOV UR10, URZ ;  /* 0x0000003f000a7c82 */ /* 0x000fe20008000000 */
[----:B--2---:R-:W-:-:S02]  /*12b00*/  IMAD R3, R3, 0x40, R5 ;  /* 0x0000004003037824 */ /* 0x004fc400078e0205 */
[----:B---3--:R-:W-:-:S04]  /*12b10*/  IMAD R2, R2, 0x10000, R4 ;  /* 0x0001000002027824 */ /* 0x008fc800078e0204 */
[----:B------:R-:W-:-:S07]  /*12b20*/  VIADD R4, R2, 0x400 ;  /* 0x0000040002047836 */ /* 0x000fce0000000000 */
.L_x_2444:
        /* <DEDUP_REMOVED lines=10> */
[----:B------:R-:W-:Y:S01]  /*12bd0*/  PLOP3.LUT P0, PT, PT, PT, PT, 0x80, 0x0 ;  /* 0x000000000000781c */ /* 0x000fe20003f0f070 */
[----:B------:R-:W-:Y:S01]  /*12be0*/  VIADD R4, R2, 0x2400 ;  /* 0x0000240002047836 */ /* 0x000fe20000000000 */
[----:B------:R-:W-:Y:S01]  /*12bf0*/  UMOV UR6, 0x0 ;  /* 0x0000000000067882 */ /* 0x000fe20000000000 */
[----:B------:R-:W-:Y:S01]  /*12c00*/  UMOV UR7, 0x14f00000 ;  /* 0x14f0000000077882 */ /* 0x000fe20000000000 */
[----:B------:R-:W-:-:S09]  /*12c10*/  UMOV UR10, 0x40 ;  /* 0x00000040000a7882 */ /* 0x000fd20000000000 */
.L_x_2445:
        /* <DEDUP_REMOVED lines=15> */
.L_x_2446:
        /* <DEDUP_REMOVED lines=15> */
.L_x_2447:
        /* <DEDUP_REMOVED lines=15> */
.L_x_2448:
        /* <DEDUP_REMOVED lines=15> */
.L_x_2449:
        /* <DEDUP_REMOVED lines=15> */
.L_x_2450:
        /* <DEDUP_REMOVED lines=15> */
.L_x_2451:
        /* <DEDUP_REMOVED lines=10> */
.L_x_2439:
[----:B------:R-:W-:Y:S05]  /*13260*/  BSYNC B0 ;  /* 0x0000000000007941 */ /* 0x000fea0003800000 */
.L_x_2438:
[----:B------:R-:W2:Y:S04]  /*13270*/  LDL R4, [R1+0x20] ;  /* 0x0000200001047983 */ /* 0x000ea80000100800 */
[----:B------:R-:W3:Y:S01]  /*13280*/  LDL R5, [R1+0x1c] ;  /* 0x00001c0001057983 */ /* 0x000ee20000100800 */
[----:B------:R-:W-:Y:S01]  /*13290*/  BSSY B0, `(.L_x_2452) ;  /* 0x00002b3000007945 */ /* 0x000fe20003800000 */
[----:B--2---:R-:W-:-:S05]  /*132a0*/  VIADD R0, R4, 0xfffffffe ;  /* 0xfffffffe04007836 */ /* 0x004fca0000000000 */
[----:B---3--:R-:W-:-:S13]  /*132b0*/  ISETP.GE.AND P0, PT, R0, R5, PT ;  /* 0x000000050000720c */ /* 0x008fda0003f06270 */
[----:B------:R-:W-:Y:S05]  /*132c0*/  @!P0 BRA `(.L_x_2453) ;  /* 0x0000002800bc8947 */ /* 0x000fea0003800000 */
[----:B------:R-:W-:Y:S01]  /*132d0*/  IMAD.MOV R2, RZ, RZ, -R4 ;  /* 0x000000ffff027224 */ /* 0x000fe200078e0a04 */
[----:B0-----:R-:W-:Y:S01]  /*132e0*/  LOP3.LUT R6, RZ, R5, RZ, 0x33, !PT ;  /* 0x00000005ff067212 */ /* 0x001fe200078e33ff */
[----:B------:R-:W-:Y:S03]  /*132f0*/  BSSY B2, `(.L_x_2454) ;  /* 0x00000e7000027945 */ /* 0x000fe60003800000 */
[----:B------:R-:W-:-:S05]  /*13300*/  VIADDMNMX R6, R2, 0x1, R6, !PT ;  /* 0x0000000102067846 */ /* 0x000fca0007800106 */
[----:B------:R-:W-:-:S05]  /*13310*/  IMAD.IADD R2, R4, 0x1, R6 ;  /* 0x0000000104027824 */ /* 0x000fca00078e0206 */
[----:B------:R-:W-:-:S04]  /*13320*/  LOP3.LUT R2, R2, 0x1, RZ, 0xc0, !PT ;  /* 0x0000000102027812 */ /* 0x000fc800078ec0ff */
[----:B------:R-:W-:-:S13]  /*13330*/  ISETP.NE.U32.AND P0, PT, R2, 0x1, PT ;  /* 0x000000010200780c */ /* 0x000fda0003f05070 */
        /* <DEDUP_REMOVED lines=36> */
[----:B------:R1:W5:Y:S04]  /*13580*/  LDG.E R17, desc[UR40][R4.64] ;  /* 0x0000002804117981 */ /* 0x000368000c1e1900 */
.L_x_2458:
[----:B------:R-:W2:Y:S01]  /*13590*/  LDL R2, [R1] ;  /* 0x0000000001027983 */ /* 0x000ea20000100800 */
[----:B------:R-:W-:Y:S01]  /*135a0*/  BSSY B3, `(.L_x_2459) ;  /* 0x0000008000037945 */ /* 0x000fe20003800000 */
[----:B-1----:R-:W1:Y:S02]  /*135b0*/  S2R R4, SR_TID.X ;  /* 0x0000000000047919 */ /* 0x002e640000002100 */
[----:B-1----:R-:W-:-:S04]  /*135c0*/  LOP3.LUT R4, R4, 0x7f, RZ, 0xc0, !PT ;  /* 0x0000007f04047812 */ /* 0x002fc800078ec0ff */
[----:B------:R-:W-:Y:S01]  /*135d0*/  ISETP.NE.AND P1, PT, R4, RZ, PT ;  /* 0x000000ff0400720c */ /* 0x000fe20003f25270 */
[----:B--2---:R-:W-:Y:S01]  /*135e0*/  IMAD R3, R8, 0x8, R2 ;  /* 0x0000000808037824 */ /* 0x004fe200078e0202 */
[----:B------:R-:W-:-:S04]  /*135f0*/  SHF.L.U32 R2, R7, 0x1f, RZ ;  /* 0x0000001f07027819 */ /* 0x000fc800000006ff */
[----:B------:R-:W1:Y:S02]  /*13600*/  SYNCS.PHASECHK.TRANS64.TRYWAIT P0, [R3+URZ+0x28c40], R2 ;  /* 0x028c4002030075a7 */ /* 0x000e64000800017f */
[----:B-1----:R-:W-:Y:S05]  /*13610*/  @!P0 BRA `(.L_x_2460) ;  /* 0x0000004400348947 */ /* 0x002fea0003800000 */
.L_x_2565:
[----:B------:R-:W-:Y:S05]  /*13620*/  BSYNC B3 ;  /* 0x0000000000037941 */ /* 0x000fea0003800000 */
.L_x_2459:
        /* <DEDUP_REMOVED lines=9> */
.L_x_2462:
[----:B------:R-:W-:Y:S05]  /*136c0*/  BSYNC B3 ;  /* 0x0000000000037941 */ /* 0x000fea0003800000 */
.L_x_2461:
[----:B0-----:R-:W2:Y:S04]  /*136d0*/  LDL R8, [R1] ;  /* 0x0000000001087983 */ /* 0x001ea80000100800 */
        /* <DEDUP_REMOVED lines=13> */
.L_x_2463:
        /* <DEDUP_REMOVED lines=13> */
.L_x_2566:
[----:B------:R-:W-:Y:S05]  /*13880*/  BSYNC B3 ;  /* 0x0000000000037941 */ /* 0x000fea0003800000 */
.L_x_2464:
        /* <DEDUP_REMOVED lines=11> */
.L_x_2467:
[----:B------:R-:W-:Y:S05]  /*13940*/  BSYNC B3 ;  /* 0x0000000000037941 */ /* 0x000fea0003800000 */
.L_x_2466:
[----:B------:R-:W2:Y:S04]  /*13950*/  LDL R4, [R1] ;  /* 0x0000000001047983 */ /* 0x000ea80000100800 */
        /* <DEDUP_REMOVED lines=10> */
.L_x_2468:
        /* <DEDUP_REMOVED lines=15> */
.L_x_2469:
        /* <DEDUP_REMOVED lines=15> */
.L_x_2470:
        /* <DEDUP_REMOVED lines=15> */
.L_x_2471:
        /* <DEDUP_REMOVED lines=15> */
.L_x_2472:
        /* <DEDUP_REMOVED lines=15> */
.L_x_2473:
        /* <DEDUP_REMOVED lines=15> */
.L_x_2474:
        /* <DEDUP_REMOVED lines=15> */
.L_x_2475:
        /* <DEDUP_REMOVED lines=10> */
.L_x_2457:
[----:B------:R-:W-:Y:S05]  /*14130*/  BSYNC B1 ;  /* 0x0000000000017941 */ /* 0x000fea0003800000 */
.L_x_2456:
[----:B------:R-:W2:Y:S02]  /*14140*/  LDL R4, [R1+0x20] ;  /* 0x0000200001047983 */ /* 0x000ea40000100800 */
[----:B--2---:R-:W-:-:S07]  /*14150*/  VIADD R0, R4, 0xfffffffd ;  /* 0xfffffffd04007836 */ /* 0x004fce0000000000 */
.L_x_2455:
[----:B------:R-:W-:Y:S05]  /*14160*/  BSYNC B2 ;  /* 0x0000000000027941 */ /* 0x000fea0003800000 */
.L_x_2454:
[----:B------:R-:W2:Y:S01]  /*14170*/  LDL.LU R2, [R1+0x20] ;  /* 0x0000200001027983 */ /* 0x000ea20000300800 */
[----:B------:R-:W-:Y:S01]  /*14180*/  VIADD R6, R6, 0xfffffffe ;  /* 0xfffffffe06067836 */ /* 0x000fe20000000000 */
[----:B--2---:R-:W-:-:S04]  /*14190*/  LOP3.LUT R2, RZ, R2, RZ, 0x33, !PT ;  /* 0x00000002ff027212 */ /* 0x004fc800078e33ff */
[----:B------:R-:W-:-:S13]  /*141a0*/  ISETP.NE.AND P0, PT, R6, R2, PT ;  /* 0x000000020600720c */ /* 0x000fda0003f05270 */
[----:B------:R-:W-:Y:S05]  /*141b0*/  @!P0 BRA `(.L_x_2453) ;  /* 0x0000001c00008947 */ /* 0x000fea0003800000 */
.L_x_2516:
        /* <DEDUP_REMOVED lines=36> */
.L_x_2478:
[----:B------:R-:W0:Y:S01]  /*14400*/  LDL R2, [R1] ;  /* 0x0000000001027983 */ /* 0x000e220000100800 */
[----:B------:R-:W-:Y:S01]  /*14410*/  BSSY B2, `(.L_x_2479) ;  /* 0x0000008000027945 */ /* 0x000fe20003800000 */
[----:B------:R-:W1:Y:S02]  /*14420*/  S2R R3, SR_TID.X ;  /* 0x0000000000037919 */ /* 0x000e640000002100 */
[----:B-1----:R-:W-:-:S04]  /*14430*/  LOP3.LUT R3, R3, 0x7f, RZ, 0xc0, !PT ;  /* 0x0000007f03037812 */ /* 0x002fc800078ec0ff */
[----:B------:R-:W-:Y:S01]  /*14440*/  ISETP.NE.AND P1, PT, R3, RZ, PT ;  /* 0x000000ff0300720c */ /* 0x000fe20003f25270 */
[----:B0-----:R-:W-:Y:S01]  /*14450*/  IMAD R4, R7, 0x8, R2 ;  /* 0x0000000807047824 */ /* 0x001fe200078e0202 */
[----:B------:R-:W-:-:S04]  /*14460*/  SHF.L.U32 R2, R6, 0x1f, RZ ;  /* 0x0000001f06027819 */ /* 0x000fc800000006ff */
[----:B------:R-:W0:Y:S02]  /*14470*/  SYNCS.PHASECHK.TRANS64.TRYWAIT P0, [R4+URZ+0x28c40], R2 ;  /* 0x028c4002040075a7 */ /* 0x000e24000800017f */
[----:B0-----:R-:W-:Y:S05]  /*14480*/  @!P0 BRA `(.L_x_2480) ;  /* 0x0000003400c08947 */ /* 0x001fea0003800000 */
.L_x_2567:
[----:B------:R-:W-:Y:S05]  /*14490*/  BSYNC B2 ;  /* 0x0000000000027941 */ /* 0x000fea0003800000 */
.L_x_2479:
        /* <DEDUP_REMOVED lines=9> */
.L_x_2482:
[----:B------:R-:W-:Y:S05]  /*14530*/  BSYNC B2 ;  /* 0x0000000000027941 */ /* 0x000fea0003800000 */
.L_x_2481:
[----:B------:R-:W2:Y:S04]  /*14540*/  LDL R3, [R1] ;  /* 0x0000000001037983 */ /* 0x000ea80000100800 */
        /* <DEDUP_REMOVED lines=12> */
.L_x_2483:
        /* <DEDUP_REMOVED lines=13> */
.L_x_2568:
[----:B------:R-:W-:Y:S05]  /*146e0*/  BSYNC B2 ;  /* 0x0000000000027941 */ /* 0x000fea0003800000 */
.L_x_2484:
        /* <DEDUP_REMOVED lines=11> */
.L_x_2487:
[----:B------:R-:W-:Y:S05]  /*147a0*/  BSYNC B2 ;  /* 0x0000000000027941 */ /* 0x000fea0003800000 */
.L_x_2486:
[----:B------:R-:W2:Y:S01]  /*147b0*/  LDL R5, [R1] ;  /* 0x0000000001057983 */ /* 0x000ea20000100800 */
        /* <DEDUP_REMOVED lines=9> */
.L_x_2488:
        /* <DEDUP_REMOVED lines=15> */
.L_x_2489:
        /* <DEDUP_REMOVED lines=15> */
.L_x_2490:
        /* <DEDUP_REMOVED lines=15> */
.L_x_2491:
        /* <DEDUP_REMOVED lines=15> */
.L_x_2492:
        /* <DEDUP_REMOVED lines=15> */
.L_x_2493:
        /* <DEDUP_REMOVED lines=15> */
.L_x_2494:
        /* <DEDUP_REMOVED lines=15> */
.L_x_2495:
        /* <DEDUP_REMOVED lines=10> */
.L_x_2477:
[----:B------:R-:W-:Y:S05]  /*14f80*/  BSYNC B1 ;  /* 0x0000000000017941 */ /* 0x000fea0003800000 */
.L_x_2476:
[----:B------:R-:W2:Y:S01]  /*14f90*/  LDL R2, [R1+0x10] ;  /* 0x0000100001027983 */ /* 0x000ea20000100800 */
[----:B------:R-:W-:Y:S01]  /*14fa0*/  VIADD R7, R7, 0x1 ;  /* 0x0000000107077836 */ /* 0x000fe20000000000 */
[----:B------:R-:W-:Y:S04]  /*14fb0*/  BSSY B1, `(.L_x_2496) ;  /* 0x00000dc000017945 */ /* 0x000fe80003800000 */
[----:B------:R-:W-:-:S04]  /*14fc0*/  ISETP.NE.AND P0, PT, R7, 0x2, PT ;  /* 0x000000020700780c */ /* 0x000fc80003f05270 */
[----:B------:R-:W-:Y:S02]  /*14fd0*/  SEL R9, R7, RZ, P0 ;  /* 0x000000ff07097207 */ /* 0x000fe40000000000 */
[----:B--2---:R-:W-:Y:S02]  /*14fe0*/  LOP3.LUT P2, RZ, R2, 0x1, RZ, 0xc0, !PT ;  /* 0x0000000102ff7812 */ /* 0x004fe4000784c0ff */
[----:B------:R-:W-:-:S04]  /*14ff0*/  SEL R2, RZ, 0x1, P0 ;  /* 0x00000001ff027807 */ /* 0x000fc80000000000 */
[----:B-----5:R-:W-:Y:S01]  /*15000*/  LOP3.LUT R8, R6, R2, RZ, 0x3c, !PT ;  /* 0x0000000206087212 */ /* 0x020fe200078e3cff */
[----:B------:R-:W-:-:S04]  /*15010*/  VIADD R6, R0, 0xffffffff ;  /* 0xffffffff00067836 */ /* 0x000fc80000000000 */
[----:B------:R0:W-:Y:S04]  /*15020*/  STL [R1+0xc], R8 ;  /* 0x00000c0801007387 */ /* 0x0001e80000100800 */
[----:B------:R0:W-:Y:S01]  /*15030*/  STL [R1+0x4], R9 ;  /* 0x0000040901007387 */ /* 0x0001e20000100800 */
[----:B------:R-:W-:Y:S05]  /*15040*/  @!P2 BRA `(.L_x_2497) ;  /* 0x0000000c0048a947 */ /* 0x000fea0003800000 */
[----:B------:R-:W-:Y:S01]  /*15050*/  ULDC.64 UR4, c[0x0][0x418] ;  /* 0x0001060000047ab9 */ /* 0x000fe20000000a00 */
[----:B------:R-:W-:Y:S01]  /*15060*/  IMAD.MOV.U32 R7, RZ, RZ, R6 ;  /* 0x000000ffff077224 */ /* 0x000fe200078e0006 */
        /* <DEDUP_REMOVED lines=22> */
.L_x_2498:
[----:B------:R-:W1:Y:S01]  /*151d0*/  LDL R2, [R1] ;  /* 0x0000000001027983 */ /* 0x000e620000100800 */
[----:B------:R-:W-:Y:S01]  /*151e0*/  BSSY B2, `(.L_x_2499) ;  /* 0x0000008000027945 */ /* 0x000fe20003800000 */
[----:B------:R-:W2:Y:S02]  /*151f0*/  S2R R3, SR_TID.X ;  /* 0x0000000000037919 */ /* 0x000ea40000002100 */
[----:B--2---:R-:W-:-:S04]  /*15200*/  LOP3.LUT R3, R3, 0x7f, RZ, 0xc0, !PT ;  /* 0x0000007f03037812 */ /* 0x004fc800078ec0ff */
[----:B------:R-:W-:Y:S01]  /*15210*/  ISETP.NE.AND P1, PT, R3, RZ, PT ;  /* 0x000000ff0300720c */ /* 0x000fe20003f25270 */
[----:B-1----:R-:W-:Y:S01]  /*15220*/  IMAD R4, R9, 0x8, R2 ;  /* 0x0000000809047824 */ /* 0x002fe200078e0202 */
[----:B------:R-:W-:-:S04]  /*15230*/  SHF.L.U32 R2, R8, 0x1f, RZ ;  /* 0x0000001f08027819 */ /* 0x000fc800000006ff */
[----:B------:R-:W1:Y:S02]  /*15240*/  SYNCS.PHASECHK.TRANS64.TRYWAIT P0, [R4+URZ+0x28c40], R2 ;  /* 0x028c4002040075a7 */ /* 0x000e64000800017f */
[----:B-1----:R-:W-:Y:S05]  /*15250*/  @!P0 BRA `(.L_x_2500) ;  /* 0x0000002800748947 */ /* 0x002fea0003800000 */
.L_x_2569:
[----:B------:R-:W-:Y:S05]  /*15260*/  BSYNC B2 ;  /* 0x0000000000027941 */ /* 0x000fea0003800000 */
.L_x_2499:
        /* <DEDUP_REMOVED lines=9> */
.L_x_2502:
[----:B------:R-:W-:Y:S05]  /*15300*/  BSYNC B2 ;  /* 0x0000000000027941 */ /* 0x000fea0003800000 */
.L_x_2501:
        /* <DEDUP_REMOVED lines=14> */
.L_x_2503:
        /* <DEDUP_REMOVED lines=13> */
.L_x_2570:
[----:B------:R-:W-:Y:S05]  /*154c0*/  BSYNC B2 ;  /* 0x0000000000027941 */ /* 0x000fea0003800000 */
.L_x_2504:
        /* <DEDUP_REMOVED lines=11> */
.L_x_2507:
[----:B------:R-:W-:Y:S05]  /*15580*/  BSYNC B2 ;  /* 0x0000000000027941 */ /* 0x000fea0003800000 */
.L_x_2506:
[----:B------:R-:W2:Y:S04]  /*15590*/  LDL R9, [R1] ;  /* 0x0000000001097983 */ /* 0x000ea80000100800 */
        /* <DEDUP_REMOVED lines=10> */
.L_x_2508:
        /* <DEDUP_REMOVED lines=15> */
.L_x_2509:
        /* <DEDUP_REMOVED lines=15> */
.L_x_2510:
        /* <DEDUP_REMOVED lines=15> */
.L_x_2511:
        /* <DEDUP_REMOVED lines=15> */
.L_x_2512:
        /* <DEDUP_REMOVED lines=15> */
.L_x_2513:
        /* <DEDUP_REMOVED lines=15> */
.L_x_2514:
        /* <DEDUP_REMOVED lines=15> */
.L_x_2515:
        /* <DEDUP_REMOVED lines=10> */
.L_x_2497:
[----:B------:R-:W-:Y:S05]  /*15d70*/  BSYNC B1 ;  /* 0x0000000000017941 */ /* 0x000fea0003800000 */
.L_x_2496:
[----:B------:R-:W2:Y:S01]  /*15d80*/  LDL R2, [R1+0x1c] ;  /* 0x00001c0001027983 */ /* 0x000ea20000100800 */
[----:B------:R-:W-:Y:S01]  /*15d90*/  VIADD R0, R0, 0xfffffffe ;  /* 0xfffffffe00007836 */ /* 0x000fe20000000000 */
[----:B--2---:R-:W-:-:S13]  /*15da0*/  ISETP.GT.AND P0, PT, R6, R2, PT ;  /* 0x000000020600720c */ /* 0x004fda0003f04270 */
[----:B------:R-:W-:Y:S05]  /*15db0*/  @P0 BRA `(.L_x_2516) ;  /* 0xffffffe400000947 */ /* 0x000fea000383ffff */
.L_x_2453:
[----:B------:R-:W-:Y:S05]  /*15dc0*/  BSYNC B0 ;  /* 0x0000000000007941 */ /* 0x000fea0003800000 */
.L_x_2452:
        /* <DEDUP_REMOVED lines=19> */
[----:B0-----:R-:W0:Y:S02]  /*15f00*/  S2R R6, SR_LTMASK ;  /* 0x0000000000067919 */ /* 0x001e240000003900 */
[----:B0-----:R-:W-:-:S04]  /*15f10*/  LOP3.LUT R6, R6, UR4, RZ, 0xc0, !PT ;  /* 0x0000000406067c12 */ /* 0x001fc8000f8ec0ff */
[----:B------:R-:W0:Y:S01]  /*15f20*/  POPC R7, R6 ;  /* 0x0000000600077309 */ /* 0x000e220000000000 */
[----:B--2---:R-:W0:Y:S02]  /*15f30*/  SHFL.IDX PT, R4, R3, R4, 0x1f ;  /* 0x00001f0403047589 */ /* 0x004e2400000e0000 */
[----:B0-----:R-:W-:-:S07]  /*15f40*/  IADD3 R16, R4, UR37, R7 ;  /* 0x0000002504107c10 */ /* 0x001fce000fffe007 */
.L_x_2518:
[----:B------:R-:W-:Y:S05]  /*15f50*/  BSYNC B0 ;  /* 0x0000000000007941 */ /* 0x000fea0003800000 */
.L_x_2517:
[----:B------:R-:W-:-:S05]  /*15f60*/  SEL R0, R0, RZ, P0 ;  /* 0x000000ff00007207 */ /* 0x000fca0000000000 */
[----:B------:R2:W-:Y:S02]  /*15f70*/  STL [R1+0x4], R0 ;  /* 0x0000040001007387 */ /* 0x0005e40000100800 */
.L_x_2420:
[----:B------:R-:W-:Y:S05]  /*15f80*/  BSYNC B7 ;  /* 0x0000000000077941 */ /* 0x000fea0003800000 */
.L_x_2418:
        /* <DEDUP_REMOVED lines=10> */
[----:B------:R3:W-:Y:S01]  /*16030*/  STL [R1], R0 ;  /* 0x0000000001007387 */ /* 0x0007e20000100800 */
[----:B------:R-:W-:Y:S06]  /*16040*/  BAR.ARV 0x4, 0x180 ;  /* 0x0106000000007b1d */ /* 0x000fec0000002000 */
[----:B------:R-:W-:Y:S05]  /*16050*/  BRA `(.L_x_2520) ;  /* 0x0000000800d47947 */ /* 0x000fea0003800000 */
.L_x_2519:
        /* <DEDUP_REMOVED lines=36> */
.L_x_2580:
[----:B------:R-:W-:Y:S02]  /*162a0*/  ULDC UR4, c[0x0][0xc38] ;  /* 0x00030e0000047ab9 */ /* 0x000fe40000000800 */
[----:B------:R-:W-:-:S04]  /*162b0*/  IMAD.U32 R4, RZ, RZ, UR4 ;  /* 0x00000004ff047e24 */ /* 0x000fc8000f8e00ff */
[----:B--2---:R-:W-:-:S04]  /*162c0*/  IMAD R5, R14, R4, RZ ;  /* 0x000000040e057224 */ /* 0x004fc800078e02ff */
[----:B------:R-:W-:-:S05]  /*162d0*/  IMAD.IADD R16, R16, 0x1, R5 ;  /* 0x0000000110107824 */ /* 0x000fca00078e0205 */
[----:B------:R-:W-:-:S13]  /*162e0*/  ISETP.GT.AND P6, PT, R16, R0, PT ;  /* 0x000000001000720c */ /* 0x000fda0003fc4270 */
[----:B------:R-:W-:Y:S05]  /*162f0*/  @P6 BRA `(.L_x_2522) ;  /* 0x00000000009c6947 */ /* 0x000fea0003800000 */
.L_x_2527:
[----:B------:R-:W2:Y:S01]  /*16300*/  LDC R4, c[0x0][0xc3c] ;  /* 0x00030f00ff047b82 */ /* 0x000ea20000000800 */
[----:B------:R-:W-:-:S05]  /*16310*/  VIADD R19, R19, 0x1f ;  /* 0x0000001f13137836 */ /* 0x000fca0000000000 */
[----:B--2---:R-:W-:-:S13]  /*16320*/  ISETP.GE.AND P6, PT, R19, R4, PT ;  /* 0x000000041300720c */ /* 0x004fda0003fc6270 */
[----:B0-----:R-:W-:Y:S05]  /*16330*/  @P6 BRA `(.L_x_2523) ;  /* 0x0000000400d06947 */ /* 0x001fea0003800000 */
        /* <DEDUP_REMOVED lines=10> */
.L_x_2525:
[----:B------:R-:W-:Y:S05]  /*163e0*/  BSYNC B0 ;  /* 0x0000000000007941 */ /* 0x000fea0003800000 */
.L_x_2524:
[----:B------:R-:W-:-:S03]  /*163f0*/  UMOV UR4, 0xffffffff ;  /* 0xffffffff00047882 */ /* 0x000fc60000000000 */
[----:B------:R-:W-:Y:S05]  /*16400*/  BRA.DIV UR4, `(.L_x_2526) ;  /* 0x0000001e04547947 */ /* 0x000fea000b800000 */
[----:B-----5:R-:W3:Y:S02]  /*16410*/  SHFL.UP PT, R14, R2, 0x1, RZ ;  /* 0x04200000020e7989 */ /* 0x020ee400000e00ff */
[----:B---3--:R-:W-:-:S05]  /*16420*/  SEL R13, R14, RZ, P1 ;  /* 0x000000ff0e0d7207 */ /* 0x008fca0000800000 */
[----:B------:R-:W-:-:S05]  /*16430*/  IMAD.IADD R13, R2, 0x1, R13 ;  /* 0x00000001020d7824 */ /* 0x000fca00078e020d */
[----:B------:R-:W3:Y:S02]  /*16440*/  SHFL.UP PT, R14, R13, 0x2, RZ ;  /* 0x044000000d0e7989 */ /* 0x000ee400000e00ff */
[----:B---3--:R-:W-:-:S05]  /*16450*/  SEL R4, R14, RZ, P2 ;  /* 0x000000ff0e047207 */ /* 0x008fca0001000000 */
[----:B------:R-:W-:-:S05]  /*16460*/  IMAD.IADD R4, R13, 0x1, R4 ;  /* 0x000000010d047824 */ /* 0x000fca00078e0204 */
[----:B------:R-:W3:Y:S02]  /*16470*/  SHFL.UP PT, R14, R4, 0x4, RZ ;  /* 0x04800000040e7989 */ /* 0x000ee400000e00ff */
[----:B---3--:R-:W-:-:S05]  /*16480*/  SEL R5, R14, RZ, P3 ;  /* 0x000000ff0e057207 */ /* 0x008fca0001800000 */
[----:B------:R-:W-:-:S05]  /*16490*/  IMAD.IADD R5, R4, 0x1, R5 ;  /* 0x0000000104057824 */ /* 0x000fca00078e0205 */
[----:B------:R-:W0:Y:S02]  /*164a0*/  SHFL.UP PT, R14, R5, 0x8, RZ ;  /* 0x05000000050e7989 */ /* 0x000e2400000e00ff */
[----:B0-----:R-:W-:-:S05]  /*164b0*/  SEL R6, R14, RZ, P4 ;  /* 0x000000ff0e067207 */ /* 0x001fca0002000000 */
[----:B------:R-:W-:-:S05]  /*164c0*/  IMAD.IADD R6, R5, 0x1, R6 ;  /* 0x0000000105067824 */ /* 0x000fca00078e0206 */
[----:B------:R-:W1:Y:S02]  /*164d0*/  SHFL.UP PT, R14, R6, 0x10, RZ ;  /* 0x06000000060e7989 */ /* 0x000e6400000e00ff */
[----:B-12---:R-:W-:-:S05]  /*164e0*/  SEL R3, R14, RZ, P5 ;  /* 0x000000ff0e037207 */ /* 0x006fca0002800000 */
[----:B------:R-:W-:-:S05]  /*164f0*/  IMAD.IADD R3, R6, 0x1, R3 ;  /* 0x0000000106037824 */ /* 0x000fca00078e0203 */
[----:B------:R0:W1:Y:S02]  /*16500*/  SHFL.IDX PT, R14, R3, 0x1f, 0x1f ;  /* 0x03e01f00030e7f89 */ /* 0x00006400000e0000 */
.L_x_2588:
[----:B------:R-:W-:Y:S02]  /*16510*/  ULDC UR4, c[0x0][0xc38] ;  /* 0x00030e0000047ab9 */ /* 0x000fe40000000800 */
[----:B------:R-:W-:-:S04]  /*16520*/  IMAD.U32 R4, RZ, RZ, UR4 ;  /* 0x00000004ff047e24 */ /* 0x000fc8000f8e00ff */
[----:B-1----:R-:W-:-:S04]  /*16530*/  IMAD R5, R14, R4, RZ ;  /* 0x000000040e057224 */ /* 0x002fc800078e02ff */
[----:B------:R-:W-:-:S05]  /*16540*/  IMAD.IADD R16, R5, 0x1, R16 ;  /* 0x0000000105107824 */ /* 0x000fca00078e0210 */
[----:B------:R-:W-:-:S13]  /*16550*/  ISETP.GT.AND P6, PT, R16, R0, PT ;  /* 0x000000001000720c */ /* 0x000fda0003fc4270 */
[----:B------:R-:W-:Y:S05]  /*16560*/  @!P6 BRA `(.L_x_2527) ;  /* 0xfffffffc0064e947 */ /* 0x000fea000383ffff */
.L_x_2522:
[----:B------:R-:W-:Y:S01]  /*16570*/  IMAD.IADD R16, R16, 0x1, -R5 ;  /* 0x0000000110107824 */ /* 0x000fe200078e0a05 */
[----:B------:R-:W-:-:S03]  /*16580*/  UMOV UR4, 0xffffffff ;  /* 0xffffffff00047882 */ /* 0x000fc60000000000 */
[----:B------:R-:W-:-:S05]  /*16590*/  IMAD R5, R3, R4, R16 ;  /* 0x0000000403057224 */ /* 0x000fca00078e0210 */
[----:B------:R-:W-:Y:S01]  /*165a0*/  ISETP.GT.AND P6, PT, R5, R0, PT ;  /* 0x000000000500720c */ /* 0x000fe20003fc4270 */
[----:B------:R-:W-:-:S12]  /*165b0*/  BRA.DIV UR4, `(.L_x_2528) ;  /* 0x0000001e04a47947 */ /* 0x000fd8000b800000 */
[----:B------:R-:W-:-:S04]  /*165c0*/  VOTE.ANY R5, PT, !P6 ;  /* 0x0000000000057806 */ /* 0x000fc800070e0100 */
[----:B0-----:R-:W0:Y:S02]  /*165d0*/  POPC R6, R5 ;  /* 0x0000000500067309 */ /* 0x001e240000000000 */
[----:B0-----:R0:W2:Y:S02]  /*165e0*/  SHFL.IDX PT, R17, R2, R6, 0x1f ;  /* 0x00001f0602117589 */ /* 0x0010a400000e0000 */
.L_x_2592:
[----:B------:R-:W-:Y:S01]  /*165f0*/  ISETP.NE.AND P0, PT, R5, RZ, PT ;  /* 0x000000ff0500720c */ /* 0x000fe20003f05270 */
[----:B------:R-:W-:-:S12]  /*16600*/  IMAD.MOV.U32 R5, RZ, RZ, RZ ;  /* 0x000000ffff057224 */ /* 0x000fd800078e00ff */
[----:B------:R-:W-:Y:S05]  /*16610*/  @!P0 BRA `(.L_x_2529) ;  /* 0x0000000000108947 */ /* 0x000fea0003800000 */
[----:B------:R-:W-:Y:S01]  /*16620*/  UMOV UR4, 0xffffffff ;  /* 0xffffffff00047882 */ /* 0x000fe20000000000 */
[----:B------:R-:W-:Y:S02]  /*16630*/  VIADD R12, R6, 0xffffffff ;  /* 0xffffffff060c7836 */ /* 0x000fe40000000000 */
[----:B------:R-:W-:Y:S05]  /*16640*/  BRA.DIV UR4, `(.L_x_2530) ;  /* 0x0000001e04c87947 */ /* 0x000fea000b800000 */
[----:B------:R3:W4:Y:S02]  /*16650*/  SHFL.IDX PT, R5, R3, R12, 0x1f ;  /* 0x00001f0c03057589 */ /* 0x00072400000e0000 */
.L_x_2529:
[----:B01-3--:R-:W0:Y:S01]  /*16660*/  LDC.64 R2, c[0x0][0xc90] ;  /* 0x00032400ff027b82 */ /* 0x00be220000000a00 */
[----:B------:R-:W-:-:S04]  /*16670*/  IMAD.IADD R19, R6, 0x1, R19 ;  /* 0x0000000106137824 */ /* 0x000fc800078e0213 */
[----:B0-----:R-:W-:-:S05]  /*16680*/  IMAD.WIDE R2, R19, 0x4, R2 ;  /* 0x0000000413027825 */ /* 0x001fca00078e0202 */
[----:B------:R-:W2:Y:S01]  /*16690*/  LDG.E R7, desc[UR40][R2.64] ;  /* 0x0000002802077981 */ /* 0x000ea2000c1e1900 */
[----:B----4-:R-:W-:-:S04]  /*166a0*/  IMAD R16, R5, R4, R16 ;  /* 0x0000000405107224 */ /* 0x010fc800078e0210 */
[----:B------:R-:W-:Y:S02]  /*166b0*/  IMAD.IADD R0, R0, 0x1, -R16 ;  /* 0x0000000100007824 */ /* 0x000fe400078e0a10 */
[----:B--2---:R-:W-:-:S05]  /*166c0*/  IMAD R6, R17, R7, RZ ;  /* 0x0000000711067224 */ /* 0x004fca00078e02ff */
[----:B-----5:R-:W-:-:S04]  /*166d0*/  IABS R8, R6 ;  /* 0x0000000600087213 */ /* 0x020fc80000000000 */
[----:B------:R-:W0:Y:S08]  /*166e0*/  I2F.RP R2, R8 ;  /* 0x0000000800027306 */ /* 0x000e300000209400 */
        /* <DEDUP_REMOVED lines=9> */
[----:B------:R-:W-:-:S04]  /*16780*/  IMAD.HI.U32 R2, R2, R3, RZ ;  /* 0x0000000302027227 */ /* 0x000fc800078e00ff */
[----:B------:R-:W-:-:S04]  /*16790*/  IMAD.MOV R5, RZ, RZ, -R5 ;  /* 0x000000ffff057224 */ /* 0x000fc800078e0a05 */
        /* <DEDUP_REMOVED lines=11> */
[----:B------:R-:W-:Y:S02]  /*16850*/  IMAD R5, R7, R2, RZ ;  /* 0x0000000207057224 */ /* 0x000fe400078e02ff */
[----:B------:R-:W-:Y:S02]  /*16860*/  IMAD.MOV R2, RZ, RZ, -R2 ;  /* 0x000000ffff027224 */ /* 0x000fe400078e0a02 */
[----:B------:R-:W-:Y:S02]  /*16870*/  IMAD.MOV R3, RZ, RZ, -R5 ;  /* 0x000000ffff037224 */ /* 0x000fe400078e0a05 */
[----:B------:R-:W-:-:S03]  /*16880*/  IMAD R0, R6, R2, R0 ;  /* 0x0000000206007224 */ /* 0x000fc600078e0200 */
[----:B------:R-:W-:Y:S01]  /*16890*/  VIADDMNMX R4, R3, R4, R7, PT ;  /* 0x0000000403047246 */ /* 0x000fe20003800107 */
[----:B------:R-:W-:-:S03]  /*168a0*/  IMAD.IADD R5, R0, 0x1, R5 ;  /* 0x0000000100057824 */ /* 0x000fc600078e0205 */
[----:B------:R-:W-:-:S04]  /*168b0*/  IABS R7, R4 ;  /* 0x0000000400077213 */ /* 0x000fc80000000000 */
        /* <DEDUP_REMOVED lines=28> */
.L_x_2523:
[----:B------:R-:W-:Y:S01]  /*16a80*/  UMOV UR4, URZ ;  /* 0x0000003f00047c82 */ /* 0x000fe20008000000 */
[----:B------:R-:W-:Y:S01]  /*16a90*/  UMOV UR5, URZ ;  /* 0x0000003f00057c82 */ /* 0x000fe20008000000 */
[----:B------:R-:W-:Y:S01]  /*16aa0*/  ULDC UR6, c[0x0][0xc3c] ;  /* 0x00030f0000067ab9 */ /* 0x000fe20000000800 */
[----:B------:R-:W-:Y:S02]  /*16ab0*/  IMAD.MOV.U32 R16, RZ, RZ, R0 ;  /* 0x000000ffff107224 */ /* 0x000fe400078e0000 */
[----:B------:R-:W-:Y:S02]  /*16ac0*/  IMAD.U32 R17, RZ, RZ, UR4 ;  /* 0x00000004ff117e24 */ /* 0x000fe4000f8e00ff */
[----:B------:R-:W-:Y:S02]  /*16ad0*/  IMAD.U32 R18, RZ, RZ, UR5 ;  /* 0x00000005ff127e24 */ /* 0x000fe4000f8e00ff */
[----:B------:R-:W-:-:S07]  /*16ae0*/  IMAD.U32 R19, RZ, RZ, UR6 ;  /* 0x00000006ff137e24 */ /* 0x000fce000f8e00ff */
.L_x_2531:
[----:B------:R2:W3:Y:S01]  /*16af0*/  LDL R2, [R1] ;  /* 0x0000000001027983 */ /* 0x0004e20000100800 */
        /* <DEDUP_REMOVED lines=9> */
[----:B------:R2:W-:Y:S01]  /*16b90*/  @!P0 STL [R1], R2 ;  /* 0x0000000201008387 */ /* 0x0005e20000100800 */
[----:B------:R-:W-:Y:S06]  /*16ba0*/  BAR.ARV 0x5, 0x180 ;  /* 0x0146000000007b1d */ /* 0x000fec0000002000 */
.L_x_2520:
[----:B------:R-:W-:Y:S02]  /*16bb0*/  ULDC UR4, c[0x0][0xc3c] ;  /* 0x00030f0000047ab9 */ /* 0x000fe40000000800 */
[----:B----4-:R-:W-:-:S13]  /*16bc0*/  ISETP.GE.AND P0, PT, R19, UR4, PT ;  /* 0x0000000413007c0c */ /* 0x010fda000bf06270 */
[----:B------:R-:W-:Y:S05]  /*16bd0*/  @!P0 BRA `(.L_x_2532) ;  /* 0xffffff9c00c48947 */ /* 0x000fea000383ffff */
[----:B------:R-:W-:Y:S05]  /*16be0*/  BSYNC B8 ;  /* 0x0000000000087941 */ /* 0x000fea0003800000 */
.L_x_2406:
[----:B---3--:R-:W3:Y:S01]  /*16bf0*/  LDL.LU R0, [R1+0x40] ;  /* 0x0000400001007983 */ /* 0x008ee20000300800 */
[----:B------:R-:W-:Y:S01]  /*16c00*/  BSSY B0, `(.L_x_2533) ;  /* 0x000000b000007945 */ /* 0x000fe20003800000 */
[----:B------:R-:W4:Y:S01]  /*16c10*/  S2R R5, SR_CgaCtaId ;  /* 0x0000000000057919 */ /* 0x000f220000008800 */
[----:B---3--:R-:W-:-:S05]  /*16c20*/  VIADD R0, R0, 0x1 ;  /* 0x0000000100007836 */ /* 0x008fca0000000000 */
[----:B0-2---:R-:W-:-:S04]  /*16c30*/  LEA.HI R2, R0, R0, RZ, 0x1 ;  /* 0x0000000000027211 */ /* 0x005fc800078f08ff */
[----:B-1----:R-:W-:-:S05]  /*16c40*/  LOP3.LUT R3, R2, 0xfffffffe, RZ, 0xc0, !PT ;  /* 0xfffffffe02037812 */ /* 0x002fca00078ec0ff */
[----:B------:R-:W-:Y:S01]  /*16c50*/  IMAD.IADD R3, R0, 0x1, -R3 ;  /* 0x0000000100037824 */ /* 0x000fe200078e0a03 */
[----:B------:R-:W-:-:S04]  /*16c60*/  MOV R0, 0x400 ;  /* 0x0000040000007802 */ /* 0x000fc80000000f00 */
[----:B----4-:R-:W-:Y:S02]  /*16c70*/  LEA R0, R5, R0, 0x18 ;  /* 0x0000000005007211 */ /* 0x010fe400078ec0ff */
[----:B------:R-:W-:-:S04]  /*16c80*/  SHF.L.U32 R3, R3, 0x1f, RZ ;  /* 0x0000001f03037819 */ /* 0x000fc800000006ff */
[----:B------:R-:W0:Y:S02]  /*16c90*/  SYNCS.PHASECHK.TRANS64.TRYWAIT P0, [R0+URZ+0x28c20], R3 ;  /* 0x028c2003000075a7 */ /* 0x000e24000800017f */
[----:B0-----:R-:W-:Y:S05]  /*16ca0*/  @!P0 BRA `(.L_x_2534) ;  /* 0x0000001800588947 */ /* 0x001fea0003800000 */
.L_x_2595:
[----:B------:R-:W-:Y:S05]  /*16cb0*/  BSYNC B0 ;  /* 0x0000000000007941 */ /* 0x000fea0003800000 */
.L_x_2533:
[----:B------:R-:W-:-:S03]  /*16cc0*/  UMOV UR4, 0xffffffff ;  /* 0xffffffff00047882 */ /* 0x000fc60000000000 */
[----:B------:R-:W-:Y:S05]  /*16cd0*/  BRA.DIV UR4, `(.L_x_2535) ;  /* 0x0000001a04607947 */ /* 0x000fea000b800000 */
[----:B------:R-:W1:Y:S02]  /*16ce0*/  S2R R2, SR_TID.X ;  /* 0x0000000000027919 */ /* 0x000e640000002100 */
[----:B-1----:R-:W-:-:S04]  /*16cf0*/  SHF.R.U32.HI R2, RZ, 0x5, R2 ;  /* 0x00000005ff027819 */ /* 0x002fc80000011602 */
[----:B------:R-:W-:-:S05]  /*16d00*/  LOP3.LUT R2, R2, 0x3, RZ, 0xc0, !PT ;  /* 0x0000000302027812 */ /* 0x000fca00078ec0ff */
[----:B------:R1:W2:Y:S02]  /*16d10*/  SHFL.IDX PT, R14, R2, RZ, 0x1f ;  /* 0x00001fff020e7589 */ /* 0x0002a400000e0000 */
.L_x_2598:
[----:B--2---:R-:W-:Y:S01]  /*16d20*/  ISETP.NE.AND P0, PT, R14, RZ, PT ;  /* 0x000000ff0e00720c */ /* 0x004fe20003f05270 */
[----:B------:R-:W-:-:S12]  /*16d30*/  BSSY B0, `(.L_x_2536) ;  /* 0x0000027000007945 */ /* 0x000fd80003800000 */
[----:B------:R-:W-:Y:S05]  /*16d40*/  @P0 BRA `(.L_x_2537) ;  /* 0x0000000000940947 */ /* 0x000fea0003800000 */
[----:B------:R-:W-:-:S03]  /*16d50*/  UMOV UR4, 0xffffffff ;  /* 0xffffffff00047882 */ /* 0x000fc60000000000 */
[----:B------:R-:W-:Y:S05]  /*16d60*/  BRA.DIV UR4, `(.L_x_2538) ;  /* 0x0000001a04707947 */ /* 0x000fea000b800000 */
[----:B------:R-:W-:-:S13]  /*16d70*/  ELECT P6, URZ, PT ;  /* 0x00000000003f782f */ /* 0x000fda00038c0000 */
.L_x_2601:
[----:B------:R-:W-:Y:S05]  /*16d80*/  @!P6 BRA `(.L_x_2537) ;  /* 0x000000000084e947 */ /* 0x000fea0003800000 */
[----:B------:R-:W-:-:S06]  /*16d90*/  ULOP3.LUT UR4, UR36, 0x2, URZ, 0xfc, !UPT ;  /* 0x0000000224047892 */ /* 0x000fcc000f8efc3f */
[----:B-1----:R-:W-:-:S05]  /*16da0*/  IMAD.U32 R2, RZ, RZ, UR4 ;  /* 0x00000004ff027e24 */ /* 0x002fca000f8e00ff */
[----:B------:R-:W-:-:S13]  /*16db0*/  ISETP.NE.AND P2, PT, R2, 0x3, PT ;  /* 0x000000030200780c */ /* 0x000fda0003f45270 */
[----:B------:R-:W-:Y:S05]  /*16dc0*/  @!P2 BRA `(.L_x_2539) ;  /* 0x000000000004a947 */ /* 0x000fea0003800000 */
[----:B------:R-:W-:Y:S01]  /*16dd0*/  BPT.TRAP 0x1 ;  /* 0x000000040000795c */ /* 0x000fe20000300000 */
.L_x_2539:
        /* <DEDUP_REMOVED lines=14> */
.L_x_2602:
[----:B------:R-:W1:Y:S02]  /*16ec0*/  SYNCS.PHASECHK.TRANS64.TRYWAIT P0, [R7+URZ], R2 ;  /* 0x00000002070075a7 */ /* 0x000e64000800017f */
[----:B-1----:R-:W-:Y:S05]  /*16ed0*/  @!P0 BRA `(.L_x_2541) ;  /* 0x0000001800488947 */ /* 0x002fea0003800000 */
.L_x_2603:
[----:B------:R-:W-:Y:S05]  /*16ee0*/  @!P2 BRA `(.L_x_2542) ;  /* 0x000000000004a947 */ /* 0x000fea0003800000 */
[----:B------:R-:W-:Y:S01]  /*16ef0*/  BPT.TRAP 0x1 ;  /* 0x000000040000795c */ /* 0x000fe20000300000 */
.L_x_2542:
[----:B------:R-:W2:Y:S01]  /*16f00*/  LDL.LU R4, [R1+0x4] ;  /* 0x0000040001047983 */ /* 0x000ea20000300800 */
[----:B------:R-:W-:-:S04]  /*16f10*/  VIADD R0, R0, 0x28c60 ;  /* 0x00028c6000007836 */ /* 0x000fc80000000000 */
[----:B--2---:R-:W-:-:S04]  /*16f20*/  IMAD R4, R4, 0x8, R0 ;  /* 0x0000000804047824 */ /* 0x004fc800078e0200 */
[----:B------:R-:W2:Y:S02]  /*16f30*/  SYNCS.PHASECHK.TRANS64.TRYWAIT P0, [R4+URZ], R5 ;  /* 0x00000005040075a7 */ /* 0x000ea4000800017f */
[----:B--2---:R-:W-:Y:S05]  /*16f40*/  @!P0 BRA `(.L_x_2543) ;  /* 0x0000001800408947 */ /* 0x004fea0003800000 */
.L_x_2604:
[----:B------:R-:W-:-:S07]  /*16f50*/  IMAD R3, R3, 0x8, R0 ;  /* 0x0000000803037824 */ /* 0x000fce00078e0200 */
.L_x_2544:
[----:B---3--:R3:W4:Y:S02]  /*16f60*/  SYNCS.PHASECHK.TRANS64.TRYWAIT P0, [R3+URZ], R2 ;  /* 0x00000002030075a7 */ /* 0x008724000800017f */
[----:B----4-:R-:W-:Y:S05]  /*16f70*/  @!P0 NANOSLEEP.SYNCS 0x989680 ;  /* 0x009896800000895d */ /* 0x010fea0003900000 */
[----:B------:R-:W4:Y:S02]  /*16f80*/  @!P0 SYNCS.PHASECHK.TRANS64 P0, [R3+URZ], R2 ;  /* 0x00000002030085a7 */ /* 0x000f24000800007f */
[----:B----4-:R-:W-:Y:S05]  /*16f90*/  @!P0 BRA `(.L_x_2544) ;  /* 0xfffffffc00f08947 */ /* 0x010fea000383ffff */
.L_x_2537:
[----:B------:R-:W-:Y:S05]  /*16fa0*/  BSYNC B0 ;  /* 0x0000000000007941 */ /* 0x000fea0003800000 */
.L_x_2536:
[----:B------:R-:W-:Y:S05]  /*16fb0*/  EXIT ;  /* 0x000000000000794d */ /* 0x000fea0003800000 */
.L_x_2301:
[----:B0-----:R-:W-:-:S04]  /*16fc0*/  IMAD.U32 R3, RZ, RZ, UR21 ;  /* 0x00000015ff037e24 */ /* 0x001fc8000f8e00ff */
[----:B------:R0:W1:Y:S03]  /*16fd0*/  SYNCS.PHASECHK.TRANS64.TRYWAIT P1, [R3+URZ+0x28c50], R0 ;  /* 0x028c5000030075a7 */ /* 0x000066000802017f */
[----:B-1----:R-:W-:Y:S05]  /*16fe0*/  @!P1 NANOSLEEP.SYNCS 0x989680 ;  /* 0x009896800000995d */ /* 0x002fea0003900000 */
[----:B------:R-:W1:Y:S02]  /*16ff0*/  @!P1 SYNCS.PHASECHK.TRANS64 P1, [R3+URZ+0x28c50], R0 ;  /* 0x028c5000030095a7 */ /* 0x000e64000802007f */
[----:B-1----:R-:W-:Y:S05]  /*17000*/  @!P1 BRA `(.L_x_2301) ;  /* 0xfffffffc00ec9947 */ /* 0x002fea000383ffff */
[----:B------:R-:W-:Y:S05]  /*17010*/  BRA `(.L_x_2545) ;  /* 0xfffffeac00ac7947 */ /* 0x000fea000383ffff */
.L_x_2306:
[----:B-1----:R-:W-:-:S04]  /*17020*/  IMAD.U32 R3, RZ, RZ, UR21 ;  /* 0x00000015ff037e24 */ /* 0x002fc8000f8e00ff */
[----:B------:R1:W2:Y:S03]  /*17030*/  SYNCS.PHASECHK.TRANS64.TRYWAIT P1, [R3+URZ+0x28c50], R0 ;  /* 0x028c5000030075a7 */ /* 0x0002a6000802017f */
[----:B--2---:R-:W-:Y:S05]  /*17040*/  @!P1 NANOSLEEP.SYNCS 0x989680 ;  /* 0x009896800000995d */ /* 0x004fea0003900000 */
[----:B------:R-:W2:Y:S02]  /*17050*/  @!P1 SYNCS.PHASECHK.TRANS64 P1, [R3+URZ+0x28c50], R0 ;  /* 0x028c5000030095a7 */ /* 0x000ea4000802007f */
[----:B--2---:R-:W-:Y:S05]  /*17060*/  @!P1 BRA `(.L_x_2306) ;  /* 0xfffffffc00ec9947 */ /* 0x004fea000383ffff */
[----:B------:R-:W-:Y:S05]  /*17070*/  BRA `(.L_x_2305) ;  /* 0xfffffeb800a87947 */ /* 0x000fea000383ffff */
.L_x_2315:
[----:B0-----:R-:W-:-:S04]  /*17080*/  IMAD.U32 R3, RZ, RZ, UR46 ;  /* 0x0000002eff037e24 */ /* 0x001fc8000f8e00ff */
[----:B------:R0:W1:Y:S03]  /*17090*/  SYNCS.PHASECHK.TRANS64.TRYWAIT P1, [R3+URZ+0x28c00], R0 ;  /* 0x028c0000030075a7 */ /* 0x000066000802017f */
[----:B-1----:R-:W-:Y:S05]  /*170a0*/  @!P1 NANOSLEEP.SYNCS 0x989680 ;  /* 0x009896800000995d */ /* 0x002fea0003900000 */
[----:B------:R-:W1:Y:S02]  /*170b0*/  @!P1 SYNCS.PHASECHK.TRANS64 P1, [R3+URZ+0x28c00], R0 ;  /* 0x028c0000030095a7 */ /* 0x000e64000802007f */
[----:B-1----:R-:W-:Y:S05]  /*170c0*/  @!P1 BRA `(.L_x_2315) ;  /* 0xfffffffc00ec9947 */ /* 0x002fea000383ffff */
[----:B------:R-:W-:Y:S05]  /*170d0*/  BRA `(.L_x_2546) ;  /* 0xfffffed000087947 */ /* 0x000fea000383ffff */
.L_x_2319:
[----:B--2---:R2:W3:Y:S02]  /*170e0*/  SYNCS.PHASECHK.TRANS64.TRYWAIT P1, [R7+URZ+0x28c30], R8 ;  /* 0x028c3008070075a7 */ /* 0x0044e4000802017f */
[----:B---3--:R-:W-:Y:S05]  /*170f0*/  @!P1 NANOSLEEP.SYNCS 0x989680 ;  /* 0x009896800000995d */ /* 0x008fea0003900000 */
[----:B------:R-:W3:Y:S02]  /*17100*/  @!P1 SYNCS.PHASECHK.TRANS64 P1, [R7+URZ+0x28c30], R8 ;  /* 0x028c3008070095a7 */ /* 0x000ee4000802007f */
[----:B---3--:R-:W-:Y:S05]  /*17110*/  @!P1 BRA `(.L_x_2319) ;  /* 0xfffffffc00f09947 */ /* 0x008fea000383ffff */
[----:B------:R-:W-:Y:S05]  /*17120*/  BRA `(.L_x_2318) ;  /* 0xfffffed000247947 */ /* 0x000fea000383ffff */
.L_x_2331:
[----:B-1----:R1:W3:Y:S02]  /*17130*/  SYNCS.PHASECHK.TRANS64.TRYWAIT P2, [R7+URZ+0x28c50], R8 ;  /* 0x028c5008070075a7 */ /* 0x0022e4000804017f */
[----:B---3--:R-:W-:Y:S05]  /*17140*/  @!P2 NANOSLEEP.SYNCS 0x989680 ;  /* 0x009896800000a95d */ /* 0x008fea0003900000 */
[----:B------:R-:W3:Y:S02]  /*17150*/  @!P2 SYNCS.PHASECHK.TRANS64 P2, [R7+URZ+0x28c50], R8 ;  /* 0x028c50080700a5a7 */ /* 0x000ee4000804007f */
[----:B---3--:R-:W-:Y:S05]  /*17160*/  @!P2 BRA `(.L_x_2331) ;  /* 0xfffffffc00f0a947 */ /* 0x008fea000383ffff */
[----:B------:R-:W-:Y:S05]  /*17170*/  BRA `(.L_x_2330) ;  /* 0xfffffee800c47947 */ /* 0x000fea000383ffff */
.L_x_2339:
[----:B-1----:R-:W-:-:S04]  /*17180*/  IMAD.U32 R8, RZ, RZ, UR26 ;  /* 0x0000001aff087e24 */ /* 0x002fc8000f8e00ff */
[----:B------:R1:W2:Y:S03]  /*17190*/  SYNCS.PHASECHK.TRANS64.TRYWAIT P2, [R8+URZ+0x28c30], R11 ;  /* 0x028c300b080075a7 */ /* 0x0002a6000804017f */
[----:B--2---:R-:W-:Y:S05]  /*171a0*/  @!P2 NANOSLEEP.SYNCS 0x989680 ;  /* 0x009896800000a95d */ /* 0x004fea0003900000 */
[----:B------:R-:W2:Y:S02]  /*171b0*/  @!P2 SYNCS.PHASECHK.TRANS64 P2, [R8+URZ+0x28c30], R11 ;  /* 0x028c300b0800a5a7 */ /* 0x000ea4000804007f */
[----:B--2---:R-:W-:Y:S05]  /*171c0*/  @!P2 BRA `(.L_x_2339) ;  /* 0xfffffffc00eca947 */ /* 0x004fea000383ffff */
[----:B------:R-:W-:Y:S05]  /*171d0*/  BRA `(.L_x_2338) ;  /* 0xfffffef000107947 */ /* 0x000fea000383ffff */
.L_x_2351:
[----:B-1----:R1:W3:Y:S02]  /*171e0*/  SYNCS.PHASECHK.TRANS64.TRYWAIT P2, [R10+URZ+0x28c50], R11 ;  /* 0x028c500b0a0075a7 */ /* 0x0022e4000804017f */
[----:B---3--:R-:W-:Y:S05]  /*171f0*/  @!P2 NANOSLEEP.SYNCS 0x989680 ;  /* 0x009896800000a95d */ /* 0x008fea0003900000 */
[----:B------:R-:W3:Y:S02]  /*17200*/  @!P2 SYNCS.PHASECHK.TRANS64 P2, [R10+URZ+0x28c50], R11 ;  /* 0x028c500b0a00a5a7 */ /* 0x000ee4000804007f */
[----:B---3--:R-:W-:Y:S05]  /*17210*/  @!P2 BRA `(.L_x_2351) ;  /* 0xfffffffc00f0a947 */ /* 0x008fea000383ffff */
[----:B------:R-:W-:Y:S05]  /*17220*/  BRA `(.L_x_2350) ;  /* 0xffffff0c00ec7947 */ /* 0x000fea000383ffff */
.L_x_2360:
[----:B---3--:R-:W-:-:S04]  /*17230*/  IMAD.U32 R6, RZ, RZ, UR23 ;  /* 0x00000017ff067e24 */ /* 0x008fc8000f8e00ff */
[----:B------:R3:W0:Y:S03]  /*17240*/  SYNCS.PHASECHK.TRANS64.TRYWAIT P3, [R6+URZ+0x28c30], R7 ;  /* 0x028c3007060075a7 */ /* 0x000626000806017f */
[----:B0-----:R-:W-:Y:S05]  /*17250*/  @!P3 NANOSLEEP.SYNCS 0x989680 ;  /* 0x009896800000b95d */ /* 0x001fea0003900000 */
[----:B------:R-:W0:Y:S02]  /*17260*/  @!P3 SYNCS.PHASECHK.TRANS64 P3, [R6+URZ+0x28c30], R7 ;  /* 0x028c30070600b5a7 */ /* 0x000e24000806007f */
[----:B0-----:R-:W-:Y:S05]  /*17270*/  @!P3 BRA `(.L_x_2360) ;  /* 0xfffffffc00ecb947 */ /* 0x001fea000383ffff */
[----:B------:R-:W-:Y:S05]  /*17280*/  BRA `(.L_x_2359) ;  /* 0xffffff14007c7947 */ /* 0x000fea000383ffff */
.L_x_2364:
[----:B---3--:R3:W4:Y:S02]  /*17290*/  SYNCS.PHASECHK.TRANS64.TRYWAIT P3, [R170+URZ+0x28c50], R7 ;  /* 0x028c5007aa0075a7 */ /* 0x008724000806017f */
[----:B----4-:R-:W-:Y:S05]  /*172a0*/  @!P3 NANOSLEEP.SYNCS 0x989680 ;  /* 0x009896800000b95d */ /* 0x010fea0003900000 */
[----:B------:R-:W4:Y:S02]  /*172b0*/  @!P3 SYNCS.PHASECHK.TRANS64 P3, [R170+URZ+0x28c50], R7 ;  /* 0x028c5007aa00b5a7 */ /* 0x000f24000806007f */
[----:B----4-:R-:W-:Y:S05]  /*172c0*/  @!P3 BRA `(.L_x_2364) ;  /* 0xfffffffc00f0b947 */ /* 0x010fea000383ffff */
[----:B------:R-:W-:Y:S05]  /*172d0*/  BRA `(.L_x_2363) ;  /* 0xffffff2800a07947 */ /* 0x000fea000383ffff */
.L_x_2370:
[----:B------:R-:W-:-:S04]  /*172e0*/  IMAD.U32 R6, RZ, RZ, UR25 ;  /* 0x00000019ff067e24 */ /* 0x000fc8000f8e00ff */
[----:B------:R0:W0:Y:S03]  /*172f0*/  SYNCS.PHASECHK.TRANS64.TRYWAIT P2, [R6+URZ+0x28c30], R11 ;  /* 0x028c300b060075a7 */ /* 0x000026000804017f */
[----:B0-----:R-:W-:Y:S05]  /*17300*/  @!P2 NANOSLEEP.SYNCS 0x989680 ;  /* 0x009896800000a95d */ /* 0x001fea0003900000 */
[----:B------:R-:W0:Y:S02]  /*17310*/  @!P2 SYNCS.PHASECHK.TRANS64 P2, [R6+URZ+0x28c30], R11 ;  /* 0x028c300b0600a5a7 */ /* 0x000e24000804007f */
[----:B0-----:R-:W-:Y:S05]  /*17320*/  @!P2 BRA `(.L_x_2370) ;  /* 0xfffffffc00eca947 */ /* 0x001fea000383ffff */
[----:B------:R-:W-:Y:S05]  /*17330*/  BRA `(.L_x_2369) ;  /* 0xffffff2c008c7947 */ /* 0x000fea000383ffff */
.L_x_2382:
[----:B--2---:R2:W3:Y:S02]  /*17340*/  SYNCS.PHASECHK.TRANS64.TRYWAIT P2, [R10+URZ+0x28c50], R11 ;  /* 0x028c500b0a0075a7 */ /* 0x0044e4000804017f */
[----:B---3--:R-:W-:Y:S05]  /*17350*/  @!P2 NANOSLEEP.SYNCS 0x989680 ;  /* 0x009896800000a95d */ /* 0x008fea0003900000 */
[----:B------:R-:W3:Y:S02]  /*17360*/  @!P2 SYNCS.PHASECHK.TRANS64 P2, [R10+URZ+0x28c50], R11 ;  /* 0x028c500b0a00a5a7 */ /* 0x000ee4000804007f */
[----:B---3--:R-:W-:Y:S05]  /*17370*/  @!P2 BRA `(.L_x_2382) ;  /* 0xfffffffc00f0a947 */ /* 0x008fea000383ffff */
[----:B------:R-:W-:Y:S05]  /*17380*/  BRA `(.L_x_2381) ;  /* 0xffffff4c00587947 */ /* 0x000fea000383ffff */
.L_x_2426:
[----:B------:R-:W3:Y:S01]  /*17390*/  S2R R4, SR_TID.X ;  /* 0x0000000000047919 */ /* 0x000ee20000002100 */
[----:B------:R-:W-:Y:S01]  /*173a0*/  BSSY B0, `(.L_x_2547) ;  /* 0x000000a000007945 */ /* 0x000fe20003800000 */
[----:B------:R-:W-:Y:S02]  /*173b0*/  IMAD.MOV.U32 R12, RZ, RZ, RZ ;  /* 0x000000ffff0c7224 */ /* 0x000fe400078e00ff */
[----:B------:R-:W-:Y:S02]  /*173c0*/  IMAD.MOV.U32 R11, RZ, RZ, 0x1f ;  /* 0x0000001fff0b7424 */ /* 0x000fe400078e00ff */
[----:B------:R-:W-:Y:S01]  /*173d0*/  IMAD.MOV.U32 R15, RZ, RZ, -0x1 ;  /* 0xffffffffff0f7424 */ /* 0x000fe200078e00ff */
[----:B---3--:R-:W-:-:S04]  /*173e0*/  SHF.R.U32.HI R4, RZ, 0x5, R4 ;  /* 0x00000005ff047819 */ /* 0x008fc80000011604 */
[----:B------:R-:W-:-:S05]  /*173f0*/  LOP3.LUT R4, R4, 0x3, RZ, 0xc0, !PT ;  /* 0x0000000304047812 */ /* 0x000fca00078ec0ff */
[----:B------:R-:W-:-:S07]  /*17400*/  IMAD.MOV.U32 R13, RZ, RZ, R4 ;  /* 0x000000ffff0d7224 */ /* 0x000fce00078e0004 */
[----:B012---:R-:W-:Y:S05]  /*17410*/  WARPSYNC.COLLECTIVE R15, `(.L_x_2548) ;  /* 0x000000000f087348 */ /* 0x007fea0003c00000 */
[----:B------:R3:W4:Y:S02]  /*17420*/  SHFL.IDX P6, R14, R13, R12, R11 ;  /* 0x0000000c0d0e7389 */ /* 0x00072400000c000b */
[----:B01234-:R-:W-:Y:S01]  /*17430*/  ENDCOLLECTIVE ;  /* 0x000000000000791b */ /* 0x01ffe20003800000 */
.L_x_2548:
[----:B------:R-:W-:Y:S05]  /*17440*/  BSYNC B0 ;  /* 0x0000000000007941 */ /* 0x000fea0003800000 */
.L_x_2547:
[----:B------:R-:W-:Y:S05]  /*17450*/  BRA `(.L_x_2549) ;  /* 0xffffffa400547947 */ /* 0x000fea000383ffff */
.L_x_2428:
[----:B------:R-:W-:Y:S01]  /*17460*/  BSSY B0, `(.L_x_2550) ;  /* 0x0000006000007945 */ /* 0x000fe20003800000 */
[----:B------:R-:W-:-:S07]  /*17470*/  IMAD.MOV.U32 R15, RZ, RZ, -0x1 ;  /* 0xffffffffff0f7424 */ /* 0x000fce00078e00ff */
[----:B012-4-:R-:W-:Y:S05]  /*17480*/  WARPSYNC.COLLECTIVE R15, `(.L_x_2551) ;  /* 0x000000000f0c7348 */ /* 0x017fea0003c00000 */
[----:B------:R-:W-:Y:S02]  /*17490*/  ELECT P6, UR62, PT ;  /* 0x00000000003e782f */ /* 0x000fe400038c0000 */
[----:B------:R-:W-:Y:S01]  /*174a0*/  MOV R14, UR62 ;  /* 0x0000003e000e7c02 */ /* 0x000fe20008000f00 */
[----:B012-4-:R-:W-:Y:S10]  /*174b0*/  ENDCOLLECTIVE ;  /* 0x000000000000791b */ /* 0x017ff40003800000 */
.L_x_2551:
[----:B------:R-:W-:Y:S05]  /*174c0*/  BSYNC B0 ;  /* 0x0000000000007941 */ /* 0x000fea0003800000 */
.L_x_2550:
[----:B------:R-:W-:Y:S05]  /*174d0*/  BRA `(.L_x_2552) ;  /* 0xffffffa400607947 */ /* 0x000fea000383ffff */
.L_x_2430:
[----:B--2---:R2:W3:Y:S02]  /*174e0*/  SYNCS.PHASECHK.TRANS64.TRYWAIT P0, [R0+URZ+0x28c40], R2 ;  /* 0x028c4002000075a7 */ /* 0x0044e4000800017f */
[----:B---3--:R-:W-:Y:S05]  /*174f0*/  @!P0 NANOSLEEP.SYNCS 0x989680 ;  /* 0x009896800000895d */ /* 0x008fea0003900000 */
[----:B------:R-:W3:Y:S02]  /*17500*/  @!P0 SYNCS.PHASECHK.TRANS64 P0, [R0+URZ+0x28c40], R2 ;  /* 0x028c4002000085a7 */ /* 0x000ee4000800007f */
[----:B---3--:R-:W-:Y:S05]  /*17510*/  @!P0 BRA `(.L_x_2430) ;  /* 0xfffffffc00f08947 */ /* 0x008fea000383ffff */
[----:B------:R-:W-:Y:S05]  /*17520*/  BRA `(.L_x_2553) ;  /* 0xffffffa400c87947 */ /* 0x000fea000383ffff */
.L_x_2434:
[----:B------:R-:W2:Y:S01]  /*17530*/  LDL.LU R11, [R1+0x2c] ;  /* 0x00002c00010b7983 */ /* 0x000ea20000300800 */
[----:B------:R-:W-:Y:S02]  /*17540*/  IMAD.MOV.U32 R5, RZ, RZ, R12 ;  /* 0x000000ffff057224 */ /* 0x000fe400078e000c */
[----:B------:R-:W-:Y:S02]  /*17550*/  IMAD.MOV.U32 R13, RZ, RZ, R3 ;  /* 0x000000ffff0d7224 */ /* 0x000fe400078e0003 */
[----:B------:R-:W-:Y:S02]  /*17560*/  IMAD.MOV.U32 R12, RZ, RZ, RZ ;  /* 0x000000ffff0c7224 */ /* 0x000fe400078e00ff */
[----:B------:R-:W-:Y:S02]  /*17570*/  IMAD.MOV.U32 R15, RZ, RZ, -0x1 ;  /* 0xffffffffff0f7424 */ /* 0x000fe400078e00ff */
[----:B------:R-:W-:-:S04]  /*17580*/  IMAD.IADD R2, R8, 0x1, R5 ;  /* 0x0000000108027824 */ /* 0x000fc800078e0205 */
[----:B------:R-:W-:Y:S02]  /*17590*/  VIADD R5, R2, 0x10 ;  /* 0x0000001002057836 */ /* 0x000fe40000000000 */
[----:B--2---:R-:W-:Y:S02]  /*175a0*/  IMAD R0, R11, R7, RZ ;  /* 0x000000070b007224 */ /* 0x004fe400078e02ff */
[----:B------:R-:W-:-:S03]  /*175b0*/  IMAD.MOV.U32 R11, RZ, RZ, 0x181f ;  /* 0x0000181fff0b7424 */ /* 0x000fc600078e00ff */
[----:B------:R-:W-:-:S13]  /*175c0*/  ISETP.GE.AND P1, PT, R2, R0, PT ;  /* 0x000000000200720c */ /* 0x000fda0003f26270 */
[----:B-----5:R-:W-:Y:S05]  /*175d0*/  WARPSYNC.COLLECTIVE R15, `(.L_x_2554) ;  /* 0x000000000f087348 */ /* 0x020fea0003c00000 */
[----:B------:R0:W1:Y:S02]  /*175e0*/  SHFL.IDX P6, R14, R13, R12, R11 ;  /* 0x0000000c0d0e7389 */ /* 0x00006400000c000b */
[----:B01---5:R-:W-:Y:S01]  /*175f0*/  ENDCOLLECTIVE ;  /* 0x000000000000791b */ /* 0x023fe20003800000 */
.L_x_2554:
[----:B------:R-:W-:Y:S02]  /*17600*/  IMAD.MOV.U32 R13, RZ, RZ, R4 ;  /* 0x000000ffff0d7224 */ /* 0x000fe400078e0004 */
[----:B------:R-:W-:-:S07]  /*17610*/  IMAD.MOV.U32 R6, RZ, RZ, R14 ;  /* 0x000000ffff067224 */ /* 0x000fce00078e000e */
[----:B------:R-:W-:Y:S05]  /*17620*/  WARPSYNC.COLLECTIVE R15, `(.L_x_2555) ;  /* 0x000000000f087348 */ /* 0x000fea0003c00000 */
[----:B------:R0:W1:Y:S02]  /*17630*/  SHFL.IDX P6, R14, R13, R12, R11 ;  /* 0x0000000c0d0e7389 */ /* 0x00006400000c000b */
[----:B01----:R-:W-:Y:S01]  /*17640*/  ENDCOLLECTIVE ;  /* 0x000000000000791b */ /* 0x003fe20003800000 */
.L_x_2555:
[----:B------:R-:W-:Y:S02]  /*17650*/  IMAD.MOV.U32 R13, RZ, RZ, R3 ;  /* 0x000000ffff0d7224 */ /* 0x000fe400078e0003 */
[----:B------:R-:W-:Y:S02]  /*17660*/  IMAD.MOV.U32 R12, RZ, RZ, 0x1 ;  /* 0x00000001ff0c7424 */ /* 0x000fe400078e00ff */
[----:B------:R-:W-:-:S07]  /*17670*/  IMAD.MOV.U32 R7, RZ, RZ, R14 ;  /* 0x000000ffff077224 */ /* 0x000fce00078e000e */
[----:B------:R-:W-:Y:S05]  /*17680*/  WARPSYNC.COLLECTIVE R15, `(.L_x_2556) ;  /* 0x000000000f087348 */ /* 0x000fea0003c00000 */
[----:B------:R0:W1:Y:S02]  /*17690*/  SHFL.IDX P6, R14, R13, R12, R11 ;  /* 0x0000000c0d0e7389 */ /* 0x00006400000c000b */
[----:B01----:R-:W-:Y:S01]  /*176a0*/  ENDCOLLECTIVE ;  /* 0x000000000000791b */ /* 0x003fe20003800000 */
.L_x_2556:
        /* <DEDUP_REMOVED lines=15> */
.L_x_2557:
[----:B------:R-:W-:Y:S02]  /*177a0*/  IMAD.MOV.U32 R13, RZ, RZ, R3 ;  /* 0x000000ffff0d7224 */ /* 0x000fe400078e0003 */
[----:B------:R-:W-:Y:S02]  /*177b0*/  IMAD.MOV.U32 R12, RZ, RZ, 0x2 ;  /* 0x00000002ff0c7424 */ /* 0x000fe400078e00ff */
[----:B------:R-:W-:-:S07]  /*177c0*/  IMAD.MOV.U32 R5, RZ, RZ, R14 ;  /* 0x000000ffff057224 */ /* 0x000fce00078e000e */
[----:B------:R-:W-:Y:S05]  /*177d0*/  WARPSYNC.COLLECTIVE R15, `(.L_x_2558) ;  /* 0x000000000f087348 */ /* 0x000fea0003c00000 */
[----:B------:R0:W1:Y:S02]  /*177e0*/  SHFL.IDX P6, R14, R13, R12, R11 ;  /* 0x0000000c0d0e7389 */ /* 0x00006400000c000b */
[----:B01----:R-:W-:Y:S01]  /*177f0*/  ENDCOLLECTIVE ;  /* 0x000000000000791b */ /* 0x003fe20003800000 */
.L_x_2558:
[----:B------:R-:W-:-:S05]  /*17800*/  @!P1 LEA R5, P2, R10, R5, 0x1 ;  /* 0x000000050a059211 */ /* 0x000fca00078408ff */
[----:B------:R-:W-:-:S04]  /*17810*/  @!P1 IMAD.X R6, RZ, RZ, R6, P2 ;  /* 0x000000ffff069224 */ /* 0x000fc800010e0606 */
[----:B------:R-:W-:Y:S02]  /*17820*/  @!P1 IMAD.MOV.U32 R7, RZ, RZ, R6 ;  /* 0x000000ffff079224 */ /* 0x000fe400078e0006 */
[----:B------:R-:W-:Y:S02]  /*17830*/  @!P1 IMAD.MOV.U32 R6, RZ, RZ, R5 ;  /* 0x000000ffff069224 */ /* 0x000fe400078e0005 */
[----:B------:R-:W-:Y:S02]  /*17840*/  IMAD.MOV.U32 R13, RZ, RZ, R4 ;  /* 0x000000ffff0d7224 */ /* 0x000fe400078e0004 */
[----:B------:R-:W-:Y:S01]  /*17850*/  VIADD R5, R2, 0x20 ;  /* 0x0000002002057836 */ /* 0x000fe20000000000 */
[----:B------:R-:W-:Y:S01]  /*17860*/  @!PT LDS RZ, [RZ] ;  /* 0x00000000fffff984 */ /* 0x000fe20000000800 */
[----:B------:R-:W-:Y:S01]  /*17870*/  @!PT LDS RZ, [RZ] ;  /* 0x00000000fffff984 */ /* 0x000fe20000000800 */
[----:B------:R-:W-:Y:S01]  /*17880*/  @!PT LDS RZ, [RZ] ;  /* 0x00000000fffff984 */ /* 0x000fe20000000800 */
[----:B------:R0:W-:Y:S04]  /*17890*/  @!P1 LDGSTS.E.BYPASS.LTC128B.128 [R9+0x20c00], desc[UR40][R6.64], !P0 ;  /* 0x20c0000006099fae */ /* 0x0001e8000c101d68 */
[----:B------:R-:W-:Y:S01]  /*178a0*/  ISETP.GE.AND P1, PT, R5, R0, PT ;  /* 0x000000000500720c */ /* 0x000fe20003f26270 */
[----:B0-----:R-:W-:-:S12]  /*178b0*/  IMAD.MOV.U32 R6, RZ, RZ, R14 ;  /* 0x000000ffff067224 */ /* 0x001fd800078e000e */
[----:B------:R-:W-:Y:S05]  /*178c0*/  WARPSYNC.COLLECTIVE R15, `(.L_x_2559) ;  /* 0x000000000f087348 */ /* 0x000fea0003c00000 */
[----:B------:R0:W1:Y:S02]  /*178d0*/  SHFL.IDX P6, R14, R13, R12, R11 ;  /* 0x0000000c0d0e7389 */ /* 0x00006400000c000b */
[----:B01----:R-:W-:Y:S01]  /*178e0*/  ENDCOLLECTIVE ;  /* 0x000000000000791b */ /* 0x003fe20003800000 */
.L_x_2559:
[----:B------:R-:W-:Y:S02]  /*178f0*/  IMAD.MOV.U32 R13, RZ, RZ, R3 ;  /* 0x000000ffff0d7224 */ /* 0x000fe400078e0003 */
[----:B------:R-:W-:Y:S02]  /*17900*/  IMAD.MOV.U32 R12, RZ, RZ, 0x3 ;  /* 0x00000003ff0c7424 */ /* 0x000fe400078e00ff */
[----:B------:R-:W-:-:S07]  /*17910*/  IMAD.MOV.U32 R5, RZ, RZ, R14 ;  /* 0x000000ffff057224 */ /* 0x000fce00078e000e */
[----:B------:R-:W-:Y:S05]  /*17920*/  WARPSYNC.COLLECTIVE R15, `(.L_x_2560) ;  /* 0x000000000f087348 */ /* 0x000fea0003c00000 */
[----:B------:R0:W1:Y:S02]  /*17930*/  SHFL.IDX P6, R14, R13, R12, R11 ;  /* 0x0000000c0d0e7389 */ /* 0x00006400000c000b */
[----:B01----:R-:W-:Y:S01]  /*17940*/  ENDCOLLECTIVE ;  /* 0x000000000000791b */ /* 0x003fe20003800000 */
.L_x_2560:
[----:B------:R-:W-:-:S05]  /*17950*/  @!P1 LEA R5, P2, R10, R5, 0x1 ;  /* 0x000000050a059211 */ /* 0x000fca00078408ff */
[----:B------:R-:W-:-:S04]  /*17960*/  @!P1 IMAD.X R6, RZ, RZ, R6, P2 ;  /* 0x000000ffff069224 */ /* 0x000fc800010e0606 */
[----:B------:R-:W-:Y:S02]  /*17970*/  @!P1 IMAD.MOV.U32 R7, RZ, RZ, R6 ;  /* 0x000000ffff079224 */ /* 0x000fe400078e0006 */
[----:B------:R-:W-:Y:S02]  /*17980*/  IMAD.MOV.U32 R13, RZ, RZ, R4 ;  /* 0x000000ffff0d7224 */ /* 0x000fe400078e0004 */
[----:B------:R-:W-:-:S05]  /*17990*/  @!P1 IMAD.MOV.U32 R6, RZ, RZ, R5 ;  /* 0x000000ffff069224 */ /* 0x000fca00078e0005 */
        /* <DEDUP_REMOVED lines=8> */
.L_x_2561:
[----:B------:R-:W-:Y:S01]  /*17a20*/  IMAD.MOV.U32 R4, RZ, RZ, R14 ;  /* 0x000000ffff047224 */ /* 0x000fe200078e000e */
[----:B------:R-:W-:Y:S06]  /*17a30*/  BRA `(.L_x_2562) ;  /* 0xffffffac00207947 */ /* 0x000fec000383ffff */
.L_x_2437:
[----:B-1----:R-:W2:Y:S02]  /*17a40*/  LDL R2, [R1] ;  /* 0x0000000001027983 */ /* 0x002ea40000100800 */
[----:B--2---:R1:W2:Y:S02]  /*17a50*/  SYNCS.PHASECHK.TRANS64.TRYWAIT P0, [R2+URZ+0x28c20], R0 ;  /* 0x028c2000020075a7 */ /* 0x0042a4000800017f */
[----:B--2---:R-:W-:Y:S05]  /*17a60*/  @!P0 NANOSLEEP.SYNCS 0x989680 ;  /* 0x009896800000895d */ /* 0x004fea0003900000 */
[----:B------:R-:W2:Y:S02]  /*17a70*/  @!P0 SYNCS.PHASECHK.TRANS64 P0, [R2+URZ+0x28c20], R0 ;  /* 0x028c2000020085a7 */ /* 0x000ea4000800007f */
[----:B--2---:R-:W-:Y:S05]  /*17a80*/  @!P0 BRA `(.L_x_2437) ;  /* 0xfffffffc00ec8947 */ /* 0x004fea000383ffff */
[----:B------:R-:W-:Y:S05]  /*17a90*/  BRA `(.L_x_2563) ;  /* 0xffffffac00807947 */ /* 0x000fea000383ffff */
.L_x_2441:
[----:B-1----:R1:W2:Y:S02]  /*17aa0*/  SYNCS.PHASECHK.TRANS64.TRYWAIT P0, [R0+URZ+0x28c60], R2 ;  /* 0x028c6002000075a7 */ /* 0x0022a4000800017f */
[----:B--2---:R-:W-:Y:S05]  /*17ab0*/  @!P0 NANOSLEEP.SYNCS 0x989680 ;  /* 0x009896800000895d */ /* 0x004fea0003900000 */
[----:B------:R-:W2:Y:S02]  /*17ac0*/  @!P0 SYNCS.PHASECHK.TRANS64 P0, [R0+URZ+0x28c60], R2 ;  /* 0x028c6002000085a7 */ /* 0x000ea4000800007f */
[----:B--2---:R-:W-:Y:S05]  /*17ad0*/  @!P0 BRA `(.L_x_2441) ;  /* 0xfffffffc00f08947 */ /* 0x004fea000383ffff */
[----:B------:R-:W-:Y:S05]  /*17ae0*/  BRA `(.L_x_2564) ;  /* 0xffffffac00ac7947 */ /* 0x000fea000383ffff */
.L_x_2460:
[----:B-1----:R1:W2:Y:S02]  /*17af0*/  SYNCS.PHASECHK.TRANS64.TRYWAIT P0, [R3+URZ+0x28c40], R2 ;  /* 0x028c4002030075a7 */ /* 0x0022a4000800017f */
[----:B--2---:R-:W-:Y:S05]  /*17b00*/  @!P0 NANOSLEEP.SYNCS 0x989680 ;  /* 0x009896800000895d */ /* 0x004fea0003900000 */
[----:B------:R-:W2:Y:S02]  /*17b10*/  @!P0 SYNCS.PHASECHK.TRANS64 P0, [R3+URZ+0x28c40], R2 ;  /* 0x028c4002030085a7 */ /* 0x000ea4000800007f */
[----:B--2---:R-:W-:Y:S05]  /*17b20*/  @!P0 BRA `(.L_x_2460) ;  /* 0xfffffffc00f08947 */ /* 0x004fea000383ffff */
[----:B------:R-:W-:Y:S05]  /*17b30*/  BRA `(.L_x_2565) ;  /* 0xffffffb800b87947 */ /* 0x000fea000383ffff */
.L_x_2465:
[----:B0-----:R0:W2:Y:S02]  /*17b40*/  SYNCS.PHASECHK.TRANS64.TRYWAIT P0, [R3+URZ+0x28c60], R2 ;  /* 0x028c6002030075a7 */ /* 0x0010a4000800017f */
[----:B--2---:R-:W-:Y:S05]  /*17b50*/  @!P0 NANOSLEEP.SYNCS 0x989680 ;  /* 0x009896800000895d */ /* 0x004fea0003900000 */
[----:B------:R-:W2:Y:S02]  /*17b60*/  @!P0 SYNCS.PHASECHK.TRANS64 P0, [R3+URZ+0x28c60], R2 ;  /* 0x028c6002030085a7 */ /* 0x000ea4000800007f */
[----:B--2---:R-:W-:Y:S05]  /*17b70*/  @!P0 BRA `(.L_x_2465) ;  /* 0xfffffffc00f08947 */ /* 0x004fea000383ffff */
[----:B------:R-:W-:Y:S05]  /*17b80*/  BRA `(.L_x_2566) ;  /* 0xffffffbc003c7947 */ /* 0x000fea000383ffff */
.L_x_2480:
[----:B0-----:R0:W1:Y:S02]  /*17b90*/  SYNCS.PHASECHK.TRANS64.TRYWAIT P0, [R4+URZ+0x28c40], R2 ;  /* 0x028c4002040075a7 */ /* 0x001064000800017f */
[----:B-1----:R-:W-:Y:S05]  /*17ba0*/  @!P0 NANOSLEEP.SYNCS 0x989680 ;  /* 0x009896800000895d */ /* 0x002fea0003900000 */
[----:B------:R-:W1:Y:S02]  /*17bb0*/  @!P0 SYNCS.PHASECHK.TRANS64 P0, [R4+URZ+0x28c40], R2 ;  /* 0x028c4002040085a7 */ /* 0x000e64000800007f */
[----:B-1----:R-:W-:Y:S05]  /*17bc0*/  @!P0 BRA `(.L_x_2480) ;  /* 0xfffffffc00f08947 */ /* 0x002fea000383ffff */
[----:B------:R-:W-:Y:S05]  /*17bd0*/  BRA `(.L_x_2567) ;  /* 0xffffffc8002c7947 */ /* 0x000fea000383ffff */
.L_x_2485:
[----:B-1----:R1:W2:Y:S02]  /*17be0*/  SYNCS.PHASECHK.TRANS64.TRYWAIT P0, [R4+URZ+0x28c60], R2 ;  /* 0x028c6002040075a7 */ /* 0x0022a4000800017f */
[----:B--2---:R-:W-:Y:S05]  /*17bf0*/  @!P0 NANOSLEEP.SYNCS 0x989680 ;  /* 0x009896800000895d */ /* 0x004fea0003900000 */
[----:B------:R-:W2:Y:S02]  /*17c00*/  @!P0 SYNCS.PHASECHK.TRANS64 P0, [R4+URZ+0x28c60], R2 ;  /* 0x028c6002040085a7 */ /* 0x000ea4000800007f */
[----:B--2---:R-:W-:Y:S05]  /*17c10*/  @!P0 BRA `(.L_x_2485) ;  /* 0xfffffffc00f08947 */ /* 0x004fea000383ffff */
[----:B------:R-:W-:Y:S05]  /*17c20*/  BRA `(.L_x_2568) ;  /* 0xffffffc800ac7947 */ /* 0x000fea000383ffff */
.L_x_2500:
[----:B-1----:R1:W2:Y:S02]  /*17c30*/  SYNCS.PHASECHK.TRANS64.TRYWAIT P0, [R4+URZ+0x28c40], R2 ;  /* 0x028c4002040075a7 */ /* 0x0022a4000800017f */
[----:B--2---:R-:W-:Y:S05]  /*17c40*/  @!P0 NANOSLEEP.SYNCS 0x989680 ;  /* 0x009896800000895d */ /* 0x004fea0003900000 */
[----:B------:R-:W2:Y:S02]  /*17c50*/  @!P0 SYNCS.PHASECHK.TRANS64 P0, [R4+URZ+0x28c40], R2 ;  /* 0x028c4002040085a7 */ /* 0x000ea4000800007f */
[----:B--2---:R-:W-:Y:S05]  /*17c60*/  @!P0 BRA `(.L_x_2500) ;  /* 0xfffffffc00f08947 */ /* 0x004fea000383ffff */
[----:B------:R-:W-:Y:S05]  /*17c70*/  BRA `(.L_x_2569) ;  /* 0xffffffd400787947 */ /* 0x000fea000383ffff */
.L_x_2505:
[----:B0-----:R0:W2:Y:S02]  /*17c80*/  SYNCS.PHASECHK.TRANS64.TRYWAIT P0, [R4+URZ+0x28c60], R2 ;  /* 0x028c6002040075a7 */ /* 0x0010a4000800017f */
[----:B--2---:R-:W-:Y:S05]  /*17c90*/  @!P0 NANOSLEEP.SYNCS 0x989680 ;  /* 0x009896800000895d */ /* 0x004fea0003900000 */
[----:B------:R-:W2:Y:S02]  /*17ca0*/  @!P0 SYNCS.PHASECHK.TRANS64 P0, [R4+URZ+0x28c60], R2 ;  /* 0x028c6002040085a7 */ /* 0x000ea4000800007f */
[----:B--2---:R-:W-:Y:S05]  /*17cb0*/  @!P0 BRA `(.L_x_2505) ;  /* 0xfffffffc00f08947 */ /* 0x004fea000383ffff */
[----:B------:R-:W-:Y:S05]  /*17cc0*/  BRA `(.L_x_2570) ;  /* 0xffffffd400fc7947 */ /* 0x000fea000383ffff */
.L_x_2521:
[----:B------:R-:W-:Y:S01]  /*17cd0*/  BSSY B0, `(.L_x_2571) ;  /* 0x0000008000007945 */ /* 0x000fe20003800000 */
[----:B------:R-:W-:Y:S02]  /*17ce0*/  IMAD.MOV.U32 R13, RZ, RZ, R16 ;  /* 0x000000ffff0d7224 */ /* 0x000fe400078e0010 */
[----:B------:R-:W-:Y:S02]  /*17cf0*/  IMAD.MOV.U32 R12, RZ, RZ, RZ ;  /* 0x000000ffff0c7224 */ /* 0x000fe400078e00ff */
[----:B------:R-:W-:Y:S02]  /*17d00*/  IMAD.MOV.U32 R11, RZ, RZ, 0x1f ;  /* 0x0000001fff0b7424 */ /* 0x000fe400078e00ff */
[----:B------:R-:W-:-:S07]  /*17d10*/  IMAD.MOV.U32 R15, RZ, RZ, -0x1 ;  /* 0xffffffffff0f7424 */ /* 0x000fce00078e00ff */
[----:B01---5:R-:W-:Y:S05]  /*17d20*/  WARPSYNC.COLLECTIVE R15, `(.L_x_2572) ;  /* 0x000000000f087348 */ /* 0x023fea0003c00000 */
[----:B------:R2:W3:Y:S02]  /*17d30*/  SHFL.IDX P6, R14, R13, R12, R11 ;  /* 0x0000000c0d0e7389 */ /* 0x0004e400000c000b */
[----:B0123-5:R-:W-:Y:S01]  /*17d40*/  ENDCOLLECTIVE ;  /* 0x000000000000791b */ /* 0x02ffe20003800000 */
.L_x_2572:
[----:B------:R-:W-:Y:S05]  /*17d50*/  BSYNC B0 ;  /* 0x0000000000007941 */ /* 0x000fea0003800000 */
.L_x_2571:
        /* <DEDUP_REMOVED lines=9> */
.L_x_2573:
        /* <DEDUP_REMOVED lines=18> */
.L_x_2574:
[----:B------:R-:W-:Y:S01]  /*17f10*/  IMAD.MOV.U32 R12, RZ, RZ, 0x2 ;  /* 0x00000002ff0c7424 */ /* 0x000fe200078e00ff */
[----:B------:R-:W-:-:S05]  /*17f20*/  SEL R5, R14, RZ, P1 ;  /* 0x000000ff0e057207 */ /* 0x000fca0000800000 */
[----:B------:R-:W-:-:S04]  /*17f30*/  IMAD.IADD R3, R2, 0x1, R5 ;  /* 0x0000000102037824 */ /* 0x000fc800078e0205 */
[----:B------:R-:W-:-:S07]  /*17f40*/  IMAD.MOV.U32 R13, RZ, RZ, R3 ;  /* 0x000000ffff0d7224 */ /* 0x000fce00078e0003 */
[----:B------:R-:W-:Y:S05]  /*17f50*/  WARPSYNC.COLLECTIVE R15, `(.L_x_2575) ;  /* 0x000000000f087348 */ /* 0x000fea0003c00000 */
[----:B------:R0:W1:Y:S02]  /*17f60*/  SHFL.UP P6, R14, R13, R12, R11 ;  /* 0x0400000c0d0e7389 */ /* 0x00006400000c000b */
[----:B01----:R-:W-:Y:S01]  /*17f70*/  ENDCOLLECTIVE ;  /* 0x000000000000791b */ /* 0x003fe20003800000 */
.L_x_2575:
[----:B------:R-:W-:Y:S01]  /*17f80*/  IMAD.MOV.U32 R12, RZ, RZ, 0x4 ;  /* 0x00000004ff0c7424 */ /* 0x000fe200078e00ff */
[----:B------:R-:W-:-:S05]  /*17f90*/  SEL R14, R14, RZ, P2 ;  /* 0x000000ff0e0e7207 */ /* 0x000fca0001000000 */
[----:B------:R-:W-:-:S04]  /*17fa0*/  IMAD.IADD R3, R3, 0x1, R14 ;  /* 0x0000000103037824 */ /* 0x000fc800078e020e */
[----:B------:R-:W-:-:S07]  /*17fb0*/  IMAD.MOV.U32 R13, RZ, RZ, R3 ;  /* 0x000000ffff0d7224 */ /* 0x000fce00078e0003 */
[----:B------:R-:W-:Y:S05]  /*17fc0*/  WARPSYNC.COLLECTIVE R15, `(.L_x_2576) ;  /* 0x000000000f087348 */ /* 0x000fea0003c00000 */
[----:B------:R0:W1:Y:S02]  /*17fd0*/  SHFL.UP P6, R14, R13, R12, R11 ;  /* 0x0400000c0d0e7389 */ /* 0x00006400000c000b */
[----:B01----:R-:W-:Y:S01]  /*17fe0*/  ENDCOLLECTIVE ;  /* 0x000000000000791b */ /* 0x003fe20003800000 */
.L_x_2576:
[----:B------:R-:W-:Y:S01]  /*17ff0*/  IMAD.MOV.U32 R12, RZ, RZ, 0x8 ;  /* 0x00000008ff0c7424 */ /* 0x000fe200078e00ff */
[----:B------:R-:W-:-:S05]  /*18000*/  SEL R14, R14, RZ, P3 ;  /* 0x000000ff0e0e7207 */ /* 0x000fca0001800000 */
[----:B------:R-:W-:-:S04]  /*18010*/  IMAD.IADD R3, R3, 0x1, R14 ;  /* 0x0000000103037824 */ /* 0x000fc800078e020e */
[----:B------:R-:W-:-:S07]  /*18020*/  IMAD.MOV.U32 R13, RZ, RZ, R3 ;  /* 0x000000ffff0d7224 */ /* 0x000fce00078e0003 */
[----:B------:R-:W-:Y:S05]  /*18030*/  WARPSYNC.COLLECTIVE R15, `(.L_x_2577) ;  /* 0x000000000f087348 */ /* 0x000fea0003c00000 */
[----:B------:R0:W1:Y:S02]  /*18040*/  SHFL.UP P6, R14, R13, R12, R11 ;  /* 0x0400000c0d0e7389 */ /* 0x00006400000c000b */
[----:B01----:R-:W-:Y:S01]  /*18050*/  ENDCOLLECTIVE ;  /* 0x000000000000791b */ /* 0x003fe20003800000 */
.L_x_2577:
[----:B------:R-:W-:Y:S01]  /*18060*/  IMAD.MOV.U32 R12, RZ, RZ, 0x10 ;  /* 0x00000010ff0c7424 */ /* 0x000fe200078e00ff */
[----:B------:R-:W-:-:S05]  /*18070*/  SEL R14, R14, RZ, P4 ;  /* 0x000000ff0e0e7207 */ /* 0x000fca0002000000 */
[----:B------:R-:W-:-:S04]  /*18080*/  IMAD.IADD R3, R3, 0x1, R14 ;  /* 0x0000000103037824 */ /* 0x000fc800078e020e */
[----:B------:R-:W-:-:S07]  /*18090*/  IMAD.MOV.U32 R13, RZ, RZ, R3 ;  /* 0x000000ffff0d7224 */ /* 0x000fce00078e0003 */
[----:B------:R-:W-:Y:S05]  /*180a0*/  WARPSYNC.COLLECTIVE R15, `(.L_x_2578) ;  /* 0x000000000f087348 */ /* 0x000fea0003c00000 */
[----:B------:R0:W1:Y:S02]  /*180b0*/  SHFL.UP P6, R14, R13, R12, R11 ;  /* 0x0400000c0d0e7389 */ /* 0x00006400000c000b */
[----:B01----:R-:W-:Y:S01]  /*180c0*/  ENDCOLLECTIVE ;  /* 0x000000000000791b */ /* 0x003fe20003800000 */
.L_x_2578:
        /* <DEDUP_REMOVED lines=8> */
.L_x_2579:
[----:B------:R-:W-:Y:S05]  /*18150*/  BRA `(.L_x_2580) ;  /* 0xffffffe000507947 */ /* 0x000fea000383ffff */
.L_x_2526:
[----:B------:R-:W-:Y:S01]  /*18160*/  BSSY B0, `(.L_x_2581) ;  /* 0x0000008000007945 */ /* 0x000fe20003800000 */
[----:B-----5:R-:W-:Y:S02]  /*18170*/  IMAD.MOV.U32 R13, RZ, RZ, R2 ;  /* 0x000000ffff0d7224 */ /* 0x020fe400078e0002 */
[----:B------:R-:W-:Y:S02]  /*18180*/  IMAD.MOV.U32 R12, RZ, RZ, 0x1 ;  /* 0x00000001ff0c7424 */ /* 0x000fe400078e00ff */
[----:B------:R-:W-:Y:S02]  /*18190*/  IMAD.MOV.U32 R11, RZ, RZ, RZ ;  /* 0x000000ffff0b7224 */ /* 0x000fe400078e00ff */
[----:B------:R-:W-:-:S07]  /*181a0*/  IMAD.MOV.U32 R15, RZ, RZ, -0x1 ;  /* 0xffffffffff0f7424 */ /* 0x000fce00078e00ff */
[----:B012---:R-:W-:Y:S05]  /*181b0*/  WARPSYNC.COLLECTIVE R15, `(.L_x_2582) ;  /* 0x000000000f087348 */ /* 0x007fea0003c00000 */
[----:B------:R3:W4:Y:S02]  /*181c0*/  SHFL.UP P6, R14, R13, R12, R11 ;  /* 0x0400000c0d0e7389 */ /* 0x00072400000c000b */
[----:B01234-:R-:W-:Y:S01]  /*181d0*/  ENDCOLLECTIVE ;  /* 0x000000000000791b */ /* 0x01ffe20003800000 */
.L_x_2582:
[----:B------:R-:W-:Y:S05]  /*181e0*/  BSYNC B0 ;  /* 0x0000000000007941 */ /* 0x000fea0003800000 */
.L_x_2581:
[----:B------:R-:W-:Y:S01]  /*181f0*/  SEL R13, R14, RZ, P1 ;  /* 0x000000ff0e0d7207 */ /* 0x000fe20000800000 */
[----:B------:R-:W-:Y:S02]  /*18200*/  IMAD.MOV.U32 R12, RZ, RZ, 0x2 ;  /* 0x00000002ff0c7424 */ /* 0x000fe400078e00ff */
[----:B------:R-:W-:Y:S02]  /*18210*/  IMAD.MOV.U32 R11, RZ, RZ, RZ ;  /* 0x000000ffff0b7224 */ /* 0x000fe400078e00ff */
[----:B------:R-:W-:Y:S02]  /*18220*/  IMAD.IADD R13, R2, 0x1, R13 ;  /* 0x00000001020d7824 */ /* 0x000fe400078e020d */
[----:B------:R-:W-:-:S07]  /*18230*/  IMAD.MOV.U32 R15, RZ, RZ, -0x1 ;  /* 0xffffffffff0f7424 */ /* 0x000fce00078e00ff */
[----:B------:R-:W-:Y:S05]  /*18240*/  WARPSYNC.COLLECTIVE R15, `(.L_x_2583) ;  /* 0x000000000f087348 */ /* 0x000fea0003c00000 */
[----:B------:R0:W1:Y:S02]  /*18250*/  SHFL.UP P6, R14, R13, R12, R11 ;  /* 0x0400000c0d0e7389 */ /* 0x00006400000c000b */
[----:B01----:R-:W-:Y:S01]  /*18260*/  ENDCOLLECTIVE ;  /* 0x000000000000791b */ /* 0x003fe20003800000 */
.L_x_2583:
[----:B------:R-:W-:Y:S01]  /*18270*/  IMAD.MOV.U32 R12, RZ, RZ, 0x4 ;  /* 0x00000004ff0c7424 */ /* 0x000fe200078e00ff */
[----:B------:R-:W-:-:S05]  /*18280*/  SEL R4, R14, RZ, P2 ;  /* 0x000000ff0e047207 */ /* 0x000fca0001000000 */
[----:B------:R-:W-:-:S04]  /*18290*/  IMAD.IADD R4, R13, 0x1, R4 ;  /* 0x000000010d047824 */ /* 0x000fc800078e0204 */
[----:B------:R-:W-:-:S07]  /*182a0*/  IMAD.MOV.U32 R13, RZ, RZ, R4 ;  /* 0x000000ffff0d7224 */ /* 0x000fce00078e0004 */
[----:B------:R-:W-:Y:S05]  /*182b0*/  WARPSYNC.COLLECTIVE R15, `(.L_x_2584) ;  /* 0x000000000f087348 */ /* 0x000fea0003c00000 */
[----:B------:R0:W1:Y:S02]  /*182c0*/  SHFL.UP P6, R14, R13, R12, R11 ;  /* 0x0400000c0d0e7389 */ /* 0x00006400000c000b */
[----:B01----:R-:W-:Y:S01]  /*182d0*/  ENDCOLLECTIVE ;  /* 0x000000000000791b */ /* 0x003fe20003800000 */
.L_x_2584:
[----:B------:R-:W-:Y:S01]  /*182e0*/  IMAD.MOV.U32 R12, RZ, RZ, 0x8 ;  /* 0x00000008ff0c7424 */ /* 0x000fe200078e00ff */
[----:B------:R-:W-:-:S05]  /*182f0*/  SEL R5, R14, RZ, P3 ;  /* 0x000000ff0e057207 */ /* 0x000fca0001800000 */
[----:B------:R-:W-:-:S04]  /*18300*/  IMAD.IADD R5, R4, 0x1, R5 ;  /* 0x0000000104057824 */ /* 0x000fc800078e0205 */
[----:B------:R-:W-:-:S07]  /*18310*/  IMAD.MOV.U32 R13, RZ, RZ, R5 ;  /* 0x000000ffff0d7224 */ /* 0x000fce00078e0005 */
[----:B------:R-:W-:Y:S05]  /*18320*/  WARPSYNC.COLLECTIVE R15, `(.L_x_2585) ;  /* 0x000000000f087348 */ /* 0x000fea0003c00000 */
[----:B------:R0:W1:Y:S02]  /*18330*/  SHFL.UP P6, R14, R13, R12, R11 ;  /* 0x0400000c0d0e7389 */ /* 0x00006400000c000b */
[----:B01----:R-:W-:Y:S01]  /*18340*/  ENDCOLLECTIVE ;  /* 0x000000000000791b */ /* 0x003fe20003800000 */
.L_x_2585:
[----:B------:R-:W-:Y:S01]  /*18350*/  IMAD.MOV.U32 R12, RZ, RZ, 0x10 ;  /* 0x00000010ff0c7424 */ /* 0x000fe200078e00ff */
[----:B------:R-:W-:-:S05]  /*18360*/  SEL R6, R14, RZ, P4 ;  /* 0x000000ff0e067207 */ /* 0x000fca0002000000 */
[----:B------:R-:W-:-:S04]  /*18370*/  IMAD.IADD R6, R5, 0x1, R6 ;  /* 0x0000000105067824 */ /* 0x000fc800078e0206 */
[----:B------:R-:W-:-:S07]  /*18380*/  IMAD.MOV.U32 R13, RZ, RZ, R6 ;  /* 0x000000ffff0d7224 */ /* 0x000fce00078e0006 */
[----:B------:R-:W-:Y:S05]  /*18390*/  WARPSYNC.COLLECTIVE R15, `(.L_x_2586) ;  /* 0x000000000f087348 */ /* 0x000fea0003c00000 */
[----:B------:R0:W1:Y:S02]  /*183a0*/  SHFL.UP P6, R14, R13, R12, R11 ;  /* 0x0400000c0d0e7389 */ /* 0x00006400000c000b */
[----:B01----:R-:W-:Y:S01]  /*183b0*/  ENDCOLLECTIVE ;  /* 0x000000000000791b */ /* 0x003fe20003800000 */
.L_x_2586:
        /* <DEDUP_REMOVED lines=8> */
.L_x_2587:
[----:B------:R-:W-:Y:S05]  /*18440*/  BRA `(.L_x_2588) ;  /* 0xffffffe000307947 */ /* 0x000fea000383ffff */
.L_x_2528:
[----:B------:R-:W-:Y:S01]  /*18450*/  BSSY B0, `(.L_x_2589) ;  /* 0x0000006000007945 */ /* 0x000fe20003800000 */
[----:B------:R-:W-:Y:S01]  /*18460*/  PLOP3.LUT P6, PT, P6, PT, PT, 0x8, 0x0 ;  /* 0x000000000000781c */ /* 0x000fe200037ce170 */
[----:B------:R-:W-:-:S12]  /*18470*/  IMAD.MOV.U32 R15, RZ, RZ, -0x1 ;  /* 0xffffffffff0f7424 */ /* 0x000fd800078e00ff */
[----:B01---5:R-:W-:Y:S05]  /*18480*/  WARPSYNC.COLLECTIVE R15, `(.L_x_2590) ;  /* 0x000000000f087348 */ /* 0x023fea0003c00000 */
[----:B------:R-:W-:Y:S01]  /*18490*/  VOTE.ANY R14, PT, P6 ;  /* 0x00000000000e7806 */ /* 0x000fe200030e0100 */
[----:B01---5:R-:W-:Y:S06]  /*184a0*/  ENDCOLLECTIVE ;  /* 0x000000000000791b */ /* 0x023fec0003800000 */
.L_x_2590:
[----:B------:R-:W-:Y:S05]  /*184b0*/  BSYNC B0 ;  /* 0x0000000000007941 */ /* 0x000fea0003800000 */
.L_x_2589:
        /* <DEDUP_REMOVED lines=9> */
.L_x_2591:
[----:B------:R-:W-:Y:S01]  /*18550*/  IMAD.MOV.U32 R17, RZ, RZ, R14 ;  /* 0x000000ffff117224 */ /* 0x000fe200078e000e */
[----:B------:R-:W-:Y:S06]  /*18560*/  BRA `(.L_x_2592) ;  /* 0xffffffe000207947 */ /* 0x000fec000383ffff */
.L_x_2530:
[----:B------:R-:W-:Y:S01]  /*18570*/  BSSY B0, `(.L_x_2593) ;  /* 0x0000007000007945 */ /* 0x000fe20003800000 */
[----:B------:R-:W-:Y:S02]  /*18580*/  IMAD.MOV.U32 R13, RZ, RZ, R3 ;  /* 0x000000ffff0d7224 */ /* 0x000fe400078e0003 */
[----:B------:R-:W-:Y:S02]  /*18590*/  IMAD.MOV.U32 R11, RZ, RZ, 0x1f ;  /* 0x0000001fff0b7424 */ /* 0x000fe400078e00ff */
[----:B------:R-:W-:-:S07]  /*185a0*/  IMAD.MOV.U32 R15, RZ, RZ, -0x1 ;  /* 0xffffffffff0f7424 */ /* 0x000fce00078e00ff */
[----:B012--5:R-:W-:Y:S05]  /*185b0*/  WARPSYNC.COLLECTIVE R15, `(.L_x_2594) ;  /* 0x000000000f087348 */ /* 0x027fea0003c00000 */
[----:B------:R3:W4:Y:S02]  /*185c0*/  SHFL.IDX P6, R14, R13, R12, R11 ;  /* 0x0000000c0d0e7389 */ /* 0x00072400000c000b */
[----:B012345:R-:W-:Y:S01]  /*185d0*/  ENDCOLLECTIVE ;  /* 0x000000000000791b */ /* 0x03ffe20003800000 */
.L_x_2594:
[----:B------:R-:W-:Y:S05]  /*185e0*/  BSYNC B0 ;  /* 0x0000000000007941 */ /* 0x000fea0003800000 */
.L_x_2593:
[----:B------:R-:W-:Y:S01]  /*185f0*/  IMAD.MOV.U32 R5, RZ, RZ, R14 ;  /* 0x000000ffff057224 */ /* 0x000fe200078e000e */
[----:B------:R-:W-:Y:S06]  /*18600*/  BRA `(.L_x_2529) ;  /* 0xffffffe000147947 */ /* 0x000fec000383ffff */
.L_x_2534:
[----:B0-----:R0:W1:Y:S02]  /*18610*/  SYNCS.PHASECHK.TRANS64.TRYWAIT P0, [R0+URZ+0x28c20], R3 ;  /* 0x028c2003000075a7 */ /* 0x001064000800017f */
[----:B-1----:R-:W-:Y:S05]  /*18620*/  @!P0 NANOSLEEP.SYNCS 0x989680 ;  /* 0x009896800000895d */ /* 0x002fea0003900000 */
[----:B------:R-:W1:Y:S02]  /*18630*/  @!P0 SYNCS.PHASECHK.TRANS64 P0, [R0+URZ+0x28c20], R3 ;  /* 0x028c2003000085a7 */ /* 0x000e64000800007f */
[----:B-1----:R-:W-:Y:S05]  /*18640*/  @!P0 BRA `(.L_x_2534) ;  /* 0xfffffffc00f08947 */ /* 0x002fea000383ffff */
[----:B------:R-:W-:Y:S05]  /*18650*/  BRA `(.L_x_2595) ;  /* 0xffffffe400947947 */ /* 0x000fea000383ffff */
.L_x_2535:
        /* <DEDUP_REMOVED lines=11> */
.L_x_2597:
[----:B------:R-:W-:Y:S05]  /*18710*/  BSYNC B0 ;  /* 0x0000000000007941 */ /* 0x000fea0003800000 */
.L_x_2596:
[----:B------:R-:W-:Y:S05]  /*18720*/  BRA `(.L_x_2598) ;  /* 0xffffffe4007c7947 */ /* 0x000fea000383ffff */
.L_x_2538:
[----:B------:R-:W-:Y:S01]  /*18730*/  BSSY B1, `(.L_x_2599) ;  /* 0x0000006000017945 */ /* 0x000fe20003800000 */
[----:B------:R-:W-:-:S07]  /*18740*/  IMAD.MOV.U32 R15, RZ, RZ, -0x1 ;  /* 0xffffffffff0f7424 */ /* 0x000fce00078e00ff */
[----:B01---5:R-:W-:Y:S05]  /*18750*/  WARPSYNC.COLLECTIVE R15, `(.L_x_2600) ;  /* 0x000000000f0c7348 */ /* 0x023fea0003c00000 */
[----:B------:R-:W-:Y:S02]  /*18760*/  ELECT P6, UR62, PT ;  /* 0x00000000003e782f */ /* 0x000fe400038c0000 */
[----:B------:R-:W-:Y:S01]  /*18770*/  MOV R14, UR62 ;  /* 0x0000003e000e7c02 */ /* 0x000fe20008000f00 */
[----:B01---5:R-:W-:Y:S10]  /*18780*/  ENDCOLLECTIVE ;  /* 0x000000000000791b */ /* 0x023ff40003800000 */
.L_x_2600:
[----:B------:R-:W-:Y:S05]  /*18790*/  BSYNC B1 ;  /* 0x0000000000017941 */ /* 0x000fea0003800000 */
.L_x_2599:
[----:B------:R-:W-:Y:S05]  /*187a0*/  BRA `(.L_x_2601) ;  /* 0xffffffe400747947 */ /* 0x000fea000383ffff */
.L_x_2540:
[----:B0-----:R0:W1:Y:S02]  /*187b0*/  SYNCS.PHASECHK.TRANS64.TRYWAIT P0, [R6+URZ], R5 ;  /* 0x00000005060075a7 */ /* 0x001064000800017f */
[----:B-1----:R-:W-:Y:S05]  /*187c0*/  @!P0 NANOSLEEP.SYNCS 0x989680 ;  /* 0x009896800000895d */ /* 0x002fea0003900000 */
[----:B------:R-:W1:Y:S02]  /*187d0*/  @!P0 SYNCS.PHASECHK.TRANS64 P0, [R6+URZ], R5 ;  /* 0x00000005060085a7 */ /* 0x000e64000800007f */
[----:B-1----:R-:W-:Y:S05]  /*187e0*/  @!P0 BRA `(.L_x_2540) ;  /* 0xfffffffc00f08947 */ /* 0x002fea000383ffff */
[----:B------:R-:W-:Y:S05]  /*187f0*/  BRA `(.L_x_2602) ;  /* 0xffffffe400b07947 */ /* 0x000fea000383ffff */
.L_x_2541:
[----:B-1----:R1:W2:Y:S02]  /*18800*/  SYNCS.PHASECHK.TRANS64.TRYWAIT P0, [R7+URZ], R2 ;  /* 0x00000002070075a7 */ /* 0x0022a4000800017f */
[----:B--2---:R-:W-:Y:S05]  /*18810*/  @!P0 NANOSLEEP.SYNCS 0x989680 ;  /* 0x009896800000895d */ /* 0x004fea0003900000 */
[----:B------:R-:W2:Y:S02]  /*18820*/  @!P0 SYNCS.PHASECHK.TRANS64 P0, [R7+URZ], R2 ;  /* 0x00000002070085a7 */ /* 0x000ea4000800007f */
[----:B--2---:R-:W-:Y:S05]  /*18830*/  @!P0 BRA `(.L_x_2541) ;  /* 0xfffffffc00f08947 */ /* 0x004fea000383ffff */
[----:B------:R-:W-:Y:S05]  /*18840*/  BRA `(.L_x_2603) ;  /* 0xffffffe400a47947 */ /* 0x000fea000383ffff */
.L_x_2543:
[----:B--2---:R2:W3:Y:S02]  /*18850*/  SYNCS.PHASECHK.TRANS64.TRYWAIT P0, [R4+URZ], R5 ;  /* 0x00000005040075a7 */ /* 0x0044e4000800017f */
[----:B---3--:R-:W-:Y:S05]  /*18860*/  @!P0 NANOSLEEP.SYNCS 0x989680 ;  /* 0x009896800000895d */ /* 0x008fea0003900000 */
[----:B------:R-:W3:Y:S02]  /*18870*/  @!P0 SYNCS.PHASECHK.TRANS64 P0, [R4+URZ], R5 ;  /* 0x00000005040085a7 */ /* 0x000ee4000800007f */
[----:B---3--:R-:W-:Y:S05]  /*18880*/  @!P0 BRA `(.L_x_2543) ;  /* 0xfffffffc00f08947 */ /* 0x008fea000383ffff */
[----:B------:R-:W-:Y:S05]  /*18890*/  BRA `(.L_x_2604) ;  /* 0xffffffe400ac7947 */ /* 0x000fea000383ffff */
.L_x_2605:
        /* <DEDUP_REMOVED lines=14> */
.L_x_5875:


//--------------------- .text._ZN7cutlass13device_kernelIN5flash11enable_sm90INS1_16FlashAttnFwdSm90INS1_25CollectiveMainloopFwdSm90ILi2EN4cute5tupleIJNS5_1CILi1EEES8_S8_EEENS6_IJNS7_ILi64EEESA_SA_EEELi512ENS_6half_tEfNS_4arch4Sm90ELb0ELb1ELb0ELb1ELb0ELb1ELb0ELb0ELb0ELb1ELb0ELb0EEENS1_21CollectiveEpilogueFwdINS6_IJSA_NS7_ILi512EEESA_EEES9_SC_SE_Li256ELb1ELb1ELb0ELb0EEENS1_36VarlenDynamicPersistentTileSchedulerILi64ELi64ELi256ELi128ELb0ELb1ELb1ELb1ELb0ELb1EEEEEEEEEvNT_6ParamsE --------------------------
	.section	.text._ZN7cutlass13device_kernelIN5flash11enable_sm90INS1_16FlashAttnFwdSm90INS1_25CollectiveMainloopFwdSm90ILi2EN4cute5tupleIJNS5_1CILi1EEES8_S8_EEENS6_IJNS7_ILi64EEESA_SA_EEELi512ENS_6half_tEfNS_4arch4Sm90ELb0ELb1ELb0ELb1ELb0ELb1ELb0ELb0ELb0ELb1ELb0ELb0EEENS1_21CollectiveEpilogueFwdINS6_IJSA_NS7_ILi512EEESA_EEES9_SC_SE_Li256ELb1ELb1ELb0ELb0EEENS1_36VarlenDynamicPersistentTileSchedulerILi64ELi64ELi256ELi128ELb0ELb1ELb1ELb1ELb0ELb1EEEEEEEEEvNT_6ParamsE,"ax",@progbits
	.align	128
.text._ZN7cutlass13device_kernelIN5flash11enable_sm90INS1_16FlashAttnFwdSm90INS1_25CollectiveMainloopFwdSm90ILi2EN4cute5tupleIJNS5_1CILi1EEES8_S8_EEENS6_IJNS7_ILi64EEESA_SA_EEELi512ENS_6half_tEfNS_4arch4Sm90ELb0ELb1ELb0ELb1ELb0ELb1ELb0ELb0ELb0ELb1ELb0ELb0EEENS1_21CollectiveEpilogueFwdINS6_IJSA_NS7_ILi512EEESA_EEES9_SC_SE_Li256ELb1ELb1ELb0ELb0EEENS1_36VarlenDynamicPersistentTileSchedulerILi64ELi64ELi256ELi128ELb0ELb1ELb1ELb1ELb0ELb1EEEEEEEEEvNT_6ParamsE:
        .type           _ZN7cutlass13device_kernelIN5flash11enable_sm90INS1_16FlashAttnFwdSm90INS1_25CollectiveMainloopFwdSm90ILi2EN4cute5tupleIJNS5_1CILi1EEES8_S8_EEENS6_IJNS7_ILi64EEESA_SA_EEELi512ENS_6half_tEfNS_4arch4Sm90ELb0ELb1ELb0ELb1ELb0ELb1ELb0ELb0ELb0ELb1ELb0ELb0EEENS1_21CollectiveEpilogueFwdINS6_IJSA_NS7_ILi512EEESA_EEES9_SC_SE_Li256ELb1ELb1ELb0ELb0EEENS1_36VarlenDynamicPersistentTileSchedulerILi64ELi64ELi256ELi128ELb0ELb1ELb1ELb1ELb0ELb1EEEEEEEEEvNT_6ParamsE,@function
        .size           _ZN7cutlass13device_kernelIN5flash11enable_sm90INS1_16FlashAttnFwdSm90INS1_25CollectiveMainloopFwdSm90ILi2EN4cute5tupleIJNS5_1CILi1EEES8_S8_EEENS6_IJNS7_ILi64EEESA_SA_EEELi512ENS_6half_tEfNS_4arch4Sm90ELb0ELb1ELb0ELb1ELb0ELb1ELb0ELb0ELb0ELb1ELb0ELb0EEENS1_21CollectiveEpilogueFwdINS6_IJSA_NS7_ILi512EEESA_EEES9_SC_SE_Li256ELb1ELb1ELb0ELb0EEENS1_36VarlenDynamicPersistentTileSchedulerILi64ELi64ELi256ELi128ELb0ELb1ELb1ELb1ELb0ELb1EEEEEEEEEvNT_6ParamsE,(.L_x_5876 - _ZN7cutlass13device_kernelIN5flash11enable_sm90INS1_16FlashAttnFwdSm90INS1_25CollectiveMainloopFwdSm90ILi2EN4cute5tupleIJNS5_1CILi1EEES8_S8_EEENS6_IJNS7_ILi64EEESA_SA_EEELi512ENS_6half_tEfNS_4arch4Sm90ELb0ELb1ELb0ELb1ELb0ELb1ELb0ELb0ELb0ELb1ELb0ELb0EEENS1_21CollectiveEpilogueFwdINS6_IJSA_NS7_ILi512EEESA_EEES9_SC_SE_Li256ELb1ELb1ELb0ELb0EEENS1_36VarlenDynamicPersistentTileSchedulerILi64ELi64ELi256ELi128ELb0ELb1ELb1ELb1ELb0ELb1EEEEEEEEEvNT_6ParamsE)
        .other          _ZN7cutlass13device_kernelIN5flash11enable_sm90INS1_16FlashAttnFwdSm90INS1_25CollectiveMainloopFwdSm90ILi2EN4cute5tupleIJNS5_1CILi1EEES8_S8_EEENS6_IJNS7_ILi64EEESA_SA_EEELi512ENS_6half_tEfNS_4arch4Sm90ELb0ELb1ELb0ELb1ELb0ELb1ELb0ELb0ELb0ELb1ELb0ELb0EEENS1_21CollectiveEpilogueFwdINS6_IJSA_NS7_ILi512EEESA_EEES9_SC_SE_Li256ELb1ELb1ELb0ELb0EEENS1_36VarlenDynamicPersistentTileSchedulerILi64ELi64ELi256ELi128ELb0ELb1ELb1ELb1ELb0ELb1EEEEEEEEEvNT_6ParamsE,@"STO_CUDA_ENTRY STV_DEFAULT"
_ZN7cutlass13device_kernelIN5flash11enable_sm90INS1_16FlashAttnFwdSm90INS1_25CollectiveMainloopFwdSm90ILi2EN4cute5tupleIJNS5_1CILi1EEES8_S8_EEENS6_IJNS7_ILi64EEESA_SA_EEELi512ENS_6half_tEfNS_4arch4Sm90ELb0ELb1ELb0ELb1ELb0ELb1ELb0ELb0ELb0ELb1ELb0ELb0EEENS1_21CollectiveEpilogueFwdINS6_IJSA_NS7_ILi512EEESA_EEES9_SC_SE_Li256ELb1ELb1ELb0ELb0EEENS1_36VarlenDynamicPersistentTileSchedulerILi64ELi64ELi256ELi128ELb0ELb1ELb1ELb1ELb0ELb1EEEEEEEEEvNT_6ParamsE:
        /* <DEDUP_REMOVED lines=24> */
.L_x_2607:
[----:B------:R-:W-:Y:S05]  /*0180*/  BSYNC B0 ;  /* 0x0000000000007941 */ /* 0x000fea0003800000 */
.L_x_2606:
        /* <DEDUP_REMOVED lines=37> */
.L_x_2608:
        /* <DEDUP_REMOVED lines=22> */
.L_x_2609:
        /* <DEDUP_REMOVED lines=18> */
.L_x_2610:
        /* <DEDUP_REMOVED lines=22> */
.L_x_2611:
        /* <DEDUP_REMOVED lines=22> */
.L_x_2612:
[----:B------:R-:W-:Y:S01]  /*0920*/  PLOP3.LUT P0, PT, PT, PT, UP0, 0x80, 0x0 ;  /* 0x000000000000781c */ /* 0x000fe20003f0f008 */
[----:B------:R-:W-:Y:S01]  /*0930*/  UMOV UR36, 0x1 ;  /* 0x0000000100247882 */ /* 0x000fe20000000000 */
[----:B------:R-:W-:Y:S01]  /*0940*/  NOP ;  /* 0x0000000000007918 */ /* 0x000fe20000000000 */
[----:B------:R-:W-:Y:S01]  /*0950*/  USEL UR36, UR36, 0x2, !UP0 ;  /* 0x0000000224247887 */ /* 0x000fe2000c000000 */
[----:B------:R-:W-:Y:S01]  /*0960*/  BSSY B9, `(.L_x_2613) ;  /* 0x0001ead000097945 */ /* 0x000fe20003800000 */
[----:B------:R-:W-:Y:S01]  /*0970*/  ULDC.64 UR42, c[0x0][0x208] ;  /* 0x00008200002a7ab9 */ /* 0x000fe20000000a00 */
[----:B012-4-:R-:W-:Y:S07]  /*0980*/  BAR.SYNC.DEFER_BLOCKING 0x0 ;  /* 0x0000000000007b1d */ /* 0x017fee0000010000 */
[----:B------:R-:W-:Y:S05]  /*0990*/  @!P0 BRA `(.L_x_2614) ;  /* 0x0000015400ec8947 */ /* 0x000fea0003800000 */
.L_x_2615:
[----:B------:R-:W-:-:S08]  /*09a0*/  NOP ;  /* 0x0000000000007918 */ /* 0x000fd00000000000 */
[----:B------:R-:W0:Y:S02]  /*09b0*/  USETMAXREG.TRY_ALLOC.CTAPOOL UP0, 0xf0 ;  /* 0x000000f0000079c8 */ /* 0x000e240008000600 */
[----:B0-----:R-:W-:-:S13]  /*09c0*/  PLOP3.LUT P0, PT, PT, PT, UP0, 0x80, 0x0 ;  /* 0x000000000000781c */ /* 0x001fda0003f0f008 */
[----:B------:R-:W-:Y:S05]  /*09d0*/  @!P0 BRA `(.L_x_2615) ;  /* 0xfffffffc00f08947 */ /* 0x000fea000383ffff */
[----:B------:R-:W-:Y:S01]  /*09e0*/  ISETP.NE.AND P0, PT, R2, 0x1, PT ;  /* 0x000000010200780c */ /* 0x000fe20003f05270 */
[----:B------:R-:W0:Y:S01]  /*09f0*/  S2UR UR5, SR_CgaCtaId ;  /* 0x00000000000579c3 */ /* 0x000e220000008800 */
[----:B------:R-:W-:-:S11]  /*0a00*/  UMOV UR4, 0x400 ;  /* 0x0000040000047882 */ /* 0x000fd60000000000 */
[----:B------:R-:W-:Y:S06]  /*0a10*/  @!P0 BAR.ARV 0x8, 0x100 ;  /* 0x0204000000008b1d */ /* 0x000fec0000002000 */
[----:B------:R-:W-:Y:S01]  /*0a20*/  ISETP.GE.U32.AND P0, PT, R4, 0x100, PT ;  /* 0x000001000400780c */ /* 0x000fe20003f06070 */
[----:B0-----:R-:W-:-:S06]  /*0a30*/  ULEA UR4, UR5, UR4, 0x18 ;  /* 0x0000000405047291 */ /* 0x001fcc000f8ec03f */
[----:B------:R-:W-:-:S06]  /*0a40*/  IMAD.U32 R2, RZ, RZ, UR4 ;  /* 0x00000004ff027e24 */ /* 0x000fcc000f8e00ff */
[----:B------:R-:W-:Y:S06]  /*0a50*/  @P0 BAR.ARV 0xf, 0x100 ;  /* 0x03c4000000000b1d */ /* 0x000fec0000002000 */
[----:B------:R-:W-:Y:S02]  /*0a60*/  ULDC UR4, c[0x0][0xc3c] ;  /* 0x00030f0000047ab9 */ /* 0x000fe40000000800 */
[----:B------:R-:W-:Y:S06]  /*0a70*/  BAR.SYNC.DEFER_BLOCKING 0x5, 0x180 ;  /* 0x0146000000007b1d */ /* 0x000fec0000010000 */
[----:B------:R-:W0:Y:S02]  /*0a80*/  LDS.128 R24, [R2+0x28cd0] ;  /* 0x028cd00002187984 */ /* 0x000e240000000c00 */
[----:B------:R-:W-:Y:S06]  /*0a90*/  BAR.ARV 0x4, 0x180 ;  /* 0x0106000000007b1d */ /* 0x000fec0000002000 */
[----:B0-----:R-:W-:-:S13]  /*0aa0*/  ISETP.GE.AND P0, PT, R27, UR4, PT ;  /* 0x000000041b007c0c */ /* 0x001fda000bf06270 */
[----:B------:R-:W-:Y:S05]  /*0ab0*/  @P0 BRA `(.L_x_2616) ;  /* 0x000001e8005c0947 */ /* 0x000fea0003800000 */
[----:B------:R-:W-:Y:S01]  /*0ac0*/  VIADD R15, R4, 0xffffff80 ;  /* 0xffffff80040f7836 */ /* 0x000fe20000000000 */
[----:B------:R-:W-:Y:S01]  /*0ad0*/  CS2R R186, SRZ ;  /* 0x0000000000ba7805 */ /* 0x000fe2000001ff00 */
[----:B------:R-:W-:Y:S01]  /*0ae0*/  IMAD.MOV.U32 R197, RZ, RZ, 0x40 ;  /* 0x00000040ffc57424 */ /* 0x000fe200078e00ff */
[----:B------:R-:W-:Y:S01]  /*0af0*/  CS2R R18, SRZ ;  /* 0x0000000000127805 */ /* 0x000fe2000001ff00 */
[----:B------:R-:W-:Y:S01]  /*0b00*/  IMAD.MOV.U32 R219, RZ, RZ, RZ ;  /* 0x000000ffffdb7224 */ /* 0x000fe200078e00ff */
[----:B------:R-:W-:Y:S01]  /*0b10*/  SHF.R.S32.HI R0, RZ, 0x1f, R15 ;  /* 0x0000001fff007819 */ /* 0x000fe2000001140f */
[----:B------:R-:W-:-:S03]  /*0b20*/  ULOP3.LUT UR37, UR36, 0x1, URZ, 0xfc, !UPT ;  /* 0x0000000124257892 */ /* 0x000fc6000f8efc3f */
[CC--:B------:R-:W-:Y:S02]  /*0b30*/  LEA.HI R3, R0.reuse, R15.reuse, RZ, 0x4 ;  /* 0x0000000f00037211 */ /* 0x0c0fe400078f20ff */
[----:B------:R-:W-:Y:S02]  /*0b40*/  LEA.HI R6, R0, R15, RZ, 0x5 ;  /* 0x0000000f00067211 */ /* 0x000fe400078f28ff */
[----:B------:R-:W-:Y:S02]  /*0b50*/  LOP3.LUT R4, R3, 0xfffffff0, RZ, 0xc0, !PT ;  /* 0xfffffff003047812 */ /* 0x000fe400078ec0ff */
[--C-:B------:R-:W-:Y:S02]  /*0b60*/  SHF.R.S32.HI R203, RZ, 0x5, R6.reuse ;  /* 0x00000005ffcb7819 */ /* 0x100fe40000011406 */
[----:B------:R-:W-:Y:S01]  /*0b70*/  SHF.R.S32.HI R6, RZ, 0x1f, R6 ;  /* 0x0000001fff067819 */ /* 0x000fe20000011406 */
[----:B------:R-:W-:Y:S01]  /*0b80*/  IMAD.IADD R5, R15, 0x1, -R4 ;  /* 0x000000010f057824 */ /* 0x000fe200078e0a04 */
[----:B------:R-:W-:-:S02]  /*0b90*/  SHF.R.S32.HI R4, RZ, 0x4, R3 ;  /* 0x00000004ff047819 */ /* 0x000fc40000011403 */
[----:B------:R-:W-:Y:S02]  /*0ba0*/  LEA.HI R7, R0, R15, RZ, 0x7 ;  /* 0x0000000f00077211 */ /* 0x000fe400078f38ff */
[----:B------:R-:W-:Y:S02]  /*0bb0*/  SHF.R.S32.HI R10, RZ, 0x1f, R5 ;  /* 0x0000001fff0a7819 */ /* 0x000fe40000011405 */
[----:B------:R-:W-:Y:S02]  /*0bc0*/  LEA.HI R3, R3, R4, RZ, 0x1 ;  /* 0x0000000403037211 */ /* 0x000fe400078f08ff */
[----:B------:R-:W-:Y:S02]  /*0bd0*/  LEA.HI R13, R10, R5, RZ, 0x3 ;  /* 0x000000050a0d7211 */ /* 0x000fe400078f18ff */
[----:B------:R-:W-:Y:S02]  /*0be0*/  LEA.HI R6, R6, R203, RZ, 0x2 ;  /* 0x000000cb06067211 */ /* 0x000fe400078f10ff */
[C---:B------:R-:W-:Y:S01]  /*0bf0*/  LOP3.LUT R14, R13.reuse, 0xfffffff8, RZ, 0xc0, !PT ;  /* 0xfffffff80d0e7812 */ /* 0x040fe200078ec0ff */
[----:B------:R-:W-:Y:S01]  /*0c00*/  IMAD.SHL.U32 R13, R13, 0x40, RZ ;  /* 0x000000400d0d7824 */ /* 0x000fe200078e00ff */
[----:B------:R-:W-:-:S02]  /*0c10*/  LOP3.LUT R3, R3, 0x1ffffffe, RZ, 0xc0, !PT ;  /* 0x1ffffffe03037812 */ /* 0x000fc400078ec0ff */
[----:B------:R-:W-:Y:S01]  /*0c20*/  SHF.R.S32.HI R222, RZ, 0x7, R7 ;  /* 0x00000007ffde7819 */ /* 0x000fe20000011407 */
[----:B------:R-:W-:Y:S01]  /*0c30*/  IMAD.IADD R14, R5, 0x1, -R14 ;  /* 0x00000001050e7824 */ /* 0x000fe200078e0a0e */
[----:B------:R-:W-:Y:S01]  /*0c40*/  LOP3.LUT R6, R6, 0x3ffffc, RZ, 0xc0, !PT ;  /* 0x003ffffc06067812 */ /* 0x000fe200078ec0ff */
[----:B------:R-:W-:Y:S01]  /*0c50*/  IMAD.IADD R3, R4, 0x1, -R3 ;  /* 0x0000000104037824 */ /* 0x000fe200078e0a03 */
[----:B------:R-:W-:Y:S01]  /*0c60*/  LOP3.LUT R8, R7, 0xffffff80, RZ, 0xc0, !PT ;  /* 0xffffff8007087812 */ /* 0x000fe200078ec0ff */
[----:B------:R-:W-:Y:S01]  /*0c70*/  IMAD R5, R222, 0x100, R5 ;  /* 0x00000100de057824 */ /* 0x000fe200078e0205 */
[C---:B------:R-:W-:Y:S01]  /*0c80*/  R2P PR, R14.reuse, 0x6 ;  /* 0x000000060e007804 */ /* 0x040fe20000000000 */
[----:B------:R-:W-:Y:S01]  /*0c90*/  IMAD.IADD R6, R203, 0x1, -R6 ;  /* 0x00000001cb067824 */ /* 0x000fe200078e0a06 */
[----:B------:R-:W-:Y:S01]  /*0ca0*/  LEA.HI R7, R7, R222, RZ, 0x1 ;  /* 0x000000de07077211 */ /* 0x000fe200078f08ff */
[----:B------:R-:W-:Y:S02]  /*0cb0*/  IMAD.SHL.U32 R4, R14, 0x40, RZ ;  /* 0x000000400e047824 */ /* 0x000fe400078e00ff */
[----:B------:R-:W-:Y:S01]  /*0cc0*/  IMAD.IADD R8, R15, 0x1, -R8 ;  /* 0x000000010f087824 */ /* 0x000fe200078e0a08 */
[----:B------:R-:W-:Y:S01]  /*0cd0*/  LOP3.LUT R7, R7, 0xfffffe, RZ, 0xc0, !PT ;  /* 0x00fffffe07077812 */ /* 0x000fe200078ec0ff */
[----:B------:R-:W-:Y:S01]  /*0ce0*/  IMAD R6, R6, 0x10, R5 ;  /* 0x0000001006067824 */ /* 0x000fe200078e0205 */
[----:B------:R-:W-:Y:S01]  /*0cf0*/  LOP3.LUT R4, R4, 0x1c0, RZ, 0xc0, !PT ;  /* 0x000001c004047812 */ /* 0x000fe200078ec0ff */
[----:B------:R-:W-:Y:S01]  /*0d00*/  IMAD.SHL.U32 R3, R3, 0x8, RZ ;  /* 0x0000000803037824 */ /* 0x000fe200078e00ff */
[----:B------:R-:W-:Y:S01]  /*0d10*/  SHF.R.S32.HI R9, RZ, 0x1f, R8 ;  /* 0x0000001fff097819 */ /* 0x000fe20000011408 */
[----:B------:R-:W-:Y:S01]  /*0d20*/  IMAD.IADD R7, R222, 0x1, -R7 ;  /* 0x00000001de077824 */ /* 0x000fe200078e0a07 */
[----:B------:R-:W-:Y:S01]  /*0d30*/  SEL R197, R197, 0xffffffc0, !P2 ;  /* 0xffffffc0c5c57807 */ /* 0x000fe20005000000 */
[--C-:B------:R-:W-:Y:S01]  /*0d40*/  IMAD.U32 R235, R6, 0x40, R3.reuse ;  /* 0x0000004006eb7824 */ /* 0x100fe200078e0003 */
[----:B------:R-:W-:Y:S01]  /*0d50*/  LOP3.LUT R3, R4, 0x8, R3, 0xf8, !PT ;  /* 0x0000000804037812 */ /* 0x000fe200078ef803 */
[----:B------:R-:W-:Y:S01]  /*0d60*/  IMAD.SHL.U32 R194, R7, 0x100, RZ ;  /* 0x0000010007c27824 */ /* 0x000fe200078e00ff */
[----:B------:R-:W-:-:S02]  /*0d70*/  SHF.R.U32.HI R6, RZ, 0x3, R4 ;  /* 0x00000003ff067819 */ /* 0x000fc40000011604 */
[----:B------:R-:W-:Y:S02]  /*0d80*/  LOP3.LUT R4, R13, 0x7ffffe00, RZ, 0xc0, !PT ;  /* 0x7ffffe000d047812 */ /* 0x000fe400078ec0ff */
[----:B------:R-:W-:Y:S02]  /*0d90*/  LEA.HI R10, R9, R8, RZ, 0x2 ;  /* 0x00000008090a7211 */ /* 0x000fe400078f10ff */
[----:B------:R-:W-:Y:S01]  /*0da0*/  LOP3.LUT R3, R3, R6, RZ, 0x3c, !PT ;  /* 0x0000000603037212 */ /* 0x000fe200078e3cff */
[----:B------:R-:W-:Y:S01]  /*0db0*/  IMAD R4, R203, 0x400, R4 ;  /* 0x00000400cb047824 */ /* 0x000fe200078e0204 */
[--C-:B------:R-:W-:Y:S02]  /*0dc0*/  SHF.R.S32.HI R11, RZ, 0x2, R10.reuse ;  /* 0x00000002ff0b7819 */ /* 0x100fe4000001140a */
[----:B------:R-:W-:Y:S01]  /*0dd0*/  SHF.R.S32.HI R12, RZ, 0x1f, R10 ;  /* 0x0000001fff0c7819 */ /* 0x000fe2000001140a */
[----:B------:R-:W-:Y:S01]  /*0de0*/  IMAD.IADD R3, R4, 0x1, R3 ;  /* 0x0000000104037824 */ /* 0x000fe200078e0203 */
[----:B------:R-:W-:-:S02]  /*0df0*/  LEA.HI R4, R0, R15, RZ, 0x3 ;  /* 0x0000000f00047211 */ /* 0x000fc400078f18ff */
[----:B------:R-:W-:Y:S01]  /*0e00*/  LEA.HI R12, R12, R11, RZ, 0x3 ;  /* 0x0000000b0c0c7211 */ /* 0x000fe200078f18ff */
[----:B------:R-:W-:Y:S01]  /*0e10*/  IMAD R195, R3, 0x2, R2 ;  /* 0x0000000203c37824 */ /* 0x000fe200078e0202 */
[----:B------:R-:W-:Y:S02]  /*0e20*/  LEA.HI R0, R0, R15, RZ, 0x2 ;  /* 0x0000000f00007211 */ /* 0x000fe400078f10ff */
[----:B------:R-:W-:Y:S01]  /*0e30*/  LOP3.LUT R12, R12, 0xfffffff8, RZ, 0xc0, !PT ;  /* 0xfffffff80c0c7812 */ /* 0x000fe200078ec0ff */
[----:B------:R-:W-:Y:S01]  /*0e40*/  VIADD R198, R195, 0x26800 ;  /* 0x00026800c3c67836 */ /* 0x000fe20000000000 */
[----:B------:R-:W-:Y:S01]  /*0e50*/  LEA.HI R9, R9, R8, RZ, 0x5 ;  /* 0x0000000809097211 */ /* 0x000fe200078f28ff */
[----:B------:R-:W-:Y:S01]  /*0e60*/  VIADD R196, R195, 0x26820 ;  /* 0x00026820c3c47836 */ /* 0x000fe20000000000 */
[----:B------:R-:W-:Y:S01]  /*0e70*/  SHF.R.S32.HI R185, RZ, 0x2, R0 ;  /* 0x00000002ffb97819 */ /* 0x000fe20000011400 */
[----:B------:R-:W-:Y:S01]  /*0e80*/  IMAD.IADD R12, R11, 0x1, -R12 ;  /* 0x000000010b0c7824 */ /* 0x000fe200078e0a0c */
[----:B------:R-:W-:Y:S01]  /*0e90*/  SHF.R.S32.HI R9, RZ, 0x5, R9 ;  /* 0x00000005ff097819 */ /* 0x000fe20000011409 */
[----:B------:R-:W-:Y:S01]  /*0ea0*/  @P1 VIADD R196, R198, 0xffffffe0 ;  /* 0xffffffe0c6c41836 */ /* 0x000fe20000000000 */
[----:B------:R-:W-:Y:S01]  /*0eb0*/  SHF.R.S32.HI R221, RZ, 0x3, R4 ;  /* 0x00000003ffdd7819 */ /* 0x000fe20000011404 */
[----:B------:R-:W-:Y:S01]  /*0ec0*/  VIADD R236, R185, 0x20 ;  /* 0x00000020b9ec7836 */ /* 0x000fe20000000000 */
[----:B------:R-:W-:Y:S01]  /*0ed0*/  LOP3.LUT R220, R4, 0xfffffff8, RZ, 0xc0, !PT ;  /* 0xfffffff804dc7812 */ /* 0x000fe200078ec0ff */
[----:B------:R-:W-:Y:S01]  /*0ee0*/  IMAD R191, R9, 0x10, R12 ;  /* 0x0000001009bf7824 */ /* 0x000fe200078e020c */
[----:B------:R-:W-:Y:S01]  /*0ef0*/  SHF.R.S32.HI R4, RZ, 0x1f, R0 ;  /* 0x0000001fff047819 */ /* 0x000fe20000011400 */
[----:B------:R-:W-:Y:S01]  /*0f00*/  IMAD.SHL.U32 R228, R236, 0x40, RZ ;  /* 0x00000040ece47824 */ /* 0x000fe200078e00ff */
[----:B------:R-:W-:Y:S01]  /*0f10*/  LOP3.LUT R225, R0, 0xfffffffc, RZ, 0xc0, !PT ;  /* 0xfffffffc00e17812 */ /* 0x000fe200078ec0ff */
[C---:B------:R-:W-:Y:S01]  /*0f20*/  IMAD.IADD R220, R15.reuse, 0x1, -R220 ;  /* 0x000000010fdc7824 */ /* 0x040fe200078e0adc */
[----:B------:R-:W-:Y:S01]  /*0f30*/  SHF.R.S32.HI R9, RZ, 0x1f, R236 ;  /* 0x0000001fff097819 */ /* 0x000fe200000114ec */
[----:B------:R-:W-:Y:S01]  /*0f40*/  IMAD.IADD R198, R198, 0x1, R197 ;  /* 0x00000001c6c67824 */ /* 0x000fe200078e02c5 */
[----:B------:R-:W-:Y:S01]  /*0f50*/  LEA.HI R4, R4, R185, RZ, 0x3 ;  /* 0x000000b904047211 */ /* 0x000fe200078f18ff */
[----:B------:R-:W-:Y:S01]  /*0f60*/  IMAD.IADD R225, R15, 0x1, -R225 ;  /* 0x000000010fe17824 */ /* 0x000fe200078e0ae1 */
[----:B------:R-:W-:Y:S01]  /*0f70*/  LEA.HI R9, R9, R236, RZ, 0x3 ;  /* 0x000000ec09097211 */ /* 0x000fe200078f18ff */
[----:B------:R-:W-:Y:S01]  /*0f80*/  IMAD.SHL.U32 R200, R220, 0x8, RZ ;  /* 0x00000008dcc87824 */ /* 0x000fe200078e00ff */
[----:B------:R-:W-:Y:S01]  /*0f90*/  LOP3.LUT R4, R4, 0xfffffff8, RZ, 0xc0, !PT ;  /* 0xfffffff804047812 */ /* 0x000fe200078ec0ff */
[C---:B------:R-:W-:Y:S01]  /*0fa0*/  IMAD.SHL.U32 R16, R225.reuse, 0x8, RZ ;  /* 0x00000008e1107824 */ /* 0x040fe200078e00ff */
[----:B------:R-:W-:Y:S01]  /*0fb0*/  LEA.HI R0, R225, R225, RZ, 0x1 ;  /* 0x000000e1e1007211 */ /* 0x000fe200078f08ff */
[----:B------:R-:W-:Y:S01]  /*0fc0*/  IMAD.SHL.U32 R9, R9, 0x40, RZ ;  /* 0x0000004009097824 */ /* 0x000fe200078e00ff */
[----:B------:R-:W-:Y:S01]  /*0fd0*/  LOP3.LUT R228, R228, 0x1c0, RZ, 0xc0, !PT ;  /* 0x000001c0e4e47812 */ /* 0x000fe200078ec0ff */
[----:B------:R-:W-:Y:S01]  /*0fe0*/  IMAD.IADD R193, R185, 0x1, -R4 ;  /* 0x00000001b9c17824 */ /* 0x000fe200078e0a04 */
[----:B------:R-:W-:Y:S01]  /*0ff0*/  LOP3.LUT R5, R10, 0x7ffffffc, RZ, 0xc0, !PT ;  /* 0x7ffffffc0a057812 */ /* 0x000fe200078ec0ff */
[----:B------:R-:W-:Y:S01]  /*1000*/  IMAD.SHL.U32 R188, R225, 0x4, RZ ;  /* 0x00000004e1bc7824 */ /* 0x000fe200078e00ff */
[----:B------:R-:W-:Y:S01]  /*1010*/  LOP3.LUT R0, R0, 0x1ffffffe, RZ, 0xc0, !PT ;  /* 0x1ffffffe00007812 */ /* 0x000fe200078ec0ff */
[----:B------:R-:W-:Y:S01]  /*1020*/  VIADD R217, R200, 0x80 ;  /* 0x00000080c8d97836 */ /* 0x000fe20000000000 */
[----:B------:R-:W-:Y:S01]  /*1030*/  LOP3.LUT R4, R228, 0x38, R16, 0xf8, !PT ;  /* 0x00000038e4047812 */ /* 0x000fe200078ef810 */
[C---:B------:R-:W-:Y:S01]  /*1040*/  VIADD R216, R200.reuse, 0xc0 ;  /* 0x000000c0c8d87836 */ /* 0x040fe20000000000 */
[----:B------:R-:W-:Y:S01]  /*1050*/  SHF.R.U32.HI R6, RZ, 0x3, R228 ;  /* 0x00000003ff067819 */ /* 0x000fe200000116e4 */
[C---:B------:R-:W-:Y:S01]  /*1060*/  VIADD R218, R200.reuse, 0x40 ;  /* 0x00000040c8da7836 */ /* 0x040fe20000000000 */
[----:B------:R-:W-:Y:S01]  /*1070*/  LOP3.LUT R229, R9, 0xfffffe00, RZ, 0xc0, !PT ;  /* 0xfffffe0009e57812 */ /* 0x000fe200078ec0ff */
[C---:B------:R-:W-:Y:S01]  /*1080*/  VIADD R215, R200.reuse, 0x100 ;  /* 0x00000100c8d77836 */ /* 0x040fe20000000000 */
[----:B------:R-:W-:Y:S01]  /*1090*/  SHF.R.S32.HI R7, RZ, 0x1f, R216 ;  /* 0x0000001fff077819 */ /* 0x000fe200000114d8 */
[----:B------:R-:W-:Y:S01]  /*10a0*/  VIADD R214, R200, 0x140 ;  /* 0x00000140c8d67836 */ /* 0x000fe20000000000 */
[----:B------:R-:W-:Y:S01]  /*10b0*/  LOP3.LUT R227, R229, R4, R6, 0xf6, !PT ;  /* 0x00000004e5e37212 */ /* 0x000fe200078ef606 */
[----:B------:R-:W-:Y:S01]  /*10c0*/  VIADD R199, R188, 0x10 ;  /* 0x00000010bcc77836 */ /* 0x000fe20000000000 */
[----:B------:R-:W-:Y:S01]  /*10d0*/  SHF.R.S32.HI R10, RZ, 0x1f, R218 ;  /* 0x0000001fff0a7819 */ /* 0x000fe200000114da */
[C---:B------:R-:W-:Y:S01]  /*10e0*/  VIADD R224, R200.reuse, 0x180 ;  /* 0x00000180c8e07836 */ /* 0x040fe20000000000 */
[----:B------:R-:W-:Y:S01]  /*10f0*/  SHF.R.S32.HI R7, RZ, 0x1f, R214 ;  /* 0x0000001fff077819 */ /* 0x000fe200000114d6 */
[----:B------:R-:W-:Y:S01]  /*1100*/  VIADD R223, R200, 0x1c0 ;  /* 0x000001c0c8df7836 */ /* 0x000fe20000000000 */
[----:B------:R-:W-:Y:S01]  /*1110*/  SHF.R.S32.HI R226, RZ, 0x1f, R199 ;  /* 0x0000001fffe27819 */ /* 0x000fe200000114c7 */
[----:B------:R-:W-:Y:S01]  /*1120*/  IMAD.IADD R5, R8, 0x1, -R5 ;  /* 0x0000000108057824 */ /* 0x000fe200078e0a05 */
[----:B------:R-:W-:Y:S01]  /*1130*/  SHF.R.S32.HI R8, RZ, 0x1f, R217 ;  /* 0x0000001fff087819 */ /* 0x000fe200000114d9 */
[----:B------:R-:W-:Y:S01]  /*1140*/  IMAD.IADD R0, R225, 0x1, -R0 ;  /* 0x00000001e1007824 */ /* 0x000fe200078e0a00 */
[----:B------:R-:W-:Y:S01]  /*1150*/  SHF.R.S32.HI R8, RZ, 0x1f, R215 ;  /* 0x0000001fff087819 */ /* 0x000fe200000114d7 */
[----:B------:R-:W-:Y:S01]  /*1160*/  IMAD.SHL.U32 R184, R5, 0x2, RZ ;  /* 0x0000000205b87824 */ /* 0x000fe200078e00ff */
[----:B------:R-:W-:Y:S01]  /*1170*/  SHF.R.S32.HI R3, RZ, 0x1f, R224 ;  /* 0x0000001fff037819 */ /* 0x000fe200000114e0 */
[----:B------:R-:W-:Y:S01]  /*1180*/  IMAD R227, R227, 0x2, R2 ;  /* 0x00000002e3e37824 */ /* 0x000fe200078e0202 */
[----:B------:R-:W-:Y:S01]  /*1190*/  SHF.R.S32.HI R237, RZ, 0x1f, R223 ;  /* 0x0000001fffed7819 */ /* 0x000fe200000114df */
[----:B------:R-:W-:-:S02]  /*11a0*/  IMAD R201, R0, 0x8, R191 ;  /* 0x0000000800c97824 */ /* 0x000fc400078e02bf */
[----:B------:R-:W-:-:S07]  /*11b0*/  IMAD.IADD R197, R197, 0x1, R196 ;  /* 0x00000001c5c57824 */ /* 0x000fce00078e02c4 */
.L_x_2825:
[----:B------:R-:W-:Y:S01]  /*11c0*/  ULDC.64 UR4, c[0x0][0xa28] ;  /* 0x00028a0000047ab9 */ /* 0x000fe20000000a00 */
[----:B0-234-:R-:W0:Y:S01]  /*11d0*/  LDC.64 R6, c[0x0][0xa08] ;  /* 0x00028200ff067b82 */ /* 0x01de220000000a00 */
[----:B------:R-:W-:Y:S01]  /*11e0*/  ISETP.NE.U32.AND P0, PT, RZ, UR4, PT ;  /* 0x00000004ff007c0c */ /* 0x000fe2000bf05070 */
[----:B------:R-:W-:Y:S01]  /*11f0*/  IMAD.MOV.U32 R3, RZ, RZ, RZ ;  /* 0x000000ffff037224 */ /* 0x000fe200078e00ff */
[----:B------:R-:W-:Y:S01]  /*1200*/  ULDC.64 UR6, c[0x0][0xa20] ;  /* 0x0002880000067ab9 */ /* 0x000fe20000000a00 */
[----:B------:R-:W-:Y:S01]  /*1210*/  IMAD.MOV.U32 R29, RZ, RZ, RZ ;  /* 0x000000ffff1d7224 */ /* 0x000fe200078e00ff */
[----:B------:R-:W-:Y:S01]  /*1220*/  ISETP.NE.AND.EX P0, PT, RZ, UR5, PT, P0 ;  /* 0x00000005ff007c0c */ /* 0x000fe2000bf05300 */
[----:B------:R-:W-:Y:S02]  /*1230*/  ULDC.64 UR4, c[0x0][0xa18] ;  /* 0x0002860000047ab9 */ /* 0x000fe40000000a00 */
[----:B------:R-:W-:-:S04]  /*1240*/  ISETP.NE.U32.AND P1, PT, RZ, UR4, PT ;  /* 0x00000004ff007c0c */ /* 0x000fc8000bf25070 */
[----:B------:R-:W-:Y:S01]  /*1250*/  ISETP.NE.AND.EX P1, PT, RZ, UR5, PT, P1 ;  /* 0x00000005ff007c0c */ /* 0x000fe2000bf25310 */
[----:B------:R-:W-:Y:S02]  /*1260*/  ULDC.64 UR4, c[0x0][0xa08] ;  /* 0x0002820000047ab9 */ /* 0x000fe40000000a00 */
[----:B------:R-:W-:-:S03]  /*1270*/  ISETP.NE.U32.AND P3, PT, RZ, UR4, PT ;  /* 0x00000004ff007c0c */ /* 0x000fc6000bf65070 */
[----:B-1----:R-:W1:Y:S01]  /*1280*/  @P0 LDC.64 R4, c[0x0][0xa28] ;  /* 0x00028a00ff040b82 */ /* 0x002e620000000a00 */
[----:B------:R-:W-:Y:S01]  /*1290*/  ISETP.NE.AND.EX P3, PT, RZ, UR5, PT, P3 ;  /* 0x00000005ff007c0c */ /* 0x000fe2000bf65330 */
[----:B0-----:R-:W-:-:S06]  /*12a0*/  IMAD.WIDE R10, R27, 0x4, R6 ;  /* 0x000000041b0a7825 */ /* 0x001fcc00078e0206 */
[----:B------:R-:W0:Y:S01]  /*12b0*/  @P1 LDC.64 R8, c[0x0][0xa18] ;  /* 0x00028600ff081b82 */ /* 0x000e220000000a00 */
[----:B------:R-:W-:Y:S02]  /*12c0*/  ULDC UR4, c[0x0][0x288] ;  /* 0x0000a20000047ab9 */ /* 0x000fe40000000800 */
[----:B------:R-:W-:Y:S01]  /*12d0*/  IMAD.U32 R22, RZ, RZ, UR4 ;  /* 0x00000004ff167e24 */ /* 0x000fe2000f8e00ff */
[----:B------:R-:W-:Y:S02]  /*12e0*/  ULDC.64 UR4, c[0x0][0x418] ;  /* 0x0001060000047ab9 */ /* 0x000fe40000000a00 */
[----:B------:R2:W5:Y:S01]  /*12f0*/  @P3 LDG.E R29, desc[UR42][R10.64] ;  /* 0x0000002a0a1d3981 */ /* 0x000562000c1e1900 */
[----:B-1----:R-:W-:-:S05]  /*1300*/  @P0 IMAD.WIDE R4, R27, 0x4, R4 ;  /* 0x000000041b040825 */ /* 0x002fca00078e0204 */
[----:B------:R2:W5:Y:S01]  /*1310*/  @P0 LDG.E R3, desc[UR42][R4.64] ;  /* 0x0000002a04030981 */ /* 0x000562000c1e1900 */
[----:B0-----:R-:W-:-:S05]  /*1320*/  @P1 IMAD.WIDE R6, R27, 0x4, R8 ;  /* 0x000000041b061825 */ /* 0x001fca00078e0208 */
[----:B------:R2:W5:Y:S01]  /*1330*/  @P1 LDG.E R22, desc[UR42][R6.64] ;  /* 0x0000002a06161981 */ /* 0x000562000c1e1900 */
[----:B------:R-:W-:-:S03]  /*1340*/  UISETP.NE.U32.AND UP0, UPT, UR4, URZ, UPT ;  /* 0x0000003f0400728c */ /* 0x000fc6000bf05070 */
[----:B------:R-:W-:Y:S01]  /*1350*/  ULDC UR4, c[0x0][0x424] ;  /* 0x0001090000047ab9 */ /* 0x000fe20000000800 */
[----:B------:R-:W-:Y:S01]  /*1360*/  UISETP.NE.AND.EX UP0, UPT, UR5, URZ, UPT, UP0 ;  /* 0x0000003f0500728c */ /* 0x000fe2000bf05300 */
[----:B------:R-:W-:Y:S02]  /*1370*/  ISETP.NE.U32.AND P2, PT, RZ, UR6, PT ;  /* 0x00000006ff007c0c */ /* 0x000fe4000bf45070 */
[----:B------:R-:W-:Y:S01]  /*1380*/  ULDC UR5, c[0x0][0x2f0] ;  /* 0x0000bc0000057ab9 */ /* 0x000fe20000000800 */
[----:B------:R-:W-:Y:S01]  /*1390*/  USEL UR4, UR4, 0x1, UP0 ;  /* 0x0000000104047887 */ /* 0x000fe20008000000 */
[----:B------:R-:W-:-:S03]  /*13a0*/  ISETP.NE.AND.EX P2, PT, RZ, UR7, PT, P2 ;  /* 0x00000007ff007c0c */ /* 0x000fc6000bf45320 */
[----:B------:R-:W-:-:S03]  /*13b0*/  UIMAD UR4, UR4, UR5, URZ ;  /* 0x00000005040472a4 */ /* 0x000fc6000f8e023f */
[----:B------:R-:W-:Y:S01]  /*13c0*/  ULDC UR5, c[0x0][0x348] ;  /* 0x0000d20000057ab9 */ /* 0x000fe20000000800 */
[----:B------:R-:W-:Y:S02]  /*13d0*/  IMAD.MOV.U32 R204, RZ, RZ, R26 ;  /* 0x000000ffffcc7224 */ /* 0x000fe400078e001a */
[----:B------:R-:W-:Y:S01]  /*13e0*/  IMAD.MOV.U32 R205, RZ, RZ, R27 ;  /* 0x000000ffffcd7224 */ /* 0x000fe200078e001b */
[----:B--2---:R-:W-:Y:S06]  /*13f0*/  @P1 BRA `(.L_x_2617) ;  /* 0x0000000000241947 */ /* 0x004fec0003800000 */
        /* <DEDUP_REMOVED lines=9> */
.L_x_2617:
[----:B------:R-:W-:Y:S02]  /*1490*/  IMAD.U32 R36, RZ, RZ, UR5 ;  /* 0x00000005ff247e24 */ /* 0x000fe4000f8e00ff */
[----:B------:R-:W-:Y:S01]  /*14a0*/  IMAD.U32 R24, RZ, RZ, UR4 ;  /* 0x00000004ff187e24 */ /* 0x000fe2000f8e00ff */
[----:B------:R-:W-:Y:S06]  /*14b0*/  @!P2 BRA `(.L_x_2618) ;  /* 0x000000000010a947 */ /* 0x000fec0003800000 */
[----:B------:R-:W0:Y:S02]  /*14c0*/  LDC.64 R4, c[0x0][0xa20] ;  /* 0x00028800ff047b82 */ /* 0x000e240000000a00 */
[----:B0-----:R-:W-:-:S05]  /*14d0*/  IMAD.WIDE R4, R27, 0x4, R4 ;  /* 0x000000041b047825 */ /* 0x001fca00078e0204 */
[----:B------:R0:W5:Y:S01]  /*14e0*/  LDG.E R24, desc[UR42][R4.64] ;  /* 0x0000002a04187981 */ /* 0x000162000c1e1900 */
[----:B------:R-:W-:Y:S05]  /*14f0*/  BRA `(.L_x_2619) ;  /* 0x0000000000107947 */ /* 0x000fea0003800000 */
.L_x_2618:
[----:B------:R-:W-:Y:S05]  /*1500*/  @!P3 BRA `(.L_x_2619) ;  /* 0x00000000000cb947 */ /* 0x000fea0003800000 */
[----:B------:R-:W2:Y:S04]  /*1510*/  LDG.E R5, desc[UR42][R10.64] ;  /* 0x0000002a0a057981 */ /* 0x000ea8000c1e1900 */
[----:B------:R-:W2:Y:S02]  /*1520*/  LDG.E R24, desc[UR42][R10.64+0x4] ;  /* 0x0000042a0a187981 */ /* 0x000ea4000c1e1900 */
[----:B--2---:R-:W-:-:S07]  /*1530*/  IMAD.IADD R24, R24, 0x1, -R5 ;  /* 0x0000000118187824 */ /* 0x004fce00078e0a05 */
.L_x_2619:
[----:B------:R-:W-:Y:S01]  /*1540*/  ULDC.64 UR4, c[0x0][0xa10] ;  /* 0x0002840000047ab9 */ /* 0x000fe20000000a00 */
[----:B------:R-:W1:Y:S01]  /*1550*/  LDC R8, c[0x0][0x448] ;  /* 0x00011200ff087b82 */ /* 0x000e620000000800 */
[----:B------:R-:W-:-:S04]  /*1560*/  ISETP.NE.U32.AND P0, PT, RZ, UR4, PT ;  /* 0x00000004ff007c0c */ /* 0x000fc8000bf05070 */
[----:B------:R-:W-:Y:S01]  /*1570*/  ISETP.NE.AND.EX P0, PT, RZ, UR5, PT, P0 ;  /* 0x00000005ff007c0c */ /* 0x000fe2000bf05300 */
[----:B------:R-:W-:Y:S02]  /*1580*/  ULDC.64 UR4, c[0x0][0xa30] ;  /* 0x00028c0000047ab9 */ /* 0x000fe40000000a00 */
[----:B------:R-:W-:Y:S01]  /*1590*/  ISETP.NE.U32.AND P1, PT, RZ, UR4, PT ;  /* 0x00000004ff007c0c */ /* 0x000fe2000bf25070 */
[----:B-----5:R-:W-:Y:S01]  /*15a0*/  IMAD.MOV.U32 R37, RZ, RZ, R24 ;  /* 0x000000ffff257224 */ /* 0x020fe200078e0018 */
[----:B------:R-:W2:Y:S02]  /*15b0*/  LDC.64 R12, c[0x0][0x9e0] ;  /* 0x00027800ff0c7b82 */ /* 0x000ea40000000a00 */
[----:B------:R-:W-:-:S06]  /*15c0*/  ISETP.NE.AND.EX P1, PT, RZ, UR5, PT, P1 ;  /* 0x00000005ff007c0c */ /* 0x000fcc000bf25310 */
[----:B0-----:R-:W0:Y:S08]  /*15d0*/  @P0 LDC.64 R4, c[0x0][0xa10] ;  /* 0x00028400ff040b82 */ /* 0x001e300000000a00 */
[----:B------:R-:W3:Y:S01]  /*15e0*/  @P1 LDC.64 R6, c[0x0][0xa30] ;  /* 0x00028c00ff061b82 */ /* 0x000ee20000000a00 */
[----:B0-----:R-:W-:-:S05]  /*15f0*/  @P0 IMAD.WIDE R4, R27, 0x4, R4 ;  /* 0x000000041b040825 */ /* 0x001fca00078e0204 */
[----:B------:R-:W4:Y:S04]  /*1600*/  @P0 LDG.E R0, desc[UR42][R4.64] ;  /* 0x0000002a04000981 */ /* 0x000f28000c1e1900 */
[----:B------:R-:W4:Y:S01]  /*1610*/  @P0 LDG.E R9, desc[UR42][R4.64+0x4] ;  /* 0x0000042a04090981 */ /* 0x000f22000c1e1900 */
[----:B---3--:R-:W-:-:S05]  /*1620*/  @P1 IMAD.WIDE R6, R27, 0x4, R6 ;  /* 0x000000041b061825 */ /* 0x008fca00078e0206 */
[----:B------:R0:W5:Y:S01]  /*1630*/  @P1 LDG.E R37, desc[UR42][R6.64] ;  /* 0x0000002a06251981 */ /* 0x000162000c1e1900 */
[----:B-1----:R-:W-:Y:S01]  /*1640*/  ISETP.NE.AND P1, PT, R8, 0x1, PT ;  /* 0x000000010800780c */ /* 0x002fe20003f25270 */
[----:B------:R-:W-:Y:S01]  /*1650*/  IMAD.SHL.U32 R192, R25, 0x40, RZ ;  /* 0x0000004019c07824 */ /* 0x000fe200078e00ff */
[----:B--2---:R-:W-:Y:S01]  /*1660*/  ISETP.GE.AND P2, PT, R13, 0x1, PT ;  /* 0x000000010d00780c */ /* 0x004fe20003f46270 */
[----:B------:R-:W-:-:S10]  /*1670*/  IMAD.IADD R10, R24, 0x1, -R3 ;  /* 0x00000001180a7824 */ /* 0x000fd400078e0a03 */
[----:B------:R-:W1:Y:S08]  /*1680*/  @P1 LDC R11, c[0x0][0x44c] ;  /* 0x00011300ff0b1b82 */ /* 0x000e700000000800 */
[----:B------:R-:W2:Y:S01]  /*1690*/  @P1 LDC R8, c[0x0][0x450] ;  /* 0x00011400ff081b82 */ /* 0x000ea20000000800 */
[----:B----4-:R-:W-:Y:S02]  /*16a0*/  @P0 IMAD.IADD R36, R9, 0x1, -R0 ;  /* 0x0000000109240824 */ /* 0x010fe400078e0a00 */
[----:B------:R-:W-:-:S02]  /*16b0*/  VIADD R0, R192, 0x3f ;  /* 0x0000003fc0007836 */ /* 0x000fc40000000000 */
[----:B------:R-:W-:Y:S02]  /*16c0*/  IMAD.IADD R23, R10, 0x1, R36 ;  /* 0x000000010a177824 */ /* 0x000fe400078e0224 */
[----:B-1----:R-:W-:-:S03]  /*16d0*/  @P1 IMAD.HI.U32 R3, R0, R11, RZ ;  /* 0x0000000b00031227 */ /* 0x002fc600078e00ff */
[C---:B------:R-:W-:Y:S01]  /*16e0*/  IADD3 R5, R23.reuse, 0x1, -R22 ;  /* 0x0000000117057810 */ /* 0x040fe20007ffe816 */
[----:B------:R-:W-:Y:S01]  /*16f0*/  IMAD.MOV.U32 R4, RZ, RZ, R0 ;  /* 0x000000ffff047224 */ /* 0x000fe200078e0000 */
[----:B--2---:R-:W-:Y:S01]  /*1700*/  @P1 SHF.R.U32.HI R4, RZ, R8, R3 ;  /* 0x00000008ff041219 */ /* 0x004fe20000011603 */
[----:B------:R-:W-:-:S04]  /*1710*/  VIADD R0, R23, 0x3f ;  /* 0x0000003f17007836 */ /* 0x000fc80000000000 */
[----:B0-----:R-:W-:Y:S01]  /*1720*/  IMAD.IADD R7, R5, 0x1, R4 ;  /* 0x0000000105077824 */ /* 0x001fe200078e0204 */
[----:B------:R-:W-:-:S04]  /*1730*/  SHF.R.S32.HI R3, RZ, 0x1f, R0 ;  /* 0x0000001fff037819 */ /* 0x000fc80000011400 */
[----:B------:R-:W-:Y:S01]  /*1740*/  LEA.HI R3, R3, R0, RZ, 0x6 ;  /* 0x0000000003037211 */ /* 0x000fe200078f30ff */
[----:B------:R-:W-:-:S03]  /*1750*/  IMAD.IADD R0, R7, 0x1, R12 ;  /* 0x0000000107007824 */ /* 0x000fc600078e020c */
[----:B------:R-:W-:Y:S01]  /*1760*/  SHF.R.S32.HI R168, RZ, 0x6, R3 ;  /* 0x00000006ffa87819 */ /* 0x000fe20000011403 */
[----:B------:R-:W-:Y:S06]  /*1770*/  @!P2 BRA `(.L_x_2620) ;  /* 0x000000000048a947 */ /* 0x000fec0003800000 */
[C---:B------:R-:W-:Y:S01]  /*1780*/  ISETP.GT.AND P0, PT, R7.reuse, RZ, PT ;  /* 0x000000ff0700720c */ /* 0x040fe20003f04270 */
[----:B------:R-:W-:Y:S01]  /*1790*/  BSSY B0, `(.L_x_2621) ;  /* 0x000000e000007945 */ /* 0x000fe20003800000 */
[----:B------:R-:W-:-:S11]  /*17a0*/  VIADD R3, R7, 0xffffffff ;  /* 0xffffffff07037836 */ /* 0x000fd60000000000 */
        /* <DEDUP_REMOVED lines=8> */
.L_x_2622:
[----:B------:R-:W-:-:S13]  /*1830*/  ISETP.NE.AND P0, PT, R13, 0x1, PT ;  /* 0x000000010d00780c */ /* 0x000fda0003f05270 */
[----:B------:R-:W0:Y:S02]  /*1840*/  @P0 LDC.64 R4, c[0x0][0x9e8] ;  /* 0x00027a00ff040b82 */ /* 0x000e240000000a00 */
[----:B0-----:R-:W-:-:S05]  /*1850*/  @P0 IMAD.HI.U32 R4, R3, R4, RZ ;  /* 0x0000000403040227 */ /* 0x001fca00078e00ff */
[----:B------:R-:W-:-:S07]  /*1860*/  @P0 SHF.R.U32.HI R3, RZ, R5, R4 ;  /* 0x00000005ff030219 */ /* 0x000fce0000011604 */
.L_x_2623:
[----:B------:R-:W-:Y:S05]  /*1870*/  BSYNC B0 ;  /* 0x0000000000007941 */ /* 0x000fea0003800000 */
.L_x_2621:
[----:B------:R-:W-:-:S05]  /*1880*/  IMAD R3, R3, R13, R13 ;  /* 0x0000000d03037224 */ /* 0x000fca00078e020d */
[----:B------:R-:W-:-:S07]  /*1890*/  VIMNMX R0, R0, R3, PT ;  /* 0x0000000300007248 */ /* 0x000fce0003fe0100 */
.L_x_2620:
[----:B------:R-:W0:Y:S01]  /*18a0*/  @P1 LDC R3, c[0x0][0x44c] ;  /* 0x00011300ff031b82 */ /* 0x000e220000000800 */
[----:B------:R-:W-:-:S07]  /*18b0*/  ULDC UR4, c[0x0][0x9dc] ;  /* 0x0002770000047ab9 */ /* 0x000fce0000000800 */
[----:B------:R-:W1:Y:S01]  /*18c0*/  @P1 LDC R5, c[0x0][0x450] ;  /* 0x00011400ff051b82 */ /* 0x000e620000000800 */
[----:B0-----:R-:W-:-:S04]  /*18d0*/  @P1 IMAD.HI.U32 R4, R192, R3, RZ ;  /* 0x00000003c0041227 */ /* 0x001fc800078e00ff */
[----:B------:R-:W-:Y:S01]  /*18e0*/  IMAD.MOV.U32 R3, RZ, RZ, R192 ;  /* 0x000000ffff037224 */ /* 0x000fe200078e00c0 */
[----:B-1----:R-:W-:-:S04]  /*18f0*/  @P1 SHF.R.U32.HI R3, RZ, R5, R4 ;  /* 0x00000005ff031219 */ /* 0x002fc80000011604 */
[----:B------:R-:W-:-:S05]  /*1900*/  IADD3 R3, R3, R23, -R22 ;  /* 0x0000001703037210 */ /* 0x000fca0007ffe816 */
[----:B------:R-:W-:Y:S01]  /*1910*/  VIADD R4, R3, -UR4 ;  /* 0x8000000403047c36 */ /* 0x000fe20008000000 */
[----:B------:R-:W-:Y:S06]  /*1920*/  @!P2 BRA `(.L_x_2624) ;  /* 0x000000000044a947 */ /* 0x000fec0003800000 */
[----:B------:R-:W-:Y:S01]  /*1930*/  ISETP.GT.AND P0, PT, R3, -0x1, PT ;  /* 0xffffffff0300780c */ /* 0x000fe20003f04270 */
[----:B------:R-:W-:-:S12]  /*1940*/  BSSY B0, `(.L_x_2625) ;  /* 0x000000d000007945 */ /* 0x000fd80003800000 */
        /* <DEDUP_REMOVED lines=8> */
.L_x_2626:
[----:B------:R-:W-:-:S13]  /*19d0*/  ISETP.NE.AND P0, PT, R13, 0x1, PT ;  /* 0x000000010d00780c */ /* 0x000fda0003f05270 */
[----:B------:R-:W0:Y:S02]  /*19e0*/  @P0 LDC.64 R6, c[0x0][0x9e8] ;  /* 0x00027a00ff060b82 */ /* 0x000e240000000a00 */
[----:B0-----:R-:W-:-:S05]  /*19f0*/  @P0 IMAD.HI.U32 R6, R3, R6, RZ ;  /* 0x0000000603060227 */ /* 0x001fca00078e00ff */
[----:B------:R-:W-:-:S07]  /*1a00*/  @P0 SHF.R.U32.HI R3, RZ, R7, R6 ;  /* 0x00000007ff030219 */ /* 0x000fce0000011606 */
.L_x_2627:
[----:B------:R-:W-:Y:S05]  /*1a10*/  BSYNC B0 ;  /* 0x0000000000007941 */ /* 0x000fea0003800000 */
.L_x_2625:
[----:B------:R-:W-:-:S05]  /*1a20*/  IMAD R3, R3, R13, RZ ;  /* 0x0000000d03037224 */ /* 0x000fca00078e02ff */
[----:B------:R-:W-:-:S07]  /*1a30*/  VIMNMX R4, R4, R3, !PT ;  /* 0x0000000304047248 */ /* 0x000fce0007fe0100 */
.L_x_2624:
[----:B------:R-:W-:Y:S01]  /*1a40*/  VIADD R0, R0, 0x3f ;  /* 0x0000003f00007836 */ /* 0x000fe20000000000 */
[----:B------:R-:W-:Y:S02]  /*1a50*/  SHF.R.S32.HI R5, RZ, 0x1f, R4 ;  /* 0x0000001fff057819 */ /* 0x000fe40000011404 */
[----:B------:R-:W-:Y:S02]  /*1a60*/  PLOP3.LUT P3, PT, PT, PT, PT, 0x80, 0x0 ;  /* 0x000000000000781c */ /* 0x000fe40003f6f070 */
[----:B------:R-:W-:Y:S02]  /*1a70*/  SHF.R.S32.HI R3, RZ, 0x1f, R0 ;  /* 0x0000001fff037819 */ /* 0x000fe40000011400 */
[----:B------:R-:W-:Y:S02]  /*1a80*/  LEA.HI R5, R5, R4, RZ, 0x6 ;  /* 0x0000000405057211 */ /* 0x000fe400078f30ff */
[----:B------:R-:W-:Y:S02]  /*1a90*/  LEA.HI R3, R3, R0, RZ, 0x6 ;  /* 0x0000000003037211 */ /* 0x000fe400078f30ff */
[----:B------:R-:W-:-:S02]  /*1aa0*/  SHF.R.S32.HI R5, RZ, 0x6, R5 ;  /* 0x00000006ff057819 */ /* 0x000fc40000011405 */
[----:B------:R-:W-:Y:S02]  /*1ab0*/  SHF.R.S32.HI R3, RZ, 0x6, R3 ;  /* 0x00000006ff037819 */ /* 0x000fe40000011403 */
[----:B------:R-:W-:Y:S02]  /*1ac0*/  VIMNMX R5, RZ, R5, !PT ;  /* 0x00000005ff057248 */ /* 0x000fe40007fe0100 */
[----:B------:R-:W-:-:S03]  /*1ad0*/  VIMNMX R3, R168, R3, PT ;  /* 0x00000003a8037248 */ /* 0x000fc60003fe0100 */
[--C-:B------:R-:W-:Y:S02]  /*1ae0*/  IMAD R5, R5, 0x40, -R10.reuse ;  /* 0x0000004005057824 */ /* 0x100fe400078e0a0a */
[----:B------:R-:W-:-:S03]  /*1af0*/  IMAD R3, R3, 0x40, -R10 ;  /* 0x0000004003037824 */ /* 0x000fc600078e0a0a */
[----:B------:R-:W-:Y:S02]  /*1b00*/  VIMNMX R5, RZ, R5, !PT ;  /* 0x00000005ff057248 */ /* 0x000fe40007fe0100 */
[----:B------:R-:W-:Y:S02]  /*1b10*/  VIMNMX R0, R3, R36, PT ;  /* 0x0000002403007248 */ /* 0x000fe40003fe0100 */
[----:B------:R-:W-:Y:S02]  /*1b20*/  SHF.R.U32.HI R44, RZ, 0x6, R5 ;  /* 0x00000006ff2c7819 */ /* 0x000fe40000011605 */
[----:B------:R-:W-:-:S03]  /*1b30*/  ISETP.GT.AND P0, PT, R0, R5, PT ;  /* 0x000000050000720c */ /* 0x000fc60003f04270 */
[----:B------:R-:W-:-:S10]  /*1b40*/  IMAD.MOV.U32 R45, RZ, RZ, R44 ;  /* 0x000000ffff2d7224 */ /* 0x000fd400078e002c */
[----:B------:R-:W-:-:S05]  /*1b50*/  @P0 VIADD R0, R0, 0x3f ;  /* 0x0000003f00000836 */ /* 0x000fca0000000000 */
[----:B------:R-:W-:-:S04]  /*1b60*/  @P0 SHF.R.S32.HI R3, RZ, 0x1f, R0 ;  /* 0x0000001fff030819 */ /* 0x000fc80000011400 */
[----:B------:R-:W-:-:S04]  /*1b70*/  @P0 LEA.HI R3, R3, R0, RZ, 0x6 ;  /* 0x0000000003030211 */ /* 0x000fc800078f30ff */
[----:B------:R-:W-:-:S04]  /*1b80*/  @P0 SHF.R.S32.HI R45, RZ, 0x6, R3 ;  /* 0x00000006ff2d0819 */ /* 0x000fc80000011403 */
[----:B------:R-:W-:-:S13]  /*1b90*/  ISETP.GT.AND P0, PT, R45, R44, PT ;  /* 0x0000002c2d00720c */ /* 0x000fda0003f04270 */
[----:B------:R-:W-:Y:S05]  /*1ba0*/  @!P0 BRA `(.L_x_2628) ;  /* 0x0000002800408947 */ /* 0x000fea0003800000 */
        /* <DEDUP_REMOVED lines=20> */
.L_x_2630:
[----:B------:R-:W-:Y:S05]  /*1cf0*/  BSYNC B6 ;  /* 0x0000000000067941 */ /* 0x000fea0003800000 */
.L_x_2629:
        /* <DEDUP_REMOVED lines=20> */
.L_x_2632:
[----:B------:R-:W-:Y:S05]  /*1e40*/  BSYNC B6 ;  /* 0x0000000000067941 */ /* 0x000fea0003800000 */
.L_x_2631:
[----:B------:R-:W-:Y:S01]  /*1e50*/  ULDC.64 UR4, c[0x0][0x9f8] ;  /* 0x00027e0000047ab9 */ /* 0x000fe20000000a00 */
[----:B------:R-:W0:Y:S01]  /*1e60*/  LDC.64 R50, c[0x0][0x300] ;  /* 0x0000c000ff327b82 */ /* 0x000e220000000a00 */
[----:B------:R-:W-:Y:S01]  /*1e70*/  ISETP.NE.U32.AND P0, PT, RZ, UR4, PT ;  /* 0x00000004ff007c0c */ /* 0x000fe2000bf05070 */
[----:B------:R-:W-:Y:S01]  /*1e80*/  IMAD.IADD R40, R29, 0x1, R24 ;  /* 0x000000011d287824 */ /* 0x000fe200078e0218 */
[----:B------:R-:W-:Y:S01]  /*1e90*/  ULDC.64 UR8, c[0x0][0xa08] ;  /* 0x0002820000087ab9 */ /* 0x000fe20000000a00 */
[----:B------:R-:W-:Y:S01]  /*1ea0*/  ULDC.64 UR6, c[0x0][0x330] ;  /* 0x0000cc0000067ab9 */ /* 0x000fe20000000a00 */
[----:B------:R-:W-:Y:S01]  /*1eb0*/  ISETP.NE.AND.EX P0, PT, RZ, UR5, PT, P0 ;  /* 0x00000005ff007c0c */ /* 0x000fe2000bf05300 */
[----:B------:R-:W-:Y:S02]  /*1ec0*/  ULDC.64 UR4, c[0x0][0x308] ;  /* 0x0000c20000047ab9 */ /* 0x000fe40000000a00 */
[----:B------:R-:W1:Y:S01]  /*1ed0*/  LDC.64 R52, c[0x0][0x3f8] ;  /* 0x0000fe00ff347b82 */ /* 0x000e620000000a00 */
[----:B------:R-:W-:-:S07]  /*1ee0*/  SHF.R.S32.HI R17, RZ, 0x1f, R16 ;  /* 0x0000001fff117819 */ /* 0x000fce0000011410 */
[----:B------:R-:W2:Y:S08]  /*1ef0*/  LDC R41, c[0x0][0x3f4] ;  /* 0x0000fd00ff297b82 */ /* 0x000eb00000000800 */
[----:B------:R-:W3:Y:S02]  /*1f00*/  @P0 LDC.64 R4, c[0x0][0x9f8] ;  /* 0x00027e00ff040b82 */ /* 0x000ee40000000a00 */
[----:B---3--:R-:W-:-:S05]  /*1f10*/  @P0 IMAD.WIDE R4, R27, 0x4, R4 ;  /* 0x000000041b040825 */ /* 0x008fca00078e0204 */
[----:B------:R3:W4:Y:S01]  /*1f20*/  @P0 LDG.E R27, desc[UR42][R4.64] ;  /* 0x0000002a041b0981 */ /* 0x000722000c1e1900 */
[----:B------:R-:W-:Y:S01]  /*1f30*/  SHF.R.S32.HI R24, RZ, 0x1f, R40 ;  /* 0x0000001fff187819 */ /* 0x000fe20000011428 */
[-C--:B0-----:R-:W-:Y:S01]  /*1f40*/  IMAD.WIDE.U32 R6, R40, R50.reuse, RZ ;  /* 0x0000003228067225 */ /* 0x081fe200078e00ff */
[----:B------:R-:W-:Y:S01]  /*1f50*/  ISETP.NE.U32.AND P0, PT, RZ, UR8, PT ;  /* 0x00000008ff007c0c */ /* 0x000fe2000bf05070 */
[----:B------:R-:W0:Y:S01]  /*1f60*/  S2R R57, SR_TID.X ;  /* 0x0000000000397919 */ /* 0x000e220000002100 */
[----:B------:R-:W-:Y:S01]  /*1f70*/  SHF.R.S32.HI R189, RZ, 0x1f, R188 ;  /* 0x0000001fffbd7819 */ /* 0x000fe200000114bc */
[----:B------:R-:W-:Y:S01]  /*1f80*/  IMAD R0, R24, R50, RZ ;  /* 0x0000003218007224 */ /* 0x000fe200078e02ff */
[----:B------:R-:W-:Y:S01]  /*1f90*/  ISETP.NE.AND.EX P0, PT, RZ, UR9, PT, P0 ;  /* 0x00000009ff007c0c */ /* 0x000fe2000bf05300 */
[----:B------:R-:W-:Y:S01]  /*1fa0*/  IMAD.WIDE.U32 R10, R26, UR6, R16 ;  /* 0x000000061a0a7c25 */ /* 0x000fe2000f8e0010 */
[----:B--2---:R-:W-:Y:S02]  /*1fb0*/  ISETP.GE.AND P1, PT, R16, R41, PT ;  /* 0x000000291000720c */ /* 0x004fe40003f26270 */
[----:B------:R-:W-:Y:S01]  /*1fc0*/  SHF.L.U64.HI R49, R50, 0x6, R51 ;  /* 0x0000000632317819 */ /* 0x000fe20000010233 */
[----:B------:R-:W-:Y:S01]  /*1fd0*/  IMAD R3, R40, R51, R0 ;  /* 0x0000003328037224 */ /* 0x000fe200078e0200 */
[----:B------:R-:W-:Y:S01]  /*1fe0*/  SHF.R.S32.HI R0, RZ, 0x1f, R26 ;  /* 0x0000001fff007819 */ /* 0x000fe2000001141a */
[----:B------:R-:W-:Y:S01]  /*1ff0*/  IMAD.SHL.U32 R14, R193, 0x40, RZ ;  /* 0x00000040c10e7824 */ /* 0x000fe200078e00ff */
[----:B------:R-:W-:Y:S01]  /*2000*/  IADD3 R40, P2, R185, R40, RZ ;  /* 0x00000028b9287210 */ /* 0x000fe20007f5e0ff */
[----:B------:R-:W-:Y:S01]  /*2010*/  IMAD.IADD R7, R7, 0x1, R3 ;  /* 0x0000000107077824 */ /* 0x000fe200078e0203 */
[----:B------:R-:W-:Y:S01]  /*2020*/  P2R R66, PR, RZ, 0x2 ;  /* 0x00000002ff427803 */ /* 0x000fe20000000000 */
[----:B------:R-:W-:-:S02]  /*2030*/  IMAD R3, R0, UR4, RZ ;  /* 0x0000000400037c24 */ /* 0x000fc4000f8e02ff */
[----:B------:R-:W-:-:S04]  /*2040*/  IMAD.WIDE.U32 R6, R26, UR4, R6 ;  /* 0x000000041a067c25 */ /* 0x000fc8000f8e0006 */
[----:B---3--:R-:W-:Y:S01]  /*2050*/  IMAD R5, R26, UR5, R3 ;  /* 0x000000051a057c24 */ /* 0x008fe2000f8e0203 */
[----:B------:R-:W-:Y:S01]  /*2060*/  ULDC.64 UR4, c[0x0][0x310] ;  /* 0x0000c40000047ab9 */ /* 0x000fe20000000a00 */
[----:B------:R-:W-:Y:S01]  /*2070*/  IMAD R9, R0, UR6, RZ ;  /* 0x0000000600097c24 */ /* 0x000fe2000f8e02ff */
[----:B------:R-:W-:Y:S01]  /*2080*/  SHF.R.S32.HI R3, RZ, 0x1f, R185 ;  /* 0x0000001fff037819 */ /* 0x000fe200000114b9 */
[----:B------:R-:W-:Y:S02]  /*2090*/  IMAD.IADD R7, R7, 0x1, R5 ;  /* 0x0000000107077824 */ /* 0x000fe400078e0205 */
[----:B------:R-:W2:Y:S01]  /*20a0*/  LDC.64 R4, c[0x0][0x408] ;  /* 0x00010200ff047b82 */ /* 0x000ea20000000a00 */
[----:B------:R-:W-:Y:S02]  /*20b0*/  IMAD R15, R26, UR7, R9 ;  /* 0x000000071a0f7c24 */ /* 0x000fe4000f8e0209 */
[----:B-1----:R-:W-:Y:S02]  /*20c0*/  IMAD R12, R3, R52, RZ ;  /* 0x00000034030c7224 */ /* 0x002fe400078e02ff */
[----:B------:R-:W-:Y:S01]  /*20d0*/  IMAD.IADD R11, R11, 0x1, R15 ;  /* 0x000000010b0b7824 */ /* 0x000fe200078e020f */
[----:B------:R-:W-:Y:S01]  /*20e0*/  SEL R15, R41, RZ, P1 ;  /* 0x000000ff290f7207 */ /* 0x000fe20000800000 */
[----:B------:R-:W-:Y:S01]  /*20f0*/  IMAD R25, R185, R53, R12 ;  /* 0x00000035b9197224 */ /* 0x000fe200078e020c */
[----:B0-----:R-:W-:Y:S01]  /*2100*/  LEA.HI R57, R57, 0x8, RZ, 0x19 ;  /* 0x0000000839397811 */ /* 0x001fe200078fc8ff */
[----:B------:R-:W-:-:S02]  /*2110*/  VIADD R68, R16, 0x20 ;  /* 0x0000002010447836 */ /* 0x000fc40000000000 */
[----:B------:R-:W-:Y:S02]  /*2120*/  IMAD.IADD R15, R16, 0x1, R15 ;  /* 0x00000001100f7824 */ /* 0x000fe400078e020f */
[----:B------:R-:W-:Y:S02]  /*2130*/  IMAD.SHL.U32 R58, R41, 0x2, RZ ;  /* 0x00000002293a7824 */ /* 0x000fe400078e00ff */
[----:B------:R-:W-:Y:S01]  /*2140*/  IMAD.X R41, R24, 0x1, R3, P2 ;  /* 0x0000000118297824 */ /* 0x000fe200010e0603 */
[----:B------:R-:W-:-:S04]  /*2150*/  SHF.R.S32.HI R48, RZ, 0x1f, R15 ;  /* 0x0000001fff307819 */ /* 0x000fc8000001140f */
[----:B------:R-:W-:Y:S02]  /*2160*/  LEA.HI R48, R48, R15, RZ, 0x3 ;  /* 0x0000000f30307211 */ /* 0x000fe400078f18ff */
[C---:B--2---:R-:W-:Y:S01]  /*2170*/  SHF.L.U64.HI R54, R4.reuse, 0x6, R5 ;  /* 0x0000000604367819 */ /* 0x044fe20000010205 */
[----:B------:R-:W-:Y:S01]  /*2180*/  IMAD.SHL.U32 R55, R4, 0x40, RZ ;  /* 0x0000004004377824 */ /* 0x000fe200078e00ff */
[----:B------:R-:W-:-:S04]  /*2190*/  LOP3.LUT R63, R48, 0xfffffff8, RZ, 0xc0, !PT ;  /* 0xfffffff8303f7812 */ /* 0x000fc800078ec0ff */
[----:B------:R-:W-:Y:S02]  /*21a0*/  SHF.R.S32.HI R69, RZ, 0x1f, R63 ;  /* 0x0000001fff457819 */ /* 0x000fe4000001143f */
[----:B----4-:R-:W-:Y:S02]  /*21b0*/  SHF.R.S32.HI R0, RZ, 0x1f, R27 ;  /* 0x0000001fff007819 */ /* 0x010fe4000001141b */
[----:B------:R-:W-:Y:S02]  /*21c0*/  SEL R27, R27, RZ, !P0 ;  /* 0x000000ff1b1b7207 */ /* 0x000fe40004000000 */
[----:B------:R-:W-:-:S03]  /*21d0*/  SEL R0, R0, RZ, !P0 ;  /* 0x000000ff00007207 */ /* 0x000fc60004000000 */
[----:B------:R-:W-:-:S04]  /*21e0*/  IMAD.WIDE.U32 R28, R27, UR4, R6 ;  /* 0x000000041b1c7c25 */ /* 0x000fc8000f8e0006 */
[----:B------:R-:W-:Y:S02]  /*21f0*/  IMAD R8, R0, UR4, RZ ;  /* 0x0000000400087c24 */ /* 0x000fe4000f8e02ff */
[----:B------:R-:W-:-:S04]  /*2200*/  IMAD.WIDE.U32 R6, R185, R52, R188 ;  /* 0x00000034b9067225 */ /* 0x000fc800078e00bc */
[----:B------:R-:W-:Y:S01]  /*2210*/  IMAD R13, R27, UR5, R8 ;  /* 0x000000051b0d7c24 */ /* 0x000fe2000f8e0208 */
[----:B------:R-:W-:Y:S01]  /*2220*/  ULDC.64 UR4, c[0x0][0x338] ;  /* 0x0000ce0000047ab9 */ /* 0x000fe20000000a00 */
[----:B------:R-:W-:Y:S02]  /*2230*/  IMAD R8, R3, R50, RZ ;  /* 0x0000003203087224 */ /* 0x000fe400078e02ff */
[----:B------:R-:W-:-:S04]  /*2240*/  IMAD.WIDE.U32 R20, R27, UR4, R10 ;  /* 0x000000041b147c25 */ /* 0x000fc8000f8e000a */
[----:B------:R-:W-:-:S04]  /*2250*/  IMAD.WIDE.U32 R10, R185, R52, R16 ;  /* 0x00000034b90a7225 */ /* 0x000fc800078e0010 */
[----:B------:R-:W-:Y:S01]  /*2260*/  IMAD R47, R185, R51, R8 ;  /* 0x00000033b92f7224 */ /* 0x000fe200078e0208 */
[----:B------:R-:W-:Y:S01]  /*2270*/  SHF.L.U64.HI R51, R52, 0x6, R53 ;  /* 0x0000000634337819 */ /* 0x000fe20000010235 */
[----:B------:R-:W-:Y:S02]  /*2280*/  IMAD.IADD R7, R7, 0x1, R25 ;  /* 0x0000000107077824 */ /* 0x000fe400078e0219 */
[----:B------:R-:W-:Y:S01]  /*2290*/  IMAD.IADD R11, R25, 0x1, R11 ;  /* 0x00000001190b7824 */ /* 0x000fe200078e020b */
[----:B-----5:R-:W-:Y:S01]  /*22a0*/  SHF.R.S32.HI R25, RZ, 0x1f, R37 ;  /* 0x0000001fff197819 */ /* 0x020fe20000011425 */
[----:B------:R-:W-:-:S04]  /*22b0*/  IMAD.WIDE.U32 R8, R185, R50, R16 ;  /* 0x00000032b9087225 */ /* 0x000fc800078e0010 */
[----:B------:R-:W-:Y:S01]  /*22c0*/  IMAD R12, R0, UR4, RZ ;  /* 0x00000004000c7c24 */ /* 0x000fe2000f8e02ff */
[----:B------:R-:W-:Y:S01]  /*22d0*/  IADD3 R46, P0, R28, R8, RZ ;  /* 0x000000081c2e7210 */ /* 0x000fe20007f1e0ff */
[----:B------:R-:W-:Y:S01]  /*22e0*/  IMAD.IADD R0, R29, 0x1, R13 ;  /* 0x000000011d007824 */ /* 0x000fe200078e020d */
[----:B------:R-:W-:Y:S01]  /*22f0*/  ULDC UR4, c[0x0][0x2f4] ;  /* 0x0000bd0000047ab9 */ /* 0x000fe20000000800 */
[----:B------:R-:W-:Y:S01]  /*2300*/  IMAD R71, R27, UR5, R12 ;  /* 0x000000051b477c24 */ /* 0x000fe2000f8e020c */
[----:B------:R-:W-:Y:S01]  /*2310*/  ISETP.GE.AND P1, PT, R68, UR4, PT ;  /* 0x0000000444007c0c */ /* 0x000fe2000bf26270 */
[----:B------:R-:W-:Y:S01]  /*2320*/  IMAD R12, R3, R4, RZ ;  /* 0x00000004030c7224 */ /* 0x000fe200078e02ff */
[----:B------:R-:W-:Y:S01]  /*2330*/  IADD3.X R47, R0, R9, R47, P0, !PT ;  /* 0x00000009002f7210 */ /* 0x000fe200007fe42f */
[----:B------:R-:W-:Y:S01]  /*2340*/  IMAD R26, R25, R52, RZ ;  /* 0x00000034191a7224 */ /* 0x000fe200078e02ff */
[----:B------:R-:W-:Y:S01]  /*2350*/  ISETP.GE.AND P0, PT, R16, UR4, PT ;  /* 0x0000000410007c0c */ /* 0x000fe2000bf06270 */
[----:B------:R-:W-:-:S02]  /*2360*/  IMAD R27, R185, R5, R12 ;  /* 0x00000005b91b7224 */ /* 0x000fc400078e020c */
[----:B------:R-:W-:Y:S01]  /*2370*/  IMAD R61, R37, R53, R26 ;  /* 0x00000035253d7224 */ /* 0x000fe200078e021a */
[----:B------:R-:W-:Y:S01]  /*2380*/  LOP3.LUT R53, R14, 0x1c0, RZ, 0xc0, !PT ;  /* 0x000001c00e357812 */ /* 0x000fe200078ec0ff */
[----:B------:R-:W-:-:S03]  /*2390*/  IMAD.WIDE.U32 R8, R185, R4, R188 ;  /* 0x00000004b9087225 */ /* 0x000fc600078e00bc */
[----:B------:R-:W-:Y:S01]  /*23a0*/  SHF.R.U32.HI R56, RZ, 0x3, R53 ;  /* 0x00000003ff387819 */ /* 0x000fe20000011635 */
[----:B------:R-:W-:-:S04]  /*23b0*/  IMAD.WIDE.U32 R12, R185, R4, R16 ;  /* 0x00000004b90c7225 */ /* 0x000fc800078e0010 */
[-C--:B------:R-:W-:Y:S02]  /*23c0*/  IMAD R26, R25, R4.reuse, RZ ;  /* 0x00000004191a7224 */ /* 0x080fe400078e02ff */
[----:B------:R-:W-:Y:S02]  /*23d0*/  IMAD.IADD R9, R9, 0x1, R27 ;  /* 0x0000000109097824 */ /* 0x000fe400078e021b */
[----:B------:R-:W-:Y:S02]  /*23e0*/  IMAD.IADD R13, R27, 0x1, R13 ;  /* 0x000000011b0d7824 */ /* 0x000fe400078e020d */
[----:B------:R-:W-:Y:S01]  /*23f0*/  IMAD R67, R37, R5, R26 ;  /* 0x0000000525437224 */ /* 0x000fe200078e021a */
[----:B------:R-:W-:Y:S01]  /*2400*/  LOP3.LUT R5, R53, 0x18, R16, 0xf8, !PT ;  /* 0x0000001835057812 */ /* 0x000fe200078ef810 */
[----:B------:R-:W-:-:S04]  /*2410*/  IMAD.WIDE.U32 R34, R37, R4, R8 ;  /* 0x0000000425227225 */ /* 0x000fc800078e0008 */
[----:B------:R-:W-:Y:S01]  /*2420*/  IMAD.WIDE.U32 R38, R37, R4, R12 ;  /* 0x0000000425267225 */ /* 0x000fe200078e000c */
[----:B------:R-:W-:Y:S02]  /*2430*/  LOP3.LUT R4, R5, R56, RZ, 0x3c, !PT ;  /* 0x0000003805047212 */ /* 0x000fe400078e3cff */
[----:B------:R-:W-:Y:S01]  /*2440*/  LOP3.LUT R5, R53, 0x38, R48, 0xf8, !PT ;  /* 0x0000003835057812 */ /* 0x000fe200078ef830 */
[----:B------:R-:W-:-:S03]  /*2450*/  IMAD.WIDE.U32 R30, R37, R52, R6 ;  /* 0x00000034251e7225 */ /* 0x000fc600078e0006 */
[----:B------:R-:W-:Y:S01]  /*2460*/  LOP3.LUT R62, R5, R56, RZ, 0x3c, !PT ;  /* 0x00000038053e7212 */ /* 0x000fe200078e3cff */
[----:B------:R-:W-:-:S04]  /*2470*/  IMAD.WIDE.U32 R32, R37, R52, R10 ;  /* 0x0000003425207225 */ /* 0x000fc800078e000a */
[----:B------:R-:W-:Y:S02]  /*2480*/  IMAD.IADD R60, R31, 0x1, R61 ;  /* 0x000000011f3c7824 */ /* 0x000fe400078e023d */
[----:B------:R-:W-:Y:S02]  /*2490*/  IMAD.IADD R65, R35, 0x1, R67 ;  /* 0x0000000123417824 */ /* 0x000fe400078e0243 */
[----:B------:R-:W-:Y:S02]  /*24a0*/  IMAD.SHL.U32 R50, R50, 0x40, RZ ;  /* 0x0000004032327824 */ /* 0x000fe400078e00ff */
[----:B------:R-:W-:Y:S02]  /*24b0*/  IMAD.SHL.U32 R52, R52, 0x40, RZ ;  /* 0x0000004034347824 */ /* 0x000fe400078e00ff */
[----:B------:R-:W-:Y:S02]  /*24c0*/  IMAD R59, R203, 0x200, R4 ;  /* 0x00000200cb3b7824 */ /* 0x000fe400078e0204 */
[----:B------:R-:W-:-:S02]  /*24d0*/  IMAD.IADD R61, R61, 0x1, R33 ;  /* 0x000000013d3d7824 */ /* 0x000fc400078e0221 */
[----:B------:R-:W-:Y:S02]  /*24e0*/  IMAD.IADD R67, R67, 0x1, R39 ;  /* 0x0000000143437824 */ /* 0x000fe400078e0227 */
[----:B------:R-:W-:Y:S02]  /*24f0*/  IMAD R62, R203, 0x200, R62 ;  /* 0x00000200cb3e7824 */ /* 0x000fe400078e023e */
[----:B------:R-:W-:-:S07]  /*2500*/  IMAD.IADD R71, R21, 0x1, R71 ;  /* 0x0000000115477824 */ /* 0x000fce00078e0247 */
.L_x_2662:
        /* <DEDUP_REMOVED lines=10> */
[----:B------:R-:W-:Y:S02]  /*25b0*/  IMAD.SHL.U32 R24, R186, 0x1000, RZ ;  /* 0x00001000ba187824 */ /* 0x000fe400078e00ff */
        /* <DEDUP_REMOVED lines=34> */
[C---:B------:R-:W-:Y:S01]  /*27e0*/  LEA R72, P5, R4.reuse, UR6, 0x1 ;  /* 0x0000000604487c11 */ /* 0x040fe2000f8a08ff */
[----:B------:R-:W-:Y:S01]  /*27f0*/  IMAD.X R8, R43, 0x1, R60, P3 ;  /* 0x000000012b087824 */ /* 0x000fe200018e063c */
[C---:B------:R-:W-:Y:S02]  /*2800*/  LEA R6, P3, R7.reuse, UR4, 0x1 ;  /* 0x0000000407067c11 */ /* 0x040fe4000f8608ff */
        /* <DEDUP_REMOVED lines=9> */
.L_x_2637:
[----:B------:R-:W-:Y:S05]  /*28a0*/  BSYNC B1 ;  /* 0x0000000000017941 */ /* 0x000fea0003800000 */
.L_x_2636:
[----:B------:R-:W-:Y:S01]  /*28b0*/  UISETP.NE.AND UP0, UPT, UR37, 0x3, UPT ;  /* 0x000000032500788c */ /* 0x000fe2000bf05270 */
[----:B-----5:R-:W-:Y:S02]  /*28c0*/  IMAD.MOV.U32 R4, RZ, RZ, R8 ;  /* 0x000000ffff047224 */ /* 0x020fe400078e0008 */
[----:B------:R-:W-:Y:S02]  /*28d0*/  IMAD.MOV.U32 R5, RZ, RZ, R9 ;  /* 0x000000ffff057224 */ /* 0x000fe400078e0009 */
[----:B0-----:R-:W-:Y:S01]  /*28e0*/  IMAD.MOV.U32 R6, RZ, RZ, R26 ;  /* 0x000000ffff067224 */ /* 0x001fe200078e001a */
[----:B------:R-:W-:Y:S01]  /*28f0*/  PLOP3.LUT P3, PT, PT, PT, UP0, 0x80, 0x0 ;  /* 0x000000000000781c */ /* 0x000fe20003f6f008 */
[----:B------:R-:W-:Y:S01]  /*2900*/  IMAD.MOV.U32 R7, RZ, RZ, R15 ;  /* 0x000000ffff077224 */ /* 0x000fe200078e000f */
[----:B------:R-:W-:Y:S01]  /*2910*/  PRMT R76, R4, 0x5410, R5 ;  /* 0x00005410044c7816 */ /* 0x000fe20000000005 */
[----:B------:R-:W-:Y:S02]  /*2920*/  IMAD.MOV.U32 R4, RZ, RZ, R27 ;  /* 0x000000ffff047224 */ /* 0x000fe400078e001b */
[----:B------:R-:W-:-:S03]  /*2930*/  IMAD.MOV.U32 R5, RZ, RZ, R11 ;  /* 0x000000ffff057224 */ /* 0x000fc600078e000b */
[----:B------:R-:W-:Y:S01]  /*2940*/  PRMT R73, R6, 0x5410, R4 ;  /* 0x0000541006497816 */ /* 0x000fe20000000004 */
[----:B------:R-:W-:Y:S02]  /*2950*/  IMAD.MOV.U32 R4, RZ, RZ, R10 ;  /* 0x000000ffff047224 */ /* 0x000fe400078e000a */
[----:B------:R-:W-:-:S03]  /*2960*/  IMAD.MOV.U32 R6, RZ, RZ, R14 ;  /* 0x000000ffff067224 */ /* 0x000fc600078e000e */
[----:B------:R-:W-:Y:S02]  /*2970*/  PRMT R78, R4, 0x5410, R5 ;  /* 0x00005410044e7816 */ /* 0x000fe40000000005 */
[----:B------:R-:W-:Y:S01]  /*2980*/  PRMT R80, R6, 0x5410, R7 ;  /* 0x0000541006507816 */ /* 0x000fe20000000007 */
[----:B------:R-:W-:Y:S06]  /*2990*/  @!P3 BRA `(.L_x_2638) ;  /* 0x000000000004b947 */ /* 0x000fec0003800000 */
[----:B------:R-:W-:Y:S01]  /*29a0*/  BPT.TRAP 0x1 ;  /* 0x000000040000795c */ /* 0x000fe20000300000 */
.L_x_2638:
[----:B------:R-:W-:Y:S01]  /*29b0*/  IMAD R64, R186, 0x8, R2 ;  /* 0x00000008ba407824 */ /* 0x000fe200078e0202 */
[----:B------:R-:W-:Y:S01]  /*29c0*/  SHF.L.U32 R43, R187, 0x1f, RZ ;  /* 0x0000001fbb2b7819 */ /* 0x000fe200000006ff */
[----:B------:R-:W-:Y:S03]  /*29d0*/  BSSY B1, `(.L_x_2639) ;  /* 0x0000003000017945 */ /* 0x000fe60003800000 */
[----:B------:R-:W0:Y:S02]  /*29e0*/  SYNCS.PHASECHK.TRANS64.TRYWAIT P5, [R64+URZ+0x28c90], R43 ;  /* 0x028c902b400075a7 */ /* 0x000e2400080a017f */
[----:B0-----:R-:W-:Y:S05]  /*29f0*/  @!P5 BRA `(.L_x_2640) ;  /* 0x000001c80094d947 */ /* 0x001fea0003800000 */
.L_x_3026:
[----:B------:R-:W-:Y:S05]  /*2a00*/  BSYNC B1 ;  /* 0x0000000000017941 */ /* 0x000fea0003800000 */
.L_x_2639:
        /* <DEDUP_REMOVED lines=16> */
[CC--:B------:R-:W-:Y:S01]  /*2b10*/  FMUL.FTZ R72, R6.reuse, R27.reuse ;  /* 0x0000001b06487220 */ /* 0x0c0fe20000410000 */
[----:B------:R-:W-:Y:S02]  /*2b20*/  HADD2.F32 R70, -RZ, R70.H0_H0 ;  /* 0x20000046ff467230 */ /* 0x000fe40000004100 */
[C---:B------:R-:W-:Y:S01]  /*2b30*/  FMUL.FTZ R27, R5.reuse, R27 ;  /* 0x0000001b051b7220 */ /* 0x040fe20000410000 */
[--C-:B------:R-:W-:Y:S02]  /*2b40*/  HADD2.F32 R15, -RZ, R7.reuse.H1_H1 ;  /* 0x30000007ff0f7230 */ /* 0x100fe40000004100 */
[-C--:B------:R-:W-:Y:S01]  /*2b50*/  FFMA.FTZ R72, R5, R25.reuse, -R72 ;  /* 0x0000001905487223 */ /* 0x080fe20000010848 */
[----:B------:R-:W-:Y:S02]  /*2b60*/  HADD2.F32 R7, -RZ, R7.H0_H0 ;  /* 0x20000007ff077230 */ /* 0x000fe40000004100 */
[----:B------:R-:W-:Y:S01]  /*2b70*/  FFMA.FTZ R75, R6, R25, R27 ;  /* 0x00000019064b7223 */ /* 0x000fe2000001001b */
[----:B------:R-:W-:-:S02]  /*2b80*/  HADD2.F32 R26, -RZ, R26.H0_H0 ;  /* 0x2000001aff1a7230 */ /* 0x000fc40000004100 */
[-C--:B------:R-:W-:Y:S01]  /*2b90*/  FMUL.FTZ R74, R15, R70.reuse ;  /* 0x000000460f4a7220 */ /* 0x080fe20000410000 */
[----:B------:R-:W-:Y:S02]  /*2ba0*/  HADD2.F32 R5, -RZ, R4.H1_H1 ;  /* 0x30000004ff057230 */ /* 0x000fe40000004100 */
[C---:B------:R-:W-:Y:S01]  /*2bb0*/  FMUL.FTZ R70, R7.reuse, R70 ;  /* 0x0000004607467220 */ /* 0x040fe20000410000 */
[----:B------:R-:W-:Y:S02]  /*2bc0*/  HADD2.F32 R25, -RZ, R80.H0_H0 ;  /* 0x20000050ff197230 */ /* 0x000fe40000004100 */
[-C--:B------:R-:W-:Y:S01]  /*2bd0*/  FFMA.FTZ R74, R7, R26.reuse, -R74 ;  /* 0x0000001a074a7223 */ /* 0x080fe2000001084a */
[----:B------:R-:W-:Y:S02]  /*2be0*/  HADD2.F32 R4, -RZ, R4.H0_H0 ;  /* 0x20000004ff047230 */ /* 0x000fe40000004100 */
[----:B------:R-:W-:Y:S01]  /*2bf0*/  FFMA.FTZ R77, R15, R26, R70 ;  /* 0x0000001a0f4d7223 */ /* 0x000fe20000010046 */
[----:B------:R-:W-:-:S02]  /*2c00*/  HADD2.F32 R27, -RZ, R80.H1_H1 ;  /* 0x30000050ff1b7230 */ /* 0x000fc40000004100 */
[--C-:B------:R-:W-:Y:S02]  /*2c10*/  HADD2.F32 R6, -RZ, R14.reuse.H1_H1 ;  /* 0x3000000eff067230 */ /* 0x100fe40000004100 */
[-C--:B------:R-:W-:Y:S01]  /*2c20*/  FMUL.FTZ R26, R4, R25.reuse ;  /* 0x00000019041a7220 */ /* 0x080fe20000410000 */
[----:B------:R-:W-:Y:S02]  /*2c30*/  HADD2.F32 R14, -RZ, R14.H0_H0 ;  /* 0x2000000eff0e7230 */ /* 0x000fe40000004100 */
[--C-:B------:R-:W-:Y:S02]  /*2c40*/  HADD2.F32 R7, -RZ, R73.reuse.H0_H0 ;  /* 0x20000049ff077230 */ /* 0x100fe40000004100 */
[----:B------:R-:W-:Y:S02]  /*2c50*/  HADD2.F32 R15, -RZ, R73.H1_H1 ;  /* 0x30000049ff0f7230 */ /* 0x000fe40000004100 */
[C---:B------:R-:W-:Y:S01]  /*2c60*/  FMUL.FTZ R73, R5.reuse, R25 ;  /* 0x0000001905497220 */ /* 0x040fe20000410000 */
[-C--:B------:R-:W-:Y:S01]  /*2c70*/  FMUL.FTZ R25, R6, R27.reuse ;  /* 0x0000001b06197220 */ /* 0x080fe20000410000 */
[----:B------:R-:W-:Y:S01]  /*2c80*/  FMUL.FTZ R27, R14, R27 ;  /* 0x0000001b0e1b7220 */ /* 0x000fe20000410000 */
[-C--:B------:R-:W-:Y:S01]  /*2c90*/  FFMA.FTZ R26, R5, R7.reuse, R26 ;  /* 0x00000007051a7223 */ /* 0x080fe2000001001a */
[----:B------:R-:W-:Y:S01]  /*2ca0*/  FFMA.FTZ R73, R4, R7, -R73 ;  /* 0x0000000704497223 */ /* 0x000fe20000010849 */
[-C--:B------:R-:W-:Y:S01]  /*2cb0*/  FFMA.FTZ R25, R14, R15.reuse, -R25 ;  /* 0x0000000f0e197223 */ /* 0x080fe20000010819 */
[----:B------:R-:W-:Y:S01]  /*2cc0*/  FFMA.FTZ R6, R6, R15, R27 ;  /* 0x0000000f06067223 */ /* 0x000fe2000001001b */
[----:B------:R-:W-:-:S02]  /*2cd0*/  F2FP.F16.F32.PACK_AB R5, R75, R72 ;  /* 0x000000484b05723e */ /* 0x000fc400000000ff */
[----:B------:R-:W-:Y:S02]  /*2ce0*/  F2FP.F16.F32.PACK_AB R7, R77, R74 ;  /* 0x0000004a4d07723e */ /* 0x000fe400000000ff */
[----:B------:R-:W-:Y:S02]  /*2cf0*/  F2FP.F16.F32.PACK_AB R4, R26, R73 ;  /* 0x000000491a04723e */ /* 0x000fe400000000ff */
[----:B------:R-:W-:-:S07]  /*2d00*/  F2FP.F16.F32.PACK_AB R6, R6, R25 ;  /* 0x000000190606723e */ /* 0x000fce00000000ff */
.L_x_2645:
[----:B------:R-:W-:Y:S05]  /*2d10*/  BSYNC B2 ;  /* 0x0000000000027941 */ /* 0x000fea0003800000 */
.L_x_2644:
[----:B--2---:R1:W-:Y:S02]  /*2d20*/  STG.E.128 desc[UR42][R12.64], R4 ;  /* 0x000000040c007986 */ /* 0x0043e4000c101d2a */
.L_x_2643:
[----:B------:R-:W-:Y:S05]  /*2d30*/  BSYNC B1 ;  /* 0x0000000000017941 */ /* 0x000fea0003800000 */
.L_x_2642:
        /* <DEDUP_REMOVED lines=51> */
.L_x_2647:
[----:B------:R-:W-:Y:S05]  /*3070*/  BSYNC B1 ;  /* 0x0000000000017941 */ /* 0x000fea0003800000 */
.L_x_2646:
[----:B-1----:R2:W-:Y:S01]  /*3080*/  STG.E.128 desc[UR42][R12.64+0x40], R4 ;  /* 0x000040040c007986 */ /* 0x0025e2000c101d2a */
[----:B------:R-:W-:Y:S05]  /*3090*/  BRA `(.L_x_2641) ;  /* 0x0000000c00187947 */ /* 0x000fea0003800000 */
.L_x_2635:
[----:B------:R-:W-:Y:S01]  /*30a0*/  IMAD R42, R45, -0x40, R36 ;  /* 0xffffffc02d2a7824 */ /* 0x000fe200078e0224 */
[----:B------:R-:W-:-:S04]  /*30b0*/  ISETP.GE.AND P4, PT, R16, R79, PT ;  /* 0x0000004f1000720c */ /* 0x000fc80003f86270 */
[----:B------:R-:W-:-:S04]  /*30c0*/  VIMNMX R42, R42, 0x40, PT ;  /* 0x000000402a2a7848 */ /* 0x000fc80003fe0100 */
[----:B------:R-:W-:-:S13]  /*30d0*/  ISETP.GE.OR P3, PT, R185, R42, P4 ;  /* 0x0000002ab900720c */ /* 0x000fda0002766670 */
[----:B------:R-:W0:Y:S01]  /*30e0*/  @!P3 LDC.64 R12, c[0x0][0x3e8] ;  /* 0x0000fa00ff0cbb82 */ /* 0x000e220000000a00 */
[----:B------:R-:W-:Y:S01]  /*30f0*/  @!P3 IMAD R4, R54, R45, RZ ;  /* 0x0000002d3604b224 */ /* 0x000fe200078e02ff */
[----:B------:R-:W-:Y:S01]  /*3100*/  @!P3 IADD3 R6, P5, R32, R6, RZ ;  /* 0x000000062006b210 */ /* 0x000fe20007fbe0ff */
[----:B------:R-:W-:Y:S02]  /*3110*/  @!P3 IMAD.MOV.U32 R5, RZ, RZ, R67 ;  /* 0x000000ffff05b224 */ /* 0x000fe400078e0043 */
[-C--:B------:R-:W-:Y:S02]  /*3120*/  @!P3 IMAD R11, R70, R55.reuse, R4 ;  /* 0x00000037460bb224 */ /* 0x080fe400078e0204 */
[----:B------:R-:W-:Y:S01]  /*3130*/  @!P3 IMAD.MOV.U32 R4, RZ, RZ, R38 ;  /* 0x000000ffff04b224 */ /* 0x000fe200078e0026 */
[----:B------:R-:W1:Y:S01]  /*3140*/  @!P3 LDC.64 R26, c[0x0][0x400] ;  /* 0x00010000ff1abb82 */ /* 0x000e620000000a00 */
[----:B------:R-:W-:Y:S02]  /*3150*/  @!P3 IMAD.X R7, R43, 0x1, R61, P5 ;  /* 0x000000012b07b824 */ /* 0x000fe400028e063d */
        /* <DEDUP_REMOVED lines=12> */
[----:B------:R-:W-:-:S06]  /*3220*/  UISETP.NE.AND UP0, UPT, UR37, 0x3, UPT ;  /* 0x000000032500788c */ /* 0x000fcc000bf05270 */
[----:B------:R-:W-:Y:S01]  /*3230*/  PLOP3.LUT P3, PT, PT, PT, UP0, 0x80, 0x0 ;  /* 0x000000000000781c */ /* 0x000fe20003f6f008 */
        /* <DEDUP_REMOVED lines=16> */
.L_x_2648:
[----:B------:R-:W-:Y:S01]  /*3340*/  IMAD R64, R186, 0x8, R2 ;  /* 0x00000008ba407824 */ /* 0x000fe200078e0202 */
[----:B------:R-:W-:Y:S01]  /*3350*/  SHF.L.U32 R43, R187, 0x1f, RZ ;  /* 0x0000001fbb2b7819 */ /* 0x000fe200000006ff */
[----:B------:R-:W-:Y:S03]  /*3360*/  BSSY B1, `(.L_x_2649) ;  /* 0x0000003000017945 */ /* 0x000fe60003800000 */
[----:B------:R-:W0:Y:S02]  /*3370*/  SYNCS.PHASECHK.TRANS64.TRYWAIT P5, [R64+URZ+0x28c90], R43 ;  /* 0x028c902b400075a7 */ /* 0x000e2400080a017f */
[----:B0-----:R-:W-:Y:S05]  /*3380*/  @!P5 BRA `(.L_x_2650) ;  /* 0x000001c00044d947 */ /* 0x001fea0003800000 */
.L_x_3027:
[----:B------:R-:W-:Y:S05]  /*3390*/  BSYNC B1 ;  /* 0x0000000000017941 */ /* 0x000fea0003800000 */
.L_x_2649:
[----:B------:R-:W-:Y:S01]  /*33a0*/  ISETP.GE.OR P5, PT, R185, R42, P0 ;  /* 0x0000002ab900720c */ /* 0x000fe200007a6670 */
[----:B------:R-:W-:Y:S01]  /*33b0*/  ULDC.64 UR4, c[0x0][0x300] ;  /* 0x0000c00000047ab9 */ /* 0x000fe20000000a00 */
[----:B------:R-:W-:Y:S02]  /*33c0*/  IMAD.MOV.U32 R74, RZ, RZ, R14 ;  /* 0x000000ffff4a7224 */ /* 0x000fe400078e000e */
[----:B------:R-:W-:Y:S02]  /*33d0*/  IMAD R12, R3, UR4, RZ ;  /* 0x00000004030c7c24 */ /* 0x000fe4000f8e02ff */
[----:B------:R-:W-:-:S04]  /*33e0*/  IMAD.WIDE.U32 R74, R185, UR4, R74 ;  /* 0x00000004b94a7c25 */ /* 0x000fc8000f8e004a */
[----:B------:R-:W-:-:S03]  /*33f0*/  IMAD R79, R185, UR5, R12 ;  /* 0x00000005b94f7c24 */ /* 0x000fc6000f8e020c */
        /* <DEDUP_REMOVED lines=17> */
[----:B------:R-:W-:Y:S01]  /*3510*/  LOP3.LUT R12, R13, R56, RZ, 0x3c, !PT ;  /* 0x000000380d0c7212 */ /* 0x000fe200078e3cff */
[----:B------:R-:W-:-:S04]  /*3520*/  IMAD.IADD R13, R62, 0x1, R24 ;  /* 0x000000013e0d7824 */ /* 0x000fc800078e0218 */
[----:B------:R-:W-:Y:S02]  /*3530*/  IMAD R15, R203, 0x200, R12 ;  /* 0x00000200cb0f7824 */ /* 0x000fe400078e020c */
[----:B------:R-:W-:Y:S02]  /*3540*/  IMAD R13, R13, 0x2, R2 ;  /* 0x000000020d0d7824 */ /* 0x000fe400078e0202 */
[----:B------:R-:W-:-:S04]  /*3550*/  IMAD.IADD R15, R24, 0x1, R15 ;  /* 0x00000001180f7824 */ /* 0x000fc800078e020f */
[----:B------:R-:W-:Y:S02]  /*3560*/  IMAD R24, R15, 0x2, R2 ;  /* 0x000000020f187824 */ /* 0x000fe400078e0202 */
        /* <DEDUP_REMOVED lines=85> */
.L_x_2652:
[----:B------:R-:W-:Y:S05]  /*3ac0*/  BSYNC B1 ;  /* 0x0000000000017941 */ /* 0x000fea0003800000 */
.L_x_2651:
        /* <DEDUP_REMOVED lines=10> */
.L_x_2634:
[----:B------:R-:W-:-:S06]  /*3b70*/  UISETP.NE.AND UP0, UPT, UR37, 0x3, UPT ;  /* 0x000000032500788c */ /* 0x000fcc000bf05270 */
[----:B------:R-:W-:-:S13]  /*3b80*/  PLOP3.LUT P3, PT, PT, PT, UP0, 0x80, 0x0 ;  /* 0x000000000000781c */ /* 0x000fda0003f6f008 */
[----:B------:R-:W-:Y:S05]  /*3b90*/  @!P3 BRA `(.L_x_2653) ;  /* 0x000000000004b947 */ /* 0x000fea0003800000 */
[----:B------:R-:W-:Y:S01]  /*3ba0*/  BPT.TRAP 0x1 ;  /* 0x000000040000795c */ /* 0x000fe20000300000 */
.L_x_2653:
        /* <DEDUP_REMOVED lines=8> */
.L_x_3028:
[----:B------:R-:W-:Y:S05]  /*3c30*/  BSYNC B1 ;  /* 0x0000000000017941 */ /* 0x000fea0003800000 */
.L_x_2654:
        /* <DEDUP_REMOVED lines=12> */
.L_x_2641:
[----:B------:R-:W-:Y:S05]  /*3d00*/  BSYNC B0 ;  /* 0x0000000000007941 */ /* 0x000fea0003800000 */
.L_x_2633:
[----:B-12---:R-:W1:Y:S01]  /*3d10*/  S2R R4, SR_TID.X ;  /* 0x0000000000047919 */ /* 0x006e620000002100 */
[----:B------:R-:W-:Y:S01]  /*3d20*/  @!PT LDS RZ, [RZ] ;  /* 0x00000000fffff984 */ /* 0x000fe20000000800 */
[----:B------:R-:W-:Y:S01]  /*3d30*/  @!PT LDS RZ, [RZ] ;  /* 0x00000000fffff984 */ /* 0x000fe20000000800 */
[----:B------:R-:W-:Y:S01]  /*3d40*/  @!PT LDS RZ, [RZ] ;  /* 0x00000000fffff984 */ /* 0x000fe20000000800 */
[----:B------:R-:W-:Y:S01]  /*3d50*/  @!PT LDS RZ, [RZ] ;  /* 0x00000000fffff984 */ /* 0x000fe20000000800 */
[----:B------:R2:W-:Y:S06]  /*3d60*/  MEMBAR.ALL.CTA ;  /* 0x0000000000007992 */ /* 0x0005ec0000008000 */
[----:B--2---:R-:W2:Y:S01]  /*3d70*/  FENCE.VIEW.ASYNC.S ;  /* 0x00000000000073c6 */ /* 0x004ea20000000000 */
[----:B------:R-:W-:Y:S05]  /*3d80*/  WARPSYNC.ALL ;  /* 0x0000000000007948 */ /* 0x000fea0003800000 */
[----:B------:R-:W-:Y:S01]  /*3d90*/  BSSY B0, `(.L_x_2656) ;  /* 0x0000009000007945 */ /* 0x000fe20003800000 */
[----:B-1----:R-:W-:Y:S01]  /*3da0*/  LOP3.LUT R4, R4, 0x7f, RZ, 0xc0, !PT ;  /* 0x0000007f04047812 */ /* 0x002fe200078ec0ff */
[----:B--2---:R1:W-:Y:S03]  /*3db0*/  BAR.SYNC.DEFER_BLOCKING R57, 0x80 ;  /* 0x000200390000751d */ /* 0x0043e60000010000 */
[----:B------:R-:W-:-:S13]  /*3dc0*/  ISETP.NE.AND P4, PT, R4, RZ, PT ;  /* 0x000000ff0400720c */ /* 0x000fda0003f85270 */
[----:B------:R-:W-:-:S05]  /*3dd0*/  @!P4 VIADD R4, R64, 0x28ca0 ;  /* 0x00028ca04004c836 */ /* 0x000fca0000000000 */
[----:B------:R-:W-:-:S04]  /*3de0*/  @!P4 PRMT R4, RZ, 0x654, R4 ;  /* 0x00000654ff04c816 */ /* 0x000fc80000000004 */
[----:B------:R1:W-:Y:S01]  /*3df0*/  @!P4 SYNCS.ARRIVE.TRANS64.RED.A1T0 RZ, [R4+URZ], RZ ;  /* 0x000000ff04ffc9a7 */ /* 0x0003e2000810043f */
[----:B------:R-:W-:Y:S05]  /*3e00*/  @!P3 BRA `(.L_x_2657) ;  /* 0x000000000004b947 */ /* 0x000fea0003800000 */
[----:B------:R-:W-:Y:S01]  /*3e10*/  BPT.TRAP 0x1 ;  /* 0x000000040000795c */ /* 0x000fe20000300000 */
.L_x_2657:
[----:B------:R-:W-:Y:S05]  /*3e20*/  BSYNC B0 ;  /* 0x0000000000007941 */ /* 0x000fea0003800000 */
.L_x_2656:
[----:B------:R-:W2:Y:S01]  /*3e30*/  SYNCS.PHASECHK.TRANS64.TRYWAIT P5, [R64+URZ+0x28cb0], R43 ;  /* 0x028cb02b400075a7 */ /* 0x000ea200080a017f */
[----:B------:R-:W-:Y:S01]  /*3e40*/  BSSY B0, `(.L_x_2658) ;  /* 0x0000003000007945 */ /* 0x000fe20003800000 */
[----:B------:R-:W-:-:S03]  /*3e50*/  ISETP.GE.AND P3, PT, R185, R42, PT ;  /* 0x0000002ab900720c */ /* 0x000fc60003f66270 */
[----:B--2---:R-:W-:Y:S10]  /*3e60*/  @!P5 BRA `(.L_x_2659) ;  /* 0x000001b400b4d947 */ /* 0x004ff40003800000 */
.L_x_3029:
[----:B------:R-:W-:Y:S05]  /*3e70*/  BSYNC B0 ;  /* 0x0000000000007941 */ /* 0x000fea0003800000 */
.L_x_2658:
        /* <DEDUP_REMOVED lines=11> */
[----:B------:R-:W-:Y:S01]  /*3f30*/  LEA R42, P5, R6, UR4, 0x1 ;  /* 0x00000004062a7c11 */ /* 0x000fe2000f8a08ff */
[----:B------:R-:W-:Y:S01]  /*3f40*/  IMAD.IADD R5, R7, 0x1, R5 ;  /* 0x0000000107057824 */ /* 0x000fe200078e0205 */
[----:B------:R-:W-:Y:S01]  /*3f50*/  ULDC UR4, c[0x0][0x320] ;  /* 0x0000c80000047ab9 */ /* 0x000fe20000000800 */
[----:B------:R-:W-:Y:S02]  /*3f60*/  VIADD R4, R16, 0x40 ;  /* 0x0000004010047836 */ /* 0x000fe40000000000 */
[C---:B----4-:R-:W-:Y:S01]  /*3f70*/  VIADD R73, R9.reuse, 0x20 ;  /* 0x0000002009497836 */ /* 0x050fe20000000000 */
[----:B0-2---:R-:W-:Y:S01]  /*3f80*/  LEA.HI.X R43, R6, UR5, R5, 0x1, P5 ;  /* 0x00000005062b7c11 */ /* 0x005fe2000a8f0c05 */
[C---:B------:R-:W-:Y:S01]  /*3f90*/  @P3 VIADD R73, R9.reuse, 0xffffffe0 ;  /* 0xffffffe009493836 */ /* 0x040fe20000000000 */
[----:B------:R-:W-:Y:S01]  /*3fa0*/  ISETP.GE.AND P5, PT, R16, UR4, PT ;  /* 0x0000000410007c0c */ /* 0x000fe2000bfa6270 */
[----:B------:R-:W-:Y:S01]  /*3fb0*/  IMAD R74, R9, 0x2, R2 ;  /* 0x00000002094a7824 */ /* 0x000fe200078e0202 */
[----:B------:R-:W-:Y:S01]  /*3fc0*/  ISETP.GE.AND P3, PT, R4, UR4, PT ;  /* 0x0000000404007c0c */ /* 0x000fe2000bf66270 */
[----:B---3--:R-:W-:-:S02]  /*3fd0*/  VIADD R12, R16, 0x80 ;  /* 0x00000080100c7836 */ /* 0x008fc40000000000 */
[C---:B------:R-:W-:Y:S02]  /*3fe0*/  VIADD R13, R16.reuse, 0xc0 ;  /* 0x000000c0100d7836 */ /* 0x040fe40000000000 */
[C---:B------:R-:W-:Y:S02]  /*3ff0*/  VIADD R70, R16.reuse, 0x100 ;  /* 0x0000010010467836 */ /* 0x040fe40000000000 */
[----:B------:R-:W-:Y:S02]  /*4000*/  VIADD R72, R16, 0x140 ;  /* 0x0000014010487836 */ /* 0x000fe40000000000 */
[----:B------:R-:W-:Y:S02]  /*4010*/  IMAD R73, R73, 0x2, R2 ;  /* 0x0000000249497824 */ /* 0x000fe400078e0202 */
[----:B------:R-:W0:Y:S04]  /*4020*/  @!P5 LDS.128 R4, [R74+0x400] ;  /* 0x000400004a04d984 */ /* 0x000e280000000c00 */
[----:B------:R-:W1:Y:S04]  /*4030*/  @!P3 LDS.128 R8, [R74+0x2400] ;  /* 0x002400004a08b984 */ /* 0x000e680000000c00 */
[----:B0-----:R-:W-:Y:S01]  /*4040*/  @!P5 STG.E.128 desc[UR42][R42.64], R4 ;  /* 0x000000042a00d986 */ /* 0x001fe2000c101d2a */
[----:B------:R-:W-:-:S03]  /*4050*/  ISETP.GE.AND P5, PT, R12, UR4, PT ;  /* 0x000000040c007c0c */ /* 0x000fc6000bfa6270 */
[----:B-1----:R-:W-:Y:S01]  /*4060*/  @!P3 STG.E.128 desc[UR42][R42.64+0x80], R8 ;  /* 0x000080082a00b986 */ /* 0x002fe2000c101d2a */
[----:B------:R-:W-:-:S09]  /*4070*/  ISETP.GE.AND P3, PT, R13, UR4, PT ;  /* 0x000000040d007c0c */ /* 0x000fd2000bf66270 */
[----:B------:R-:W0:Y:S04]  /*4080*/  @!P5 LDS.128 R12, [R74+0x4400] ;  /* 0x004400004a0cd984 */ /* 0x000e280000000c00 */
[----:B------:R-:W1:Y:S04]  /*4090*/  @!P3 LDS.128 R24, [R74+0x6400] ;  /* 0x006400004a18b984 */ /* 0x000e680000000c00 */
[----:B0-----:R-:W-:Y:S01]  /*40a0*/  @!P5 STG.E.128 desc[UR42][R42.64+0x100], R12 ;  /* 0x0001000c2a00d986 */ /* 0x001fe2000c101d2a */
[----:B------:R-:W-:Y:S01]  /*40b0*/  ISETP.GE.AND P5, PT, R70, UR4, PT ;  /* 0x0000000446007c0c */ /* 0x000fe2000bfa6270 */
[----:B------:R-:W-:-:S02]  /*40c0*/  VIADD R70, R16, 0x180 ;  /* 0x0000018010467836 */ /* 0x000fc40000000000 */
[----:B-1----:R-:W-:Y:S01]  /*40d0*/  @!P3 STG.E.128 desc[UR42][R42.64+0x180], R24 ;  /* 0x000180182a00b986 */ /* 0x002fe2000c101d2a */
[----:B------:R-:W-:Y:S01]  /*40e0*/  ISETP.GE.AND P3, PT, R72, UR4, PT ;  /* 0x0000000448007c0c */ /* 0x000fe2000bf66270 */
[----:B------:R-:W-:-:S08]  /*40f0*/  VIADD R72, R16, 0x1c0 ;  /* 0x000001c010487836 */ /* 0x000fd00000000000 */
        /* <DEDUP_REMOVED lines=11> */
[----:B------:R-:W-:-:S03]  /*41b0*/  ISETP.GE.AND P5, PT, R68, UR4, PT ;  /* 0x0000000444007c0c */ /* 0x000fc6000bfa6270 */
        /* <DEDUP_REMOVED lines=27> */
[----:B0-----:R0:W-:Y:S04]  /*4370*/  @!P5 STG.E.128 desc[UR42][R42.64+0x340], R12 ;  /* 0x0003400c2a00d986 */ /* 0x0011e8000c101d2a */
[----:B-1----:R0:W-:Y:S02]  /*4380*/  @!P3 STG.E.128 desc[UR42][R42.64+0x3c0], R24 ;  /* 0x0003c0182a00b986 */ /* 0x0021e4000c101d2a */
.L_x_2661:
[----:B------:R-:W-:Y:S05]  /*4390*/  BSYNC B0 ;  /* 0x0000000000007941 */ /* 0x000fea0003800000 */
.L_x_2660:
[----:B------:R-:W-:Y:S01]  /*43a0*/  @!PT LDS RZ, [RZ] ;  /* 0x00000000fffff984 */ /* 0x000fe20000000800 */
[----:B------:R-:W-:Y:S01]  /*43b0*/  @!PT LDS RZ, [RZ] ;  /* 0x00000000fffff984 */ /* 0x000fe20000000800 */
[----:B------:R-:W-:Y:S01]  /*43c0*/  @!PT LDS RZ, [RZ] ;  /* 0x00000000fffff984 */ /* 0x000fe20000000800 */
[----:B------:R-:W-:Y:S01]  /*43d0*/  @!PT LDS RZ, [RZ] ;  /* 0x00000000fffff984 */ /* 0x000fe20000000800 */
[----:B------:R5:W-:Y:S06]  /*43e0*/  MEMBAR.ALL.CTA ;  /* 0x0000000000007992 */ /* 0x000bec0000008000 */
[----:B-----5:R-:W5:Y:S01]  /*43f0*/  FENCE.VIEW.ASYNC.S ;  /* 0x00000000000073c6 */ /* 0x020f620000000000 */
[----:B0-2---:R-:W-:Y:S01]  /*4400*/  @!P4 VIADD R64, R64, 0x28cc0 ;  /* 0x00028cc04040c836 */ /* 0x005fe20000000000 */
        /* <DEDUP_REMOVED lines=10> */
.L_x_2628:
[----:B------:R-:W-:Y:S04]  /*44b0*/  BSSY B0, `(.L_x_2663) ;  /* 0x0000004000007945 */ /* 0x000fe80003800000 */
[----:B------:R-:W-:Y:S05]  /*44c0*/  @P3 BRA `(.L_x_2664) ;  /* 0x0000000000083947 */ /* 0x000fea0003800000 */
[----:B------:R-:W0:Y:S02]  /*44d0*/  FENCE.VIEW.ASYNC.G ;  /* 0x00000000000073c6 */ /* 0x000e240000000100 */
[----:B0-----:R-:W-:Y:S06]  /*44e0*/  BAR.ARV 0xc, 0x180 ;  /* 0x0306000000007b1d */ /* 0x001fec0000002000 */
.L_x_2664:
[----:B------:R-:W-:Y:S05]  /*44f0*/  BSYNC B0 ;  /* 0x0000000000007941 */ /* 0x000fea0003800000 */
.L_x_2663:
[----:B------:R-:W-:Y:S01]  /*4500*/  UISETP.NE.AND UP0, UPT, UR38, 0x1, UPT ;  /* 0x000000012600788c */ /* 0x000fe2000bf05270 */
[----:B------:R-:W-:Y:S05]  /*4510*/  BSSY B7, `(.L_x_2665) ;  /* 0x0000ed5000077945 */ /* 0x000fea0003800000 */
[----:B------:R-:W-:-:S13]  /*4520*/  PLOP3.LUT P0, PT, PT, PT, UP0, 0x80, 0x0 ;  /* 0x000000000000781c */ /* 0x000fda0003f0f008 */
[----:B------:R-:W-:Y:S05]  /*4530*/  @!P0 BRA `(.L_x_2666) ;  /* 0x0000002000b48947 */ /* 0x000fea0003800000 */
[----:B------:R-:W0:Y:S01]  /*4540*/  LDC R0, c[0x0][0x448] ;  /* 0x00011200ff007b82 */ /* 0x000e220000000800 */
[----:B------:R-:W-:-:S07]  /*4550*/  IADD3 R5, R23, 0x1, -R22 ;  /* 0x0000000117057810 */ /* 0x000fce0007ffe816 */
        /* <DEDUP_REMOVED lines=8> */
[----:B------:R-:W-:-:S04]  /*45e0*/  IMAD.IADD R5, R5, 0x1, R0 ;  /* 0x0000000105057824 */ /* 0x000fc800078e0200 */
[----:B------:R-:W-:Y:S01]  /*45f0*/  IMAD.IADD R0, R5, 0x1, R6 ;  /* 0x0000000105007824 */ /* 0x000fe200078e0206 */
        /* <DEDUP_REMOVED lines=12> */
.L_x_2669:
[----:B------:R-:W-:-:S13]  /*46c0*/  ISETP.NE.AND P0, PT, R7, 0x1, PT ;  /* 0x000000010700780c */ /* 0x000fda0003f05270 */
[----:B------:R-:W0:Y:S02]  /*46d0*/  @P0 LDC.64 R4, c[0x0][0x9e8] ;  /* 0x00027a00ff040b82 */ /* 0x000e240000000a00 */
[----:B0-----:R-:W-:-:S05]  /*46e0*/  @P0 IMAD.HI.U32 R4, R3, R4, RZ ;  /* 0x0000000403040227 */ /* 0x001fca00078e00ff */
[----:B------:R-:W-:-:S07]  /*46f0*/  @P0 SHF.R.U32.HI R3, RZ, R5, R4 ;  /* 0x00000005ff030219 */ /* 0x000fce0000011604 */
.L_x_2670:
[----:B------:R-:W-:Y:S05]  /*4700*/  BSYNC B0 ;  /* 0x0000000000007941 */ /* 0x000fea0003800000 */
.L_x_2668:
[----:B------:R-:W-:-:S05]  /*4710*/  IMAD R3, R3, R7, R7 ;  /* 0x0000000703037224 */ /* 0x000fca00078e0207 */
[----:B------:R-:W-:-:S07]  /*4720*/  VIMNMX R0, R0, R3, PT ;  /* 0x0000000300007248 */ /* 0x000fce0003fe0100 */
.L_x_2667:
[----:B------:R-:W0:Y:S01]  /*4730*/  @P1 LDC R5, c[0x0][0x44c] ;  /* 0x00011300ff051b82 */ /* 0x000e220000000800 */
[----:B------:R-:W-:Y:S01]  /*4740*/  VIADD R0, R0, 0x3f ;  /* 0x0000003f00007836 */ /* 0x000fe20000000000 */
[----:B------:R-:W-:Y:S01]  /*4750*/  ULDC UR4, c[0x0][0x9dc] ;  /* 0x0002770000047ab9 */ /* 0x000fe20000000800 */
[----:B------:R-:W-:-:S03]  /*4760*/  IMAD.MOV.U32 R4, RZ, RZ, R192 ;  /* 0x000000ffff047224 */ /* 0x000fc600078e00c0 */
[----:B------:R-:W-:Y:S02]  /*4770*/  SHF.R.S32.HI R3, RZ, 0x1f, R0 ;  /* 0x0000001fff037819 */ /* 0x000fe40000011400 */
[----:B------:R-:W1:Y:S02]  /*4780*/  @P1 LDC R6, c[0x0][0x450] ;  /* 0x00011400ff061b82 */ /* 0x000e640000000800 */
[----:B------:R-:W-:-:S04]  /*4790*/  LEA.HI R3, R3, R0, RZ, 0x6 ;  /* 0x0000000003037211 */ /* 0x000fc800078f30ff */
[----:B------:R-:W-:-:S04]  /*47a0*/  SHF.R.S32.HI R3, RZ, 0x6, R3 ;  /* 0x00000006ff037819 */ /* 0x000fc80000011403 */
[----:B---3--:R-:W-:Y:S01]  /*47b0*/  VIMNMX R12, R168, R3, PT ;  /* 0x00000003a80c7248 */ /* 0x008fe20003fe0100 */
[----:B0-----:R-:W-:-:S05]  /*47c0*/  @P1 IMAD.HI.U32 R5, R192, R5, RZ ;  /* 0x00000005c0051227 */ /* 0x001fca00078e00ff */
        /* <DEDUP_REMOVED lines=14> */
.L_x_2673:
[----:B------:R-:W-:-:S13]  /*48b0*/  ISETP.NE.AND P0, PT, R7, 0x1, PT ;  /* 0x000000010700780c */ /* 0x000fda0003f05270 */
[----:B------:R-:W0:Y:S02]  /*48c0*/  @P0 LDC.64 R4, c[0x0][0x9e8] ;  /* 0x00027a00ff040b82 */ /* 0x000e240000000a00 */
[----:B0-----:R-:W-:-:S05]  /*48d0*/  @P0 IMAD.HI.U32 R4, R22, R4, RZ ;  /* 0x0000000416040227 */ /* 0x001fca00078e00ff */
[----:B------:R-:W-:-:S07]  /*48e0*/  @P0 SHF.R.U32.HI R22, RZ, R5, R4 ;  /* 0x00000005ff160219 */ /* 0x000fce0000011604 */
.L_x_2674:
[----:B------:R-:W-:Y:S05]  /*48f0*/  BSYNC B0 ;  /* 0x0000000000007941 */ /* 0x000fea0003800000 */
.L_x_2672:
[----:B------:R-:W-:-:S05]  /*4900*/  IMAD R3, R22, R7, RZ ;  /* 0x0000000716037224 */ /* 0x000fca00078e02ff */
[----:B------:R-:W-:-:S07]  /*4910*/  VIMNMX R0, R0, R3, !PT ;  /* 0x0000000300007248 */ /* 0x000fce0007fe0100 */
.L_x_2671:
[----:B------:R-:W-:Y:S01]  /*4920*/  SHF.R.S32.HI R5, RZ, 0x1f, R0 ;  /* 0x0000001fff057819 */ /* 0x000fe20000011400 */
[----:B------:R-:W-:Y:S01]  /*4930*/  IMAD.MOV.U32 R3, RZ, RZ, RZ ;  /* 0x000000ffff037224 */ /* 0x000fe200078e00ff */
[----:B------:R-:W-:Y:S02]  /*4940*/  PLOP3.LUT P0, PT, PT, PT, PT, 0x80, 0x0 ;  /* 0x000000000000781c */ /* 0x000fe40003f0f070 */
[----:B------:R-:W-:Y:S02]  /*4950*/  CS2R R32, SRZ ;  /* 0x0000000000207805 */ /* 0x000fe4000001ff00 */
[----:B------:R-:W-:Y:S02]  /*4960*/  LEA.HI R5, R5, R0, RZ, 0x6 ;  /* 0x0000000005057211 */ /* 0x000fe400078f30ff */
[----:B------:R-:W-:Y:S02]  /*4970*/  CS2R R150, SRZ ;  /* 0x0000000000967805 */ /* 0x000fe4000001ff00 */
[----:B------:R-:W-:-:S02]  /*4980*/  CS2R R148, SRZ ;  /* 0x0000000000947805 */ /* 0x000fc4000001ff00 */
[----:B------:R-:W-:Y:S02]  /*4990*/  CS2R R146, SRZ ;  /* 0x0000000000927805 */ /* 0x000fe4000001ff00 */
[----:B------:R-:W-:Y:S02]  /*49a0*/  SHF.R.S32.HI R4, RZ, 0x6, R5 ;  /* 0x00000006ff047819 */ /* 0x000fe40000011405 */
[----:B------:R-:W-:Y:S02]  /*49b0*/  CS2R R144, SRZ ;  /* 0x0000000000907805 */ /* 0x000fe4000001ff00 */
[----:B------:R-:W-:Y:S02]  /*49c0*/  CS2R R142, SRZ ;  /* 0x00000000008e7805 */ /* 0x000fe4000001ff00 */
[----:B------:R-:W-:Y:S02]  /*49d0*/  CS2R R140, SRZ ;  /* 0x00000000008c7805 */ /* 0x000fe4000001ff00 */
[----:B------:R-:W-:-:S02]  /*49e0*/  VIMNMX R4, RZ, R4, !PT ;  /* 0x00000004ff047248 */ /* 0x000fc40007fe0100 */
[----:B------:R-:W-:Y:S02]  /*49f0*/  CS2R R138, SRZ ;  /* 0x00000000008a7805 */ /* 0x000fe4000001ff00 */
[----:B------:R-:W-:Y:S02]  /*4a00*/  CS2R R136, SRZ ;  /* 0x0000000000887805 */ /* 0x000fe4000001ff00 */
[----:B------:R-:W-:Y:S02]  /*4a10*/  CS2R R134, SRZ ;  /* 0x0000000000867805 */ /* 0x000fe4000001ff00 */
[----:B------:R-:W-:Y:S02]  /*4a20*/  ISETP.GT.AND P1, PT, R12, R4, PT ;  /* 0x000000040c00720c */ /* 0x000fe40003f24270 */
        /* <DEDUP_REMOVED lines=42> */
[----:B------:R-:W-:Y:S01]  /*4cd0*/  CS2R R166, SRZ ;  /* 0x0000000000a67805 */ /* 0x000fe2000001ff00 */
[----:B------:R-:W-:Y:S01]  /*4ce0*/  IMAD.MOV.U32 R13, RZ, RZ, RZ ;  /* 0x000000ffff0d7224 */ /* 0x000fe200078e00ff */
[----:B------:R-:W-:Y:S01]  /*4cf0*/  CS2R R10, SRZ ;  /* 0x00000000000a7805 */ /* 0x000fe2000001ff00 */
[----:B------:R-:W-:Y:S01]  /*4d00*/  IMAD.MOV.U32 R169, RZ, RZ, RZ ;  /* 0x000000ffffa97224 */ /* 0x000fe200078e00ff */
        /* <DEDUP_REMOVED lines=8> */
[----:B------:R-:W-:Y:S01]  /*4d90*/  CS2R R176, SRZ ;  /* 0x0000000000b07805 */ /* 0x000fe2000001ff00 */
[----:B------:R-:W-:Y:S02]  /*4da0*/  IMAD.MOV.U32 R0, RZ, RZ, RZ ;  /* 0x000000ffff007224 */ /* 0x000fe400078e00ff */
[----:B------:R-:W-:Y:S02]  /*4db0*/  IMAD.MOV.U32 R5, RZ, RZ, RZ ;  /* 0x000000ffff057224 */ /* 0x000fe400078e00ff */
[----:B------:R-:W-:Y:S01]  /*4dc0*/  IMAD.MOV.U32 R178, RZ, RZ, RZ ;  /* 0x000000ffffb27224 */ /* 0x000fe200078e00ff */
[----:B------:R-:W-:Y:S06]  /*4dd0*/  @!P1 BRA `(.L_x_2675) ;  /* 0x000000e400209947 */ /* 0x000fec0003800000 */
[----:B------:R-:W0:Y:S02]  /*4de0*/  SHFL.IDX PT, R0, R222, RZ, 0x1f ;  /* 0x00001fffde007589 */ /* 0x000e2400000e0000 */
[----:B0-----:R-:W-:-:S04]  /*4df0*/  LEA.HI R3, R0, R0, RZ, 0x1 ;  /* 0x0000000000037211 */ /* 0x001fc800078f08ff */
[----:B------:R-:W-:-:S05]  /*4e00*/  LOP3.LUT R3, R3, 0x1fffe, RZ, 0xc0, !PT ;  /* 0x0001fffe03037812 */ /* 0x000fca00078ec0ff */
[----:B------:R-:W-:Y:S02]  /*4e10*/  IMAD.IADD R3, R0, 0x1, -R3 ;  /* 0x0000000100037824 */ /* 0x000fe400078e0a03 */
[----:B------:R-:W-:Y:S02]  /*4e20*/  IMAD.U32 R0, RZ, RZ, UR37 ;  /* 0x00000025ff007e24 */ /* 0x000fe4000f8e00ff */
[----:B------:R-:W-:-:S03]  /*4e30*/  IMAD R3, R3, 0x8000, R2 ;  /* 0x0000800003037824 */ /* 0x000fc600078e0202 */
[----:B------:R-:W-:Y:S01]  /*4e40*/  ISETP.NE.AND P0, PT, R0, 0x3, PT ;  /* 0x000000030000780c */ /* 0x000fe20003f05270 */
[----:B------:R-:W-:-:S05]  /*4e50*/  VIADD R3, R3, 0x400 ;  /* 0x0000040003037836 */ /* 0x000fca0000000000 */
[----:B------:R-:W-:-:S04]  /*4e60*/  SHF.R.U32.HI R3, RZ, 0x4, R3 ;  /* 0x00000004ff037819 */ /* 0x000fc80000011603 */
[----:B------:R-:W-:-:S04]  /*4e70*/  LOP3.LUT R3, R3, 0x3fff, RZ, 0xc0, !PT ;  /* 0x00003fff03037812 */ /* 0x000fc800078ec0ff */
[----:B------:R-:W-:Y:S01]  /*4e80*/  LOP3.LUT R23, R3, 0x2000000, RZ, 0xfc, !PT ;  /* 0x0200000003177812 */ /* 0x000fe200078efcff */
[----:B------:R-:W-:Y:S06]  /*4e90*/  @!P0 BRA `(.L_x_2676) ;  /* 0x0000000000048947 */ /* 0x000fec0003800000 */
[----:B------:R-:W-:Y:S01]  /*4ea0*/  BPT.TRAP 0x1 ;  /* 0x000000040000795c */ /* 0x000fe20000300000 */
.L_x_2676:
        /* <DEDUP_REMOVED lines=11> */
.L_x_3030:
[----:B------:R-:W-:Y:S05]  /*4f60*/  BSYNC B0 ;  /* 0x0000000000007941 */ /* 0x000fea0003800000 */
.L_x_2677:
[----:B------:R-:W-:Y:S01]  /*4f70*/  BAR.SYNC.DEFER_BLOCKING 0xe, 0x100 ;  /* 0x0384000000007b1d */ /* 0x000fe20000010000 */
[----:B------:R-:W-:Y:S01]  /*4f80*/  IMAD.MOV.U32 R11, RZ, RZ, 0x40000040 ;  /* 0x40000040ff0b7424 */ /* 0x000fe200078e00ff */
[C---:B------:R-:W-:Y:S01]  /*4f90*/  R2UR UR6, R14.reuse ;  /* 0x000000000e0672ca */ /* 0x040fe200000e0000 */
[----:B------:R-:W-:Y:S01]  /*4fa0*/  VIADD R6, R14, 0x80 ;  /* 0x000000800e067836 */ /* 0x000fe20000000000 */
[----:B------:R-:W-:Y:S01]  /*4fb0*/  R2UR UR7, R15 ;  /* 0x000000000f0772ca */ /* 0x000fe200000e0000 */
[C---:B------:R-:W-:Y:S01]  /*4fc0*/  VIADD R8, R10.reuse, 0x2 ;  /* 0x000000020a087836 */ /* 0x040fe20000000000 */
[----:B------:R-:W-:Y:S01]  /*4fd0*/  R2UR UR4, R10 ;  /* 0x000000000a0472ca */ /* 0x000fe200000e0000 */
[----:B------:R-:W-:Y:S01]  /*4fe0*/  IMAD.MOV.U32 R7, RZ, RZ, 0x40000040 ;  /* 0x40000040ff077424 */ /* 0x000fe200078e00ff */
[----:B------:R-:W-:Y:S01]  /*4ff0*/  R2UR UR5, R11 ;  /* 0x000000000b0572ca */ /* 0x000fe200000e0000 */
[----:B------:R-:W-:Y:S01]  /*5000*/  IMAD.MOV.U32 R9, RZ, RZ, 0x40000040 ;  /* 0x40000040ff097424 */ /* 0x000fe200078e00ff */
[----:B------:R-:W1:Y:S01]  /*5010*/  S2R R0, SR_TID.X ;  /* 0x0000000000007919 */ /* 0x000e620000002100 */
[----:B------:R-:W-:Y:S01]  /*5020*/  VIADD R20, R14, 0x100 ;  /* 0x000001000e147836 */ /* 0x000fe20000000000 */
[----:B------:R-:W-:Y:S01]  /*5030*/  BSSY B0, `(.L_x_2679) ;  /* 0x00000ee000007945 */ /* 0x000fe20003800000 */
[----:B------:R-:W-:-:S02]  /*5040*/  IMAD.MOV.U32 R21, RZ, RZ, 0x40000040 ;  /* 0x40000040ff157424 */ /* 0x000fc400078e00ff */
[----:B------:R-:W-:Y:S02]  /*5050*/  IMAD.MOV.U32 R15, RZ, RZ, 0x40000040 ;  /* 0x40000040ff0f7424 */ /* 0x000fe400078e00ff */
[----:B0-----:R-:W-:-:S05]  /*5060*/  VIADD R3, R12, 0xfffffffe ;  /* 0xfffffffe0c037836 */ /* 0x001fca0000000000 */
[----:B------:R-:W-:Y:S01]  /*5070*/  ISETP.GE.AND P2, PT, R3, R4, PT ;  /* 0x000000040300720c */ /* 0x000fe20003f46270 */
[----:B----45:R-:W-:-:S06]  /*5080*/  WARPGROUP.ARRIVE ;  /* 0x00000000000079c5 */ /* 0x030fcc0000000000 */
[----:B------:R-:W-:Y:S01]  /*5090*/  HGMMA.64x256x16.F32 R24, gdesc[UR4].tnspB, RZ, !UPT, gsb0 ;  /* 0x43e00000041879f0 */ /* 0x000fe2000c0008ff */
[----:B------:R-:W-:Y:S01]  /*50a0*/  R2UR UR6, R6 ;  /* 0x00000000060672ca */ /* 0x000fe200000e0000 */
[----:B------:R-:W-:Y:S01]  /*50b0*/  VIADD R6, R10, 0x4 ;  /* 0x000000040a067836 */ /* 0x000fe20000000000 */
[----:B------:R-:W-:Y:S01]  /*50c0*/  R2UR UR7, R7 ;  /* 0x00000000070772ca */ /* 0x000fe200000e0000 */
[----:B------:R-:W-:Y:S01]  /*50d0*/  IMAD.MOV.U32 R7, RZ, RZ, 0x40000040 ;  /* 0x40000040ff077424 */ /* 0x000fe200078e00ff */
[----:B------:R-:W-:Y:S02]  /*50e0*/  R2UR UR4, R8 ;  /* 0x00000000080472ca */ /* 0x000fe400000e0000 */
[----:B------:R-:W-:Y:S02]  /*50f0*/  R2UR UR5, R9 ;  /* 0x00000000090572ca */ /* 0x000fe400000e0000 */
[----:B-1----:R-:W-:-:S04]  /*5100*/  LOP3.LUT R0, R0, 0x7f, RZ, 0xc0, !PT ;  /* 0x0000007f00007812 */ /* 0x002fc800078ec0ff */
[----:B------:R-:W-:-:S13]  /*5110*/  ISETP.NE.AND P1, PT, R0, RZ, PT ;  /* 0x000000ff0000720c */ /* 0x000fda0003f25270 */
[----:B------:R-:W-:-:S05]  /*5120*/  @!P1 VIADD R0, R22, 0x28c60 ;  /* 0x00028c6016009836 */ /* 0x000fca0000000000 */
[----:B------:R-:W-:Y:S01]  /*5130*/  @!P1 PRMT R0, RZ, 0x654, R0 ;  /* 0x00000654ff009816 */ /* 0x000fe20000000000 */
[----:B------:R-:W-:Y:S02]  /*5140*/  WARPGROUP.DEPBAR.LE gsb0, 0x0 ;  /* 0x00008000000079c5 */ /* 0x000fe40000010000 */
[----:B------:R-:W-:-:S06]  /*5150*/  WARPGROUP.ARRIVE ;  /* 0x00000000000079c5 */ /* 0x000fcc0000000000 */
        /* <DEDUP_REMOVED lines=24> */
.L_x_2686:
[----:B------:R-:W-:Y:S01]  /*52e0*/  BAR.SYNC.DEFER_BLOCKING 0xe, 0x100 ;  /* 0x0384000000007b1d */ /* 0x000fe20000010000 */
[C---:B------:R-:W-:Y:S01]  /*52f0*/  IMAD R5, R18.reuse, 0x40, R191 ;  /* 0x0000004012057824 */ /* 0x040fe200078e02bf */
[----:B------:R-:W-:Y:S01]  /*5300*/  ISETP.GT.AND P3, PT, R3, R4, PT ;  /* 0x000000040300720c */ /* 0x000fe20003f64270 */
[----:B------:R-:W-:Y:S02]  /*5310*/  VIADD R18, R18, 0x1 ;  /* 0x0000000112127836 */ /* 0x000fe40000000000 */
[----:B------:R-:W-:Y:S02]  /*5320*/  IMAD R5, R5, 0x4, R2 ;  /* 0x0000000405057824 */ /* 0x000fe400078e0202 */
[----:B------:R-:W-:Y:S01]  /*5330*/  VIADD R3, R3, 0xffffffff ;  /* 0xffffffff03037836 */ /* 0x000fe20000000000 */
[----:B------:R-:W-:-:S04]  /*5340*/  ISETP.NE.AND P2, PT, R18, 0x2, PT ;  /* 0x000000021200780c */ /* 0x000fc80003f45270 */
[----:B------:R-:W-:Y:S02]  /*5350*/  SEL R12, RZ, 0x1, P2 ;  /* 0x00000001ff0c7807 */ /* 0x000fe40001000000 */
[----:B------:R-:W-:Y:S02]  /*5360*/  SEL R18, R18, RZ, P2 ;  /* 0x000000ff12127207 */ /* 0x000fe40001000000 */
[----:B------:R-:W-:Y:S01]  /*5370*/  LOP3.LUT R19, R19, R12, RZ, 0x3c, !PT ;  /* 0x0000000c13137212 */ /* 0x000fe200078e3cff */
[----:B01----:R-:W0:Y:S04]  /*5380*/  LDS R0, [R5+0x28800] ;  /* 0x0288000005007984 */ /* 0x003e280000000800 */
        /* <DEDUP_REMOVED lines=131> */
.L_x_2681:
[----:B------:R-:W-:Y:S01]  /*5bc0*/  IMAD R0, R18, 0x8, R2 ;  /* 0x0000000812007824 */ /* 0x000fe200078e0202 */
[----:B------:R-:W-:-:S04]  /*5bd0*/  SHF.L.U32 R5, R19, 0x1f, RZ ;  /* 0x0000001f13057819 */ /* 0x000fc800000006ff */
[----:B------:R0:W1:Y:S01]  /*5be0*/  SYNCS.PHASECHK.TRANS64.TRYWAIT P2, [R0+URZ+0x28c50], R5 ;  /* 0x028c5005000075a7 */ /* 0x000062000804017f */
[----:B------:R-:W-:Y:S05]  /*5bf0*/  @!P0 BRA `(.L_x_2682) ;  /* 0x0000000000048947 */ /* 0x000fea0003800000 */
[----:B------:R-:W-:Y:S01]  /*5c00*/  BPT.TRAP 0x1 ;  /* 0x000000040000795c */ /* 0x000fe20000300000 */
.L_x_2682:
[----:B------:R-:W-:Y:S04]  /*5c10*/  BSSY B1, `(.L_x_2683) ;  /* 0x0000004000017945 */ /* 0x000fe80003800000 */
[----:B-1----:R-:W-:Y:S05]  /*5c20*/  @P2 BRA `(.L_x_2684) ;  /* 0x0000000000082947 */ /* 0x002fea0003800000 */
[----:B------:R-:W1:Y:S02]  /*5c30*/  SYNCS.PHASECHK.TRANS64.TRYWAIT P2, [R0+URZ+0x28c50], R5 ;  /* 0x028c5005000075a7 */ /* 0x000e64000804017f */
[----:B-1----:R-:W-:Y:S05]  /*5c40*/  @!P2 BRA `(.L_x_2685) ;  /* 0x000001980064a947 */ /* 0x002fea0003800000 */
.L_x_2684:
[----:B------:R-:W-:Y:S05]  /*5c50*/  BSYNC B1 ;  /* 0x0000000000017941 */ /* 0x000fea0003800000 */
.L_x_2683:
[----:B------:R-:W-:Y:S01]  /*5c60*/  IMAD R12, R18, 0x1000, R23 ;  /* 0x00001000120c7824 */ /* 0x000fe200078e0217 */
[----:B------:R-:W-:Y:S01]  /*5c70*/  R2UR UR4, R10 ;  /* 0x000000000a0472ca */ /* 0x000fe200000e0000 */
[----:B------:R-:W-:Y:S01]  /*5c80*/  IMAD.MOV.U32 R13, RZ, RZ, 0x40000040 ;  /* 0x40000040ff0d7424 */ /* 0x000fe200078e00ff */
[----:B------:R-:W-:Y:S01]  /*5c90*/  R2UR UR5, R11 ;  /* 0x000000000b0572ca */ /* 0x000fe200000e0000 */
[----:B------:R-:W-:Y:S01]  /*5ca0*/  WARPGROUP.ARRIVE ;  /* 0x00000000000079c5 */ /* 0x000fe20000000000 */
[C---:B------:R-:W-:Y:S01]  /*5cb0*/  R2UR UR6, R12.reuse ;  /* 0x000000000c0672ca */ /* 0x040fe200000e0000 */
[----:B------:R-:W-:Y:S01]  /*5cc0*/  VIADD R20, R12, 0x80 ;  /* 0x000000800c147836 */ /* 0x000fe20000000000 */
[----:B------:R-:W-:Y:S01]  /*5cd0*/  R2UR UR7, R13 ;  /* 0x000000000d0772ca */ /* 0x000fe200000e0000 */
[----:B------:R-:W-:Y:S02]  /*5ce0*/  IMAD.MOV.U32 R21, RZ, RZ, 0x40000040 ;  /* 0x40000040ff157424 */ /* 0x000fe400078e00ff */
[----:B------:R-:W-:-:S02]  /*5cf0*/  IMAD.MOV.U32 R13, RZ, RZ, 0x40000040 ;  /* 0x40000040ff0d7424 */ /* 0x000fc400078e00ff */
[----:B01----:R-:W-:-:S05]  /*5d00*/  @!P1 VIADD R0, R0, 0x28c60 ;  /* 0x00028c6000009836 */ /* 0x003fca0000000000 */
[----:B------:R-:W-:-:S03]  /*5d10*/  @!P1 PRMT R0, RZ, 0x654, R0 ;  /* 0x00000654ff009816 */ /* 0x000fc60000000000 */
[----:B------:R-:W-:Y:S01]  /*5d20*/  HGMMA.64x256x16.F32 R24, gdesc[UR4].tnspB, R24, gsb0 ;  /* 0x43e00000041879f0 */ /* 0x000fe20008000818 */
[----:B------:R-:W-:Y:S02]  /*5d30*/  R2UR UR4, R8 ;  /* 0x00000000080472ca */ /* 0x000fe400000e0000 */
[----:B------:R-:W-:Y:S02]  /*5d40*/  R2UR UR5, R9 ;  /* 0x00000000090572ca */ /* 0x000fe400000e0000 */
[----:B------:R-:W-:Y:S01]  /*5d50*/  R2UR UR6, R20 ;  /* 0x00000000140672ca */ /* 0x000fe200000e0000 */
[C---:B------:R-:W-:Y:S01]  /*5d60*/  VIADD R20, R12.reuse, 0x100 ;  /* 0x000001000c147836 */ /* 0x040fe20000000000 */
[----:B------:R-:W-:Y:S01]  /*5d70*/  R2UR UR7, R21 ;  /* 0x00000000150772ca */ /* 0x000fe200000e0000 */
[----:B------:R-:W-:Y:S02]  /*5d80*/  IMAD.MOV.U32 R21, RZ, RZ, 0x40000040 ;  /* 0x40000040ff157424 */ /* 0x000fe400078e00ff */
        /* <DEDUP_REMOVED lines=24> */
.L_x_2680:
[----:B------:R-:W-:Y:S05]  /*5f10*/  BSYNC B0 ;  /* 0x0000000000007941 */ /* 0x000fea0003800000 */
.L_x_2679:
        /* <DEDUP_REMOVED lines=9> */
[----:B01----:R-:W0:Y:S04]  /*5fb0*/  LDS R0, [R3+0x28800] ;  /* 0x0288000003007984 */ /* 0x003e280000000800 */
        /* <DEDUP_REMOVED lines=133> */
.L_x_2666:
        /* <DEDUP_REMOVED lines=24> */
.L_x_2689:
[----:B------:R-:W-:-:S13]  /*6990*/  ISETP.NE.AND P0, PT, R7, 0x1, PT ;  /* 0x000000010700780c */ /* 0x000fda0003f05270 */
[----:B------:R-:W0:Y:S02]  /*69a0*/  @P0 LDC.64 R4, c[0x0][0x9e8] ;  /* 0x00027a00ff040b82 */ /* 0x000e240000000a00 */
[----:B0-----:R-:W-:-:S05]  /*69b0*/  @P0 IMAD.HI.U32 R4, R3, R4, RZ ;  /* 0x0000000403040227 */ /* 0x001fca00078e00ff */
[----:B------:R-:W-:-:S07]  /*69c0*/  @P0 SHF.R.U32.HI R3, RZ, R5, R4 ;  /* 0x00000005ff030219 */ /* 0x000fce0000011604 */
.L_x_2690:
[----:B------:R-:W-:Y:S05]  /*69d0*/  BSYNC B0 ;  /* 0x0000000000007941 */ /* 0x000fea0003800000 */
.L_x_2688:
[----:B------:R-:W-:-:S05]  /*69e0*/  IMAD R3, R3, R7, R7 ;  /* 0x0000000703037224 */ /* 0x000fca00078e0207 */
[----:B------:R-:W-:-:S07]  /*69f0*/  VIMNMX R0, R0, R3, PT ;  /* 0x0000000300007248 */ /* 0x000fce0003fe0100 */
.L_x_2687:
        /* <DEDUP_REMOVED lines=8> */
[----:B------:R-:W-:Y:S01]  /*6a80*/  VIMNMX R168, R168, R3, PT ;  /* 0x00000003a8a87248 */ /* 0x000fe20003fe0100 */
        /* <DEDUP_REMOVED lines=15> */
.L_x_2693:
[----:B------:R-:W-:-:S13]  /*6b80*/  ISETP.NE.AND P0, PT, R7, 0x1, PT ;  /* 0x000000010700780c */ /* 0x000fda0003f05270 */
[----:B------:R-:W0:Y:S02]  /*6b90*/  @P0 LDC.64 R8, c[0x0][0x9e8] ;  /* 0x00027a00ff080b82 */ /* 0x000e240000000a00 */
[----:B0-----:R-:W-:-:S05]  /*6ba0*/  @P0 IMAD.HI.U32 R6, R0, R8, RZ ;  /* 0x0000000800060227 */ /* 0x001fca00078e00ff */
[----:B------:R-:W-:-:S07]  /*6bb0*/  @P0 SHF.R.U32.HI R0, RZ, R9, R6 ;  /* 0x00000009ff000219 */ /* 0x000fce0000011606 */
.L_x_2694:
[----:B------:R-:W-:Y:S05]  /*6bc0*/  BSYNC B0 ;  /* 0x0000000000007941 */ /* 0x000fea0003800000 */
.L_x_2692:
[----:B------:R-:W-:-:S05]  /*6bd0*/  IMAD R3, R0, R7, RZ ;  /* 0x0000000700037224 */ /* 0x000fca00078e02ff */
[----:B------:R-:W-:-:S07]  /*6be0*/  VIMNMX R4, R4, R3, !PT ;  /* 0x0000000304047248 */ /* 0x000fce0007fe0100 */
.L_x_2691:
        /* <DEDUP_REMOVED lines=86> */
[----:B------:R-:W-:-:S04]  /*7150*/  LOP3.LUT R3, R3, 0x3fff, RZ, 0xc0, !PT ;  /* 0x00003fff03037812 */ /* 0x000fc800078ec0ff */
[----:B------:R-:W-:Y:S01]  /*7160*/  LOP3.LUT R190, R3, 0x2000000, RZ, 0xfc, !PT ;  /* 0x0200000003be7812 */ /* 0x000fe200078efcff */
        /* <DEDUP_REMOVED lines=16> */
[----:B-1--45:R-:W-:Y:S05]  /*7270*/  CALL.ABS.NOINC R14 ;  /* 0x000000000e007343 */ /* 0x032fea0003c00000 */
.L_x_2696:
[----:B------:R-:W-:Y:S05]  /*7280*/  BSYNC B6 ;  /* 0x0000000000067941 */ /* 0x000fea0003800000 */
.L_x_2695:
        /* <DEDUP_REMOVED lines=12> */
.L_x_2700:
[----:B-1----:R1:W2:Y:S02]  /*7350*/  SYNCS.PHASECHK.TRANS64.TRYWAIT P0, [R2+URZ+0x28c00], R3 ;  /* 0x028c0003020075a7 */ /* 0x0022a4000800017f */
[----:B--2---:R-:W-:Y:S05]  /*7360*/  @!P0 NANOSLEEP.SYNCS 0x989680 ;  /* 0x009896800000895d */ /* 0x004fea0003900000 */
[----:B------:R-:W2:Y:S02]  /*7370*/  @!P0 SYNCS.PHASECHK.TRANS64 P0, [R2+URZ+0x28c00], R3 ;  /* 0x028c0003020085a7 */ /* 0x000ea4000800007f */
[----:B--2---:R-:W-:Y:S05]  /*7380*/  @!P0 BRA `(.L_x_2700) ;  /* 0xfffffffc00f08947 */ /* 0x004fea000383ffff */
.L_x_2699:
[----:B------:R-:W-:Y:S05]  /*7390*/  BSYNC B0 ;  /* 0x0000000000007941 */ /* 0x000fea0003800000 */
.L_x_2698:
[----:B------:R-:W-:Y:S05]  /*73a0*/  BRA `(.L_x_2701) ;  /* 0x0000002800d87947 */ /* 0x000fea0003800000 */
.L_x_2697:
[----:B------:R-:W-:Y:S01]  /*73b0*/  VIADD R3, R2, 0x20400 ;  /* 0x0002040002037836 */ /* 0x000fe20000000000 */
[----:B-----5:R-:W-:Y:S01]  /*73c0*/  SHF.R.S32.HI R0, RZ, 0x1f, R37 ;  /* 0x0000001fff007819 */ /* 0x020fe20000011425 */
[----:B------:R-:W-:Y:S01]  /*73d0*/  ULDC.64 UR4, c[0x0][0x3f8] ;  /* 0x0000fe0000047ab9 */ /* 0x000fe20000000a00 */
[----:B------:R-:W-:Y:S01]  /*73e0*/  ULDC.64 UR6, c[0x0][0x408] ;  /* 0x0001020000067ab9 */ /* 0x000fe20000000a00 */
[----:B----4-:R-:W-:Y:S01]  /*73f0*/  IMAD.WIDE.U32 R24, R37, UR4, RZ ;  /* 0x0000000425187c25 */ /* 0x010fe2000f8e00ff */
[----:B------:R-:W-:Y:S01]  /*7400*/  LOP3.LUT P0, RZ, R3, 0x3ff, RZ, 0xc0, !PT ;  /* 0x000003ff03ff7812 */ /* 0x000fe2000780c0ff */
[----:B------:R-:W-:Y:S02]  /*7410*/  BSSY B6, `(.L_x_2702) ;  /* 0x0000019000067945 */ /* 0x000fe40003800000 */
[C---:B------:R-:W-:Y:S02]  /*7420*/  IMAD R4, R0.reuse, UR4, RZ ;  /* 0x0000000400047c24 */ /* 0x040fe4000f8e02ff */
[----:B------:R-:W-:-:S02]  /*7430*/  IMAD R0, R0, UR6, RZ ;  /* 0x0000000600007c24 */ /* 0x000fc4000f8e02ff */
[C---:B------:R-:W-:Y:S02]  /*7440*/  IMAD R29, R37.reuse, UR5, R4 ;  /* 0x00000005251d7c24 */ /* 0x040fe4000f8e0204 */
[C---:B------:R-:W-:Y:S02]  /*7450*/  IMAD R31, R37.reuse, UR7, R0 ;  /* 0x00000007251f7c24 */ /* 0x040fe4000f8e0200 */
[----:B------:R-:W-:-:S04]  /*7460*/  IMAD.WIDE.U32 R26, R37, UR6, RZ ;  /* 0x00000006251a7c25 */ /* 0x000fc8000f8e00ff */
[----:B------:R-:W-:Y:S02]  /*7470*/  IMAD.IADD R29, R29, 0x1, R25 ;  /* 0x000000011d1d7824 */ /* 0x000fe400078e0219 */
[----:B------:R-:W-:Y:S01]  /*7480*/  IMAD.IADD R31, R31, 0x1, R27 ;  /* 0x000000011f1f7824 */ /* 0x000fe200078e021b */
        /* <DEDUP_REMOVED lines=17> */
.L_x_2703:
[----:B------:R-:W-:Y:S05]  /*75a0*/  BSYNC B6 ;  /* 0x0000000000067941 */ /* 0x000fea0003800000 */
.L_x_2702:
[----:B------:R-:W-:Y:S01]  /*75b0*/  ULDC.U8 UR4, c[0x0][0x410] ;  /* 0x0001040000047ab9 */ /* 0x000fe20000000000 */
[----:B------:R-:W-:Y:S01]  /*75c0*/  BSSY B0, `(.L_x_2704) ;  /* 0x000028c000007945 */ /* 0x000fe20003800000 */
[----:B------:R-:W-:Y:S01]  /*75d0*/  ISETP.NE.AND P0, PT, RZ, UR4, PT ;  /* 0x00000004ff007c0c */ /* 0x000fe2000bf05270 */
[----:B------:R-:W-:-:S12]  /*75e0*/  IMAD.IADD R34, R185, 0x1, R192 ;  /* 0x00000001b9227824 */ /* 0x000fd800078e02c0 */
[----:B------:R-:W-:Y:S05]  /*75f0*/  @!P0 BRA `(.L_x_2705) ;  /* 0x0000001400508947 */ /* 0x000fea0003800000 */
[----:B------:R-:W0:Y:S01]  /*7600*/  LDC R37, c[0x0][0x448] ;  /* 0x00011200ff257b82 */ /* 0x000e220000000800 */
[----:B------:R-:W-:Y:S01]  /*7610*/  IMAD R3, R225, 0x20, R34 ;  /* 0x00000020e1037824 */ /* 0x000fe200078e0222 */
[----:B------:R-:W-:Y:S01]  /*7620*/  ULDC.64 UR4, c[0x0][0x3f8] ;  /* 0x0000fe0000047ab9 */ /* 0x000fe20000000a00 */
[----:B------:R-:W-:Y:S01]  /*7630*/  ULDC.64 UR6, c[0x0][0x408] ;  /* 0x0001020000067ab9 */ /* 0x000fe20000000a00 */
[----:B------:R-:W-:Y:S02]  /*7640*/  IMAD.MOV.U32 R6, RZ, RZ, R24 ;  /* 0x000000ffff067224 */ /* 0x000fe400078e0018 */
[----:B------:R-:W-:Y:S02]  /*7650*/  IMAD.MOV.U32 R7, RZ, RZ, R29 ;  /* 0x000000ffff077224 */ /* 0x000fe400078e001d */
[----:B------:R-:W-:Y:S02]  /*7660*/  IMAD.MOV.U32 R8, RZ, RZ, R26 ;  /* 0x000000ffff087224 */ /* 0x000fe400078e001a */
[----:B------:R-:W-:Y:S01]  /*7670*/  IMAD.MOV.U32 R9, RZ, RZ, R31 ;  /* 0x000000ffff097224 */ /* 0x000fe200078e001f */
[----:B0-----:R-:W-:-:S13]  /*7680*/  ISETP.NE.AND P0, PT, R37, 0x1, PT ;  /* 0x000000012500780c */ /* 0x001fda0003f05270 */
[----:B------:R-:W0:Y:S08]  /*7690*/  @P0 LDC R0, c[0x0][0x44c] ;  /* 0x00011300ff000b82 */ /* 0x000e300000000800 */
[----:B------:R-:W1:Y:S01]  /*76a0*/  @P0 LDC R5, c[0x0][0x450] ;  /* 0x00011400ff050b82 */ /* 0x000e620000000800 */
[----:B0-----:R-:W-:-:S05]  /*76b0*/  @P0 IMAD.HI.U32 R0, R3, R0, RZ ;  /* 0x0000000003000227 */ /* 0x001fca00078e00ff */
[----:B-1----:R-:W-:-:S04]  /*76c0*/  @P0 SHF.R.U32.HI R3, RZ, R5, R0 ;  /* 0x00000005ff030219 */ /* 0x002fc80000011600 */
[----:B------:R-:W-:Y:S01]  /*76d0*/  SHF.R.S32.HI R0, RZ, 0x1f, R3 ;  /* 0x0000001fff007819 */ /* 0x000fe20000011403 */
[----:B------:R-:W-:-:S04]  /*76e0*/  IMAD.WIDE.U32 R6, R3, UR4, R6 ;  /* 0x0000000403067c25 */ /* 0x000fc8000f8e0006 */
[C---:B------:R-:W-:Y:S02]  /*76f0*/  IMAD R4, R0.reuse, UR4, RZ ;  /* 0x0000000400047c24 */ /* 0x040fe4000f8e02ff */
[----:B------:R-:W-:Y:S02]  /*7700*/  IMAD R0, R0, UR6, RZ ;  /* 0x0000000600007c24 */ /* 0x000fe4000f8e02ff */
[C---:B------:R-:W-:Y:S01]  /*7710*/  IMAD R5, R3.reuse, UR5, R4 ;  /* 0x0000000503057c24 */ /* 0x040fe2000f8e0204 */
[----:B------:R-:W-:Y:S01]  /*7720*/  ULDC.64 UR4, c[0x0][0x3e8] ;  /* 0x0000fa0000047ab9 */ /* 0x000fe20000000a00 */
[C---:B------:R-:W-:Y:S01]  /*7730*/  IMAD.WIDE.U32 R8, R3.reuse, UR6, R8 ;  /* 0x0000000603087c25 */ /* 0x040fe2000f8e0008 */
[----:B------:R-:W-:Y:S01]  /*7740*/  LEA R4, P0, R6, UR4, 0x1 ;  /* 0x0000000406047c11 */ /* 0x000fe2000f8008ff */
[----:B------:R-:W-:Y:S02]  /*7750*/  UMOV UR4, 0xffffffff ;  /* 0xffffffff00047882 */ /* 0x000fe40000000000 */
[----:B------:R-:W-:Y:S01]  /*7760*/  IMAD R3, R3, UR7, R0 ;  /* 0x0000000703037c24 */ /* 0x000fe2000f8e0200 */
[----:B------:R-:W-:Y:S01]  /*7770*/  ULDC.64 UR6, c[0x0][0x400] ;  /* 0x0001000000067ab9 */ /* 0x000fe20000000a00 */
[----:B------:R-:W-:Y:S01]  /*7780*/  IMAD.IADD R5, R7, 0x1, R5 ;  /* 0x0000000107057824 */ /* 0x000fe200078e0205 */
[----:B------:R-:W-:Y:S01]  /*7790*/  LEA R7, P1, R8, UR6, 0x1 ;  /* 0x0000000608077c11 */ /* 0x000fe2000f8208ff */
[----:B------:R-:W-:-:S03]  /*77a0*/  IMAD.IADD R3, R9, 0x1, R3 ;  /* 0x0000000109037824 */ /* 0x000fc600078e0203 */
[----:B------:R-:W-:Y:S02]  /*77b0*/  LEA.HI.X R6, R6, UR5, R5, 0x1, P0 ;  /* 0x0000000506067c11 */ /* 0x000fe400080f0c05 */
[----:B------:R-:W-:Y:S01]  /*77c0*/  LEA.HI.X R8, R8, UR7, R3, 0x1, P1 ;  /* 0x0000000708087c11 */ /* 0x000fe200088f0c03 */
[----:B------:R-:W-:Y:S06]  /*77d0*/  BRA.DIV UR4, `(.L_x_2706) ;  /* 0x0000017e04947947 */ /* 0x000fec000b800000 */
[----:B------:R0:W1:Y:S04]  /*77e0*/  SHFL.IDX PT, R3, R6, RZ, 0x1c1f ;  /* 0x001c1fff06037589 */ /* 0x00006800000e0000 */
[----:B------:R0:W2:Y:S04]  /*77f0*/  SHFL.IDX PT, R0, R4, RZ, 0x1c1f ;  /* 0x001c1fff04007589 */ /* 0x0000a800000e0000 */
[----:B------:R0:W3:Y:S04]  /*7800*/  SHFL.IDX PT, R5, R8, RZ, 0x1c1f ;  /* 0x001c1fff08057589 */ /* 0x0000e800000e0000 */
[----:B------:R0:W4:Y:S02]  /*7810*/  SHFL.IDX PT, R14, R7, RZ, 0x1c1f ;  /* 0x001c1fff070e7589 */ /* 0x00012400000e0000 */
.L_x_3036:
[----:B------:R-:W-:Y:S01]  /*7820*/  IMAD R37, R22, R37, RZ ;  /* 0x0000002516257224 */ /* 0x000fe200078e02ff */
[----:B------:R-:W-:Y:S01]  /*7830*/  BSSY B1, `(.L_x_2707) ;  /* 0x000001d000017945 */ /* 0x000fe20003800000 */
[----:B------:R-:W-:Y:S02]  /*7840*/  CS2R R30, SRZ ;  /* 0x00000000001e7805 */ /* 0x000fe4000001ff00 */
[----:B------:R-:W-:Y:S02]  /*7850*/  CS2R R20, SRZ ;  /* 0x0000000000147805 */ /* 0x000fe4000001ff00 */
[----:B------:R-:W-:Y:S02]  /*7860*/  CS2R R28, SRZ ;  /* 0x00000000001c7805 */ /* 0x000fe4000001ff00 */
[----:B------:R-:W-:Y:S02]  /*7870*/  ISETP.GE.AND P0, PT, R34, R37, PT ;  /* 0x000000252200720c */ /* 0x000fe40003f06270 */
[----:B------:R-:W-:-:S11]  /*7880*/  CS2R R24, SRZ ;  /* 0x0000000000187805 */ /* 0x000fd6000001ff00 */
[----:B------:R-:W-:Y:S05]  /*7890*/  @P0 BRA `(.L_x_2708) ;  /* 0x0000000000580947 */ /* 0x000fea0003800000 */
[----:B------:R-:W-:Y:S01]  /*78a0*/  ULDC UR4, c[0x0][0x3f4] ;  /* 0x0000fd0000047ab9 */ /* 0x000fe20000000800 */
[----:B--2---:R-:W-:Y:S01]  /*78b0*/  IMAD.MOV.U32 R10, RZ, RZ, R0 ;  /* 0x000000ffff0a7224 */ /* 0x004fe200078e0000 */
[----:B------:R-:W-:Y:S01]  /*78c0*/  ISETP.GE.AND P3, PT, R199, UR4, PT ;  /* 0x00000004c7007c0c */ /* 0x000fe2000bf66270 */
[----:B-1----:R-:W-:Y:S01]  /*78d0*/  IMAD.MOV.U32 R11, RZ, RZ, R3 ;  /* 0x000000ffff0b7224 */ /* 0x002fe200078e0003 */
[----:B------:R-:W-:Y:S01]  /*78e0*/  ISETP.GE.AND P2, PT, R188, UR4, PT ;  /* 0x00000004bc007c0c */ /* 0x000fe2000bf46270 */
[----:B---3--:R-:W-:Y:S01]  /*78f0*/  IMAD.MOV.U32 R15, RZ, RZ, R5 ;  /* 0x000000ffff0f7224 */ /* 0x008fe200078e0005 */
[----:B------:R-:W-:-:S09]  /*7900*/  CS2R R28, SRZ ;  /* 0x00000000001c7805 */ /* 0x000fd2000001ff00 */
[C---:B------:R-:W-:Y:S01]  /*7910*/  @!P3 IMAD.SHL.U32 R33, R199.reuse, 0x2, RZ ;  /* 0x00000002c721b824 */ /* 0x040fe200078e00ff */
[----:B------:R-:W-:Y:S02]  /*7920*/  @!P3 SHF.L.U64.HI R20, R199, 0x1, R226 ;  /* 0x00000001c714b819 */ /* 0x000fe400000102e2 */
[----:B------:R-:W-:Y:S02]  /*7930*/  CS2R R30, SRZ ;  /* 0x00000000001e7805 */ /* 0x000fe4000001ff00 */
[----:B------:R-:W-:Y:S01]  /*7940*/  CS2R R24, SRZ ;  /* 0x0000000000187805 */ /* 0x000fe2000001ff00 */
[----:B------:R-:W-:Y:S01]  /*7950*/  @!P2 IMAD.WIDE R10, R188, 0x2, R10 ;  /* 0x00000002bc0aa825 */ /* 0x000fe200078e020a */
[-C--:B------:R-:W-:Y:S02]  /*7960*/  @!P3 IADD3 R26, P0, R0, R33.reuse, RZ ;  /* 0x00000021001ab210 */ /* 0x080fe40007f1e0ff */
[----:B----4-:R-:W-:Y:S01]  /*7970*/  @!P3 IADD3 R32, P1, R14, R33, RZ ;  /* 0x000000210e20b210 */ /* 0x010fe20007f3e0ff */
[----:B------:R-:W-:Y:S01]  /*7980*/  @!P2 IMAD.WIDE R12, R188, 0x2, R14 ;  /* 0x00000002bc0ca825 */ /* 0x000fe200078e020e */
[----:B------:R1:W5:Y:S03]  /*7990*/  @!P2 LD.E.64 R28, desc[UR42][R10.64] ;  /* 0x0000002a0a1ca980 */ /* 0x000366000c101b00 */
[--C-:B------:R-:W-:Y:S01]  /*79a0*/  @!P3 IMAD.X R27, R3, 0x1, R20.reuse, P0 ;  /* 0x00000001031bb824 */ /* 0x100fe200000e0614 */
[----:B------:R1:W5:Y:S01]  /*79b0*/  @!P2 LD.E.64 R30, desc[UR42][R12.64] ;  /* 0x0000002a0c1ea980 */ /* 0x000362000c101b00 */
[----:B------:R-:W-:Y:S01]  /*79c0*/  @!P3 IMAD.X R33, R5, 0x1, R20, P1 ;  /* 0x000000010521b824 */ /* 0x000fe200008e0614 */
[----:B------:R-:W-:-:S02]  /*79d0*/  CS2R R20, SRZ ;  /* 0x0000000000147805 */ /* 0x000fc4000001ff00 */
[----:B------:R1:W5:Y:S04]  /*79e0*/  @!P3 LD.E.64 R24, desc[UR42][R26.64] ;  /* 0x0000002a1a18b980 */ /* 0x000368000c101b00 */
[----:B------:R1:W5:Y:S02]  /*79f0*/  @!P3 LD.E.64 R20, desc[UR42][R32.64] ;  /* 0x0000002a2014b980 */ /* 0x000364000c101b00 */
.L_x_2708:
[----:B------:R-:W-:Y:S05]  /*7a00*/  BSYNC B1 ;  /* 0x0000000000017941 */ /* 0x000fea0003800000 */
.L_x_2707:
[----:B--2--5:R-:W-:Y:S01]  /*7a10*/  IMAD.MOV.U32 R0, RZ, RZ, R30 ;  /* 0x000000ffff007224 */ /* 0x024fe200078e001e */
[----:B------:R-:W-:Y:S01]  /*7a20*/  UMOV UR4, 0xffffffff ;  /* 0xffffffff00047882 */ /* 0x000fe20000000000 */
[----:B-1----:R-:W-:Y:S01]  /*7a30*/  IMAD.MOV.U32 R3, RZ, RZ, R31 ;  /* 0x000000ffff037224 */ /* 0x002fe200078e001f */
[----:B------:R-:W-:Y:S01]  /*7a40*/  CS2R R26, SRZ ;  /* 0x00000000001a7805 */ /* 0x000fe2000001ff00 */
[----:B---3--:R-:W-:Y:S01]  /*7a50*/  IMAD.MOV.U32 R5, RZ, RZ, R20 ;  /* 0x000000ffff057224 */ /* 0x008fe200078e0014 */
[----:B------:R-:W-:Y:S01]  /*7a60*/  PRMT R36, R0, 0x7610, R36 ;  /* 0x0000761000247816 */ /* 0x000fe20000000024 */
[----:B------:R-:W-:Y:S02]  /*7a70*/  IMAD.MOV.U32 R9, RZ, RZ, R21 ;  /* 0x000000ffff097224 */ /* 0x000fe400078e0015 */
[----:B------:R-:W-:Y:S01]  /*7a80*/  IMAD.MOV.U32 R0, RZ, RZ, R28 ;  /* 0x000000ffff007224 */ /* 0x000fe200078e001c */
[----:B------:R-:W-:Y:S01]  /*7a90*/  PRMT R41, R3, 0x5410, R5 ;  /* 0x0000541003297816 */ /* 0x000fe20000000005 */
[----:B------:R-:W-:Y:S01]  /*7aa0*/  IMAD.MOV.U32 R3, RZ, RZ, R29 ;  /* 0x000000ffff037224 */ /* 0x000fe200078e001d */
[----:B------:R-:W-:Y:S01]  /*7ab0*/  PRMT R42, R9, 0x7610, R42 ;  /* 0x00007610092a7816 */ /* 0x000fe2000000002a */
[----:B------:R-:W-:Y:S01]  /*7ac0*/  IMAD.MOV.U32 R5, RZ, RZ, R24 ;  /* 0x000000ffff057224 */ /* 0x000fe200078e0018 */
[----:B------:R-:W-:Y:S01]  /*7ad0*/  PRMT R36, R36, 0x5410, R0 ;  /* 0x0000541024247816 */ /* 0x000fe20000000000 */
[----:B------:R-:W-:Y:S01]  /*7ae0*/  IMAD.MOV.U32 R9, RZ, RZ, R25 ;  /* 0x000000ffff097224 */ /* 0x000fe200078e0019 */
[----:B------:R-:W-:-:S04]  /*7af0*/  PRMT R42, R42, 0x5410, R3 ;  /* 0x000054102a2a7816 */ /* 0x000fc80000000003 */
[----:B------:R-:W-:Y:S01]  /*7b00*/  PRMT R43, R5, 0x5410, R9 ;  /* 0x00005410052b7816 */ /* 0x000fe20000000009 */
[----:B------:R-:W-:Y:S06]  /*7b10*/  BRA.DIV UR4, `(.L_x_2709) ;  /* 0x0000017e04347947 */ /* 0x000fec000b800000 */
[----:B------:R1:W2:Y:S04]  /*7b20*/  SHFL.IDX PT, R3, R6, 0x1, 0x1c1f ;  /* 0x003c1f0006037f89 */ /* 0x0002a800000e0000 */
[----:B------:R1:W3:Y:S04]  /*7b30*/  SHFL.IDX PT, R0, R4, 0x1, 0x1c1f ;  /* 0x003c1f0004007f89 */ /* 0x0002e800000e0000 */
[----:B------:R1:W0:Y:S04]  /*7b40*/  SHFL.IDX PT, R5, R8, 0x1, 0x1c1f ;  /* 0x003c1f0008057f89 */ /* 0x00022800000e0000 */
[----:B----4-:R1:W4:Y:S02]  /*7b50*/  SHFL.IDX PT, R14, R7, 0x1, 0x1c1f ;  /* 0x003c1f00070e7f89 */ /* 0x01032400000e0000 */
.L_x_3042:
[----:B01----:R-:W-:Y:S01]  /*7b60*/  VIADD R4, R34, 0x20 ;  /* 0x0000002022047836 */ /* 0x003fe20000000000 */
[----:B------:R-:W-:Y:S01]  /*7b70*/  LEA.HI R6, R219, R219, RZ, 0x1 ;  /* 0x000000dbdb067211 */ /* 0x000fe200078f08ff */
[----:B------:R-:W-:Y:S01]  /*7b80*/  BSSY B1, `(.L_x_2710) ;  /* 0x0000020000017945 */ /* 0x000fe20003800000 */
[----:B------:R-:W-:Y:S01]  /*7b90*/  IMAD.SHL.U32 R34, R193, 0x40, RZ ;  /* 0x00000040c1227824 */ /* 0x000fe200078e00ff */
[----:B------:R-:W-:Y:S02]  /*7ba0*/  CS2R R8, SRZ ;  /* 0x0000000000087805 */ /* 0x000fe4000001ff00 */
[----:B------:R-:W-:Y:S02]  /*7bb0*/  ISETP.GE.AND P0, PT, R4, R37, PT ;  /* 0x000000250400720c */ /* 0x000fe40003f06270 */
[----:B------:R-:W-:Y:S02]  /*7bc0*/  CS2R R12, SRZ ;  /* 0x00000000000c7805 */ /* 0x000fe4000001ff00 */
[----:B------:R-:W-:-:S02]  /*7bd0*/  LOP3.LUT R6, R6, 0xfffffffe, RZ, 0xc0, !PT ;  /* 0xfffffffe06067812 */ /* 0x000fc400078ec0ff */
[----:B------:R-:W-:-:S03]  /*7be0*/  CS2R R10, SRZ ;  /* 0x00000000000a7805 */ /* 0x000fc6000001ff00 */
[----:B------:R-:W-:-:S05]  /*7bf0*/  IMAD.IADD R6, R219, 0x1, -R6 ;  /* 0x00000001db067824 */ /* 0x000fca00078e0a06 */
[----:B------:R-:W-:Y:S01]  /*7c00*/  SHF.L.U32 R35, R6, 0x1f, RZ ;  /* 0x0000001f06237819 */ /* 0x000fe200000006ff */
[----:B------:R-:W-:Y:S06]  /*7c10*/  @P0 BRA `(.L_x_2711) ;  /* 0x0000000000580947 */ /* 0x000fec0003800000 */
[----:B------:R-:W-:Y:S01]  /*7c20*/  ULDC UR4, c[0x0][0x3f4] ;  /* 0x0000fd0000047ab9 */ /* 0x000fe20000000800 */
[----:B---3--:R-:W-:Y:S01]  /*7c30*/  IMAD.MOV.U32 R6, RZ, RZ, R0 ;  /* 0x000000ffff067224 */ /* 0x008fe200078e0000 */
[----:B------:R-:W-:Y:S01]  /*7c40*/  ISETP.GE.AND P3, PT, R199, UR4, PT ;  /* 0x00000004c7007c0c */ /* 0x000fe2000bf66270 */
[----:B--2---:R-:W-:Y:S01]  /*7c50*/  IMAD.MOV.U32 R7, RZ, RZ, R3 ;  /* 0x000000ffff077224 */ /* 0x004fe200078e0003 */
[----:B------:R-:W-:Y:S01]  /*7c60*/  ISETP.GE.AND P2, PT, R188, UR4, PT ;  /* 0x00000004bc007c0c */ /* 0x000fe2000bf46270 */
[----:B------:R-:W-:Y:S01]  /*7c70*/  IMAD.MOV.U32 R15, RZ, RZ, R5 ;  /* 0x000000ffff0f7224 */ /* 0x000fe200078e0005 */
        /* <DEDUP_REMOVED lines=16> */
.L_x_2711:
[----:B------:R-:W-:Y:S05]  /*7d80*/  BSYNC B1 ;  /* 0x0000000000017941 */ /* 0x000fea0003800000 */
.L_x_2710:
[----:B------:R-:W1:Y:S01]  /*7d90*/  SYNCS.PHASECHK.TRANS64.TRYWAIT P0, [R2+URZ+0x28c00], R35 ;  /* 0x028c0023020075a7 */ /* 0x000e62000800017f */
[----:B--2---:R-:W-:Y:S01]  /*7da0*/  LOP3.LUT R3, R34, 0x1c0, RZ, 0xc0, !PT ;  /* 0x000001c022037812 */ /* 0x004fe200078ec0ff */
[----:B0----5:R-:W-:Y:S01]  /*7db0*/  IMAD.MOV.U32 R4, RZ, RZ, R26 ;  /* 0x000000ffff047224 */ /* 0x021fe200078e001a */
[----:B------:R-:W-:Y:S01]  /*7dc0*/  VIADDMNMX R40, R37, -R192, 0x40, PT ;  /* 0x0000004025287446 */ /* 0x000fe200038009c0 */
[----:B------:R-:W-:Y:S01]  /*7dd0*/  IMAD.MOV.U32 R5, RZ, RZ, R8 ;  /* 0x000000ffff057224 */ /* 0x000fe200078e0008 */
[----:B---3--:R-:W-:Y:S01]  /*7de0*/  LOP3.LUT R0, R3, 0x18, R16, 0xf8, !PT ;  /* 0x0000001803007812 */ /* 0x008fe200078ef810 */
[----:B------:R-:W-:Y:S01]  /*7df0*/  IMAD.MOV.U32 R7, RZ, RZ, R12 ;  /* 0x000000ffff077224 */ /* 0x000fe200078e000c */
[----:B------:R-:W-:Y:S01]  /*7e00*/  SHF.R.U32.HI R3, RZ, 0x3, R3 ;  /* 0x00000003ff037819 */ /* 0x000fe20000011603 */
[----:B------:R-:W-:Y:S01]  /*7e10*/  IMAD.MOV.U32 R6, RZ, RZ, R9 ;  /* 0x000000ffff067224 */ /* 0x000fe200078e0009 */
[----:B------:R-:W-:Y:S01]  /*7e20*/  BSSY B1, `(.L_x_2712) ;  /* 0x0000013000017945 */ /* 0x000fe20003800000 */
[----:B------:R-:W-:-:S02]  /*7e30*/  LOP3.LUT P2, RZ, R193, 0x4, RZ, 0xc0, !PT ;  /* 0x00000004c1ff7812 */ /* 0x000fc4000784c0ff */
[----:B------:R-:W-:Y:S02]  /*7e40*/  LOP3.LUT R0, R0, R3, RZ, 0x3c, !PT ;  /* 0x0000000300007212 */ /* 0x000fe400078e3cff */
[----:B------:R-:W-:Y:S01]  /*7e50*/  PRMT R3, R3, 0x5410, R4 ;  /* 0x0000541003037816 */ /* 0x000fe20000000004 */
[----:B------:R-:W-:Y:S01]  /*7e60*/  IMAD.MOV.U32 R4, RZ, RZ, R27 ;  /* 0x000000ffff047224 */ /* 0x000fe200078e001b */
[----:B------:R-:W-:Y:S02]  /*7e70*/  PRMT R45, R7, 0x7610, R45 ;  /* 0x00007610072d7816 */ /* 0x000fe4000000002d */
[----:B------:R-:W-:Y:S02]  /*7e80*/  PRMT R3, R6, 0x7610, R3 ;  /* 0x0000761006037816 */ /* 0x000fe40000000003 */
[----:B------:R-:W-:Y:S01]  /*7e90*/  PRMT R44, R4, 0x5410, R5 ;  /* 0x00005410042c7816 */ /* 0x000fe20000000005 */
[----:B------:R-:W-:Y:S01]  /*7ea0*/  IMAD R5, R203, 0x200, R0 ;  /* 0x00000200cb057824 */ /* 0x000fe200078e0200 */
[----:B------:R-:W-:Y:S01]  /*7eb0*/  ISETP.GE.AND P1, PT, R185, R40, PT ;  /* 0x00000028b900720c */ /* 0x000fe20003f26270 */
[----:B------:R-:W-:-:S02]  /*7ec0*/  IMAD.MOV.U32 R0, RZ, RZ, R13 ;  /* 0x000000ffff007224 */ /* 0x000fc400078e000d */
[----:B------:R-:W-:Y:S02]  /*7ed0*/  IMAD.MOV.U32 R4, RZ, RZ, R10 ;  /* 0x000000ffff047224 */ /* 0x000fe400078e000a */
[----:B----4-:R-:W-:Y:S01]  /*7ee0*/  IMAD R14, R5, 0x2, R2 ;  /* 0x00000002050e7824 */ /* 0x010fe200078e0202 */
[----:B------:R-:W-:Y:S01]  /*7ef0*/  PRMT R45, R45, 0x5410, R0 ;  /* 0x000054102d2d7816 */ /* 0x000fe20000000000 */
[----:B------:R-:W-:Y:S01]  /*7f00*/  IMAD.MOV.U32 R5, RZ, RZ, R11 ;  /* 0x000000ffff057224 */ /* 0x000fe200078e000b */
[----:B------:R-:W-:Y:S01]  /*7f10*/  PRMT R46, R4, 0x7610, R46 ;  /* 0x00007610042e7816 */ /* 0x000fe2000000002e */
[C---:B------:R-:W-:Y:S02]  /*7f20*/  VIADD R4, R14.reuse, 0x20400 ;  /* 0x000204000e047836 */ /* 0x040fe40000000000 */
[----:B------:R-:W-:Y:S01]  /*7f30*/  VIADD R0, R14, 0x20440 ;  /* 0x000204400e007836 */ /* 0x000fe20000000000 */
[----:B-1----:R-:W-:Y:S06]  /*7f40*/  @!P0 BRA `(.L_x_2713) ;  /* 0x0000017800988947 */ /* 0x002fec0003800000 */
.L_x_3043:
[----:B------:R-:W-:Y:S05]  /*7f50*/  BSYNC B1 ;  /* 0x0000000000017941 */ /* 0x000fea0003800000 */
.L_x_2712:
[----:B------:R-:W-:Y:S01]  /*7f60*/  BSSY B1, `(.L_x_2714) ;  /* 0x000005f000017945 */ /* 0x000fe20003800000 */
[----:B------:R-:W-:Y:S01]  /*7f70*/  PRMT R46, R46, 0x5410, R5 ;  /* 0x000054102e2e7816 */ /* 0x000fe20000000005 */
[----:B------:R-:W-:Y:S02]  /*7f80*/  @P2 VIADD R0, R4, 0xffffffc0 ;  /* 0xffffffc004002836 */ /* 0x000fe40000000000 */
[----:B------:R-:W-:Y:S05]  /*7f90*/  @P1 BRA `(.L_x_2715) ;  /* 0x00000004006c1947 */ /* 0x000fea0003800000 */
[----:B------:R-:W1:Y:S01]  /*7fa0*/  LDC R4, c[0x0][0x3f4] ;  /* 0x0000fd00ff047b82 */ /* 0x000e620000000800 */
[----:B------:R-:W-:Y:S01]  /*7fb0*/  BSSY B2, `(.L_x_2716) ;  /* 0x000002e000027945 */ /* 0x000fe20003800000 */
[-C--:B-1----:R-:W-:Y:S02]  /*7fc0*/  ISETP.GE.AND P0, PT, R188, R4.reuse, PT ;  /* 0x00000004bc00720c */ /* 0x082fe40003f06270 */
[----:B------:R-:W-:-:S11]  /*7fd0*/  ISETP.GE.AND P1, PT, R199, R4, PT ;  /* 0x00000004c700720c */ /* 0x000fd60003f26270 */
[----:B------:R-:W-:Y:S05]  /*7fe0*/  @P0 BRA `(.L_x_2717) ;  /* 0x0000000000a80947 */ /* 0x000fea0003800000 */
[----:B------:R-:W1:Y:S01]  /*7ff0*/  LDS.128 R4, [R14+0x20400] ;  /* 0x020400000e047984 */ /* 0x000e620000000c00 */
[----:B------:R-:W-:Y:S01]  /*8000*/  SHF.R.U32.HI R32, RZ, 0x10, R29 ;  /* 0x00000010ff207819 */ /* 0x000fe2000001161d */
[----:B------:R-:W-:Y:S01]  /*8010*/  HADD2.F32 R33, -RZ, R36.H0_H0 ;  /* 0x20000024ff217230 */ /* 0x000fe20000004100 */
[----:B------:R-:W-:Y:S02]  /*8020*/  SHF.R.U32.HI R34, RZ, 0x10, R31 ;  /* 0x00000010ff227819 */ /* 0x000fe4000001161f */
[----:B------:R-:W-:Y:S01]  /*8030*/  SHF.R.U64 R39, R28, 0x10, R29 ;  /* 0x000000101c277819 */ /* 0x000fe2000000121d */
[----:B------:R-:W-:Y:S01]  /*8040*/  HADD2.F32 R32, -RZ, R32.H0_H0 ;  /* 0x20000020ff207230 */ /* 0x000fe20000004100 */
[----:B------:R-:W-:Y:S01]  /*8050*/  SHF.R.U64 R38, R30, 0x10, R31 ;  /* 0x000000101e267819 */ /* 0x000fe2000000121f */
[----:B------:R-:W-:Y:S02]  /*8060*/  HADD2.F32 R34, -RZ, R34.H0_H0 ;  /* 0x20000022ff227230 */ /* 0x000fe40000004100 */
[----:B------:R-:W-:-:S02]  /*8070*/  HADD2.F32 R31, -RZ, R36.H1_H1 ;  /* 0x30000024ff1f7230 */ /* 0x000fc40000004100 */
[--C-:B-1----:R-:W-:Y:S02]  /*8080*/  HADD2.F32 R29, -RZ, R7.reuse.H0_H0 ;  /* 0x20000007ff1d7230 */ /* 0x102fe40000004100 */
[----:B------:R-:W-:Y:S02]  /*8090*/  HADD2.F32 R30, -RZ, R7.H1_H1 ;  /* 0x30000007ff1e7230 */ /* 0x000fe40000004100 */
[--C-:B------:R-:W-:Y:S02]  /*80a0*/  HADD2.F32 R7, -RZ, R4.reuse.H0_H0 ;  /* 0x20000004ff077230 */ /* 0x100fe40000004100 */
[----:B------:R-:W-:Y:S02]  /*80b0*/  HADD2.F32 R4, -RZ, R4.H1_H1 ;  /* 0x30000004ff047230 */ /* 0x000fe40000004100 */
[C---:B------:R-:W-:Y:S01]  /*80c0*/  FMUL.FTZ R36, R30.reuse, R34 ;  /* 0x000000221e247220 */ /* 0x040fe20000410000 */
[----:B0-----:R-:W-:Y:S01]  /*80d0*/  FMUL.FTZ R35, R30, R32 ;  /* 0x000000201e237220 */ /* 0x001fe20000410000 */
[----:B------:R-:W-:-:S02]  /*80e0*/  HADD2.F32 R15, -RZ, R6.H0_H0 ;  /* 0x20000006ff0f7230 */ /* 0x000fc40000004100 */
[C---:B------:R-:W-:Y:S01]  /*80f0*/  FMUL.FTZ R30, R4.reuse, R33 ;  /* 0x00000021041e7220 */ /* 0x040fe20000410000 */
[C---:B------:R-:W-:Y:S01]  /*8100*/  FFMA.FTZ R36, R29.reuse, R32, -R36 ;  /* 0x000000201d247223 */ /* 0x040fe20000010824 */
[----:B------:R-:W-:Y:S01]  /*8110*/  FFMA.FTZ R37, R29, R34, R35 ;  /* 0x000000221d257223 */ /* 0x000fe20000010023 */
[----:B------:R-:W-:Y:S02]  /*8120*/  HADD2.F32 R28, -RZ, R6.H1_H1 ;  /* 0x30000006ff1c7230 */ /* 0x000fe40000004100 */
[-C--:B------:R-:W-:Y:S01]  /*8130*/  FMUL.FTZ R34, R4, R31.reuse ;  /* 0x0000001f04227220 */ /* 0x080fe20000410000 */
[C---:B------:R-:W-:Y:S01]  /*8140*/  FFMA.FTZ R32, R7.reuse, R31, -R30 ;  /* 0x0000001f07207223 */ /* 0x040fe2000001081e */
[----:B------:R-:W-:Y:S02]  /*8150*/  HADD2.F32 R6, -RZ, R5.H0_H0 ;  /* 0x20000005ff067230 */ /* 0x000fe40000004100 */
[----:B------:R-:W-:Y:S02]  /*8160*/  HADD2.F32 R31, -RZ, R41.H0_H0 ;  /* 0x20000029ff1f7230 */ /* 0x000fe40000004100 */
[----:B------:R-:W-:Y:S01]  /*8170*/  FFMA.FTZ R33, R7, R33, R34 ;  /* 0x0000002107217223 */ /* 0x000fe20000010022 */
[----:B------:R-:W-:-:S02]  /*8180*/  HADD2.F32 R5, -RZ, R5.H1_H1 ;  /* 0x30000005ff057230 */ /* 0x000fc40000004100 */
[----:B------:R-:W-:Y:S02]  /*8190*/  HADD2.F32 R29, -RZ, R42.H1_H1 ;  /* 0x3000002aff1d7230 */ /* 0x000fe40000004100 */
[C---:B------:R-:W-:Y:S01]  /*81a0*/  FMUL.FTZ R34, R28.reuse, R31 ;  /* 0x0000001f1c227220 */ /* 0x040fe20000410000 */
[----:B------:R-:W-:Y:S02]  /*81b0*/  HADD2.F32 R30, -RZ, R38.H0_H0 ;  /* 0x20000026ff1e7230 */ /* 0x000fe40000004100 */
[----:B------:R-:W-:Y:S02]  /*81c0*/  HADD2.F32 R4, -RZ, R39.H0_H0 ;  /* 0x20000027ff047230 */ /* 0x000fe40000004100 */
[-C--:B------:R-:W-:Y:S01]  /*81d0*/  FMUL.FTZ R28, R28, R29.reuse ;  /* 0x0000001d1c1c7220 */ /* 0x080fe20000410000 */
[----:B------:R-:W-:Y:S01]  /*81e0*/  FFMA.FTZ R34, R15, R29, -R34 ;  /* 0x0000001d0f227223 */ /* 0x000fe20000010822 */
[C---:B------:R-:W-:Y:S01]  /*81f0*/  FMUL.FTZ R7, R5.reuse, R30 ;  /* 0x0000001e05077220 */ /* 0x040fe20000410000 */
[----:B------:R-:W-:Y:S01]  /*8200*/  FMUL.FTZ R35, R5, R4 ;  /* 0x0000000405237220 */ /* 0x000fe20000410000 */
[----:B------:R-:W-:-:S02]  /*8210*/  FFMA.FTZ R15, R15, R31, R28 ;  /* 0x0000001f0f0f7223 */ /* 0x000fc4000001001c */
[C---:B------:R-:W-:Y:S01]  /*8220*/  FFMA.FTZ R5, R6.reuse, R4, -R7 ;  /* 0x0000000406057223 */ /* 0x040fe20000010807 */
[----:B------:R-:W-:Y:S01]  /*8230*/  F2FP.F16.F32.PACK_AB R7, R37, R36 ;  /* 0x000000242507723e */ /* 0x000fe200000000ff */
[----:B------:R-:W-:Y:S01]  /*8240*/  FFMA.FTZ R30, R6, R30, R35 ;  /* 0x0000001e061e7223 */ /* 0x000fe20000010023 */
[----:B------:R-:W-:Y:S02]  /*8250*/  F2FP.F16.F32.PACK_AB R4, R33, R32 ;  /* 0x000000202104723e */ /* 0x000fe400000000ff */
[----:B------:R-:W-:Y:S02]  /*8260*/  F2FP.F16.F32.PACK_AB R6, R15, R34 ;  /* 0x000000220f06723e */ /* 0x000fe400000000ff */
[----:B------:R-:W-:-:S05]  /*8270*/  F2FP.F16.F32.PACK_AB R5, R30, R5 ;  /* 0x000000051e05723e */ /* 0x000fca00000000ff */
[----:B------:R1:W-:Y:S02]  /*8280*/  STS.128 [R14+0x20400], R4 ;  /* 0x020400040e007388 */ /* 0x0003e40000000c00 */
.L_x_2717:
[----:B------:R-:W-:Y:S05]  /*8290*/  BSYNC B2 ;  /* 0x0000000000027941 */ /* 0x000fea0003800000 */
.L_x_2716:
[----:B------:R-:W-:Y:S05]  /*82a0*/  @P1 BRA `(.L_x_2715) ;  /* 0x0000000000a81947 */ /* 0x000fea0003800000 */
[----:B-1----:R-:W1:Y:S01]  /*82b0*/  LDS.128 R4, [R0] ;  /* 0x0000000000047984 */ /* 0x002e620000000c00 */
[----:B------:R-:W-:Y:S01]  /*82c0*/  SHF.R.U32.HI R28, RZ, 0x10, R25 ;  /* 0x00000010ff1c7819 */ /* 0x000fe20000011619 */
[----:B------:R-:W-:Y:S01]  /*82d0*/  HADD2.F32 R29, -RZ, R41.H1_H1 ;  /* 0x30000029ff1d7230 */ /* 0x000fe20000004100 */
[----:B------:R-:W-:Y:S02]  /*82e0*/  SHF.R.U32.HI R30, RZ, 0x10, R21 ;  /* 0x00000010ff1e7819 */ /* 0x000fe40000011615 */
[----:B0-----:R-:W-:Y:S01]  /*82f0*/  SHF.R.U64 R35, R24, 0x10, R25 ;  /* 0x0000001018237819 */ /* 0x001fe20000001219 */
[----:B------:R-:W-:Y:S01]  /*8300*/  HADD2.F32 R28, -RZ, R28.H0_H0 ;  /* 0x2000001cff1c7230 */ /* 0x000fe20000004100 */
[----:B------:R-:W-:Y:S01]  /*8310*/  SHF.R.U64 R34, R20, 0x10, R21 ;  /* 0x0000001014227819 */ /* 0x000fe20000001215 */
[----:B------:R-:W-:Y:S02]  /*8320*/  HADD2.F32 R30, -RZ, R30.H0_H0 ;  /* 0x2000001eff1e7230 */ /* 0x000fe40000004100 */
[----:B------:R-:W-:-:S02]  /*8330*/  HADD2.F32 R25, -RZ, R43.H0_H0 ;  /* 0x2000002bff197230 */ /* 0x000fc40000004100 */
[--C-:B-1----:R-:W-:Y:S02]  /*8340*/  HADD2.F32 R21, -RZ, R7.reuse.H0_H0 ;  /* 0x20000007ff157230 */ /* 0x102fe40000004100 */
[----:B------:R-:W-:Y:S02]  /*8350*/  HADD2.F32 R24, -RZ, R7.H1_H1 ;  /* 0x30000007ff187230 */ /* 0x000fe40000004100 */
[--C-:B------:R-:W-:Y:S02]  /*8360*/  HADD2.F32 R7, -RZ, R4.reuse.H0_H0 ;  /* 0x20000004ff077230 */ /* 0x100fe40000004100 */
[----:B------:R-:W-:Y:S02]  /*8370*/  HADD2.F32 R4, -RZ, R4.H1_H1 ;  /* 0x30000004ff047230 */ /* 0x000fe40000004100 */
[C---:B------:R-:W-:Y:S01]  /*8380*/  FMUL.FTZ R32, R24.reuse, R30 ;  /* 0x0000001e18207220 */ /* 0x040fe20000410000 */
[----:B------:R-:W-:Y:S01]  /*8390*/  FMUL.FTZ R31, R24, R28 ;  /* 0x0000001c181f7220 */ /* 0x000fe20000410000 */
[----:B------:R-:W-:-:S02]  /*83a0*/  HADD2.F32 R15, -RZ, R6.H0_H0 ;  /* 0x20000006ff0f7230 */ /* 0x000fc40000004100 */
[C---:B------:R-:W-:Y:S01]  /*83b0*/  FMUL.FTZ R24, R4.reuse, R29 ;  /* 0x0000001d04187220 */ /* 0x040fe20000410000 */
[C---:B------:R-:W-:Y:S01]  /*83c0*/  FFMA.FTZ R32, R21.reuse, R28, -R32 ;  /* 0x0000001c15207223 */ /* 0x040fe20000010820 */
[----:B------:R-:W-:Y:S01]  /*83d0*/  FFMA.FTZ R33, R21, R30, R31 ;  /* 0x0000001e15217223 */ /* 0x000fe2000001001f */
[----:B------:R-:W-:Y:S02]  /*83e0*/  HADD2.F32 R20, -RZ, R6.H1_H1 ;  /* 0x30000006ff147230 */ /* 0x000fe40000004100 */
[-C--:B------:R-:W-:Y:S01]  /*83f0*/  FMUL.FTZ R30, R4, R25.reuse ;  /* 0x00000019041e7220 */ /* 0x080fe20000410000 */
[C---:B------:R-:W-:Y:S01]  /*8400*/  FFMA.FTZ R28, R7.reuse, R25, -R24 ;  /* 0x00000019071c7223 */ /* 0x040fe20000010818 */
[--C-:B------:R-:W-:Y:S02]  /*8410*/  HADD2.F32 R6, -RZ, R5.reuse.H0_H0 ;  /* 0x20000005ff067230 */ /* 0x100fe40000004100 */
        /* <DEDUP_REMOVED lines=18> */
[----:B------:R2:W-:Y:S02]  /*8540*/  STS.128 [R0], R4 ;  /* 0x0000000400007388 */ /* 0x0005e40000000c00 */
.L_x_2715:
[----:B------:R-:W-:Y:S05]  /*8550*/  BSYNC B1 ;  /* 0x0000000000017941 */ /* 0x000fea0003800000 */
.L_x_2714:
        /* <DEDUP_REMOVED lines=8> */
[----:B------:R-:W-:Y:S01]  /*85e0*/  SHF.R.U64 R30, R26, 0x10, R27 ;  /* 0x000000101a1e7819 */ /* 0x000fe2000000121b */
[----:B------:R-:W-:Y:S01]  /*85f0*/  HADD2.F32 R25, -RZ, R3.H1_H1 ;  /* 0x30000003ff197230 */ /* 0x000fe20000004100 */
[----:B------:R-:W-:Y:S01]  /*8600*/  SHF.R.U32.HI R24, RZ, 0x10, R13 ;  /* 0x00000010ff187819 */ /* 0x000fe2000001160d */
[----:B------:R-:W-:Y:S01]  /*8610*/  HADD2.F32 R21, -RZ, R45.H0_H0 ;  /* 0x2000002dff157230 */ /* 0x000fe20000004100 */
[----:B------:R-:W-:Y:S02]  /*8620*/  SHF.R.U32.HI R26, RZ, 0x10, R27 ;  /* 0x00000010ff1a7819 */ /* 0x000fe4000001161b */
        /* <DEDUP_REMOVED lines=23> */
[-C--:B------:R-:W-:Y:S01]  /*87a0*/  FMUL.FTZ R26, R13, R15.reuse ;  /* 0x0000000f0d1a7220 */ /* 0x080fe20000410000 */
[----:B------:R-:W-:Y:S02]  /*87b0*/  HADD2.F32 R4, -RZ, R31.H0_H0 ;  /* 0x2000001fff047230 */ /* 0x000fe40000004100 */
[C---:B------:R-:W-:Y:S01]  /*87c0*/  FFMA.FTZ R27, R12.reuse, R15, -R27 ;  /* 0x0000000f0c1b7223 */ /* 0x040fe2000001081b */
[C---:B------:R-:W-:Y:S01]  /*87d0*/  FMUL.FTZ R7, R5.reuse, R20 ;  /* 0x0000001405077220 */ /* 0x040fe20000410000 */
[----:B------:R-:W-:Y:S01]  /*87e0*/  FFMA.FTZ R26, R12, R21, R26 ;  /* 0x000000150c1a7223 */ /* 0x000fe2000001001a */
[----:B------:R-:W-:-:S02]  /*87f0*/  FMUL.FTZ R13, R5, R4 ;  /* 0x00000004050d7220 */ /* 0x000fc40000410000 */
[C---:B------:R-:W-:Y:S01]  /*8800*/  FFMA.FTZ R5, R6.reuse, R4, -R7 ;  /* 0x0000000406057223 */ /* 0x040fe20000010807 */
[----:B------:R-:W-:Y:S01]  /*8810*/  F2FP.F16.F32.PACK_AB R7, R29, R28 ;  /* 0x0000001c1d07723e */ /* 0x000fe200000000ff */
[----:B------:R-:W-:Y:S01]  /*8820*/  FFMA.FTZ R20, R6, R20, R13 ;  /* 0x0000001406147223 */ /* 0x000fe2000001000d */
[----:B------:R-:W-:Y:S02]  /*8830*/  F2FP.F16.F32.PACK_AB R6, R26, R27 ;  /* 0x0000001b1a06723e */ /* 0x000fe400000000ff */
[----:B------:R-:W-:Y:S02]  /*8840*/  F2FP.F16.F32.PACK_AB R4, R25, R24 ;  /* 0x000000181904723e */ /* 0x000fe400000000ff */
[----:B------:R-:W-:-:S05]  /*8850*/  F2FP.F16.F32.PACK_AB R5, R20, R5 ;  /* 0x000000051405723e */ /* 0x000fca00000000ff */
[----:B------:R1:W-:Y:S02]  /*8860*/  STS.128 [R14+0x21400], R4 ;  /* 0x021400040e007388 */ /* 0x0003e40000000c00 */
.L_x_2720:
[----:B------:R-:W-:Y:S05]  /*8870*/  BSYNC B1 ;  /* 0x0000000000017941 */ /* 0x000fea0003800000 */
.L_x_2719:
[----:B------:R-:W-:Y:S05]  /*8880*/  @P1 BRA `(.L_x_2718) ;  /* 0x00000014007c1947 */ /* 0x000fea0003800000 */
[----:B-1----:R-:W1:Y:S01]  /*8890*/  LDS.128 R4, [R0+0x1000] ;  /* 0x0010000000047984 */ /* 0x002e620000000c00 */
[----:B------:R-:W-:Y:S01]  /*88a0*/  SHF.R.U32.HI R13, RZ, 0x10, R11 ;  /* 0x00000010ff0d7819 */ /* 0x000fe2000001160b */
[----:B------:R-:W-:Y:S01]  /*88b0*/  HADD2.F32 R12, -RZ, R46.H0_H0 ;  /* 0x2000002eff0c7230 */ /* 0x000fe20000004100 */
[----:B------:R-:W-:Y:S01]  /*88c0*/  SHF.R.U32.HI R15, RZ, 0x10, R9 ;  /* 0x00000010ff0f7819 */ /* 0x000fe20000011609 */
[----:B------:R-:W-:Y:S01]  /*88d0*/  HADD2.F32 R14, -RZ, R44.H1_H1 ;  /* 0x3000002cff0e7230 */ /* 0x000fe20000004100 */
[----:B------:R-:W-:Y:S01]  /*88e0*/  SHF.R.U64 R27, R10, 0x10, R11 ;  /* 0x000000100a1b7819 */ /* 0x000fe2000000120b */
[----:B------:R-:W-:Y:S01]  /*88f0*/  HADD2.F32 R13, -RZ, R13.H0_H0 ;  /* 0x2000000dff0d7230 */ /* 0x000fe20000004100 */
[----:B------:R-:W-:Y:S01]  /*8900*/  SHF.R.U64 R25, R8, 0x10, R9 ;  /* 0x0000001008197819 */ /* 0x000fe20000001209 */
[----:B------:R-:W-:Y:S02]  /*8910*/  HADD2.F32 R15, -RZ, R15.H0_H0 ;  /* 0x2000000fff0f7230 */ /* 0x000fe40000004100 */
[----:B-1----:R-:W-:-:S02]  /*8920*/  HADD2.F32 R11, -RZ, R7.H1_H1 ;  /* 0x30000007ff0b7230 */ /* 0x002fc40000004100 */
[----:B------:R-:W-:Y:S02]  /*8930*/  HADD2.F32 R10, -RZ, R7.H0_H0 ;  /* 0x20000007ff0a7230 */ /* 0x000fe40000004100 */
[--C-:B------:R-:W-:Y:S02]  /*8940*/  HADD2.F32 R7, -RZ, R4.reuse.H0_H0 ;  /* 0x20000004ff077230 */ /* 0x100fe40000004100 */
[C---:B------:R-:W-:Y:S01]  /*8950*/  FMUL.FTZ R24, R11.reuse, R13 ;  /* 0x0000000d0b187220 */ /* 0x040fe20000410000 */
[----:B------:R-:W-:Y:S02]  /*8960*/  HADD2.F32 R4, -RZ, R4.H1_H1 ;  /* 0x30000004ff047230 */ /* 0x000fe40000004100 */
[-C--:B------:R-:W-:Y:S01]  /*8970*/  FMUL.FTZ R21, R11, R15.reuse ;  /* 0x0000000f0b157220 */ /* 0x080fe20000410000 */
[--C-:B------:R-:W-:Y:S02]  /*8980*/  HADD2.F32 R8, -RZ, R6.reuse.H0_H0 ;  /* 0x20000006ff087230 */ /* 0x100fe40000004100 */
[----:B------:R-:W-:Y:S01]  /*8990*/  FFMA.FTZ R26, R10, R15, R24 ;  /* 0x0000000f0a1a7223 */ /* 0x000fe20000010018 */
[----:B------:R-:W-:-:S02]  /*89a0*/  HADD2.F32 R9, -RZ, R6.H1_H1 ;  /* 0x30000006ff097230 */ /* 0x000fc40000004100 */
[C---:B------:R-:W-:Y:S01]  /*89b0*/  FMUL.FTZ R20, R4.reuse, R14 ;  /* 0x0000000e04147220 */ /* 0x040fe20000410000 */
[-C--:B------:R-:W-:Y:S01]  /*89c0*/  FMUL.FTZ R24, R4, R12.reuse ;  /* 0x0000000c04187220 */ /* 0x080fe20000410000 */
[----:B------:R-:W-:Y:S02]  /*89d0*/  HADD2.F32 R6, -RZ, R5.H0_H0 ;  /* 0x20000005ff067230 */ /* 0x000fe40000004100 */
[----:B------:R-:W-:Y:S01]  /*89e0*/  FFMA.FTZ R21, R10, R13, -R21 ;  /* 0x0000000d0a157223 */ /* 0x000fe20000010815 */
[----:B------:R-:W-:Y:S02]  /*89f0*/  HADD2.F32 R11, -RZ, R3.H0_H0 ;  /* 0x20000003ff0b7230 */ /* 0x000fe40000004100 */
[C---:B------:R-:W-:Y:S01]  /*8a00*/  FFMA.FTZ R20, R7.reuse, R12, -R20 ;  /* 0x0000000c07147223 */ /* 0x040fe20000010814 */
[----:B------:R-:W-:Y:S02]  /*8a10*/  HADD2.F32 R4, -RZ, R46.H1_H1 ;  /* 0x3000002eff047230 */ /* 0x000fe40000004100 */
[----:B------:R-:W-:Y:S01]  /*8a20*/  FFMA.FTZ R13, R7, R14, R24 ;  /* 0x0000000e070d7223 */ /* 0x000fe20000010018 */
[----:B------:R-:W-:-:S02]  /*8a30*/  HADD2.F32 R5, -RZ, R5.H1_H1 ;  /* 0x30000005ff057230 */ /* 0x000fc40000004100 */
[CC--:B------:R-:W-:Y:S01]  /*8a40*/  FMUL.FTZ R15, R9.reuse, R11.reuse ;  /* 0x0000000b090f7220 */ /* 0x0c0fe20000410000 */
[----:B------:R-:W-:Y:S02]  /*8a50*/  HADD2.F32 R10, -RZ, R25.H0_H0 ;  /* 0x20000019ff0a7230 */ /* 0x000fe40000004100 */
[-C--:B------:R-:W-:Y:S01]  /*8a60*/  FMUL.FTZ R12, R9, R4.reuse ;  /* 0x00000004090c7220 */ /* 0x080fe20000410000 */
[----:B------:R-:W-:Y:S02]  /*8a70*/  HADD2.F32 R3, -RZ, R27.H0_H0 ;  /* 0x2000001bff037230 */ /* 0x000fe40000004100 */
[C---:B------:R-:W-:Y:S01]  /*8a80*/  FFMA.FTZ R15, R8.reuse, R4, -R15 ;  /* 0x00000004080f7223 */ /* 0x040fe2000001080f */
[----:B------:R-:W-:Y:S01]  /*8a90*/  F2FP.F16.F32.PACK_AB R4, R13, R20 ;  /* 0x000000140d04723e */ /* 0x000fe200000000ff */
[C---:B------:R-:W-:Y:S01]  /*8aa0*/  FMUL.FTZ R7, R5.reuse, R10 ;  /* 0x0000000a05077220 */ /* 0x040fe20000410000 */
[----:B------:R-:W-:Y:S01]  /*8ab0*/  FFMA.FTZ R12, R8, R11, R12 ;  /* 0x0000000b080c7223 */ /* 0x000fe2000001000c */
[----:B------:R-:W-:-:S02]  /*8ac0*/  FMUL.FTZ R9, R5, R3 ;  /* 0x0000000305097220 */ /* 0x000fc40000410000 */
[----:B------:R-:W-:Y:S01]  /*8ad0*/  FFMA.FTZ R5, R6, R3, -R7 ;  /* 0x0000000306057223 */ /* 0x000fe20000010807 */
[----:B------:R-:W-:Y:S01]  /*8ae0*/  F2FP.F16.F32.PACK_AB R7, R26, R21 ;  /* 0x000000151a07723e */ /* 0x000fe200000000ff */
[----:B------:R-:W-:Y:S01]  /*8af0*/  FFMA.FTZ R10, R6, R10, R9 ;  /* 0x0000000a060a7223 */ /* 0x000fe20000010009 */
[----:B------:R-:W-:-:S04]  /*8b00*/  F2FP.F16.F32.PACK_AB R6, R12, R15 ;  /* 0x0000000f0c06723e */ /* 0x000fc800000000ff */
[----:B------:R-:W-:-:S05]  /*8b10*/  F2FP.F16.F32.PACK_AB R5, R10, R5 ;  /* 0x000000050a05723e */ /* 0x000fca00000000ff */
[----:B------:R3:W-:Y:S01]  /*8b20*/  STS.128 [R0+0x1000], R4 ;  /* 0x0010000400007388 */ /* 0x0007e20000000c00 */
[----:B------:R-:W-:Y:S05]  /*8b30*/  BRA `(.L_x_2718) ;  /* 0x0000001000d07947 */ /* 0x000fea0003800000 */
.L_x_2705:
[----:B------:R-:W0:Y:S01]  /*8b40*/  LDC R21, c[0x0][0x448] ;  /* 0x00011200ff157b82 */ /* 0x000e220000000800 */
[----:B------:R-:W-:Y:S01]  /*8b50*/  IMAD R3, R225, 0x20, R34 ;  /* 0x00000020e1037824 */ /* 0x000fe200078e0222 */
[----:B------:R-:W-:Y:S01]  /*8b60*/  ULDC.64 UR4, c[0x0][0x3f8] ;  /* 0x0000fe0000047ab9 */ /* 0x000fe20000000a00 */
[----:B------:R-:W-:Y:S01]  /*8b70*/  ULDC.64 UR6, c[0x0][0x408] ;  /* 0x0001020000067ab9 */ /* 0x000fe20000000a00 */
[----:B------:R-:W-:Y:S02]  /*8b80*/  IMAD.MOV.U32 R8, RZ, RZ, R24 ;  /* 0x000000ffff087224 */ /* 0x000fe400078e0018 */
[----:B------:R-:W-:Y:S02]  /*8b90*/  IMAD.MOV.U32 R9, RZ, RZ, R29 ;  /* 0x000000ffff097224 */ /* 0x000fe400078e001d */
[----:B------:R-:W-:Y:S01]  /*8ba0*/  IMAD.MOV.U32 R4, RZ, RZ, R26 ;  /* 0x000000ffff047224 */ /* 0x000fe200078e001a */
[----:B0-----:R-:W-:-:S13]  /*8bb0*/  ISETP.NE.AND P0, PT, R21, 0x1, PT ;  /* 0x000000011500780c */ /* 0x001fda0003f05270 */
[----:B------:R-:W0:Y:S08]  /*8bc0*/  @P0 LDC R0, c[0x0][0x44c] ;  /* 0x00011300ff000b82 */ /* 0x000e300000000800 */
[----:B------:R-:W1:Y:S01]  /*8bd0*/  @P0 LDC R5, c[0x0][0x450] ;  /* 0x00011400ff050b82 */ /* 0x000e620000000800 */
[----:B0-----:R-:W-:-:S05]  /*8be0*/  @P0 IMAD.HI.U32 R0, R3, R0, RZ ;  /* 0x0000000003000227 */ /* 0x001fca00078e00ff */
[----:B-1----:R-:W-:Y:S01]  /*8bf0*/  @P0 SHF.R.U32.HI R3, RZ, R5, R0 ;  /* 0x00000005ff030219 */ /* 0x002fe20000011600 */
[----:B------:R-:W-:-:S03]  /*8c00*/  IMAD.MOV.U32 R5, RZ, RZ, R31 ;  /* 0x000000ffff057224 */ /* 0x000fc600078e001f */
        /* <DEDUP_REMOVED lines=17> */
[----:B------:R-:W0:Y:S04]  /*8d20*/  SHFL.IDX PT, R3, R8, RZ, 0x1c1f ;  /* 0x001c1fff08037589 */ /* 0x000e2800000e0000 */
[----:B------:R-:W1:Y:S04]  /*8d30*/  SHFL.IDX PT, R0, R6, RZ, 0x1c1f ;  /* 0x001c1fff06007589 */ /* 0x000e6800000e0000 */
[----:B------:R2:W3:Y:S04]  /*8d40*/  SHFL.IDX PT, R5, R7, RZ, 0x1c1f ;  /* 0x001c1fff07057589 */ /* 0x0004e800000e0000 */
[----:B------:R2:W4:Y:S01]  /*8d50*/  SHFL.IDX PT, R14, R9, RZ, 0x1c1f ;  /* 0x001c1fff090e7589 */ /* 0x00052200000e0000 */
[----:B0-----:R-:W-:-:S02]  /*8d60*/  IMAD.MOV.U32 R11, RZ, RZ, R3 ;  /* 0x000000ffff0b7224 */ /* 0x001fc400078e0003 */
[----:B-12---:R-:W-:-:S07]  /*8d70*/  IMAD.MOV.U32 R10, RZ, RZ, R0 ;  /* 0x000000ffff0a7224 */ /* 0x006fce00078e0000 */
.L_x_3049:
[----:B------:R-:W-:Y:S01]  /*8d80*/  IMAD R21, R22, R21, RZ ;  /* 0x0000001516157224 */ /* 0x000fe200078e02ff */
[----:B------:R-:W-:Y:S01]  /*8d90*/  BSSY B1, `(.L_x_2722) ;  /* 0x000000f000017945 */ /* 0x000fe20003800000 */
[----:B---3--:R-:W-:Y:S01]  /*8da0*/  IMAD.MOV.U32 R15, RZ, RZ, R5 ;  /* 0x000000ffff0f7224 */ /* 0x008fe200078e0005 */
[----:B------:R-:W-:Y:S02]  /*8db0*/  CS2R R28, SRZ ;  /* 0x00000000001c7805 */ /* 0x000fe4000001ff00 */
[----:B------:R-:W-:Y:S02]  /*8dc0*/  CS2R R30, SRZ ;  /* 0x00000000001e7805 */ /* 0x000fe4000001ff00 */
[----:B------:R-:W-:Y:S02]  /*8dd0*/  ISETP.GE.AND P0, PT, R34, R21, PT ;  /* 0x000000152200720c */ /* 0x000fe40003f06270 */
[----:B------:R-:W-:Y:S02]  /*8de0*/  CS2R R24, SRZ ;  /* 0x0000000000187805 */ /* 0x000fe4000001ff00 */
[----:B------:R-:W-:-:S09]  /*8df0*/  CS2R R26, SRZ ;  /* 0x00000000001a7805 */ /* 0x000fd2000001ff00 */
[----:B------:R-:W-:Y:S05]  /*8e00*/  @P0 BRA `(.L_x_2723) ;  /* 0x00000000001c0947 */ /* 0x000fea0003800000 */
[----:B------:R-:W-:Y:S02]  /*8e10*/  ULDC UR4, c[0x0][0x3f4] ;  /* 0x0000fd0000047ab9 */ /* 0x000fe40000000800 */
[----:B------:R-:W-:-:S13]  /*8e20*/  ISETP.GE.AND P0, PT, R16, UR4, PT ;  /* 0x0000000410007c0c */ /* 0x000fda000bf06270 */
[----:B------:R-:W-:Y:S05]  /*8e30*/  @P0 BRA `(.L_x_2723) ;  /* 0x0000000000100947 */ /* 0x000fea0003800000 */
[----:B------:R-:W-:-:S04]  /*8e40*/  IMAD.WIDE R10, R16, 0x2, R10 ;  /* 0x00000002100a7825 */ /* 0x000fc800078e020a */
[----:B----4-:R-:W-:Y:S01]  /*8e50*/  IMAD.WIDE R14, R16, 0x2, R14 ;  /* 0x00000002100e7825 */ /* 0x010fe200078e020e */
[----:B------:R0:W5:Y:S04]  /*8e60*/  LD.E.128 R24, desc[UR42][R10.64] ;  /* 0x0000002a0a187980 */ /* 0x000168000c101d00 */
[----:B------:R0:W5:Y:S02]  /*8e70*/  LD.E.128 R28, desc[UR42][R14.64] ;  /* 0x0000002a0e1c7980 */ /* 0x000164000c101d00 */
.L_x_2723:
[----:B------:R-:W-:Y:S05]  /*8e80*/  BSYNC B1 ;  /* 0x0000000000017941 */ /* 0x000fea0003800000 */
.L_x_2722:
[----:B-----5:R-:W-:Y:S01]  /*8e90*/  IMAD.MOV.U32 R0, RZ, RZ, R28 ;  /* 0x000000ffff007224 */ /* 0x020fe200078e001c */
[----:B------:R-:W-:Y:S01]  /*8ea0*/  UMOV UR4, 0xffffffff ;  /* 0xffffffff00047882 */ /* 0x000fe20000000000 */
[----:B------:R-:W-:Y:S02]  /*8eb0*/  IMAD.MOV.U32 R4, RZ, RZ, R30 ;  /* 0x000000ffff047224 */ /* 0x000fe400078e001e */
[----:B------:R-:W-:Y:S02]  /*8ec0*/  IMAD.MOV.U32 R5, RZ, RZ, R31 ;  /* 0x000000ffff057224 */ /* 0x000fe400078e001f */
[----:B------:R-:W-:Y:S01]  /*8ed0*/  IMAD.MOV.U32 R3, RZ, RZ, R29 ;  /* 0x000000ffff037224 */ /* 0x000fe200078e001d */
[----:B------:R-:W-:Y:S01]  /*8ee0*/  PRMT R42, R0, 0x5410, R4 ;  /* 0x00005410002a7816 */ /* 0x000fe20000000004 */
[----:B------:R-:W-:Y:S01]  /*8ef0*/  IMAD.MOV.U32 R4, RZ, RZ, R26 ;  /* 0x000000ffff047224 */ /* 0x000fe200078e001a */
[----:B------:R-:W-:Y:S01]  /*8f00*/  PRMT R49, R5, 0x7610, R49 ;  /* 0x0000761005317816 */ /* 0x000fe20000000031 */
[----:B------:R-:W-:Y:S01]  /*8f10*/  IMAD.MOV.U32 R5, RZ, RZ, R27 ;  /* 0x000000ffff057224 */ /* 0x000fe200078e001b */
[----:B------:R-:W-:Y:S01]  /*8f20*/  PRMT R37, R3, 0x7610, R37 ;  /* 0x0000761003257816 */ /* 0x000fe20000000025 */
[----:B------:R-:W-:-:S02]  /*8f30*/  IMAD.MOV.U32 R0, RZ, RZ, R24 ;  /* 0x000000ffff007224 */ /* 0x000fc400078e0018 */
[----:B------:R-:W-:Y:S01]  /*8f40*/  IMAD.MOV.U32 R3, RZ, RZ, R25 ;  /* 0x000000ffff037224 */ /* 0x000fe200078e0019 */
[----:B------:R-:W-:Y:S02]  /*8f50*/  PRMT R50, R4, 0x5410, R5 ;  /* 0x0000541004327816 */ /* 0x000fe40000000005 */
[----:B------:R-:W-:Y:S02]  /*8f60*/  CS2R R4, SRZ ;  /* 0x0000000000047805 */ /* 0x000fe4000001ff00 */
[----:B------:R-:W-:Y:S02]  /*8f70*/  PRMT R49, R49, 0x5410, R0 ;  /* 0x0000541031317816 */ /* 0x000fe40000000000 */
[----:B------:R-:W-:Y:S01]  /*8f80*/  PRMT R37, R37, 0x5410, R3 ;  /* 0x0000541025257816 */ /* 0x000fe20000000003 */
[----:B------:R-:W-:Y:S06]  /*8f90*/  BRA.DIV UR4, `(.L_x_2724) ;  /* 0x0000016e04107947 */ /* 0x000fec000b800000 */
[----:B------:R-:W1:Y:S04]  /*8fa0*/  SHFL.IDX PT, R3, R8, 0x1, 0x1c1f ;  /* 0x003c1f0008037f89 */ /* 0x000e6800000e0000 */
[----:B------:R-:W2:Y:S04]  /*8fb0*/  SHFL.IDX PT, R0, R6, 0x1, 0x1c1f ;  /* 0x003c1f0006007f89 */ /* 0x000ea800000e0000 */
[----:B------:R-:W3:Y:S04]  /*8fc0*/  SHFL.IDX PT, R7, R7, 0x1, 0x1c1f ;  /* 0x003c1f0007077f89 */ /* 0x000ee800000e0000 */
[----:B0---4-:R0:W4:Y:S01]  /*8fd0*/  SHFL.IDX PT, R14, R9, 0x1, 0x1c1f ;  /* 0x003c1f00090e7f89 */ /* 0x01112200000e0000 */
[----:B-1----:R-:W-:-:S02]  /*8fe0*/  IMAD.MOV.U32 R13, RZ, RZ, R3 ;  /* 0x000000ffff0d7224 */ /* 0x002fc400078e0003 */
[----:B0-2---:R-:W-:-:S07]  /*8ff0*/  IMAD.MOV.U32 R12, RZ, RZ, R0 ;  /* 0x000000ffff0c7224 */ /* 0x005fce00078e0000 */
.L_x_3055:
[----:B------:R-:W0:Y:S01]  /*9000*/  LDC R33, c[0x0][0x3f4] ;  /* 0x0000fd00ff217b82 */ /* 0x000e220000000800 */
[----:B------:R-:W-:Y:S01]  /*9010*/  VIADD R34, R34, 0x20 ;  /* 0x0000002022227836 */ /* 0x000fe20000000000 */
[----:B------:R-:W-:Y:S01]  /*9020*/  LEA.HI R0, R219, R219, RZ, 0x1 ;  /* 0x000000dbdb007211 */ /* 0x000fe200078f08ff */
[----:B------:R-:W-:Y:S01]  /*9030*/  BSSY B1, `(.L_x_2725) ;  /* 0x0000014000017945 */ /* 0x000fe20003800000 */
[----:B---3--:R-:W-:Y:S01]  /*9040*/  IMAD.MOV.U32 R15, RZ, RZ, R7 ;  /* 0x000000ffff0f7224 */ /* 0x008fe200078e0007 */
        /* <DEDUP_REMOVED lines=9> */
[----:B------:R-:W-:Y:S02]  /*90e0*/  CS2R R6, SRZ ;  /* 0x0000000000067805 */ /* 0x000fe4000001ff00 */
[----:B------:R-:W-:Y:S02]  /*90f0*/  ISETP.GE.AND P0, PT, R16, UR4, PT ;  /* 0x0000000410007c0c */ /* 0x000fe4000bf06270 */
[----:B------:R-:W-:Y:S02]  /*9100*/  CS2R R8, SRZ ;  /* 0x0000000000087805 */ /* 0x000fe4000001ff00 */
[----:B------:R-:W-:-:S09]  /*9110*/  CS2R R10, SRZ ;  /* 0x00000000000a7805 */ /* 0x000fd2000001ff00 */
[----:B------:R-:W-:Y:S05]  /*9120*/  @P0 BRA `(.L_x_2726) ;  /* 0x0000000000100947 */ /* 0x000fea0003800000 */
[----:B------:R-:W-:-:S04]  /*9130*/  IMAD.WIDE R12, R16, 0x2, R12 ;  /* 0x00000002100c7825 */ /* 0x000fc800078e020c */
[----:B----4-:R-:W-:Y:S01]  /*9140*/  IMAD.WIDE R14, R16, 0x2, R14 ;  /* 0x00000002100e7825 */ /* 0x010fe200078e020e */
[----:B------:R1:W5:Y:S04]  /*9150*/  LD.E.128 R8, desc[UR42][R12.64] ;  /* 0x0000002a0c087980 */ /* 0x000368000c101d00 */
[----:B------:R1:W5:Y:S02]  /*9160*/  LD.E.128 R4, desc[UR42][R14.64] ;  /* 0x0000002a0e047980 */ /* 0x000364000c101d00 */
.L_x_2726:
[----:B------:R-:W-:Y:S05]  /*9170*/  BSYNC B1 ;  /* 0x0000000000017941 */ /* 0x000fea0003800000 */
.L_x_2725:
[----:B------:R-:W2:Y:S01]  /*9180*/  SYNCS.PHASECHK.TRANS64.TRYWAIT P1, [R2+URZ+0x28c00], R3 ;  /* 0x028c0003020075a7 */ /* 0x000ea2000802017f */
[----:B------:R-:W-:Y:S01]  /*9190*/  VIADDMNMX R0, R21, -R192, 0x40, PT ;  /* 0x0000004015007446 */ /* 0x000fe200038009c0 */
[----:B-1---5:R-:W-:Y:S01]  /*91a0*/  IMAD.MOV.U32 R12, RZ, RZ, R4 ;  /* 0x000000ffff0c7224 */ /* 0x022fe200078e0004 */
[----:B0-----:R-:W-:Y:S01]  /*91b0*/  ISETP.GE.AND P0, PT, R16, R33, PT ;  /* 0x000000211000720c */ /* 0x001fe20003f06270 */
[----:B------:R-:W-:Y:S01]  /*91c0*/  IMAD.MOV.U32 R13, RZ, RZ, R5 ;  /* 0x000000ffff0d7224 */ /* 0x000fe200078e0005 */
[----:B------:R-:W-:Y:S01]  /*91d0*/  BSSY B1, `(.L_x_2727) ;  /* 0x000000c000017945 */ /* 0x000fe20003800000 */
[----:B----4-:R-:W-:Y:S01]  /*91e0*/  IMAD.MOV.U32 R14, RZ, RZ, R9 ;  /* 0x000000ffff0e7224 */ /* 0x010fe200078e0009 */
[-C--:B------:R-:W-:Y:S02]  /*91f0*/  ISETP.GE.OR P2, PT, R185, R0.reuse, P0 ;  /* 0x00000000b900720c */ /* 0x080fe40000746670 */
[----:B------:R-:W-:Y:S01]  /*9200*/  PRMT R51, R12, 0x5410, R13 ;  /* 0x000054100c337816 */ /* 0x000fe2000000000d */
[----:B------:R-:W-:Y:S01]  /*9210*/  IMAD.MOV.U32 R12, RZ, RZ, R7 ;  /* 0x000000ffff0c7224 */ /* 0x000fe200078e0007 */
[----:B------:R-:W-:Y:S01]  /*9220*/  ISETP.GE.OR P0, PT, R236, R0, P0 ;  /* 0x00000000ec00720c */ /* 0x000fe20000706670 */
[----:B------:R-:W-:-:S02]  /*9230*/  IMAD.MOV.U32 R0, RZ, RZ, R6 ;  /* 0x000000ffff007224 */ /* 0x000fc400078e0006 */
[----:B------:R-:W-:-:S03]  /*9240*/  IMAD.MOV.U32 R13, RZ, RZ, R8 ;  /* 0x000000ffff0d7224 */ /* 0x000fc600078e0008 */
[----:B------:R-:W-:Y:S01]  /*9250*/  PRMT R52, R0, 0x5410, R12 ;  /* 0x0000541000347816 */ /* 0x000fe2000000000c */
[----:B------:R-:W-:Y:S01]  /*9260*/  IMAD.IADD R0, R16, 0x1, R33 ;  /* 0x0000000110007824 */ /* 0x000fe200078e0221 */
[----:B------:R-:W-:Y:S01]  /*9270*/  PRMT R53, R13, 0x5410, R14 ;  /* 0x000054100d357816 */ /* 0x000fe2000000000e */
[----:B--2---:R-:W-:Y:S06]  /*9280*/  @!P1 BRA `(.L_x_2728) ;  /* 0x0000016800cc9947 */ /* 0x004fec0003800000 */
.L_x_3056:
[----:B------:R-:W-:Y:S05]  /*9290*/  BSYNC B1 ;  /* 0x0000000000017941 */ /* 0x000fea0003800000 */
.L_x_2727:
[----:B------:R-:W-:Y:S01]  /*92a0*/  BSSY B1, `(.L_x_2729) ;  /* 0x0000063000017945 */ /* 0x000fe20003800000 */
[----:B------:R-:W-:Y:S01]  /*92b0*/  IMAD.MOV.U32 R54, RZ, RZ, R10 ;  /* 0x000000ffff367224 */ /* 0x000fe200078e000a */
[----:B0-----:R-:W-:Y:S01]  /*92c0*/  LOP3.LUT R3, R0, 0x38, RZ, 0xc0, !PT ;  /* 0x0000003800037812 */ /* 0x001fe200078ec0ff */
[----:B------:R-:W-:Y:S01]  /*92d0*/  IMAD.MOV.U32 R55, RZ, RZ, R11 ;  /* 0x000000ffff377224 */ /* 0x000fe200078e000b */
[----:B------:R-:W-:Y:S06]  /*92e0*/  @P2 BRA `(.L_x_2730) ;  /* 0x0000000400782947 */ /* 0x000fec0003800000 */
[----:B------:R-:W-:Y:S01]  /*92f0*/  IMAD.SHL.U32 R0, R193, 0x40, RZ ;  /* 0x00000040c1007824 */ /* 0x000fe200078e00ff */
[----:B------:R-:W-:Y:S02]  /*9300*/  SHF.R.U64 R47, R26, 0x10, R27 ;  /* 0x000000101a2f7819 */ /* 0x000fe4000000121b */
[--C-:B------:R-:W-:Y:S02]  /*9310*/  SHF.R.U64 R45, R30, 0x10, R31.reuse ;  /* 0x000000101e2d7819 */ /* 0x100fe4000000121f */
[----:B------:R-:W-:Y:S02]  /*9320*/  LOP3.LUT R12, R0, 0x1c0, RZ, 0xc0, !PT ;  /* 0x000001c0000c7812 */ /* 0x000fe400078ec0ff */
[----:B------:R-:W-:Y:S01]  /*9330*/  SHF.R.U32.HI R40, RZ, 0x10, R31 ;  /* 0x00000010ff287819 */ /* 0x000fe2000001161f */
[----:B------:R-:W-:Y:S01]  /*9340*/  HADD2.F32 R31, -RZ, R37.H0_H0 ;  /* 0x20000025ff1f7230 */ /* 0x000fe20000004100 */
[----:B------:R-:W-:Y:S02]  /*9350*/  LOP3.LUT R0, R12, 0x38, R16, 0xf8, !PT ;  /* 0x000000380c007812 */ /* 0x000fe400078ef810 */
[----:B------:R-:W-:-:S02]  /*9360*/  SHF.R.U32.HI R15, RZ, 0x3, R12 ;  /* 0x00000003ff0f7819 */ /* 0x000fc4000001160c */
[--C-:B------:R-:W-:Y:S02]  /*9370*/  SHF.R.U32.HI R36, RZ, 0x10, R29.reuse ;  /* 0x00000010ff247819 */ /* 0x100fe4000001161d */
[----:B------:R-:W-:Y:S02]  /*9380*/  LOP3.LUT R0, R0, R15, RZ, 0x3c, !PT ;  /* 0x0000000f00007212 */ /* 0x000fe400078e3cff */
[----:B------:R-:W-:Y:S01]  /*9390*/  SHF.R.U64 R46, R28, 0x10, R29 ;  /* 0x000000101c2e7819 */ /* 0x000fe2000000121d */
[----:B------:R-:W-:Y:S01]  /*93a0*/  HADD2.F32 R29, -RZ, R37.H1_H1 ;  /* 0x30000025ff1d7230 */ /* 0x000fe20000004100 */
[----:B------:R-:W-:Y:S01]  /*93b0*/  SHF.R.U32.HI R38, RZ, 0x10, R25 ;  /* 0x00000010ff267819 */ /* 0x000fe20000011619 */
[----:B------:R-:W-:Y:S01]  /*93c0*/  IMAD R13, R203, 0x200, R0 ;  /* 0x00000200cb0d7824 */ /* 0x000fe200078e0200 */
[----:B------:R-:W-:Y:S01]  /*93d0*/  LOP3.LUT R0, R15, R3, R12, 0x1e, !PT ;  /* 0x000000030f007212 */ /* 0x000fe200078e1e0c */
[----:B------:R-:W-:Y:S01]  /*93e0*/  HADD2.F32 R30, -RZ, R36.H0_H0 ;  /* 0x20000024ff1e7230 */ /* 0x000fe20000004100 */
[----:B------:R-:W-:Y:S01]  /*93f0*/  SHF.R.U32.HI R41, RZ, 0x10, R27 ;  /* 0x00000010ff297819 */ /* 0x000fe2000001161b */
[----:B------:R-:W-:Y:S01]  /*9400*/  IMAD R43, R13, 0x2, R2 ;  /* 0x000000020d2b7824 */ /* 0x000fe200078e0202 */
[----:B------:R-:W-:Y:S01]  /*9410*/  SHF.R.U64 R48, R24, 0x10, R25 ;  /* 0x0000001018307819 */ /* 0x000fe20000001219 */
[----:B------:R-:W-:-:S03]  /*9420*/  IMAD R21, R203, 0x200, R0 ;  /* 0x00000200cb157824 */ /* 0x000fc600078e0200 */
[----:B------:R-:W0:Y:S01]  /*9430*/  LDS.128 R12, [R43+0x20400] ;  /* 0x020400002b0c7984 */ /* 0x000e220000000c00 */
[----:B------:R-:W-:-:S05]  /*9440*/  IMAD R44, R21, 0x2, R2 ;  /* 0x00000002152c7824 */ /* 0x000fca00078e0202 */
[----:B------:R-:W1:Y:S01]  /*9450*/  LDS.128 R32, [R44+0x20400] ;  /* 0x020400002c207984 */ /* 0x000e620000000c00 */
[--C-:B0-----:R-:W-:Y:S02]  /*9460*/  HADD2.F32 R20, -RZ, R13.reuse.H0_H0 ;  /* 0x2000000dff147230 */ /* 0x101fe40000004100 */
[----:B------:R-:W-:Y:S02]  /*9470*/  HADD2.F32 R13, -RZ, R13.H1_H1 ;  /* 0x3000000dff0d7230 */ /* 0x000fe40000004100 */
[----:B------:R-:W-:Y:S02]  /*9480*/  HADD2.F32 R21, -RZ, R15.H0_H0 ;  /* 0x2000000fff157230 */ /* 0x000fe40000004100 */
[--C-:B-1----:R-:W-:Y:S02]  /*9490*/  HADD2.F32 R26, -RZ, R33.reuse.H0_H0 ;  /* 0x20000021ff1a7230 */ /* 0x102fe40000004100 */
[----:B------:R-:W-:Y:S02]  /*94a0*/  HADD2.F32 R33, -RZ, R33.H1_H1 ;  /* 0x30000021ff217230 */ /* 0x000fe40000004100 */
[----:B------:R-:W-:-:S02]  /*94b0*/  HADD2.F32 R28, -RZ, R35.H0_H0 ;  /* 0x20000023ff1c7230 */ /* 0x000fc40000004100 */
[C---:B------:R-:W-:Y:S01]  /*94c0*/  FMUL.FTZ R37, R26.reuse, R31 ;  /* 0x0000001f1a257220 */ /* 0x040fe20000410000 */
[-C--:B------:R-:W-:Y:S01]  /*94d0*/  FMUL.FTZ R39, R26, R29.reuse ;  /* 0x0000001d1a277220 */ /* 0x080fe20000410000 */
[----:B------:R-:W-:Y:S02]  /*94e0*/  HADD2.F32 R26, -RZ, R38.H0_H0 ;  /* 0x20000026ff1a7230 */ /* 0x000fe40000004100 */
[C---:B------:R-:W-:Y:S01]  /*94f0*/  FMUL.FTZ R36, R33.reuse, R30 ;  /* 0x0000001e21247220 */ /* 0x040fe20000410000 */
[C---:B------:R-:W-:Y:S01]  /*9500*/  FFMA.FTZ R37, R20.reuse, R29, -R37 ;  /* 0x0000001d14257223 */ /* 0x040fe20000010825 */
[----:B------:R-:W-:Y:S02]  /*9510*/  HADD2.F32 R29, -RZ, R49.H0_H0 ;  /* 0x20000031ff1d7230 */ /* 0x000fe40000004100 */
[----:B------:R-:W-:Y:S01]  /*9520*/  FFMA.FTZ R39, R20, R31, R39 ;  /* 0x0000001f14277223 */ /* 0x000fe20000010027 */
[----:B------:R-:W-:Y:S02]  /*9530*/  HADD2.F32 R20, -RZ, R50.H1_H1 ;  /* 0x30000032ff147230 */ /* 0x000fe40000004100 */
[-C--:B------:R-:W-:Y:S01]  /*9540*/  FMUL.FTZ R38, R33, R26.reuse ;  /* 0x0000001a21267220 */ /* 0x080fe20000410000 */
[----:B------:R-:W-:Y:S01]  /*9550*/  FFMA.FTZ R36, R13, R26, -R36 ;  /* 0x0000001a0d247223 */ /* 0x000fe20000010824 */
[----:B------:R-:W-:Y:S01]  /*9560*/  FMUL.FTZ R26, R28, R29 ;  /* 0x0000001d1c1a7220 */ /* 0x000fe20000410000 */
[----:B------:R-:W-:-:S02]  /*9570*/  HADD2.F32 R35, -RZ, R35.H1_H1 ;  /* 0x30000023ff237230 */ /* 0x000fc40000004100 */
[-C--:B------:R-:W-:Y:S01]  /*9580*/  FMUL.FTZ R28, R28, R20.reuse ;  /* 0x000000141c1c7220 */ /* 0x080fe20000410000 */
[----:B------:R-:W-:Y:S02]  /*9590*/  HADD2.F32 R31, -RZ, R40.H0_H0 ;  /* 0x20000028ff1f7230 */ /* 0x000fe40000004100 */
[----:B------:R-:W-:Y:S01]  /*95a0*/  FFMA.FTZ R40, R21, R20, -R26 ;  /* 0x0000001415287223 */ /* 0x000fe2000001081a */
[----:B------:R-:W-:Y:S02]  /*95b0*/  HADD2.F32 R20, -RZ, R41.H0_H0 ;  /* 0x20000029ff147230 */ /* 0x000fe40000004100 */
[----:B------:R-:W-:Y:S01]  /*95c0*/  FFMA.FTZ R38, R13, R30, R38 ;  /* 0x0000001e0d267223 */ /* 0x000fe20000010026 */
[----:B------:R-:W-:Y:S02]  /*95d0*/  HADD2.F32 R24, -RZ, R15.H1_H1 ;  /* 0x3000000fff187230 */ /* 0x000fe40000004100 */
[----:B------:R-:W-:Y:S01]  /*95e0*/  FFMA.FTZ R41, R21, R29, R28 ;  /* 0x0000001d15297223 */ /* 0x000fe2000001001c */
[----:B------:R-:W-:-:S02]  /*95f0*/  HADD2.F32 R25, -RZ, R32.H0_H0 ;  /* 0x20000020ff197230 */ /* 0x000fc40000004100 */
[C---:B------:R-:W-:Y:S01]  /*9600*/  FMUL.FTZ R29, R35.reuse, R31 ;  /* 0x0000001f231d7220 */ /* 0x040fe20000410000 */
[----:B------:R-:W-:Y:S02]  /*9610*/  HADD2.F32 R13, -RZ, R49.H1_H1 ;  /* 0x30000031ff0d7230 */ /* 0x000fe40000004100 */
[-C--:B------:R-:W-:Y:S01]  /*9620*/  FMUL.FTZ R33, R35, R20.reuse ;  /* 0x0000001423217220 */ /* 0x080fe20000410000 */
[----:B------:R-:W-:Y:S02]  /*9630*/  HADD2.F32 R21, -RZ, R42.H0_H0 ;  /* 0x2000002aff157230 */ /* 0x000fe40000004100 */
[----:B------:R-:W-:Y:S01]  /*9640*/  FFMA.FTZ R35, R24, R20, -R29 ;  /* 0x0000001418237223 */ /* 0x000fe2000001081d */
[----:B------:R-:W-:Y:S02]  /*9650*/  HADD2.F32 R0, -RZ, R12.H0_H0 ;  /* 0x2000000cff007230 */ /* 0x000fe40000004100 */
[----:B------:R-:W-:Y:S01]  /*9660*/  FMUL.FTZ R28, R25, R13 ;  /* 0x0000000d191c7220 */ /* 0x000fe20000410000 */
[----:B------:R-:W-:-:S02]  /*9670*/  HADD2.F32 R27, -RZ, R34.H0_H0 ;  /* 0x20000022ff1b7230 */ /* 0x000fc40000004100 */
[----:B------:R-:W-:Y:S01]  /*9680*/  FMUL.FTZ R29, R25, R21 ;  /* 0x00000015191d7220 */ /* 0x000fe20000410000 */
[----:B------:R-:W-:Y:S02]  /*9690*/  HADD2.F32 R26, -RZ, R42.H1_H1 ;  /* 0x3000002aff1a7230 */ /* 0x000fe40000004100 */
[----:B------:R-:W-:Y:S01]  /*96a0*/  FFMA.FTZ R42, R24, R31, R33 ;  /* 0x0000001f182a7223 */ /* 0x000fe20000010021 */
[----:B------:R-:W-:Y:S02]  /*96b0*/  HADD2.F32 R20, -RZ, R50.H0_H0 ;  /* 0x20000032ff147230 */ /* 0x000fe40000004100 */
[C---:B------:R-:W-:Y:S01]  /*96c0*/  FFMA.FTZ R29, R0.reuse, R13, -R29 ;  /* 0x0000000d001d7223 */ /* 0x040fe2000001081d */
[----:B------:R-:W-:Y:S01]  /*96d0*/  FFMA.FTZ R24, R0, R21, R28 ;  /* 0x0000001500187223 */ /* 0x000fe2000001001c */
[----:B------:R-:W-:Y:S02]  /*96e0*/  HADD2.F32 R15, -RZ, R14.H0_H0 ;  /* 0x2000000eff0f7230 */ /* 0x000fe40000004100 */
[C---:B------:R-:W-:Y:S01]  /*96f0*/  FMUL.FTZ R30, R27.reuse, R26 ;  /* 0x0000001a1b1e7220 */ /* 0x040fe20000410000 */
[----:B------:R-:W-:Y:S01]  /*9700*/  FMUL.FTZ R0, R27, R20 ;  /* 0x000000141b007220 */ /* 0x000fe20000410000 */
[----:B------:R-:W-:-:S02]  /*9710*/  HADD2.F32 R32, -RZ, R32.H1_H1 ;  /* 0x30000020ff207230 */ /* 0x000fc40000004100 */
[----:B------:R-:W-:Y:S02]  /*9720*/  HADD2.F32 R34, -RZ, R34.H1_H1 ;  /* 0x30000022ff227230 */ /* 0x000fe40000004100 */
[C---:B------:R-:W-:Y:S01]  /*9730*/  FFMA.FTZ R30, R15.reuse, R20, -R30 ;  /* 0x000000140f1e7223 */ /* 0x040fe2000001081e */
[----:B------:R-:W-:Y:S02]  /*9740*/  HADD2.F32 R25, -RZ, R46.H0_H0 ;  /* 0x2000002eff197230 */ /* 0x000fe40000004100 */
[----:B------:R-:W-:Y:S01]  /*9750*/  FFMA.FTZ R26, R15, R26, R0 ;  /* 0x0000001a0f1a7223 */ /* 0x000fe20000010000 */
[----:B------:R-:W-:Y:S02]  /*9760*/  HADD2.F32 R27, -RZ, R45.H0_H0 ;  /* 0x2000002dff1b7230 */ /* 0x000fe40000004100 */
[----:B------:R-:W-:Y:S02]  /*9770*/  HADD2.F32 R13, -RZ, R48.H0_H0 ;  /* 0x20000030ff0d7230 */ /* 0x000fe40000004100 */
[----:B------:R-:W-:Y:S01]  /*9780*/  FMUL.FTZ R15, R32, R25 ;  /* 0x00000019200f7220 */ /* 0x000fe20000410000 */
[----:B------:R-:W-:-:S02]  /*9790*/  HADD2.F32 R21, -RZ, R47.H0_H0 ;  /* 0x2000002fff157230 */ /* 0x000fc40000004100 */
[----:B------:R-:W-:Y:S01]  /*97a0*/  FMUL.FTZ R33, R34, R27 ;  /* 0x0000001b22217220 */ /* 0x000fe20000410000 */
[----:B------:R-:W-:Y:S02]  /*97b0*/  HADD2.F32 R12, -RZ, R12.H1_H1 ;  /* 0x3000000cff0c7230 */ /* 0x000fe40000004100 */
[----:B------:R-:W-:Y:S01]  /*97c0*/  FMUL.FTZ R32, R32, R13 ;  /* 0x0000000d20207220 */ /* 0x000fe20000410000 */
[----:B------:R-:W-:Y:S02]  /*97d0*/  HADD2.F32 R14, -RZ, R14.H1_H1 ;  /* 0x3000000eff0e7230 */ /* 0x000fe40000004100 */
[----:B------:R-:W-:Y:S01]  /*97e0*/  FMUL.FTZ R34, R34, R21 ;  /* 0x0000001522227220 */ /* 0x000fe20000410000 */
        /* <DEDUP_REMOVED lines=14> */
.L_x_2730:
[----:B------:R-:W-:Y:S05]  /*98d0*/  BSYNC B1 ;  /* 0x0000000000017941 */ /* 0x000fea0003800000 */
.L_x_2729:
[----:B------:R-:W-:Y:S01]  /*98e0*/  PRMT R34, R54, 0x5410, R55 ;  /* 0x0000541036227816 */ /* 0x000fe20000000037 */
[----:B------:R-:W-:Y:S06]  /*98f0*/  @P0 BRA `(.L_x_2718) ;  /* 0x0000000400600947 */ /* 0x000fec0003800000 */
[--C-:B------:R-:W-:Y:S01]  /*9900*/  SHF.R.U32.HI R0, RZ, 0x3, R228.reuse ;  /* 0x00000003ff007819 */ /* 0x100fe200000116e4 */
[----:B0-----:R-:W0:Y:S01]  /*9910*/  LDS.128 R12, [R227+0x20400] ;  /* 0x02040000e30c7984 */ /* 0x001e220000000c00 */
[----:B------:R-:W-:Y:S01]  /*9920*/  SHF.R.U64 R39, R8, 0x10, R9 ;  /* 0x0000001008277819 */ /* 0x000fe20000001209 */
[----:B------:R-:W-:Y:S01]  /*9930*/  HADD2.F32 R21, -RZ, R51.H1_H1 ;  /* 0x30000033ff157230 */ /* 0x000fe20000004100 */
[----:B------:R-:W-:Y:S02]  /*9940*/  LOP3.LUT R0, R0, R3, R228, 0x1e, !PT ;  /* 0x0000000300007212 */ /* 0x000fe400078e1ee4 */
[--C-:B------:R-:W-:Y:S02]  /*9950*/  SHF.R.U64 R38, R10, 0x10, R11.reuse ;  /* 0x000000100a267819 */ /* 0x100fe4000000120b */
[----:B------:R-:W-:Y:S01]  /*9960*/  SHF.R.U32.HI R36, RZ, 0x10, R11 ;  /* 0x00000010ff247819 */ /* 0x000fe2000001160b */
[----:B------:R-:W-:Y:S01]  /*9970*/  IMAD.IADD R3, R229, 0x1, R0 ;  /* 0x00000001e5037824 */ /* 0x000fe200078e0200 */
[--C-:B------:R-:W-:Y:S01]  /*9980*/  SHF.R.U32.HI R20, RZ, 0x10, R5.reuse ;  /* 0x00000010ff147819 */ /* 0x100fe20000011605 */
[----:B------:R-:W-:Y:S01]  /*9990*/  HADD2.F32 R11, -RZ, R53.H1_H1 ;  /* 0x30000035ff0b7230 */ /* 0x000fe20000004100 */
[----:B------:R-:W-:Y:S01]  /*99a0*/  SHF.R.U64 R37, R4, 0x10, R5 ;  /* 0x0000001004257819 */ /* 0x000fe20000001205 */
[----:B------:R-:W-:Y:S01]  /*99b0*/  IMAD R3, R3, 0x2, R2 ;  /* 0x0000000203037824 */ /* 0x000fe200078e0202 */
[----:B------:R-:W-:Y:S01]  /*99c0*/  SHF.R.U32.HI R28, RZ, 0x10, R9 ;  /* 0x00000010ff1c7819 */ /* 0x000fe20000011609 */
[----:B------:R-:W-:Y:S01]  /*99d0*/  HADD2.F32 R20, -RZ, R20.H0_H0 ;  /* 0x20000014ff147230 */ /* 0x000fe20000004100 */
[----:B------:R-:W-:-:S02]  /*99e0*/  SHF.R.U64 R35, R6, 0x10, R7 ;  /* 0x0000001006237819 */ /* 0x000fc40000001207 */
[----:B------:R-:W1:Y:S01]  /*99f0*/  LDS.128 R24, [R3+0x20400] ;  /* 0x0204000003187984 */ /* 0x000e620000000c00 */
[----:B------:R-:W-:Y:S01]  /*9a00*/  SHF.R.U32.HI R33, RZ, 0x10, R7 ;  /* 0x00000010ff217819 */ /* 0x000fe20000011607 */
[--C-:B0-----:R-:W-:Y:S02]  /*9a10*/  HADD2.F32 R4, -RZ, R13.reuse.H0_H0 ;  /* 0x2000000dff047230 */ /* 0x101fe40000004100 */
[----:B------:R-:W-:Y:S02]  /*9a20*/  HADD2.F32 R13, -RZ, R13.H1_H1 ;  /* 0x3000000dff0d7230 */ /* 0x000fe40000004100 */
[----:B------:R-:W-:Y:S02]  /*9a30*/  HADD2.F32 R0, -RZ, R12.H0_H0 ;  /* 0x2000000cff007230 */ /* 0x000fe40000004100 */
[----:B------:R-:W-:Y:S02]  /*9a40*/  HADD2.F32 R5, -RZ, R14.H0_H0 ;  /* 0x2000000eff057230 */ /* 0x000fe40000004100 */
[----:B------:R-:W-:-:S02]  /*9a50*/  HADD2.F32 R6, -RZ, R15.H0_H0 ;  /* 0x2000000fff067230 */ /* 0x000fc40000004100 */
[----:B------:R-:W-:Y:S02]  /*9a60*/  HADD2.F32 R15, -RZ, R15.H1_H1 ;  /* 0x3000000fff0f7230 */ /* 0x000fe40000004100 */
[----:B------:R-:W-:Y:S02]  /*9a70*/  HADD2.F32 R12, -RZ, R12.H1_H1 ;  /* 0x3000000cff0c7230 */ /* 0x000fe40000004100 */
[----:B------:R-:W-:Y:S02]  /*9a80*/  HADD2.F32 R14, -RZ, R14.H1_H1 ;  /* 0x3000000eff0e7230 */ /* 0x000fe40000004100 */
        /* <DEDUP_REMOVED lines=10> */
[----:B------:R-:W-:Y:S02]  /*9b30*/  HADD2.F32 R4, -RZ, R53.H0_H0 ;  /* 0x20000035ff047230 */ /* 0x000fe40000004100 */
[-C--:B------:R-:W-:Y:S01]  /*9b40*/  FMUL.FTZ R32, R25, R8.reuse ;  /* 0x0000000819207220 */ /* 0x080fe20000410000 */
[----:B------:R-:W-:Y:S01]  /*9b50*/  FFMA.FTZ R30, R13, R8, -R28 ;  /* 0x000000080d1e7223 */ /* 0x000fe2000001081c */
[----:B------:R-:W-:Y:S01]  /*9b60*/  FMUL.FTZ R21, R7, R11 ;  /* 0x0000000b07157220 */ /* 0x000fe20000410000 */
[----:B------:R-:W-:-:S02]  /*9b70*/  HADD2.F32 R9, -RZ, R26.H0_H0 ;  /* 0x2000001aff097230 */ /* 0x000fc40000004100 */
[-C--:B------:R-:W-:Y:S01]  /*9b80*/  FMUL.FTZ R28, R7, R4.reuse ;  /* 0x00000004071c7220 */ /* 0x080fe20000410000 */
[----:B------:R-:W-:Y:S02]  /*9b90*/  HADD2.F32 R8, -RZ, R52.H0_H0 ;  /* 0x20000034ff087230 */ /* 0x000fe40000004100 */
[C---:B------:R-:W-:Y:S01]  /*9ba0*/  FFMA.FTZ R21, R0.reuse, R4, -R21 ;  /* 0x0000000400157223 */ /* 0x040fe20000010815 */
[--C-:B------:R-:W-:Y:S02]  /*9bb0*/  HADD2.F32 R4, -RZ, R34.reuse.H0_H0 ;  /* 0x20000022ff047230 */ /* 0x100fe40000004100 */
[----:B------:R-:W-:Y:S01]  /*9bc0*/  FFMA.FTZ R28, R0, R11, R28 ;  /* 0x0000000b001c7223 */ /* 0x000fe2000001001c */
[----:B------:R-:W-:Y:S02]  /*9bd0*/  HADD2.F32 R10, -RZ, R27.H0_H0 ;  /* 0x2000001bff0a7230 */ /* 0x000fe40000004100 */
[----:B------:R-:W-:Y:S01]  /*9be0*/  FMUL.FTZ R0, R9, R8 ;  /* 0x0000000809007220 */ /* 0x000fe20000410000 */
[----:B------:R-:W-:-:S02]  /*9bf0*/  HADD2.F32 R7, -RZ, R34.H1_H1 ;  /* 0x30000022ff077230 */ /* 0x000fc40000004100 */
[----:B------:R-:W-:Y:S01]  /*9c00*/  FFMA.FTZ R32, R13, R20, R32 ;  /* 0x000000140d207223 */ /* 0x000fe20000010020 */
[----:B------:R-:W-:Y:S02]  /*9c10*/  HADD2.F32 R11, -RZ, R52.H1_H1 ;  /* 0x30000034ff0b7230 */ /* 0x000fe40000004100 */
[-C--:B------:R-:W-:Y:S01]  /*9c20*/  FFMA.FTZ R20, R5, R4.reuse, -R0 ;  /* 0x0000000405147223 */ /* 0x080fe20000010800 */
[----:B------:R-:W-:Y:S01]  /*9c30*/  FMUL.FTZ R34, R9, R4 ;  /* 0x0000000409227220 */ /* 0x000fe20000410000 */
[----:B------:R-:W-:Y:S02]  /*9c40*/  HADD2.F32 R0, -RZ, R36.H0_H0 ;  /* 0x20000024ff007230 */ /* 0x000fe40000004100 */
[C---:B------:R-:W-:Y:S01]  /*9c50*/  FMUL.FTZ R36, R10.reuse, R7 ;  /* 0x000000070a247220 */ /* 0x040fe20000410000 */
[----:B------:R-:W-:Y:S02]  /*9c60*/  HADD2.F32 R27, -RZ, R27.H1_H1 ;  /* 0x3000001bff1b7230 */ /* 0x000fe40000004100 */
[----:B------:R-:W-:Y:S01]  /*9c70*/  FMUL.FTZ R9, R10, R11 ;  /* 0x0000000b0a097220 */ /* 0x000fe20000410000 */
[----:B------:R-:W-:-:S02]  /*9c80*/  HADD2.F32 R4, -RZ, R33.H0_H0 ;  /* 0x20000021ff047230 */ /* 0x000fc40000004100 */
[----:B------:R-:W-:Y:S01]  /*9c90*/  FFMA.FTZ R10, R5, R8, R34 ;  /* 0x00000008050a7223 */ /* 0x000fe20000010022 */
[C---:B------:R-:W-:Y:S01]  /*9ca0*/  FFMA.FTZ R36, R6.reuse, R11, R36 ;  /* 0x0000000b06247223 */ /* 0x040fe20000010024 */
[----:B------:R-:W-:Y:S01]  /*9cb0*/  FFMA.FTZ R8, R6, R7, -R9 ;  /* 0x0000000706087223 */ /* 0x000fe20000010809 */
[----:B------:R-:W-:Y:S02]  /*9cc0*/  HADD2.F32 R24, -RZ, R24.H1_H1 ;  /* 0x30000018ff187230 */ /* 0x000fe40000004100 */
[C---:B------:R-:W-:Y:S01]  /*9cd0*/  FMUL.FTZ R34, R27.reuse, R4 ;  /* 0x000000041b227220 */ /* 0x040fe20000410000 */
[----:B------:R-:W-:Y:S02]  /*9ce0*/  HADD2.F32 R26, -RZ, R26.H1_H1 ;  /* 0x3000001aff1a7230 */ /* 0x000fe40000004100 */
[-C--:B------:R-:W-:Y:S01]  /*9cf0*/  FMUL.FTZ R6, R27, R0.reuse ;  /* 0x000000001b067220 */ /* 0x080fe20000410000 */
[----:B------:R-:W-:Y:S02]  /*9d00*/  HADD2.F32 R9, -RZ, R37.H0_H0 ;  /* 0x20000025ff097230 */ /* 0x000fe40000004100 */
[----:B------:R-:W-:Y:S01]  /*9d10*/  FFMA.FTZ R27, R15, R0, -R34 ;  /* 0x000000000f1b7223 */ /* 0x000fe20000010822 */
[----:B------:R-:W-:-:S02]  /*9d20*/  HADD2.F32 R11, -RZ, R35.H0_H0 ;  /* 0x20000023ff0b7230 */ /* 0x000fc40000004100 */
[----:B------:R-:W-:Y:S01]  /*9d30*/  FFMA.FTZ R33, R15, R4, R6 ;  /* 0x000000040f217223 */ /* 0x000fe20000010006 */
[----:B------:R-:W-:Y:S02]  /*9d40*/  HADD2.F32 R5, -RZ, R39.H0_H0 ;  /* 0x20000027ff057230 */ /* 0x000fe40000004100 */
[----:B------:R-:W-:Y:S01]  /*9d50*/  FMUL.FTZ R13, R24, R9 ;  /* 0x00000009180d7220 */ /* 0x000fe20000410000 */
[----:B------:R-:W-:Y:S02]  /*9d60*/  HADD2.F32 R7, -RZ, R38.H0_H0 ;  /* 0x20000026ff077230 */ /* 0x000fe40000004100 */
[----:B------:R-:W-:Y:S01]  /*9d70*/  FMUL.FTZ R15, R26, R11 ;  /* 0x0000000b1a0f7220 */ /* 0x000fe20000410000 */
[-C--:B------:R-:W-:Y:S01]  /*9d80*/  FMUL.FTZ R24, R24, R5.reuse ;  /* 0x0000000518187220 */ /* 0x080fe20000410000 */
[----:B------:R-:W-:Y:S01]  /*9d90*/  FFMA.FTZ R4, R12, R5, -R13 ;  /* 0x000000050c047223 */ /* 0x000fe2000001080d */
[-C--:B------:R-:W-:Y:S01]  /*9da0*/  FMUL.FTZ R26, R26, R7.reuse ;  /* 0x000000071a1a7220 */ /* 0x080fe20000410000 */
[----:B------:R-:W-:Y:S01]  /*9db0*/  FFMA.FTZ R15, R14, R7, -R15 ;  /* 0x000000070e0f7223 */ /* 0x000fe2000001080f */
[----:B------:R-:W-:Y:S01]  /*9dc0*/  FFMA.FTZ R13, R12, R9, R24 ;  /* 0x000000090c0d7223 */ /* 0x000fe20000010018 */
[----:B------:R-:W-:Y:S01]  /*9dd0*/  F2FP.F16.F32.PACK_AB R7, R27, R8 ;  /* 0x000000081b07723e */ /* 0x000fe200000000ff */
[----:B------:R-:W-:Y:S01]  /*9de0*/  FFMA.FTZ R25, R14, R11, R26 ;  /* 0x0000000b0e197223 */ /* 0x000fe2000001001a */
[----:B------:R-:W-:-:S02]  /*9df0*/  F2FP.F16.F32.PACK_AB R5, R30, R29 ;  /* 0x0000001d1e05723e */ /* 0x000fc400000000ff */
[----:B------:R-:W-:Y:S02]  /*9e00*/  F2FP.F16.F32.PACK_AB R4, R4, R21 ;  /* 0x000000150404723e */ /* 0x000fe400000000ff */
[----:B------:R-:W-:Y:S02]  /*9e10*/  F2FP.F16.F32.PACK_AB R6, R15, R20 ;  /* 0x000000140f06723e */ /* 0x000fe400000000ff */
[----:B------:R-:W-:Y:S02]  /*9e20*/  F2FP.F16.F32.PACK_AB R11, R33, R36 ;  /* 0x00000024210b723e */ /* 0x000fe400000000ff */
[----:B------:R-:W-:Y:S01]  /*9e30*/  F2FP.F16.F32.PACK_AB R9, R32, R31 ;  /* 0x0000001f2009723e */ /* 0x000fe200000000ff */
[----:B------:R4:W-:Y:S01]  /*9e40*/  STS.128 [R227+0x20400], R4 ;  /* 0x02040004e3007388 */ /* 0x0009e20000000c00 */
[----:B------:R-:W-:Y:S02]  /*9e50*/  F2FP.F16.F32.PACK_AB R8, R13, R28 ;  /* 0x0000001c0d08723e */ /* 0x000fe400000000ff */
[----:B------:R-:W-:-:S05]  /*9e60*/  F2FP.F16.F32.PACK_AB R10, R25, R10 ;  /* 0x0000000a190a723e */ /* 0x000fca00000000ff */
[----:B------:R4:W-:Y:S02]  /*9e70*/  STS.128 [R3+0x20400], R8 ;  /* 0x0204000803007388 */ /* 0x0009e40000000c00 */
.L_x_2718:
[----:B------:R-:W-:Y:S05]  /*9e80*/  BSYNC B0 ;  /* 0x0000000000007941 */ /* 0x000fea0003800000 */
.L_x_2704:
        /* <DEDUP_REMOVED lines=8> */
.L_x_2701:
[----:B--23--:R-:W-:-:S05]  /*9f10*/  IMAD.U32 R0, RZ, RZ, UR37 ;  /* 0x00000025ff007e24 */ /* 0x00cfca000f8e00ff */
[----:B------:R-:W-:-:S13]  /*9f20*/  ISETP.NE.AND P0, PT, R0, 0x3, PT ;  /* 0x000000030000780c */ /* 0x000fda0003f05270 */
[----:B------:R-:W-:Y:S05]  /*9f30*/  @!P0 BRA `(.L_x_2731) ;  /* 0x0000000000048947 */ /* 0x000fea0003800000 */
[----:B------:R-:W-:Y:S01]  /*9f40*/  BPT.TRAP 0x1 ;  /* 0x000000040000795c */ /* 0x000fe20000300000 */
.L_x_2731:
[----:B01----:R-:W-:Y:S01]  /*9f50*/  IMAD R14, R18, 0x8, R2 ;  /* 0x00000008120e7824 */ /* 0x003fe200078e0202 */
[----:B------:R-:W-:-:S04]  /*9f60*/  SHF.L.U32 R57, R19, 0x1f, RZ ;  /* 0x0000001f13397819 */ /* 0x000fc800000006ff */
[----:B------:R0:W1:Y:S01]  /*9f70*/  SYNCS.PHASECHK.TRANS64.TRYWAIT P2, [R14+URZ+0x28c30], R57 ;  /* 0x028c30390e0075a7 */ /* 0x000062000804017f */
[----:B------:R-:W-:Y:S05]  /*9f80*/  @!P0 BRA `(.L_x_2732) ;  /* 0x0000000000048947 */ /* 0x000fea0003800000 */
[----:B------:R-:W-:Y:S01]  /*9f90*/  BPT.TRAP 0x1 ;  /* 0x000000040000795c */ /* 0x000fe20000300000 */
.L_x_2732:
[----:B------:R-:W2:Y:S02]  /*9fa0*/  S2R R0, SR_TID.X ;  /* 0x0000000000007919 */ /* 0x000ea40000002100 */
[----:B--2---:R-:W-:-:S04]  /*9fb0*/  LOP3.LUT R0, R0, 0x7f, RZ, 0xc0, !PT ;  /* 0x0000007f00007812 */ /* 0x004fc800078ec0ff */
[----:B------:R-:W-:Y:S01]  /*9fc0*/  ISETP.NE.AND P1, PT, R0, RZ, PT ;  /* 0x000000ff0000720c */ /* 0x000fe20003f25270 */
[----:B------:R-:W-:-:S05]  /*9fd0*/  VIADD R0, R2, 0x22400 ;  /* 0x0002240002007836 */ /* 0x000fca0000000000 */
[----:B------:R-:W-:Y:S01]  /*9fe0*/  SHF.R.U32.HI R0, RZ, 0x4, R0 ;  /* 0x00000004ff007819 */ /* 0x000fe20000011600 */
[----:B-1----:R-:W-:Y:S06]  /*9ff0*/  @P2 BRA `(.L_x_2733) ;  /* 0x0000000000082947 */ /* 0x002fec0003800000 */
[----:B------:R-:W1:Y:S02]  /*a000*/  SYNCS.PHASECHK.TRANS64.TRYWAIT P2, [R14+URZ+0x28c30], R57 ;  /* 0x028c30390e0075a7 */ /* 0x000e64000804017f */
[----:B-1----:R-:W-:Y:S05]  /*a010*/  @!P2 BRA `(.L_x_2734) ;  /* 0x0000015c007ca947 */ /* 0x002fea0003800000 */
.L_x_2733:
[----:B------:R-:W-:Y:S01]  /*a020*/  LOP3.LUT R0, R0, 0x3fff, RZ, 0xc0, !PT ;  /* 0x00003fff00007812 */ /* 0x000fe200078ec0ff */
[----:B------:R-:W-:Y:S05]  /*a030*/  WARPSYNC.ALL ;  /* 0x0000000000007948 */ /* 0x000fea0003800000 */
[----:B------:R-:W-:Y:S01]  /*a040*/  LOP3.LUT R15, R0, 0x10000, RZ, 0xfc, !PT ;  /* 0x00010000000f7812 */ /* 0x000fe200078efcff */
[----:B------:R-:W-:Y:S01]  /*a050*/  VIADD R0, R2, 0x20400 ;  /* 0x0002040002007836 */ /* 0x000fe20000000000 */
[----:B----45:R-:W-:-:S03]  /*a060*/  WARPGROUP.ARRIVE ;  /* 0x00000000000079c5 */ /* 0x030fc60000000000 */
[----:B------:R-:W-:Y:S01]  /*a070*/  IMAD R6, R18, 0x200, R15 ;  /* 0x0000020012067824 */ /* 0x000fe200078e020f */
[----:B------:R-:W-:Y:S01]  /*a080*/  ULDC.64 UR40, c[0x0][0x9e0] ;  /* 0x0002780000287ab9 */ /* 0x000fe20000000a00 */
[----:B------:R-:W-:Y:S01]  /*a090*/  IMAD.MOV.U32 R7, RZ, RZ, 0x40000040 ;  /* 0x40000040ff077424 */ /* 0x000fe200078e00ff */
[----:B------:R-:W-:Y:S01]  /*a0a0*/  SHF.R.U32.HI R0, RZ, 0x4, R0 ;  /* 0x00000004ff007819 */ /* 0x000fe20000011600 */
[----:B------:R-:W-:Y:S01]  /*a0b0*/  IMAD.MOV.U32 R5, RZ, RZ, 0x40000040 ;  /* 0x40000040ff057424 */ /* 0x000fe200078e00ff */
[C---:B------:R-:W-:Y:S01]  /*a0c0*/  R2UR UR6, R6.reuse ;  /* 0x00000000060672ca */ /* 0x040fe200000e0000 */
[----:B------:R-:W-:Y:S01]  /*a0d0*/  VIADD R8, R6, 0x2 ;  /* 0x0000000206087836 */ /* 0x000fe20000000000 */
[----:B------:R-:W-:Y:S01]  /*a0e0*/  LOP3.LUT R0, R0, 0x3fff, RZ, 0xc0, !PT ;  /* 0x00003fff00007812 */ /* 0x000fe200078ec0ff */
[----:B------:R-:W-:Y:S01]  /*a0f0*/  IMAD.MOV.U32 R9, RZ, RZ, 0x40000040 ;  /* 0x40000040ff097424 */ /* 0x000fe200078e00ff */
[----:B------:R-:W-:Y:S01]  /*a100*/  R2UR UR7, R7 ;  /* 0x00000000070772ca */ /* 0x000fe200000e0000 */
[----:B------:R-:W-:Y:S01]  /*a110*/  IMAD.MOV.U32 R11, RZ, RZ, 0x40000040 ;  /* 0x40000040ff0b7424 */ /* 0x000fe200078e00ff */
[----:B------:R-:W-:Y:S01]  /*a120*/  LOP3.LUT R4, R0, 0x10000, RZ, 0xfc, !PT ;  /* 0x0001000000047812 */ /* 0x000fe200078efcff */
[----:B------:R-:W-:Y:S01]  /*a130*/  VIADD R12, R6, 0x4 ;  /* 0x00000004060c7836 */ /* 0x000fe20000000000 */
[----:B------:R-:W-:Y:S01]  /*a140*/  R2UR UR5, R5 ;  /* 0x00000000050572ca */ /* 0x000fe200000e0000 */
[----:B------:R-:W-:Y:S01]  /*a150*/  IMAD.MOV.U32 R13, RZ, RZ, 0x40000040 ;  /* 0x40000040ff0d7424 */ /* 0x000fe200078e00ff */
[C---:B------:R-:W-:Y:S01]  /*a160*/  R2UR UR4, R4.reuse ;  /* 0x00000000040472ca */ /* 0x040fe200000e0000 */
[----:B------:R-:W-:Y:S01]  /*a170*/  VIADD R10, R4, 0x2 ;  /* 0x00000002040a7836 */ /* 0x000fe20000000000 */
[----:B------:R-:W2:Y:S01]  /*a180*/  LDC R0, c[0x0][0x448] ;  /* 0x00011200ff007b82 */ /* 0x000ea20000000800 */
[----:B------:R-:W-:Y:S01]  /*a190*/  IMAD.MOV.U32 R7, RZ, RZ, 0x40000040 ;  /* 0x40000040ff077424 */ /* 0x000fe200078e00ff */
[----:B------:R-:W-:Y:S01]  /*a1a0*/  UISETP.GE.AND UP0, UPT, UR41, 0x1, UPT ;  /* 0x000000012900788c */ /* 0x000fe2000bf06270 */
[----:B------:R-:W-:-:S03]  /*a1b0*/  LEA R56, R168, 0xffffffc0, 0x6 ;  /* 0xffffffc0a8387811 */ /* 0x000fc600078e30ff */
[----:B------:R-:W-:Y:S01]  /*a1c0*/  UP2UR UR47, UPR, URZ, 0x1 ;  /* 0x000000013f2f7883 */ /* 0x000fe20008000000 */
[----:B------:R-:W-:Y:S02]  /*a1d0*/  IADD3 R20, -R184, R23, -R56 ;  /* 0x00000017b8147210 */ /* 0x000fe40007ffe938 */
[----:B------:R-:W-:Y:S02]  /*a1e0*/  PLOP3.LUT P3, PT, PT, PT, UP0, 0x40, 0x0 ;  /* 0x000000000000781c */ /* 0x000fe40003f6e808 */
[----:B------:R-:W-:Y:S01]  /*a1f0*/  HGMMA.64x64x16.F32 R24, gdesc[UR4], RZ, !UPT, gsb0 ;  /* 0x00e00000041879f0 */ /* 0x000fe2000c0008ff */
[----:B------:R-:W-:Y:S01]  /*a200*/  R2UR UR6, R8 ;  /* 0x00000000080672ca */ /* 0x000fe200000e0000 */
[----:B------:R-:W-:Y:S01]  /*a210*/  VIADD R8, R4, 0x4 ;  /* 0x0000000404087836 */ /* 0x000fe20000000000 */
[----:B------:R-:W-:Y:S01]  /*a220*/  R2UR UR7, R9 ;  /* 0x00000000090772ca */ /* 0x000fe200000e0000 */
[----:B------:R-:W-:Y:S01]  /*a230*/  IMAD.MOV.U32 R9, RZ, RZ, 0x40000040 ;  /* 0x40000040ff097424 */ /* 0x000fe200078e00ff */
[----:B------:R-:W-:-:S02]  /*a240*/  R2UR UR4, R10 ;  /* 0x000000000a0472ca */ /* 0x000fc400000e0000 */
[----:B------:R-:W-:Y:S02]  /*a250*/  R2UR UR5, R11 ;  /* 0x000000000b0572ca */ /* 0x000fe400000e0000 */
[----:B--2---:R-:W-:Y:S01]  /*a260*/  ISETP.NE.AND P2, PT, R0, 0x1, PT ;  /* 0x000000010000780c */ /* 0x004fe20003f45270 */
[----:B------:R-:W-:-:S12]  /*a270*/  IMAD.IADD R0, R201, 0x1, R192 ;  /* 0x00000001c9007824 */ /* 0x000fd800078e02c0 */
[----:B------:R-:W2:Y:S01]  /*a280*/  @P2 LDC R3, c[0x0][0x44c] ;  /* 0x00011300ff032b82 */ /* 0x000ea20000000800 */
[----:B------:R-:W-:Y:S02]  /*a290*/  WARPGROUP.DEPBAR.LE gsb0, 0x0 ;  /* 0x00008000000079c5 */ /* 0x000fe40000010000 */
[----:B------:R-:W-:-:S06]  /*a2a0*/  WARPGROUP.ARRIVE ;  /* 0x00000000000079c5 */ /* 0x000fcc0000000000 */
[----:B------:R-:W-:Y:S01]  /*a2b0*/  HGMMA.64x64x16.F32 R24, gdesc[UR4], R24, gsb0 ;  /* 0x00e00000041879f0 */ /* 0x000fe20008000818 */
        /* <DEDUP_REMOVED lines=8> */
[----:B------:R-:W-:-:S10]  /*a340*/  WARPGROUP.ARRIVE ;  /* 0x00000000000079c5 */ /* 0x000fd40000000000 */
[----:B------:R-:W-:Y:S01]  /*a350*/  HGMMA.64x64x16.F32 R24, gdesc[UR4], R24, gsb0 ;  /* 0x00e00000041879f0 */ /* 0x000fe20008000818 */
[----:B------:R-:W-:Y:S01]  /*a360*/  R2UR UR6, R12 ;  /* 0x000000000c0672ca */ /* 0x000fe200000e0000 */
[----:B--2---:R-:W-:Y:S01]  /*a370*/  @P2 IMAD.HI.U32 R12, R0, R3, RZ ;  /* 0x00000003000c2227 */ /* 0x004fe200078e00ff */
[----:B------:R-:W-:Y:S02]  /*a380*/  R2UR UR7, R13 ;  /* 0x000000000d0772ca */ /* 0x000fe400000e0000 */
[----:B------:R-:W-:Y:S01]  /*a390*/  R2UR UR4, R6 ;  /* 0x00000000060472ca */ /* 0x000fe200000e0000 */
[----:B------:R-:W2:Y:S01]  /*a3a0*/  @P2 LDC R13, c[0x0][0x450] ;  /* 0x00011400ff0d2b82 */ /* 0x000ea20000000800 */
[----:B------:R-:W-:Y:S01]  /*a3b0*/  R2UR UR5, R7 ;  /* 0x00000000070572ca */ /* 0x000fe200000e0000 */
[----:B------:R-:W-:Y:S02]  /*a3c0*/  IMAD.MOV.U32 R3, RZ, RZ, R0 ;  /* 0x000000ffff037224 */ /* 0x000fe400078e0000 */
[----:B------:R-:W-:-:S05]  /*a3d0*/  @!P1 VIADD R0, R14, 0x28c40 ;  /* 0x00028c400e009836 */ /* 0x000fca0000000000 */
[----:B------:R-:W-:Y:S02]  /*a3e0*/  @!P1 PRMT R0, RZ, 0x654, R0 ;  /* 0x00000654ff009816 */ /* 0x000fe40000000000 */
[----:B--2---:R-:W-:Y:S01]  /*a3f0*/  @P2 SHF.R.U32.HI R3, RZ, R13, R12 ;  /* 0x0000000dff032219 */ /* 0x004fe2000001160c */
[----:B------:R-:W-:-:S04]  /*a400*/  IMAD.MOV.U32 R13, RZ, RZ, -0x40 ;  /* 0xffffffc0ff0d7424 */ /* 0x000fc800078e00ff */
[----:B------:R-:W2:Y:S01]  /*a410*/  SHFL.IDX PT, R61, R3, RZ, 0x1c1f ;  /* 0x001c1fff033d7589 */ /* 0x000ea200000e0000 */
[----:B------:R-:W-:-:S04]  /*a420*/  IMAD R12, R168, R13, 0x41 ;  /* 0x00000041a80c7424 */ /* 0x000fc800078e020d */
[----:B------:R-:W-:Y:S01]  /*a430*/  VIADD R60, R12, 0xffffffff ;  /* 0xffffffff0c3c7836 */ /* 0x000fe20000000000 */
[----:B------:R-:W-:-:S05]  /*a440*/  IADD3 R13, -R184, R12, R23 ;  /* 0x0000000cb80d7210 */ /* 0x000fca0007ffe117 */
[----:B------:R-:W-:-:S04]  /*a450*/  IMAD.IADD R13, R13, 0x1, -R22 ;  /* 0x000000010d0d7824 */ /* 0x000fc800078e0a16 */
[----:B------:R-:W-:Y:S01]  /*a460*/  VIADD R59, R13, UR40 ;  /* 0x000000280d3b7c36 */ /* 0x000fe20008000000 */
[----:B------:R-:W-:Y:S02]  /*a470*/  WARPGROUP.DEPBAR.LE gsb0, 0x0 ;  /* 0x00008000000079c5 */ /* 0x000fe40000010000 */
[----:B------:R-:W-:-:S06]  /*a480*/  WARPGROUP.ARRIVE ;  /* 0x00000000000079c5 */ /* 0x000fcc0000000000 */
[----:B------:R-:W-:Y:S01]  /*a490*/  HGMMA.64x64x16.F32 R24, gdesc[UR4], R24, gsb0 ;  /* 0x00e00000041879f0 */ /* 0x000fe20008000818 */
[----:B------:R-:W-:Y:S02]  /*a4a0*/  ULDC UR4, c[0x0][0x9dc] ;  /* 0x0002770000047ab9 */ /* 0x000fe40000000800 */
[----:B------:R-:W-:Y:S01]  /*a4b0*/  IMAD.U32 R21, RZ, RZ, UR4 ;  /* 0x00000004ff157e24 */ /* 0x000fe2000f8e00ff */
[----:B------:R-:W-:Y:S02]  /*a4c0*/  WARPGROUP.DEPBAR.LE gsb0, 0x0 ;  /* 0x00008000000079c5 */ /* 0x000fe40000010000 */
[----:B------:R3:W-:Y:S02]  /*a4d0*/  @!P1 SYNCS.ARRIVE.TRANS64.RED.A1T0 RZ, [R0+URZ], RZ ;  /* 0x000000ff00ff99a7 */ /* 0x0007e4000810043f */
[----:B---3--:R-:W-:-:S05]  /*a4e0*/  LOP3.LUT R0, RZ, R21, RZ, 0x33, !PT ;  /* 0x00000015ff007212 */ /* 0x008fca00078e33ff */
[----:B------:R-:W-:Y:S01]  /*a4f0*/  IMAD.IADD R58, R13, 0x1, R0 ;  /* 0x000000010d3a7824 */ /* 0x000fe200078e0200 */
[----:B--2---:R-:W-:-:S03]  /*a500*/  VIADDMNMX R0, R61, R59, R20, PT ;  /* 0x0000003b3d007246 */ /* 0x004fc60003800114 */
[----:B------:R-:W-:Y:S01]  /*a510*/  IMAD.IADD R12, R58, 0x1, R61 ;  /* 0x000000013a0c7824 */ /* 0x000fe200078e023d */
[----:B------:R-:W-:Y:S06]  /*a520*/  @P3 BRA `(.L_x_2735) ;  /* 0x0000000000583947 */ /* 0x000fec0003800000 */
[----:B------:R-:W-:Y:S01]  /*a530*/  IADD3 R13, -R22, R23, R61 ;  /* 0x00000017160d7210 */ /* 0x000fe20007ffe13d */
[----:B------:R-:W-:Y:S03]  /*a540*/  BSSY B0, `(.L_x_2736) ;  /* 0x0000010000007945 */ /* 0x000fe60003800000 */
        /* <DEDUP_REMOVED lines=10> */
.L_x_2737:
[----:B------:R-:W-:-:S06]  /*a5f0*/  UISETP.NE.AND UP0, UPT, UR41, 0x1, UPT ;  /* 0x000000012900788c */ /* 0x000fcc000bf05270 */
[----:B------:R-:W-:-:S05]  /*a600*/  PLOP3.LUT P3, PT, PT, PT, UP0, 0x80, 0x0 ;  /* 0x000000000000781c */ /* 0x000fca0003f6f008 */
[----:B------:R-:W-:-:S08]  /*a610*/  @UP0 ULDC.64 UR4, c[0x0][0x9e8] ;  /* 0x00027a0000040ab9 */ /* 0x000fd00000000a00 */
[----:B------:R-:W-:-:S05]  /*a620*/  @P3 IMAD.HI.U32 R61, R13, UR4, RZ ;  /* 0x000000040d3d3c27 */ /* 0x000fca000f8e00ff */
[----:B------:R-:W-:-:S07]  /*a630*/  @P3 SHF.R.U32.HI R13, RZ, UR5, R61 ;  /* 0x00000005ff0d3c19 */ /* 0x000fce000801163d */
.L_x_2738:
[----:B------:R-:W-:Y:S05]  /*a640*/  BSYNC B0 ;  /* 0x0000000000007941 */ /* 0x000fea0003800000 */
.L_x_2736:
[----:B------:R-:W-:-:S04]  /*a650*/  IMAD R13, R13, UR41, -R56 ;  /* 0x000000290d0d7c24 */ /* 0x000fc8000f8e0a38 */
[----:B------:R-:W-:-:S05]  /*a660*/  IMAD.IADD R13, R13, 0x1, -R184 ;  /* 0x000000010d0d7824 */ /* 0x000fca00078e0ab8 */
[----:B------:R-:W-:Y:S02]  /*a670*/  VIMNMX R12, R12, R13, !PT ;  /* 0x0000000d0c0c7248 */ /* 0x000fe40007fe0100 */
[----:B------:R-:W-:-:S07]  /*a680*/  VIADDMNMX R0, R13, UR41, R0, PT ;  /* 0x000000290d007c46 */ /* 0x000fce000b800100 */
.L_x_2735:
[C---:B------:R-:W-:Y:S01]  /*a690*/  ISETP.GE.AND P3, PT, R60.reuse, 0x2, PT ;  /* 0x000000023c00780c */ /* 0x040fe20003f66270 */
[----:B------:R-:W2:Y:S01]  /*a6a0*/  SHFL.IDX PT, R3, R3, 0x1, 0x1c1f ;  /* 0x003c1f0003037f89 */ /* 0x000ea200000e0000 */
[----:B------:R-:W-:Y:S01]  /*a6b0*/  ISETP.GE.AND P4, PT, R60, 0x9, PT ;  /* 0x000000093c00780c */ /* 0x000fe20003f86270 */
[----:B------:R-:W-:Y:S01]  /*a6c0*/  UISETP.NE.AND UP0, UPT, UR47, URZ, UPT ;  /* 0x0000003f2f00728c */ /* 0x000fe2000bf05270 */
[C---:B------:R-:W-:Y:S02]  /*a6d0*/  ISETP.GT.AND P6, PT, R12.reuse, 0x1, !P3 ;  /* 0x000000010c00780c */ /* 0x040fe40005fc4270 */
[----:B------:R-:W-:Y:S02]  /*a6e0*/  ISETP.GT.AND P5, PT, R12, 0x8, !P4 ;  /* 0x000000080c00780c */ /* 0x000fe400067a4270 */
[C---:B------:R-:W-:Y:S02]  /*a6f0*/  ISETP.LT.OR P6, PT, R0.reuse, 0x2, P6 ;  /* 0x000000020000780c */ /* 0x040fe400037c1670 */
[----:B------:R-:W-:-:S02]  /*a700*/  ISETP.LT.OR P5, PT, R0, 0x9, P5 ;  /* 0x000000090000780c */ /* 0x000fc40002fa1670 */
[----:B------:R-:W-:Y:S02]  /*a710*/  FSEL R61, R25, -INF , !P6 ;  /* 0xff800000193d7808 */ /* 0x000fe40007000000 */
        /* <DEDUP_REMOVED lines=67> */
[----:B------:R-:W-:-:S04]  /*ab50*/  ISETP.GT.AND P6, PT, R12, 0x39, !P6 ;  /* 0x000000390c00780c */ /* 0x000fc800077c4270 */
[----:B------:R-:W-:Y:S02]  /*ab60*/  ISETP.LT.OR P6, PT, R0, 0x3a, P6 ;  /* 0x0000003a0000780c */ /* 0x000fe400037c1670 */
[----:B--2---:R-:W-:Y:S01]  /*ab70*/  VIADDMNMX R0, R3, R59, R20, PT ;  /* 0x0000003b03007246 */ /* 0x004fe20003800114 */
[----:B------:R-:W-:Y:S01]  /*ab80*/  IMAD.IADD R20, R58, 0x1, R3 ;  /* 0x000000013a147824 */ /* 0x000fe200078e0203 */
[----:B------:R-:W-:Y:S02]  /*ab90*/  FSEL R53, R53, -INF , !P6 ;  /* 0xff80000035357808 */ /* 0x000fe40007000000 */
[----:B------:R-:W-:-:S13]  /*aba0*/  PLOP3.LUT P6, PT, PT, PT, UP0, 0x40, 0x0 ;  /* 0x000000000000781c */ /* 0x000fda0003fce808 */
[----:B------:R-:W-:Y:S05]  /*abb0*/  @P6 BRA `(.L_x_2739) ;  /* 0x0000000000606947 */ /* 0x000fea0003800000 */
        /* <DEDUP_REMOVED lines=13> */
.L_x_2741:
[----:B------:R-:W-:-:S06]  /*ac90*/  UISETP.NE.AND UP0, UPT, UR41, 0x1, UPT ;  /* 0x000000012900788c */ /* 0x000fcc000bf05270 */
[----:B------:R-:W-:-:S05]  /*aca0*/  PLOP3.LUT P6, PT, PT, PT, UP0, 0x80, 0x0 ;  /* 0x000000000000781c */ /* 0x000fca0003fcf008 */
[----:B------:R-:W-:-:S08]  /*acb0*/  @UP0 ULDC.64 UR4, c[0x0][0x9e8] ;  /* 0x00027a0000040ab9 */ /* 0x000fd00000000a00 */
[----:B------:R-:W-:Y:S01]  /*acc0*/  @P6 IMAD.HI.U32 R12, R3, UR4, RZ ;  /* 0x00000004030c6c27 */ /* 0x000fe2000f8e00ff */
[----:B------:R-:W-:-:S13]  /*acd0*/  PLOP3.LUT P6, PT, PT, PT, UP0, 0x80, 0x0 ;  /* 0x000000000000781c */ /* 0x000fda0003fcf008 */
[----:B------:R-:W-:-:S07]  /*ace0*/  @P6 SHF.R.U32.HI R3, RZ, UR5, R12 ;  /* 0x00000005ff036c19 */ /* 0x000fce000801160c */
.L_x_2742:
[----:B------:R-:W-:Y:S05]  /*acf0*/  BSYNC B0 ;  /* 0x0000000000007941 */ /* 0x000fea0003800000 */
.L_x_2740:
[----:B------:R-:W-:-:S04]  /*ad00*/  IMAD R3, R3, UR41, -R56 ;  /* 0x0000002903037c24 */ /* 0x000fc8000f8e0a38 */
[----:B------:R-:W-:-:S05]  /*ad10*/  IMAD.IADD R3, R3, 0x1, -R184 ;  /* 0x0000000103037824 */ /* 0x000fca00078e0ab8 */
[----:B------:R-:W-:Y:S02]  /*ad20*/  VIMNMX R20, R20, R3, !PT ;  /* 0x0000000314147248 */ /* 0x000fe40007fe0100 */
[----:B------:R-:W-:-:S07]  /*ad30*/  VIADDMNMX R0, R3, UR41, R0, PT ;  /* 0x0000002903007c46 */ /* 0x000fce000b800100 */
.L_x_2739:
        /* <DEDUP_REMOVED lines=38> */
[----:B------:R-:W-:Y:S01]  /*afa0*/  ISETP.GT.AND P4, PT, R20, 0x8, !P4 ;  /* 0x000000081400780c */ /* 0x000fe20006784270 */
[----:B------:R-:W2:Y:S01]  /*afb0*/  SHFL.BFLY PT, R12, R25, 0x2, 0x1f ;  /* 0x0c401f00190c7f89 */ /* 0x000ea200000e0000 */
[C---:B------:R-:W-:Y:S02]  /*afc0*/  ISETP.LT.OR P3, PT, R0.reuse, 0x1a, P3 ;  /* 0x0000001a0000780c */ /* 0x040fe40001f61670 */
[----:B------:R-:W-:Y:S02]  /*afd0*/  ISETP.LT.OR P4, PT, R0, 0x9, P4 ;  /* 0x000000090000780c */ /* 0x000fe40002781670 */
[----:B------:R-:W-:Y:S02]  /*afe0*/  FSEL R32, R39, -INF , !P3 ;  /* 0xff80000027207808 */ /* 0x000fe40005800000 */
[----:B------:R-:W-:Y:S02]  /*aff0*/  ISETP.NE.AND P3, PT, R37, RZ, PT ;  /* 0x000000ff2500720c */ /* 0x000fe40003f65270 */
[----:B------:R-:W-:-:S02]  /*b000*/  FSEL R30, R30, -INF , !P4 ;  /* 0xff8000001e1e7808 */ /* 0x000fc40006000000 */
[----:B------:R-:W-:Y:S02]  /*b010*/  ISETP.GT.AND P3, PT, R20, 0x20, !P3 ;  /* 0x000000201400780c */ /* 0x000fe40005f64270 */
[----:B------:R-:W-:Y:S02]  /*b020*/  ISETP.NE.AND P4, PT, R44, RZ, PT ;  /* 0x000000ff2c00720c */ /* 0x000fe40003f85270 */
[----:B------:R-:W-:Y:S02]  /*b030*/  ISETP.LT.OR P3, PT, R0, 0x21, P3 ;  /* 0x000000210000780c */ /* 0x000fe40001f61670 */
[----:B------:R-:W-:Y:S01]  /*b040*/  ISETP.NE.AND P6, PT, R13, RZ, PT ;  /* 0x000000ff0d00720c */ /* 0x000fe20003fc5270 */
[----:B------:R-:W-:Y:S01]  /*b050*/  IMAD.U32 R13, RZ, RZ, UR4 ;  /* 0x00000004ff0d7e24 */ /* 0x000fe2000f8e00ff */
[----:B------:R-:W-:Y:S02]  /*b060*/  FSEL R42, R42, -INF , !P3 ;  /* 0xff8000002a2a7808 */ /* 0x000fe40005800000 */
[----:B------:R-:W-:-:S02]  /*b070*/  ISETP.NE.AND P3, PT, R40, RZ, PT ;  /* 0x000000ff2800720c */ /* 0x000fc40003f65270 */
[C---:B------:R-:W-:Y:S02]  /*b080*/  ISETP.GT.AND P5, PT, R20.reuse, 0x38, !P5 ;  /* 0x000000381400780c */ /* 0x040fe40006fa4270 */
[----:B------:R-:W-:Y:S02]  /*b090*/  ISETP.GT.AND P3, PT, R20, 0x21, !P3 ;  /* 0x000000211400780c */ /* 0x000fe40005f64270 */
[----:B--2---:R-:W-:Y:S02]  /*b0a0*/  FMNMX.FTZ R29, R25, R12, !PT ;  /* 0x0000000c191d7209 */ /* 0x004fe40007810000 */
[C---:B------:R-:W-:Y:S02]  /*b0b0*/  ISETP.LT.OR P3, PT, R0.reuse, 0x22, P3 ;  /* 0x000000220000780c */ /* 0x040fe40001f61670 */
[----:B------:R-:W-:Y:S01]  /*b0c0*/  ISETP.LT.OR P5, PT, R0, 0x39, P5 ;  /* 0x000000390000780c */ /* 0x000fe20002fa1670 */
[----:B------:R-:W2:Y:S01]  /*b0d0*/  SHFL.BFLY PT, R12, R29, 0x1, 0x1f ;  /* 0x0c201f001d0c7f89 */ /* 0x000ea200000e0000 */
[----:B------:R-:W-:-:S02]  /*b0e0*/  FSEL R36, R43, -INF , !P3 ;  /* 0xff8000002b247808 */ /* 0x000fc40005800000 */
[----:B------:R-:W-:Y:S02]  /*b0f0*/  ISETP.NE.AND P3, PT, R41, RZ, PT ;  /* 0x000000ff2900720c */ /* 0x000fe40003f65270 */
[----:B------:R-:W-:Y:S02]  /*b100*/  FSEL R54, R54, -INF , !P5 ;  /* 0xff80000036367808 */ /* 0x000fe40006800000 */
[----:B------:R-:W-:-:S04]  /*b110*/  ISETP.GT.AND P3, PT, R20, 0x28, !P3 ;  /* 0x000000281400780c */ /* 0x000fc80005f64270 */
[----:B------:R-:W-:-:S04]  /*b120*/  ISETP.LT.OR P3, PT, R0, 0x29, P3 ;  /* 0x000000290000780c */ /* 0x000fc80001f61670 */
[----:B------:R-:W-:Y:S02]  /*b130*/  FSEL R46, R46, -INF , !P3 ;  /* 0xff8000002e2e7808 */ /* 0x000fe40005800000 */
[----:B------:R-:W-:Y:S02]  /*b140*/  ISETP.GT.AND P3, PT, R20, 0x29, !P4 ;  /* 0x000000291400780c */ /* 0x000fe40006764270 */
[----:B------:R-:W-:Y:S02]  /*b150*/  ISETP.NE.AND P4, PT, R48, RZ, PT ;  /* 0x000000ff3000720c */ /* 0x000fe40003f85270 */
[----:B------:R-:W-:Y:S02]  /*b160*/  ISETP.LT.OR P3, PT, R0, 0x2a, P3 ;  /* 0x0000002a0000780c */ /* 0x000fe40001f61670 */
[----:B------:R-:W-:Y:S02]  /*b170*/  ISETP.GT.AND P4, PT, R20, 0x31, !P4 ;  /* 0x000000311400780c */ /* 0x000fe40006784270 */
[----:B------:R-:W-:-:S02]  /*b180*/  FSEL R40, R47, -INF , !P3 ;  /* 0xff8000002f287808 */ /* 0x000fc40005800000 */
[----:B------:R-:W-:Y:S02]  /*b190*/  ISETP.GT.AND P3, PT, R20, RZ, !P6 ;  /* 0x000000ff1400720c */ /* 0x000fe40007764270 */
[----:B--2---:R-:W-:Y:S02]  /*b1a0*/  FMNMX.FTZ R12, R29, R12, !PT ;  /* 0x0000000c1d0c7209 */ /* 0x004fe40007810000 */
[----:B------:R-:W-:Y:S02]  /*b1b0*/  ISETP.LT.OR P3, PT, R0, 0x1, P3 ;  /* 0x000000010000780c */ /* 0x000fe40001f61670 */
[----:B------:R-:W-:Y:S01]  /*b1c0*/  ISETP.NE.AND P6, PT, R52, RZ, PT ;  /* 0x000000ff3400720c */ /* 0x000fe20003fc5270 */
[----:B------:R-:W-:Y:S01]  /*b1d0*/  FMUL.FTZ R3, R12, R13 ;  /* 0x0000000d0c037220 */ /* 0x000fe20000410000 */
[----:B------:R-:W-:Y:S02]  /*b1e0*/  FSEL R26, R26, -INF , !P3 ;  /* 0xff8000001a1a7808 */ /* 0x000fe40005800000 */
[----:B------:R-:W-:-:S02]  /*b1f0*/  FSETP.NEU.FTZ.AND P3, PT, R12, -INF , PT ;  /* 0xff8000000c00780b */ /* 0x000fc40003f7d000 */
[----:B------:R-:W-:Y:S02]  /*b200*/  ISETP.LT.OR P4, PT, R0, 0x32, P4 ;  /* 0x000000320000780c */ /* 0x000fe40002781670 */
[----:B------:R-:W-:Y:S02]  /*b210*/  FSEL R48, R3, RZ, P3 ;  /* 0x000000ff03307208 */ /* 0x000fe40001800000 */
[----:B------:R-:W-:Y:S02]  /*b220*/  FMNMX.FTZ R3, R26, R27, !PT ;  /* 0x0000001b1a037209 */ /* 0x000fe40007810000 */
[----:B------:R-:W-:Y:S01]  /*b230*/  ISETP.NE.AND P3, PT, R62, RZ, PT ;  /* 0x000000ff3e00720c */ /* 0x000fe20003f65270 */
[--C-:B------:R-:W-:Y:S01]  /*b240*/  FFMA.FTZ R25, R61, R13, -R48.reuse ;  /* 0x0000000d3d197223 */ /* 0x100fe20000010830 */
[----:B------:R-:W-:Y:S01]  /*b250*/  FMNMX.FTZ R3, R30, R3, !PT ;  /* 0x000000031e037209 */ /* 0x000fe20007810000 */
[--C-:B------:R-:W-:Y:S01]  /*b260*/  FFMA.FTZ R31, R63, R13, -R48.reuse ;  /* 0x0000000d3f1f7223 */ /* 0x100fe20000010830 */
[----:B------:R-:W-:Y:S01]  /*b270*/  ISETP.GT.AND P3, PT, R20, 0x30, !P3 ;  /* 0x000000301400780c */ /* 0x000fe20005f64270 */
[----:B------:R-:W-:Y:S01]  /*b280*/  MUFU.EX2 R29, R25 ;  /* 0x00000019001d7308 */ /* 0x000fe20000000800 */
[----:B------:R-:W-:Y:S01]  /*b290*/  FMNMX.FTZ R3, R24, R3, !PT ;  /* 0x0000000318037209 */ /* 0x000fe20007810000 */
[-CC-:B------:R-:W-:Y:S01]  /*b2a0*/  FFMA.FTZ R35, R67, R13.reuse, -R48.reuse ;  /* 0x0000000d43237223 */ /* 0x180fe20000010830 */
[----:B------:R-:W-:Y:S01]  /*b2b0*/  ISETP.LT.OR P3, PT, R0, 0x31, P3 ;  /* 0x000000310000780c */ /* 0x000fe20001f61670 */
[--C-:B------:R-:W-:Y:S01]  /*b2c0*/  FFMA.FTZ R37, R69, R13, -R48.reuse ;  /* 0x0000000d45257223 */ /* 0x100fe20000010830 */
[----:B------:R-:W-:Y:S01]  /*b2d0*/  FMNMX.FTZ R3, R34, R3, !PT ;  /* 0x0000000322037209 */ /* 0x000fe20007810000 */
[--C-:B------:R-:W-:Y:S01]  /*b2e0*/  FFMA.FTZ R39, R71, R13, -R48.reuse ;  /* 0x0000000d47277223 */ /* 0x100fe20000010830 */
[----:B------:R-:W-:Y:S01]  /*b2f0*/  FSEL R50, R50, -INF , !P3 ;  /* 0xff80000032327808 */ /* 0x000fe20005800000 */
[----:B------:R-:W-:Y:S01]  /*b300*/  MUFU.EX2 R31, R31 ;  /* 0x0000001f001f7308 */ /* 0x000fe20000000800 */
[----:B------:R-:W-:Y:S01]  /*b310*/  FMNMX.FTZ R3, R28, R3, !PT ;  /* 0x000000031c037209 */ /* 0x000fe20007810000 */
[-CC-:B------:R-:W-:Y:S01]  /*b320*/  FFMA.FTZ R41, R73, R13.reuse, -R48.reuse ;  /* 0x0000000d49297223 */ /* 0x180fe20000010830 */
[----:B------:R-:W-:Y:S01]  /*b330*/  ISETP.GT.AND P6, PT, R20, 0x39, !P6 ;  /* 0x000000391400780c */ /* 0x000fe200077c4270 */
[--C-:B------:R-:W-:Y:S01]  /*b340*/  FFMA.FTZ R20, R33, R13, -R48.reuse ;  /* 0x0000000d21147223 */ /* 0x100fe20000010830 */
[----:B------:R-:W-:Y:S01]  /*b350*/  FMNMX.FTZ R3, R38, R3, !PT ;  /* 0x0000000326037209 */ /* 0x000fe20007810000 */
[--C-:B------:R-:W-:Y:S01]  /*b360*/  FFMA.FTZ R33, R65, R13, -R48.reuse ;  /* 0x0000000d41217223 */ /* 0x100fe20000010830 */
[----:B------:R-:W-:Y:S01]  /*b370*/  FSEL R44, R51, -INF , !P4 ;  /* 0xff800000332c7808 */ /* 0x000fe20006000000 */
[----:B------:R-:W-:Y:S01]  /*b380*/  MUFU.EX2 R164, R20 ;  /* 0x0000001400a47308 */ /* 0x000fe20000000800 */
[----:B------:R-:W-:Y:S01]  /*b390*/  FMNMX.FTZ R3, R32, R3, !PT ;  /* 0x0000000320037209 */ /* 0x000fe20007810000 */
[----:B------:R-:W-:Y:S01]  /*b3a0*/  FFMA.FTZ R43, R75, R13, -R48 ;  /* 0x0000000d4b2b7223 */ /* 0x000fe20000010830 */
[----:B------:R-:W-:-:S02]  /*b3b0*/  ISETP.LT.OR P6, PT, R0, 0x3a, P6 ;  /* 0x0000003a0000780c */ /* 0x000fc400037c1670 */
[----:B------:R-:W-:Y:S02]  /*b3c0*/  FMNMX.FTZ R3, R42, R3, !PT ;  /* 0x000000032a037209 */ /* 0x000fe40007810000 */
[----:B------:R-:W-:Y:S01]  /*b3d0*/  FSEL R0, R55, -INF , !P6 ;  /* 0xff80000037007808 */ /* 0x000fe20007000000 */
[----:B------:R2:W-:Y:S01]  /*b3e0*/  MUFU.EX2 R166, R33 ;  /* 0x0000002100a67308 */ /* 0x0005e20000000800 */
[----:B------:R-:W-:-:S04]  /*b3f0*/  FMNMX.FTZ R3, R36, R3, !PT ;  /* 0x0000000324037209 */ /* 0x000fc80007810000 */
[----:B------:R-:W-:-:S03]  /*b400*/  FMNMX.FTZ R3, R46, R3, !PT ;  /* 0x000000032e037209 */ /* 0x000fc60007810000 */
[----:B------:R3:W-:Y:S01]  /*b410*/  MUFU.EX2 R160, R37 ;  /* 0x0000002500a07308 */ /* 0x0007e20000000800 */
[----:B------:R-:W-:Y:S01]  /*b420*/  FMNMX.FTZ R3, R40, R3, !PT ;  /* 0x0000000328037209 */ /* 0x000fe20007810000 */
[----:B--2---:R-:W-:-:S03]  /*b430*/  FFMA.FTZ R33, R79, R13, -R48 ;  /* 0x0000000d4f217223 */ /* 0x004fc60000010830 */
[----:B------:R-:W-:-:S03]  /*b440*/  FMNMX.FTZ R3, R50, R3, !PT ;  /* 0x0000000332037209 */ /* 0x000fc60007810000 */
[----:B------:R-:W-:Y:S01]  /*b450*/  MUFU.EX2 R35, R35 ;  /* 0x0000002300237308 */ /* 0x000fe20000000800 */
[----:B------:R-:W-:Y:S01]  /*b460*/  FMNMX.FTZ R3, R44, R3, !PT ;  /* 0x000000032c037209 */ /* 0x000fe20007810000 */
[-CC-:B---3--:R-:W-:Y:S01]  /*b470*/  FFMA.FTZ R37, R45, R13.reuse, -R48.reuse ;  /* 0x0000000d2d257223 */ /* 0x188fe20000010830 */
[----:B------:R-:W-:Y:S02]  /*b480*/  FFMA.FTZ R45, R49, R13, -R48 ;  /* 0x0000000d312d7223 */ /* 0x000fe40000010830 */
[----:B------:R-:W-:-:S03]  /*b490*/  FMNMX.FTZ R3, R54, R3, !PT ;  /* 0x0000000336037209 */ /* 0x000fc60007810000 */
[----:B------:R-:W-:Y:S01]  /*b4a0*/  MUFU.EX2 R56, R45 ;  /* 0x0000002d00387308 */ /* 0x000fe20000000800 */
[----:B------:R-:W-:-:S05]  /*b4b0*/  FMNMX.FTZ R3, R0, R3, !PT ;  /* 0x0000000300037209 */ /* 0x000fca0007810000 */
[----:B------:R-:W2:Y:S02]  /*b4c0*/  SHFL.BFLY PT, R20, R3, 0x2, 0x1f ;  /* 0x0c401f0003147f89 */ /* 0x000ea400000e0000 */
[----:B------:R-:W-:Y:S08]  /*b4d0*/  MUFU.EX2 R39, R39 ;  /* 0x0000002700277308 */ /* 0x000ff00000000800 */
[----:B------:R3:W-:Y:S08]  /*b4e0*/  MUFU.EX2 R162, R41 ;  /* 0x0000002900a27308 */ /* 0x0007f00000000800 */
[----:B------:R-:W-:Y:S01]  /*b4f0*/  MUFU.EX2 R43, R43 ;  /* 0x0000002b002b7308 */ /* 0x000fe20000000800 */
[-CC-:B---3--:R-:W-:Y:S01]  /*b500*/  FFMA.FTZ R41, R81, R13.reuse, -R48.reuse ;  /* 0x0000000d51297223 */ /* 0x188fe20000010830 */
[----:B--2---:R-:W-:Y:S01]  /*b510*/  FMNMX.FTZ R25, R3, R20, !PT ;  /* 0x0000001403197209 */ /* 0x004fe20007810000 */
[----:B------:R-:W-:-:S05]  /*b520*/  FFMA.FTZ R3, R77, R13, -R48 ;  /* 0x0000000d4d037223 */ /* 0x000fca0000010830 */
[----:B------:R-:W-:Y:S01]  /*b530*/  MUFU.EX2 R33, R33 ;  /* 0x0000002100217308 */ /* 0x000fe20000000800 */
[----:B------:R-:W2:Y:S07]  /*b540*/  SHFL.BFLY PT, R20, R25, 0x1, 0x1f ;  /* 0x0c201f0019147f89 */ /* 0x000eae00000e0000 */
[----:B------:R3:W-:Y:S08]  /*b550*/  MUFU.EX2 R156, R3 ;  /* 0x00000003009c7308 */ /* 0x0007f00000000800 */
[----:B------:R-:W4:Y:S08]  /*b560*/  MUFU.EX2 R52, R37 ;  /* 0x0000002500347308 */ /* 0x000f300000000800 */
[----:B------:R-:W5:Y:S01]  /*b570*/  MUFU.EX2 R41, R41 ;  /* 0x0000002900297308 */ /* 0x000f620000000800 */
[----:B--2---:R-:W-:Y:S01]  /*b580*/  FMNMX.FTZ R20, R25, R20, !PT ;  /* 0x0000001419147209 */ /* 0x004fe20007810000 */
[-CC-:B------:R-:W-:Y:S01]  /*b590*/  FFMA.FTZ R25, R83, R13.reuse, -R48.reuse ;  /* 0x0000000d53197223 */ /* 0x180fe20000010830 */
[----:B------:R-:W-:-:S02]  /*b5a0*/  FFMA.FTZ R48, R53, R13, -R48 ;  /* 0x0000000d35307223 */ /* 0x000fc40000010830 */
[C---:B------:R-:W-:Y:S01]  /*b5b0*/  FSETP.NEU.FTZ.AND P3, PT, R20.reuse, -INF , PT ;  /* 0xff8000001400780b */ /* 0x040fe20003f7d000 */
[----:B---3--:R-:W-:Y:S01]  /*b5c0*/  FMUL.FTZ R3, R20, R13 ;  /* 0x0000000d14037220 */ /* 0x008fe20000410000 */
[----:B----4-:R-:W-:Y:S01]  /*b5d0*/  F2FP.F16.F32.PACK_AB R158, R52, R33 ;  /* 0x00000021349e723e */ /* 0x010fe200000000ff */
[----:B------:R-:W-:Y:S03]  /*b5e0*/  MUFU.EX2 R25, R25 ;  /* 0x0000001900197308 */ /* 0x000fe60000000800 */
[----:B------:R-:W-:Y:S02]  /*b5f0*/  FSEL R3, R3, RZ, P3 ;  /* 0x000000ff03037208 */ /* 0x000fe40001800000 */
[----:B-----5:R-:W-:-:S03]  /*b600*/  F2FP.F16.F32.PACK_AB R152, R56, R41 ;  /* 0x000000293898723e */ /* 0x020fc600000000ff */
        /* <DEDUP_REMOVED lines=9> */
[-CC-:B------:R-:W-:Y:S01]  /*b6a0*/  FFMA.FTZ R42, R42, R13.reuse, -R3.reuse ;  /* 0x0000000d2a2a7223 */ /* 0x180fe20000010803 */
[-CC-:B------:R-:W-:Y:S01]  /*b6b0*/  FFMA.FTZ R36, R36, R13.reuse, -R3.reuse ;  /* 0x0000000d24247223 */ /* 0x180fe20000010803 */
[-CC-:B------:R-:W-:Y:S01]  /*b6c0*/  FFMA.FTZ R46, R46, R13.reuse, -R3.reuse ;  /* 0x0000000d2e2e7223 */ /* 0x180fe20000010803 */
[-CC-:B------:R-:W-:Y:S01]  /*b6d0*/  FFMA.FTZ R40, R40, R13.reuse, -R3.reuse ;  /* 0x0000000d28287223 */ /* 0x180fe20000010803 */
[-CC-:B------:R-:W-:Y:S01]  /*b6e0*/  FFMA.FTZ R50, R50, R13.reuse, -R3.reuse ;  /* 0x0000000d32327223 */ /* 0x180fe20000010803 */
[----:B------:R-:W2:Y:S01]  /*b6f0*/  MUFU.EX2 R27, R27 ;  /* 0x0000001b001b7308 */ /* 0x000ea20000000800 */
[-CC-:B------:R-:W-:Y:S01]  /*b700*/  FFMA.FTZ R44, R44, R13.reuse, -R3.reuse ;  /* 0x0000000d2c2c7223 */ /* 0x180fe20000010803 */
[-CC-:B------:R-:W-:Y:S01]  /*b710*/  FFMA.FTZ R54, R54, R13.reuse, -R3.reuse ;  /* 0x0000000d36367223 */ /* 0x180fe20000010803 */
[----:B------:R-:W-:-:S05]  /*b720*/  FFMA.FTZ R0, R0, R13, -R3 ;  /* 0x0000000d00007223 */ /* 0x000fca0000010803 */
[----:B------:R-:W3:Y:S08]  /*b730*/  MUFU.EX2 R30, R30 ;  /* 0x0000001e001e7308 */ /* 0x000ef00000000800 */
[----:B------:R4:W5:Y:S01]  /*b740*/  MUFU.EX2 R167, R24 ;  /* 0x0000001800a77308 */ /* 0x0009620000000800 */
[----:B--2---:R-:W-:Y:S01]  /*b750*/  FADD.FTZ R45, R26, R27 ;  /* 0x0000001b1a2d7221 */ /* 0x004fe20000010000 */
[----:B------:R-:W-:-:S06]  /*b760*/  F2FP.F16.F32.PACK_AB R165, R27, R26 ;  /* 0x0000001a1ba5723e */ /* 0x000fcc00000000ff */
[----:B------:R-:W2:Y:S01]  /*b770*/  MUFU.EX2 R34, R34 ;  /* 0x0000002200227308 */ /* 0x000ea20000000800 */
[----:B----4-:R-:W-:Y:S01]  /*b780*/  FADD.FTZ R24, R164, R29 ;  /* 0x0000001da4187221 */ /* 0x010fe20000010000 */
[----:B------:R-:W-:-:S03]  /*b790*/  F2FP.F16.F32.PACK_AB R164, R29, R164 ;  /* 0x000000a41da4723e */ /* 0x000fc600000000ff */
[----:B------:R-:W-:Y:S01]  /*b7a0*/  FADD.FTZ R47, R31, R24 ;  /* 0x000000181f2f7221 */ /* 0x000fe20000010000 */
[----:B---3--:R-:W-:Y:S02]  /*b7b0*/  FADD.FTZ R24, R30, R45 ;  /* 0x0000002d1e187221 */ /* 0x008fe40000010000 */
[----:B------:R3:W4:Y:S08]  /*b7c0*/  MUFU.EX2 R161, R28 ;  /* 0x0000001c00a17308 */ /* 0x0007300000000800 */
[----:B------:R-:W0:Y:S01]  /*b7d0*/  MUFU.EX2 R38, R38 ;  /* 0x0000002600267308 */ /* 0x000e220000000800 */
[C---:B---3--:R-:W-:Y:S01]  /*b7e0*/  FADD.FTZ R28, R166.reuse, R47 ;  /* 0x0000002fa61c7221 */ /* 0x048fe20000010000 */
[----:B-----5:R-:W-:Y:S01]  /*b7f0*/  FADD.FTZ R47, R167, R24 ;  /* 0x00000018a72f7221 */ /* 0x020fe20000010000 */
[----:B------:R-:W-:-:S02]  /*b800*/  F2FP.F16.F32.PACK_AB R166, R166, R31 ;  /* 0x0000001fa6a6723e */ /* 0x000fc400000000ff */
[----:B------:R-:W-:Y:S01]  /*b810*/  FADD.FTZ R49, R35, R28 ;  /* 0x0000001c23317221 */ /* 0x000fe20000010000 */
[----:B--2---:R-:W-:Y:S01]  /*b820*/  FADD.FTZ R24, R34, R47 ;  /* 0x0000002f22187221 */ /* 0x004fe20000010000 */
[----:B------:R-:W-:Y:S01]  /*b830*/  F2FP.F16.F32.PACK_AB R167, R167, R30 ;  /* 0x0000001ea7a7723e */ /* 0x000fe200000000ff */
[----:B------:R-:W2:Y:S01]  /*b840*/  MUFU.EX2 R163, R32 ;  /* 0x0000002000a37308 */ /* 0x000ea20000000800 */
[C---:B------:R-:W-:Y:S01]  /*b850*/  FADD.FTZ R28, R160.reuse, R49 ;  /* 0x00000031a01c7221 */ /* 0x040fe20000010000 */
[----:B----4-:R-:W-:Y:S01]  /*b860*/  FADD.FTZ R3, R161, R24 ;  /* 0x00000018a1037221 */ /* 0x010fe20000010000 */
[----:B------:R-:W-:Y:S01]  /*b870*/  F2FP.F16.F32.PACK_AB R160, R160, R35 ;  /* 0x00000023a0a0723e */ /* 0x000fe200000000ff */
[----:B------:R3:W-:Y:S01]  /*b880*/  STSM.16.M88.4 [R195+0x26800], R164 ;  /* 0x026800a4c3007844 */ /* 0x0007e20000000200 */
[----:B------:R-:W-:Y:S01]  /*b890*/  FADD.FTZ R47, R39, R28 ;  /* 0x0000001c272f7221 */ /* 0x000fe20000010000 */
[----:B------:R-:W-:Y:S02]  /*b8a0*/  F2FP.F16.F32.PACK_AB R161, R161, R34 ;  /* 0x00000022a1a1723e */ /* 0x000fe400000000ff */
[----:B------:R-:W4:Y:S01]  /*b8b0*/  MUFU.EX2 R42, R42 ;  /* 0x0000002a002a7308 */ /* 0x000f220000000800 */
[----:B0-----:R-:W-:Y:S01]  /*b8c0*/  FADD.FTZ R24, R38, R3 ;  /* 0x0000000326187221 */ /* 0x001fe20000010000 */
[C---:B------:R-:W-:Y:S01]  /*b8d0*/  FADD.FTZ R28, R162.reuse, R47 ;  /* 0x0000002fa21c7221 */ /* 0x040fe20000010000 */
[----:B------:R-:W-:-:S03]  /*b8e0*/  F2FP.F16.F32.PACK_AB R162, R162, R39 ;  /* 0x00000027a2a2723e */ /* 0x000fc600000000ff */
[----:B------:R-:W-:Y:S02]  /*b8f0*/  FADD.FTZ R31, R43, R28 ;  /* 0x0000001c2b1f7221 */ /* 0x000fe40000010000 */
[----:B------:R-:W0:Y:S01]  /*b900*/  MUFU.EX2 R157, R36 ;  /* 0x00000024009d7308 */ /* 0x000e220000000800 */
[C---:B--2---:R-:W-:Y:S01]  /*b910*/  FADD.FTZ R29, R163.reuse, R24 ;  /* 0x00000018a31d7221 */ /* 0x044fe20000010000 */
[C---:B------:R-:W-:Y:S01]  /*b920*/  FADD.FTZ R28, R156.reuse, R31 ;  /* 0x0000001f9c1c7221 */ /* 0x040fe20000010000 */
[----:B------:R-:W-:Y:S02]  /*b930*/  F2FP.F16.F32.PACK_AB R163, R163, R38 ;  /* 0x00000026a3a3723e */ /* 0x000fe400000000ff */
[----:B------:R-:W-:-:S03]  /*b940*/  F2FP.F16.F32.PACK_AB R156, R156, R43 ;  /* 0x0000002b9c9c723e */ /* 0x000fc600000000ff */
[----:B------:R-:W-:Y:S01]  /*b950*/  MUFU.EX2 R46, R46 ;  /* 0x0000002e002e7308 */ /* 0x000fe20000000800 */
[----:B----4-:R-:W-:Y:S01]  /*b960*/  FADD.FTZ R24, R42, R29 ;  /* 0x0000001d2a187221 */ /* 0x010fe20000010000 */
[----:B------:R-:W-:Y:S01]  /*b970*/  FADD.FTZ R29, R33, R28 ;  /* 0x0000001c211d7221 */ /* 0x000fe20000010000 */
[----:B------:R3:W-:Y:S03]  /*b980*/  STSM.16.M88.4 [R196], R160 ;  /* 0x000000a0c4007844 */ /* 0x0007e60000000200 */
[----:B------:R-:W-:Y:S02]  /*b990*/  FADD.FTZ R52, R52, R29 ;  /* 0x0000001d34347221 */ /* 0x000fe40000010000 */
[----:B------:R-:W2:Y:S01]  /*b9a0*/  MUFU.EX2 R37, R40 ;  /* 0x0000002800257308 */ /* 0x000ea20000000800 */
[----:B0-----:R-:W-:Y:S01]  /*b9b0*/  FADD.FTZ R27, R157, R24 ;  /* 0x000000189d1b7221 */ /* 0x001fe20000010000 */
[----:B------:R-:W-:Y:S01]  /*b9c0*/  FADD.FTZ R41, R41, R52 ;  /* 0x0000003429297221 */ /* 0x000fe20000010000 */
[----:B------:R-:W-:-:S03]  /*b9d0*/  F2FP.F16.F32.PACK_AB R157, R157, R42 ;  /* 0x0000002a9d9d723e */ /* 0x000fc600000000ff */
[----:B------:R-:W-:Y:S02]  /*b9e0*/  FADD.FTZ R56, R56, R41 ;  /* 0x0000002938387221 */ /* 0x000fe40000010000 */
[----:B------:R-:W-:Y:S08]  /*b9f0*/  MUFU.EX2 R50, R50 ;  /* 0x0000003200327308 */ /* 0x000ff00000000800 */
[----:B------:R-:W0:Y:S01]  /*ba00*/  MUFU.EX2 R45, R44 ;  /* 0x0000002c002d7308 */ /* 0x000e220000000800 */
[----:B--2---:R-:W-:-:S05]  /*ba10*/  F2FP.F16.F32.PACK_AB R159, R37, R46 ;  /* 0x0000002e259f723e */ /* 0x004fca00000000ff */
[----:B------:R3:W-:Y:S02]  /*ba20*/  STSM.16.M88.4 [R198], R156 ;  /* 0x0000009cc6007844 */ /* 0x0007e40000000200 */
[----:B------:R-:W2:Y:S08]  /*ba30*/  MUFU.EX2 R48, R48 ;  /* 0x0000003000307308 */ /* 0x000eb00000000800 */
[----:B------:R-:W-:Y:S01]  /*ba40*/  MUFU.EX2 R54, R54 ;  /* 0x0000003600367308 */ /* 0x000fe20000000800 */
[----:B0-----:R-:W-:-:S07]  /*ba50*/  F2FP.F16.F32.PACK_AB R153, R45, R50 ;  /* 0x000000322d99723e */ /* 0x001fce00000000ff */
[----:B------:R0:W4:Y:S01]  /*ba60*/  MUFU.EX2 R3, R0 ;  /* 0x0000000000037308 */ /* 0x0001220000000800 */
[----:B--2---:R-:W-:Y:S01]  /*ba70*/  F2FP.F16.F32.PACK_AB R154, R48, R25 ;  /* 0x00000019309a723e */ /* 0x004fe200000000ff */
[----:B------:R-:W-:Y:S01]  /*ba80*/  FADD.FTZ R25, R25, R56 ;  /* 0x0000003819197221 */ /* 0x000fe20000010000 */
[----:B0-----:R-:W-:-:S04]  /*ba90*/  FADD.FTZ R0, R46, R27 ;  /* 0x0000001b2e007221 */ /* 0x001fc80000010000 */
[----:B------:R-:W-:Y:S01]  /*baa0*/  FADD.FTZ R37, R37, R0 ;  /* 0x0000000025257221 */ /* 0x000fe20000010000 */
[----:B------:R-:W-:-:S03]  /*bab0*/  FADD.FTZ R0, R48, R25 ;  /* 0x0000001930007221 */ /* 0x000fc60000010000 */
[----:B------:R-:W-:Y:S01]  /*bac0*/  FADD.FTZ R50, R50, R37 ;  /* 0x0000002532327221 */ /* 0x000fe20000010000 */
[----:B----4-:R-:W-:-:S03]  /*bad0*/  F2FP.F16.F32.PACK_AB R155, R3, R54 ;  /* 0x00000036039b723e */ /* 0x010fc600000000ff */
[----:B------:R-:W-:Y:S02]  /*bae0*/  FADD.FTZ R45, R45, R50 ;  /* 0x000000322d2d7221 */ /* 0x000fe40000010000 */
[----:B------:R3:W-:Y:S02]  /*baf0*/  STSM.16.M88.4 [R197], R152 ;  /* 0x00000098c5007844 */ /* 0x0007e40000000200 */
[----:B------:R-:W-:-:S04]  /*bb00*/  FADD.FTZ R54, R54, R45 ;  /* 0x0000002d36367221 */ /* 0x000fc80000010000 */
[----:B------:R-:W-:Y:S01]  /*bb10*/  FADD.FTZ R3, R3, R54 ;  /* 0x0000003603037221 */ /* 0x000fe20000010000 */
[----:B------:R-:W-:Y:S06]  /*bb20*/  @!P0 BRA `(.L_x_2743) ;  /* 0x0000000000048947 */ /* 0x000fec0003800000 */
[----:B------:R-:W-:Y:S01]  /*bb30*/  BPT.TRAP 0x1 ;  /* 0x000000040000795c */ /* 0x000fe20000300000 */
.L_x_2743:
[----:B------:R0:W2:Y:S01]  /*bb40*/  SYNCS.PHASECHK.TRANS64.TRYWAIT P3, [R14+URZ+0x28c50], R57 ;  /* 0x028c50390e0075a7 */ /* 0x0000a2000806017f */
[----:B------:R-:W-:Y:S05]  /*bb50*/  @!P0 BRA `(.L_x_2744) ;  /* 0x0000000000048947 */ /* 0x000fea0003800000 */
[----:B------:R-:W-:Y:S01]  /*bb60*/  BPT.TRAP 0x1 ;  /* 0x000000040000795c */ /* 0x000fe20000300000 */
.L_x_2744:
[----:B------:R-:W-:Y:S01]  /*bb70*/  ULDC UR44, c[0x0][0x9e4] ;  /* 0x00027900002c7ab9 */ /* 0x000fe20000000800 */
[----:B------:R-:W-:Y:S01]  /*bb80*/  ULDC UR45, c[0x0][0x9dc] ;  /* 0x00027700002d7ab9 */ /* 0x000fe20000000800 */
[----:B------:R-:W-:Y:S01]  /*bb90*/  ULDC UR39, c[0x0][0x988] ;  /* 0x0002620000277ab9 */ /* 0x000fe20000000800 */
[----:B------:R-:W-:Y:S01]  /*bba0*/  ULDC UR46, c[0x0][0x9e0] ;  /* 0x00027800002e7ab9 */ /* 0x000fe20000000800 */
[----:B------:R-:W-:Y:S01]  /*bbb0*/  BSSY B0, `(.L_x_2745) ;  /* 0x0000006000007945 */ /* 0x000fe20003800000 */
[----:B------:R-:W-:Y:S02]  /*bbc0*/  IMAD R170, R18, 0x1000, R190 ;  /* 0x0000100012aa7824 */ /* 0x000fe400078e02be */
[----:B------:R-:W-:Y:S01]  /*bbd0*/  IMAD.MOV.U32 R171, RZ, RZ, 0x40000040 ;  /* 0x40000040ffab7424 */ /* 0x000fe200078e00ff */
[----:B--2---:R-:W-:Y:S06]  /*bbe0*/  @P3 BRA `(.L_x_2746) ;  /* 0x0000000000083947 */ /* 0x004fec0003800000 */
[----:B------:R-:W2:Y:S02]  /*bbf0*/  SYNCS.PHASECHK.TRANS64.TRYWAIT P3, [R14+URZ+0x28c50], R57 ;  /* 0x028c50390e0075a7 */ /* 0x000ea4000806017f */
[----:B--2---:R-:W-:Y:S05]  /*bc00*/  @!P3 BRA `(.L_x_2747) ;  /* 0x000001400094b947 */ /* 0x004fea0003800000 */
.L_x_2746:
[----:B------:R-:W-:Y:S05]  /*bc10*/  BSYNC B0 ;  /* 0x0000000000007941 */ /* 0x000fea0003800000 */
.L_x_2745:
[----:B------:R-:W-:Y:S01]  /*bc20*/  R2UR UR6, R170 ;  /* 0x00000000aa0672ca */ /* 0x000fe200000e0000 */
[----:B012---:R-:W-:Y:S01]  /*bc30*/  WARPGROUP.ARRIVE ;  /* 0x00000000000079c5 */ /* 0x007fe20000000000 */
[----:B------:R-:W-:Y:S01]  /*bc40*/  R2UR UR7, R171 ;  /* 0x00000000ab0772ca */ /* 0x000fe200000e0000 */
[----:B------:R-:W-:Y:S01]  /*bc50*/  IMAD.MOV.U32 R171, RZ, RZ, 0x40000040 ;  /* 0x40000040ffab7424 */ /* 0x000fe200078e00ff */
[----:B------:R-:W-:Y:S01]  /*bc60*/  UISETP.NE.AND UP0, UPT, UR47, URZ, UPT ;  /* 0x0000003f2f00728c */ /* 0x000fe2000bf05270 */
[----:B------:R-:W-:-:S05]  /*bc70*/  @!P1 VIADD R14, R14, 0x28c60 ;  /* 0x00028c600e0e9836 */ /* 0x000fca0000000000 */
[----:B------:R-:W-:Y:S02]  /*bc80*/  @!P1 PRMT R14, RZ, 0x654, R14 ;  /* 0x00000654ff0e9816 */ /* 0x000fe4000000000e */
[----:B------:R-:W-:-:S03]  /*bc90*/  PLOP3.LUT P3, PT, PT, PT, UP0, 0x40, 0x0 ;  /* 0x000000000000781c */ /* 0x000fc60003f6e808 */
[----:B------:R-:W-:Y:S03]  /*bca0*/  HGMMA.64x256x16.F32 R24, R164, gdesc[UR4].tnspB, RZ, !UPT, gsb0 ;  /* 0x43e00004a4187df0 */ /* 0x000fe6000c0008ff */
[----:B------:R-:W-:Y:S02]  /*bcb0*/  WARPGROUP.DEPBAR.LE gsb0, 0x0 ;  /* 0x00008000000079c5 */ /* 0x000fe40000010000 */
[----:B---3--:R-:W-:Y:S01]  /*bcc0*/  VIADD R164, R170, 0x80 ;  /* 0x00000080aaa47836 */ /* 0x008fe20000000000 */
[----:B------:R-:W-:Y:S01]  /*bcd0*/  WARPGROUP.ARRIVE ;  /* 0x00000000000079c5 */ /* 0x000fe20000000000 */
[----:B------:R-:W-:-:S03]  /*bce0*/  IMAD.MOV.U32 R165, RZ, RZ, 0x40000040 ;  /* 0x40000040ffa57424 */ /* 0x000fc600078e00ff */
[----:B------:R-:W-:Y:S02]  /*bcf0*/  R2UR UR6, R164 ;  /* 0x00000000a40672ca */ /* 0x000fe400000e0000 */
[----:B------:R-:W-:-:S15]  /*bd00*/  R2UR UR7, R165 ;  /* 0x00000000a50772ca */ /* 0x000fde00000e0000 */
[----:B------:R-:W-:-:S01]  /*bd10*/  NOP ;  /* 0x0000000000007918 */ /* 0x000fc20000000000 */
[----:B------:R-:W-:Y:S03]  /*bd20*/  HGMMA.64x256x16.F32 R24, R160, gdesc[UR4].tnspB, R24, gsb0 ;  /* 0x43e00004a0187df0 */ /* 0x000fe60008000818 */
[----:B------:R-:W-:Y:S02]  /*bd30*/  WARPGROUP.DEPBAR.LE gsb0, 0x0 ;  /* 0x00008000000079c5 */ /* 0x000fe40000010000 */
[C---:B------:R-:W-:Y:S01]  /*bd40*/  VIADD R160, R170.reuse, 0x100 ;  /* 0x00000100aaa07836 */ /* 0x040fe20000000000 */
[----:B------:R-:W-:Y:S01]  /*bd50*/  WARPGROUP.ARRIVE ;  /* 0x00000000000079c5 */ /* 0x000fe20000000000 */
[----:B------:R-:W-:Y:S02]  /*bd60*/  IMAD.MOV.U32 R161, RZ, RZ, 0x40000040 ;  /* 0x40000040ffa17424 */ /* 0x000fe400078e00ff */
[----:B------:R-:W-:Y:S01]  /*bd70*/  VIADD R170, R170, 0x180 ;  /* 0x00000180aaaa7836 */ /* 0x000fe20000000000 */
[----:B------:R-:W-:-:S02]  /*bd80*/  R2UR UR6, R160 ;  /* 0x00000000a00672ca */ /* 0x000fc400000e0000 */
[----:B------:R-:W-:-:S15]  /*bd90*/  R2UR UR7, R161 ;  /* 0x00000000a10772ca */ /* 0x000fde00000e0000 */
[----:B------:R-:W-:-:S01]  /*bda0*/  NOP ;  /* 0x0000000000007918 */ /* 0x000fc20000000000 */
        /* <DEDUP_REMOVED lines=8> */
[----:B------:R-:W0:Y:S01]  /*be30*/  @P2 LDC R153, c[0x0][0x44c] ;  /* 0x00011300ff992b82 */ /* 0x000e220000000800 */
[----:B------:R-:W-:Y:S01]  /*be40*/  @!PT LDS RZ, [RZ] ;  /* 0x00000000fffff984 */ /* 0x000fe20000000800 */
[----:B------:R-:W-:Y:S01]  /*be50*/  @!PT LDS RZ, [RZ] ;  /* 0x00000000fffff984 */ /* 0x000fe20000000800 */
[----:B------:R-:W-:Y:S01]  /*be60*/  @!PT LDS RZ, [RZ] ;  /* 0x00000000fffff984 */ /* 0x000fe20000000800 */
[----:B------:R-:W-:Y:S01]  /*be70*/  @!PT LDS RZ, [RZ] ;  /* 0x00000000fffff984 */ /* 0x000fe20000000800 */
[----:B------:R1:W-:Y:S06]  /*be80*/  MEMBAR.ALL.CTA ;  /* 0x0000000000007992 */ /* 0x0003ec0000008000 */
[----:B-1----:R-:W1:Y:S01]  /*be90*/  FENCE.VIEW.ASYNC.S ;  /* 0x00000000000073c6 */ /* 0x002e620000000000 */
[----:B------:R-:W2:Y:S01]  /*bea0*/  @P2 LDC R152, c[0x0][0x450] ;  /* 0x00011400ff982b82 */ /* 0x000ea20000000800 */
[----:B0-----:R-:W-:Y:S01]  /*beb0*/  @P2 IMAD.HI.U32 R153, R192, R153, RZ ;  /* 0x00000099c0992227 */ /* 0x001fe200078e00ff */
[----:B-1----:R-:W-:-:S06]  /*bec0*/  NOP ;  /* 0x0000000000007918 */ /* 0x002fcc0000000000 */
[----:B------:R-:W-:Y:S06]  /*bed0*/  BAR.ARV 0xe, 0x100 ;  /* 0x0384000000007b1d */ /* 0x000fec0000002000 */
[----:B------:R0:W-:Y:S02]  /*bee0*/  @!P1 SYNCS.ARRIVE.TRANS64.RED.A1T0 RZ, [R14+URZ], RZ ;  /* 0x000000ff0eff99a7 */ /* 0x0001e4000810043f */
[----:B0-----:R-:W-:Y:S01]  /*bef0*/  IMAD.MOV.U32 R14, RZ, RZ, R192 ;  /* 0x000000ffff0e7224 */ /* 0x001fe200078e00c0 */
[----:B--2---:R-:W-:-:S04]  /*bf00*/  @P2 SHF.R.U32.HI R14, RZ, R152, R153 ;  /* 0x00000098ff0e2219 */ /* 0x004fc80000011699 */
[----:B------:R-:W-:Y:S01]  /*bf10*/  IADD3 R154, R14, R23, -R22 ;  /* 0x000000170e9a7210 */ /* 0x000fe20007ffe816 */
[----:B------:R-:W-:-:S04]  /*bf20*/  VIADD R14, R168, 0xfffffffe ;  /* 0xfffffffea80e7836 */ /* 0x000fc80000000000 */
[----:B------:R-:W-:Y:S01]  /*bf30*/  VIADD R152, R154, UR40 ;  /* 0x000000289a987c36 */ /* 0x000fe20008000000 */
[----:B------:R-:W-:Y:S06]  /*bf40*/  @P3 BRA `(.L_x_2748) ;  /* 0x0000000000543947 */ /* 0x000fec0003800000 */
[C---:B------:R-:W-:Y:S01]  /*bf50*/  ISETP.GT.AND P3, PT, R154.reuse, RZ, PT ;  /* 0x000000ff9a00720c */ /* 0x040fe20003f64270 */
[----:B------:R-:W-:Y:S01]  /*bf60*/  BSSY B0, `(.L_x_2749) ;  /* 0x0000010000007945 */ /* 0x000fe20003800000 */
[----:B------:R-:W-:-:S11]  /*bf70*/  VIADD R153, R154, 0xffffffff ;  /* 0xffffffff9a997836 */ /* 0x000fd60000000000 */
[----:B------:R-:W-:Y:S05]  /*bf80*/  @P3 BRA `(.L_x_2750) ;  /* 0x0000000000203947 */ /* 0x000fea0003800000 */
[----:B------:R-:W-:Y:S01]  /*bf90*/  UISETP.NE.AND UP0, UPT, UR41, 0x1, UPT ;  /* 0x000000012900788c */ /* 0x000fe2000bf05270 */
[----:B------:R-:W-:-:S05]  /*bfa0*/  IMAD.MOV R153, RZ, RZ, -R154 ;  /* 0x000000ffff997224 */ /* 0x000fca00078e0a9a */
[----:B------:R-:W-:-:S05]  /*bfb0*/  PLOP3.LUT P3, PT, PT, PT, UP0, 0x80, 0x0 ;  /* 0x000000000000781c */ /* 0x000fca0003f6f008 */
[----:B------:R-:W-:-:S08]  /*bfc0*/  @UP0 ULDC.64 UR4, c[0x0][0x9e8] ;  /* 0x00027a0000040ab9 */ /* 0x000fd00000000a00 */
[----:B------:R-:W-:-:S05]  /*bfd0*/  @P3 IMAD.HI.U32 R154, R153, UR4, RZ ;  /* 0x00000004999a3c27 */ /* 0x000fca000f8e00ff */
[----:B------:R-:W-:-:S04]  /*bfe0*/  @P3 SHF.R.U32.HI R153, RZ, UR5, R154 ;  /* 0x00000005ff993c19 */ /* 0x000fc8000801169a */
[----:B------:R-:W-:Y:S01]  /*bff0*/  LOP3.LUT R153, RZ, R153, RZ, 0x33, !PT ;  /* 0x00000099ff997212 */ /* 0x000fe200078e33ff */
[----:B------:R-:W-:Y:S06]  /*c000*/  BRA `(.L_x_2751) ;  /* 0x0000000000147947 */ /* 0x000fec0003800000 */
.L_x_2750:
[----:B------:R-:W-:-:S06]  /*c010*/  UISETP.NE.AND UP0, UPT, UR41, 0x1, UPT ;  /* 0x000000012900788c */ /* 0x000fcc000bf05270 */
[----:B------:R-:W-:-:S05]  /*c020*/  PLOP3.LUT P3, PT, PT, PT, UP0, 0x80, 0x0 ;  /* 0x000000000000781c */ /* 0x000fca0003f6f008 */
[----:B------:R-:W-:-:S08]  /*c030*/  @UP0 ULDC.64 UR4, c[0x0][0x9e8] ;  /* 0x00027a0000040ab9 */ /* 0x000fd00000000a00 */
[----:B------:R-:W-:-:S05]  /*c040*/  @P3 IMAD.HI.U32 R154, R153, UR4, RZ ;  /* 0x00000004999a3c27 */ /* 0x000fca000f8e00ff */
[----:B------:R-:W-:-:S07]  /*c050*/  @P3 SHF.R.U32.HI R153, RZ, UR5, R154 ;  /* 0x00000005ff993c19 */ /* 0x000fce000801169a */
.L_x_2751:
[----:B------:R-:W-:Y:S05]  /*c060*/  BSYNC B0 ;  /* 0x0000000000007941 */ /* 0x000fea0003800000 */
.L_x_2749:
[----:B------:R-:W-:-:S04]  /*c070*/  IMAD.U32 R154, RZ, RZ, UR41 ;  /* 0x00000029ff9a7e24 */ /* 0x000fc8000f8e00ff */
[----:B------:R-:W-:-:S05]  /*c080*/  IMAD R153, R153, R154, UR41 ;  /* 0x0000002999997e24 */ /* 0x000fca000f8e029a */
[----:B------:R-:W-:-:S07]  /*c090*/  VIMNMX R152, R152, R153, PT ;  /* 0x0000009998987248 */ /* 0x000fce0003fe0100 */
.L_x_2748:
[----:B------:R-:W-:Y:S01]  /*c0a0*/  SHF.R.S32.HI R153, RZ, 0x1f, R152 ;  /* 0x0000001fff997819 */ /* 0x000fe20000011498 */
[----:B------:R-:W-:Y:S03]  /*c0b0*/  BSSY B1, `(.L_x_2752) ;  /* 0x0000253000017945 */ /* 0x000fe60003800000 */
[----:B------:R-:W-:-:S04]  /*c0c0*/  LEA.HI R153, R153, R152, RZ, 0x6 ;  /* 0x0000009899997211 */ /* 0x000fc800078f30ff */
[----:B------:R-:W-:-:S04]  /*c0d0*/  SHF.R.S32.HI R153, RZ, 0x6, R153 ;  /* 0x00000006ff997819 */ /* 0x000fc80000011499 */
[----:B------:R-:W-:-:S04]  /*c0e0*/  VIMNMX R210, R202, R153, !PT ;  /* 0x00000099cad27248 */ /* 0x000fc80007fe0100 */
[----:B------:R-:W-:-:S13]  /*c0f0*/  ISETP.GE.AND P3, PT, R14, R210, PT ;  /* 0x000000d20e00720c */ /* 0x000fda0003f66270 */
[----:B------:R-:W-:Y:S05]  /*c100*/  @!P3 BRA `(.L_x_2753) ;  /* 0x000000240034b947 */ /* 0x000fea0003800000 */
[----:B------:R-:W-:Y:S01]  /*c110*/  BSSY B0, `(.L_x_2754) ;  /* 0x0000249000007945 */ /* 0x000fe20003800000 */
.L_x_2773:
[----:B------:R-:W-:-:S05]  /*c120*/  VIADD R211, R18, 0x1 ;  /* 0x0000000112d37836 */ /* 0x000fca0000000000 */
[----:B------:R-:W-:-:S04]  /*c130*/  ISETP.NE.AND P3, PT, R211, 0x2, PT ;  /* 0x00000002d300780c */ /* 0x000fc80003f65270 */
[----:B------:R-:W-:Y:S02]  /*c140*/  SEL R152, RZ, 0x1, P3 ;  /* 0x00000001ff987807 */ /* 0x000fe40001800000 */
[----:B------:R-:W-:Y:S02]  /*c150*/  SEL R211, R211, RZ, P3 ;  /* 0x000000ffd3d37207 */ /* 0x000fe40001800000 */
[----:B------:R-:W-:Y:S01]  /*c160*/  LOP3.LUT R19, R19, R152, RZ, 0x3c, !PT ;  /* 0x0000009813137212 */ /* 0x000fe200078e3cff */
[----:B0-----:R-:W-:Y:S06]  /*c170*/  @!P0 BRA `(.L_x_2755) ;  /* 0x0000000000048947 */ /* 0x001fec0003800000 */
[----:B------:R-:W-:Y:S01]  /*c180*/  BPT.TRAP 0x1 ;  /* 0x000000040000795c */ /* 0x000fe20000300000 */
.L_x_2755:
[----:B------:R-:W-:Y:S01]  /*c190*/  IMAD R212, R211, 0x8, R2 ;  /* 0x00000008d3d47824 */ /* 0x000fe200078e0202 */
[----:B------:R-:W-:-:S04]  /*c1a0*/  SHF.L.U32 R213, R19, 0x1f, RZ ;  /* 0x0000001f13d57819 */ /* 0x000fc800000006ff */
[----:B------:R0:W1:Y:S01]  /*c1b0*/  SYNCS.PHASECHK.TRANS64.TRYWAIT P3, [R212+URZ+0x28c30], R213 ;  /* 0x028c30d5d40075a7 */ /* 0x000062000806017f */
[----:B------:R-:W-:Y:S05]  /*c1c0*/  @!P0 BRA `(.L_x_2756) ;  /* 0x0000000000048947 */ /* 0x000fea0003800000 */
[----:B------:R-:W-:Y:S01]  /*c1d0*/  BPT.TRAP 0x1 ;  /* 0x000000040000795c */ /* 0x000fe20000300000 */
.L_x_2756:
[----:B------:R-:W-:Y:S01]  /*c1e0*/  BSSY B2, `(.L_x_2757) ;  /* 0x0000006000027945 */ /* 0x000fe20003800000 */
[----:B------:R-:W-:Y:S02]  /*c1f0*/  IMAD R206, R211, 0x200, R15 ;  /* 0x00000200d3ce7824 */ /* 0x000fe400078e020f */
[----:B------:R-:W-:Y:S01]  /*c200*/  IMAD.MOV.U32 R207, RZ, RZ, 0x40000040 ;  /* 0x40000040ffcf7424 */ /* 0x000fe200078e00ff */
[----:B-1----:R-:W-:Y:S06]  /*c210*/  @P3 BRA `(.L_x_2758) ;  /* 0x0000000000083947 */ /* 0x002fec0003800000 */
[----:B------:R-:W1:Y:S02]  /*c220*/  SYNCS.PHASECHK.TRANS64.TRYWAIT P3, [R212+URZ+0x28c30], R213 ;  /* 0x028c30d5d40075a7 */ /* 0x000e64000806017f */
[----:B-1----:R-:W-:Y:S05]  /*c230*/  @!P3 BRA `(.L_x_2759) ;  /* 0x0000013c001cb947 */ /* 0x002fea0003800000 */
.L_x_2758:
[----:B------:R-:W-:Y:S05]  /*c240*/  BSYNC B2 ;  /* 0x0000000000027941 */ /* 0x000fea0003800000 */
.L_x_2757:
[C---:B------:R-:W-:Y:S01]  /*c250*/  R2UR UR6, R206.reuse ;  /* 0x00000000ce0672ca */ /* 0x040fe200000e0000 */
[----:B------:R-:W-:Y:S01]  /*c260*/  WARPGROUP.ARRIVE ;  /* 0x00000000000079c5 */ /* 0x000fe20000000000 */
[----:B------:R-:W-:Y:S01]  /*c270*/  R2UR UR7, R207 ;  /* 0x00000000cf0772ca */ /* 0x000fe200000e0000 */
[----:B------:R-:W-:Y:S01]  /*c280*/  VIADD R208, R206, 0x2 ;  /* 0x00000002ced07836 */ /* 0x000fe20000000000 */
[----:B------:R-:W-:Y:S01]  /*c290*/  R2UR UR4, R4 ;  /* 0x00000000040472ca */ /* 0x000fe200000e0000 */
[----:B------:R-:W-:Y:S01]  /*c2a0*/  IMAD.MOV.U32 R209, RZ, RZ, 0x40000040 ;  /* 0x40000040ffd17424 */ /* 0x000fe200078e00ff */
[----:B------:R-:W-:Y:S01]  /*c2b0*/  R2UR UR5, R5 ;  /* 0x00000000050572ca */ /* 0x000fe200000e0000 */
[----:B------:R-:W-:Y:S01]  /*c2c0*/  IMAD.MOV.U32 R207, RZ, RZ, 0x40000040 ;  /* 0x40000040ffcf7424 */ /* 0x000fe200078e00ff */
[----:B------:R-:W2:Y:S01]  /*c2d0*/  @P2 LDC R21, c[0x0][0x44c] ;  /* 0x00011300ff152b82 */ /* 0x000ea20000000800 */
[----:B------:R-:W-:Y:S01]  /*c2e0*/  IMAD.IADD R232, R201, 0x1, R192 ;  /* 0x00000001c9e87824 */ /* 0x000fe200078e02c0 */
[----:B------:R-:W-:-:S06]  /*c2f0*/  UISETP.NE.AND UP0, UPT, UR47, URZ, UPT ;  /* 0x0000003f2f00728c */ /* 0x000fcc000bf05270 */
[----:B------:R-:W3:Y:S01]  /*c300*/  @P2 LDC R13, c[0x0][0x450] ;  /* 0x00011400ff0d2b82 */ /* 0x000ee20000000800 */
[----:B------:R-:W-:Y:S02]  /*c310*/  PLOP3.LUT P3, PT, PT, PT, UP0, 0x40, 0x0 ;  /* 0x000000000000781c */ /* 0x000fe40003f6e808 */
[----:B------:R-:W-:Y:S01]  /*c320*/  HGMMA.64x64x16.F32 R152, gdesc[UR4], RZ, !UPT, gsb0 ;  /* 0x00e00000049879f0 */ /* 0x000fe2000c0008ff */
[----:B------:R-:W-:Y:S01]  /*c330*/  R2UR UR6, R208 ;  /* 0x00000000d00672ca */ /* 0x000fe200000e0000 */
[----:B------:R-:W-:Y:S01]  /*c340*/  VIADD R208, R206, 0x4 ;  /* 0x00000004ced07836 */ /* 0x000fe20000000000 */
[----:B------:R-:W-:Y:S01]  /*c350*/  R2UR UR7, R209 ;  /* 0x00000000d10772ca */ /* 0x000fe200000e0000 */
[----:B------:R-:W-:Y:S01]  /*c360*/  IMAD.MOV.U32 R209, RZ, RZ, 0x40000040 ;  /* 0x40000040ffd17424 */ /* 0x000fe200078e00ff */
[----:B------:R-:W-:Y:S01]  /*c370*/  R2UR UR4, R10 ;  /* 0x000000000a0472ca */ /* 0x000fe200000e0000 */
[----:B------:R-:W-:Y:S01]  /*c380*/  VIADD R206, R206, 0x6 ;  /* 0x00000006cece7836 */ /* 0x000fe20000000000 */
[----:B------:R-:W-:Y:S01]  /*c390*/  R2UR UR5, R11 ;  /* 0x000000000b0572ca */ /* 0x000fe200000e0000 */
[----:B--2---:R-:W-:-:S05]  /*c3a0*/  @P2 IMAD.HI.U32 R21, R232, R21, RZ ;  /* 0x00000015e8152227 */ /* 0x004fca00078e00ff */
[----:B---3--:R-:W-:Y:S01]  /*c3b0*/  @P2 SHF.R.U32.HI R232, RZ, R13, R21 ;  /* 0x0000000dffe82219 */ /* 0x008fe20000011615 */
[----:B------:R-:W-:Y:S02]  /*c3c0*/  @!P1 VIADD R13, R212, 0x28c40 ;  /* 0x00028c40d40d9836 */ /* 0x000fe40000000000 */
[----:B------:R-:W-:Y:S02]  /*c3d0*/  IMAD.U32 R21, RZ, RZ, UR45 ;  /* 0x0000002dff157e24 */ /* 0x000fe4000f8e00ff */
[----:B------:R-:W2:Y:S01]  /*c3e0*/  SHFL.IDX PT, R233, R232, RZ, 0x1c1f ;  /* 0x001c1fffe8e97589 */ /* 0x000ea200000e0000 */
[----:B------:R-:W-:Y:S02]  /*c3f0*/  @!P1 PRMT R13, RZ, 0x654, R13 ;  /* 0x00000654ff0d9816 */ /* 0x000fe4000000000d */
[----:B------:R-:W-:Y:S01]  /*c400*/  LOP3.LUT R231, RZ, R21, RZ, 0x33, !PT ;  /* 0x00000015ffe77212 */ /* 0x000fe200078e33ff */
        /* <DEDUP_REMOVED lines=13> */
[----:B------:R-:W-:Y:S01]  /*c4e0*/  R2UR UR5, R7 ;  /* 0x00000000070572ca */ /* 0x000fe200000e0000 */
[----:B------:R-:W-:Y:S02]  /*c4f0*/  WARPGROUP.DEPBAR.LE gsb0, 0x0 ;  /* 0x00008000000079c5 */ /* 0x000fe40000010000 */
[----:B------:R-:W-:-:S10]  /*c500*/  WARPGROUP.ARRIVE ;  /* 0x00000000000079c5 */ /* 0x000fd40000000000 */
[----:B------:R-:W-:Y:S03]  /*c510*/  HGMMA.64x64x16.F32 R152, gdesc[UR4], R152, gsb0 ;  /* 0x00e00000049879f0 */ /* 0x000fe60008000898 */
[----:B------:R-:W-:Y:S02]  /*c520*/  WARPGROUP.DEPBAR.LE gsb0, 0x0 ;  /* 0x00008000000079c5 */ /* 0x000fe40000010000 */
[----:B------:R3:W-:Y:S02]  /*c530*/  @!P1 SYNCS.ARRIVE.TRANS64.RED.A1T0 RZ, [R13+URZ], RZ ;  /* 0x000000ff0dff99a7 */ /* 0x0007e4000810043f */
[----:B---3--:R-:W-:-:S05]  /*c540*/  IMAD.SHL.U32 R13, R14, 0x40, RZ ;  /* 0x000000400e0d7824 */ /* 0x008fca00078e00ff */
[----:B------:R-:W-:-:S04]  /*c550*/  IADD3 R230, -R184, 0x1, -R13 ;  /* 0x00000001b8e67810 */ /* 0x000fc80007ffe90d */
[----:B------:R-:W-:-:S05]  /*c560*/  IADD3 R230, -R22, R230, R23 ;  /* 0x000000e616e67210 */ /* 0x000fca0007ffe117 */
[----:B------:R-:W-:Y:S02]  /*c570*/  IMAD.IADD R231, R231, 0x1, R230 ;  /* 0x00000001e7e77824 */ /* 0x000fe400078e02e6 */
[----:B------:R-:W-:Y:S02]  /*c580*/  VIADD R230, R230, UR46 ;  /* 0x0000002ee6e67c36 */ /* 0x000fe40008000000 */
[C---:B--2---:R-:W-:Y:S02]  /*c590*/  IMAD.IADD R208, R233.reuse, 0x1, R231 ;  /* 0x00000001e9d07824 */ /* 0x044fe400078e02e7 */
[----:B------:R-:W-:Y:S01]  /*c5a0*/  IMAD.IADD R209, R233, 0x1, R230 ;  /* 0x00000001e9d17824 */ /* 0x000fe200078e02e6 */
[----:B------:R-:W-:Y:S06]  /*c5b0*/  @P3 BRA `(.L_x_2760) ;  /* 0x0000000000583947 */ /* 0x000fec0003800000 */
[----:B------:R-:W-:Y:S01]  /*c5c0*/  IADD3 R233, -R22, R23, R233 ;  /* 0x0000001716e97210 */ /* 0x000fe20007ffe1e9 */
[----:B------:R-:W-:Y:S03]  /*c5d0*/  BSSY B2, `(.L_x_2761) ;  /* 0x0000010000027945 */ /* 0x000fe60003800000 */
[----:B------:R-:W-:-:S13]  /*c5e0*/  ISETP.GT.AND P3, PT, R233, -0x1, PT ;  /* 0xffffffffe900780c */ /* 0x000fda0003f64270 */
[----:B------:R-:W-:Y:S05]  /*c5f0*/  @P3 BRA `(.L_x_2762) ;  /* 0x0000000000203947 */ /* 0x000fea0003800000 */
[----:B------:R-:W-:Y:S01]  /*c600*/  IMAD.U32 R234, RZ, RZ, UR44 ;  /* 0x0000002cffea7e24 */ /* 0x000fe2000f8e00ff */
[----:B------:R-:W-:-:S04]  /*c610*/  LOP3.LUT R233, RZ, R233, RZ, 0x33, !PT ;  /* 0x000000e9ffe97212 */ /* 0x000fc800078e33ff */
[----:B------:R-:W-:-:S13]  /*c620*/  ISETP.NE.AND P3, PT, R234, 0x1, PT ;  /* 0x00000001ea00780c */ /* 0x000fda0003f65270 */
[----:B------:R-:W2:Y:S02]  /*c630*/  @P3 LDC.64 R206, c[0x0][0x9e8] ;  /* 0x00027a00ffce3b82 */ /* 0x000ea40000000a00 */
[----:B--2---:R-:W-:-:S05]  /*c640*/  @P3 IMAD.HI.U32 R206, R233, R206, RZ ;  /* 0x000000cee9ce3227 */ /* 0x004fca00078e00ff */
[----:B------:R-:W-:-:S04]  /*c650*/  @P3 SHF.R.U32.HI R233, RZ, R207, R206 ;  /* 0x000000cfffe93219 */ /* 0x000fc800000116ce */
[----:B------:R-:W-:Y:S01]  /*c660*/  LOP3.LUT R233, RZ, R233, RZ, 0x33, !PT ;  /* 0x000000e9ffe97212 */ /* 0x000fe200078e33ff */
[----:B------:R-:W-:Y:S06]  /*c670*/  BRA `(.L_x_2763) ;  /* 0x0000000000147947 */ /* 0x000fec0003800000 */
.L_x_2762:
[----:B------:R-:W-:-:S05]  /*c680*/  IMAD.U32 R234, RZ, RZ, UR44 ;  /* 0x0000002cffea7e24 */ /* 0x000fca000f8e00ff */
[----:B------:R-:W-:-:S13]  /*c690*/  ISETP.NE.AND P3, PT, R234, 0x1, PT ;  /* 0x00000001ea00780c */ /* 0x000fda0003f65270 */
[----:B------:R-:W2:Y:S02]  /*c6a0*/  @P3 LDC.64 R206, c[0x0][0x9e8] ;  /* 0x00027a00ffce3b82 */ /* 0x000ea40000000a00 */
[----:B--2---:R-:W-:-:S05]  /*c6b0*/  @P3 IMAD.HI.U32 R206, R233, R206, RZ ;  /* 0x000000cee9ce3227 */ /* 0x004fca00078e00ff */
[----:B------:R-:W-:-:S07]  /*c6c0*/  @P3 SHF.R.U32.HI R233, RZ, R207, R206 ;  /* 0x000000cfffe93219 */ /* 0x000fce00000116ce */
.L_x_2763:
[----:B------:R-:W-:Y:S05]  /*c6d0*/  BSYNC B2 ;  /* 0x0000000000027941 */ /* 0x000fea0003800000 */
.L_x_2761:
[----:B------:R-:W-:-:S04]  /*c6e0*/  IMAD R233, R233, R234, -R13 ;  /* 0x000000eae9e97224 */ /* 0x000fc800078e0a0d */
[----:B------:R-:W-:-:S05]  /*c6f0*/  IMAD.IADD R233, R233, 0x1, -R184 ;  /* 0x00000001e9e97824 */ /* 0x000fca00078e0ab8 */
[----:B------:R-:W-:Y:S02]  /*c700*/  VIMNMX R208, R208, R233, !PT ;  /* 0x000000e9d0d07248 */ /* 0x000fe40007fe0100 */
[----:B------:R-:W-:-:S07]  /*c710*/  VIADDMNMX R209, R233, R234, R209, PT ;  /* 0x000000eae9d17246 */ /* 0x000fce00038001d1 */
.L_x_2760:
[----:B------:R-:W-:Y:S01]  /*c720*/  ISETP.GT.AND P3, PT, R14, -0x1, PT ;  /* 0xffffffff0e00780c */ /* 0x000fe20003f64270 */
[----:B------:R-:W-:-:S03]  /*c730*/  UISETP.NE.AND UP0, UPT, UR47, URZ, UPT ;  /* 0x0000003f2f00728c */ /* 0x000fc6000bf05270 */
[C---:B------:R-:W-:Y:S02]  /*c740*/  ISETP.GT.AND P4, PT, R208.reuse, RZ, P3 ;  /* 0x000000ffd000720c */ /* 0x040fe40001f84270 */
[C---:B------:R-:W-:Y:S02]  /*c750*/  ISETP.GT.AND P6, PT, R208.reuse, 0x8, P3 ;  /* 0x00000008d000780c */ /* 0x040fe40001fc4270 */
[C---:B------:R-:W-:Y:S02]  /*c760*/  ISETP.LT.OR P5, PT, R209.reuse, 0x1, P4 ;  /* 0x00000001d100780c */ /* 0x040fe400027a1670 */
[----:B------:R-:W-:Y:S02]  /*c770*/  ISETP.GT.AND P4, PT, R208, 0x1, P3 ;  /* 0x00000001d000780c */ /* 0x000fe40001f84270 */
[----:B------:R-:W-:Y:S02]  /*c780*/  FSEL R206, R152, -INF , !P5 ;  /* 0xff80000098ce7808 */ /* 0x000fe40006800000 */
[----:B------:R-:W-:Y:S01]  /*c790*/  ISETP.LT.OR P4, PT, R209, 0x2, P4 ;  /* 0x00000002d100780c */ /* 0x000fe20002781670 */
[----:B------:R-:W2:Y:S01]  /*c7a0*/  SHFL.IDX PT, R152, R232, 0x1, 0x1c1f ;  /* 0x003c1f00e8987f89 */ /* 0x000ea200000e0000 */
[----:B------:R-:W-:-:S02]  /*c7b0*/  ISETP.GT.AND P5, PT, R208, 0x9, P3 ;  /* 0x00000009d000780c */ /* 0x000fc40001fa4270 */
[----:B------:R-:W-:Y:S02]  /*c7c0*/  FSEL R207, R153, -INF , !P4 ;  /* 0xff80000099cf7808 */ /* 0x000fe40006000000 */
[----:B------:R-:W-:Y:S02]  /*c7d0*/  ISETP.GT.AND P4, PT, R208, 0x10, P3 ;  /* 0x00000010d000780c */ /* 0x000fe40001f84270 */
[C---:B------:R-:W-:Y:S02]  /*c7e0*/  ISETP.LT.OR P6, PT, R209.reuse, 0x9, P6 ;  /* 0x00000009d100780c */ /* 0x040fe400037c1670 */
[C---:B------:R-:W-:Y:S02]  /*c7f0*/  ISETP.LT.OR P4, PT, R209.reuse, 0x11, P4 ;  /* 0x00000011d100780c */ /* 0x040fe40002781670 */
[----:B------:R-:W-:Y:S02]  /*c800*/  ISETP.LT.OR P5, PT, R209, 0xa, P5 ;  /* 0x0000000ad100780c */ /* 0x000fe40002fa1670 */
[----:B------:R-:W-:-:S02]  /*c810*/  FSEL R160, R160, -INF , !P4 ;  /* 0xff800000a0a07808 */ /* 0x000fc40006000000 */
[----:B------:R-:W-:Y:S02]  /*c820*/  ISETP.GT.AND P4, PT, R208, 0x19, P3 ;  /* 0x00000019d000780c */ /* 0x000fe40001f84270 */
[----:B------:R-:W-:Y:S02]  /*c830*/  FSEL R156, R156, -INF , !P6 ;  /* 0xff8000009c9c7808 */ /* 0x000fe40007000000 */
[----:B------:R-:W-:Y:S02]  /*c840*/  ISETP.LT.OR P4, PT, R209, 0x1a, P4 ;  /* 0x0000001ad100780c */ /* 0x000fe40002781670 */
[----:B------:R-:W-:Y:S02]  /*c850*/  FSEL R157, R157, -INF , !P5 ;  /* 0xff8000009d9d7808 */ /* 0x000fe40006800000 */
[----:B------:R-:W-:Y:S01]  /*c860*/  ISETP.GT.AND P6, PT, R208, 0x11, P3 ;  /* 0x00000011d000780c */ /* 0x000fe20001fc4270 */
[--C-:B--2---:R-:W-:Y:S01]  /*c870*/  IMAD.IADD R230, R230, 0x1, R152.reuse ;  /* 0x00000001e6e67824 */ /* 0x104fe200078e0298 */
[----:B------:R-:W-:Y:S01]  /*c880*/  ISETP.GT.AND P5, PT, R208, 0x18, P3 ;  /* 0x00000018d000780c */ /* 0x000fe20001fa4270 */
[----:B------:R-:W-:Y:S01]  /*c890*/  IMAD.IADD R231, R231, 0x1, R152 ;  /* 0x00000001e7e77824 */ /* 0x000fe200078e0298 */
[----:B------:R-:W-:-:S02]  /*c8a0*/  FSEL R165, R165, -INF , !P4 ;  /* 0xff800000a5a57808 */ /* 0x000fc40006000000 */
[----:B------:R-:W-:Y:S02]  /*c8b0*/  ISETP.GT.AND P4, PT, R208, 0x28, P3 ;  /* 0x00000028d000780c */ /* 0x000fe40001f84270 */
[C---:B------:R-:W-:Y:S02]  /*c8c0*/  ISETP.LT.OR P6, PT, R209.reuse, 0x12, P6 ;  /* 0x00000012d100780c */ /* 0x040fe400037c1670 */
[C---:B------:R-:W-:Y:S02]  /*c8d0*/  ISETP.LT.OR P5, PT, R209.reuse, 0x19, P5 ;  /* 0x00000019d100780c */ /* 0x040fe40002fa1670 */
[----:B------:R-:W-:Y:S02]  /*c8e0*/  ISETP.LT.OR P4, PT, R209, 0x29, P4 ;  /* 0x00000029d100780c */ /* 0x000fe40002781670 */
[----:B------:R-:W-:Y:S02]  /*c8f0*/  FSEL R161, R161, -INF , !P6 ;  /* 0xff800000a1a17808 */ /* 0x000fe40007000000 */
[----:B------:R-:W-:-:S02]  /*c900*/  FSEL R164, R164, -INF , !P5 ;  /* 0xff800000a4a47808 */ /* 0x000fc40006800000 */
[C---:B------:R-:W-:Y:S02]  /*c910*/  ISETP.GT.AND P6, PT, R208.reuse, 0x20, P3 ;  /* 0x00000020d000780c */ /* 0x040fe40001fc4270 */
[----:B------:R-:W-:Y:S02]  /*c920*/  ISETP.GT.AND P5, PT, R208, 0x21, P3 ;  /* 0x00000021d000780c */ /* 0x000fe40001fa4270 */
[----:B------:R-:W-:Y:S02]  /*c930*/  FSEL R232, R172, -INF , !P4 ;  /* 0xff800000ace87808 */ /* 0x000fe40006000000 */
[----:B------:R-:W-:Y:S02]  /*c940*/  ISETP.GT.AND P4, PT, R208, 0x31, P3 ;  /* 0x00000031d000780c */ /* 0x000fe40001f84270 */
[C---:B------:R-:W-:Y:S02]  /*c950*/  ISETP.LT.OR P6, PT, R209.reuse, 0x21, P6 ;  /* 0x00000021d100780c */ /* 0x040fe400037c1670 */
[----:B------:R-:W-:-:S02]  /*c960*/  ISETP.LT.OR P5, PT, R209, 0x22, P5 ;  /* 0x00000022d100780c */ /* 0x000fc40002fa1670 */
[----:B------:R-:W-:Y:S02]  /*c970*/  ISETP.LT.OR P4, PT, R209, 0x32, P4 ;  /* 0x00000032d100780c */ /* 0x000fe40002781670 */
[----:B------:R-:W-:Y:S02]  /*c980*/  FSEL R168, R168, -INF , !P6 ;  /* 0xff800000a8a87808 */ /* 0x000fe40007000000 */
[----:B------:R-:W-:Y:S02]  /*c990*/  FSEL R169, R169, -INF , !P5 ;  /* 0xff800000a9a97808 */ /* 0x000fe40006800000 */
[C---:B------:R-:W-:Y:S02]  /*c9a0*/  ISETP.GT.AND P6, PT, R208.reuse, 0x29, P3 ;  /* 0x00000029d000780c */ /* 0x040fe40001fc4270 */
[----:B------:R-:W-:Y:S02]  /*c9b0*/  ISETP.GT.AND P5, PT, R208, 0x30, P3 ;  /* 0x00000030d000780c */ /* 0x000fe40001fa4270 */
[----:B------:R-:W-:-:S02]  /*c9c0*/  FSEL R177, R177, -INF , !P4 ;  /* 0xff800000b1b17808 */ /* 0x000fc40006000000 */
[----:B------:R-:W-:Y:S02]  /*c9d0*/  PLOP3.LUT P4, PT, PT, PT, UP0, 0x40, 0x0 ;  /* 0x000000000000781c */ /* 0x000fe40003f8e808 */
[C---:B------:R-:W-:Y:S02]  /*c9e0*/  ISETP.LT.OR P6, PT, R209.reuse, 0x2a, P6 ;  /* 0x0000002ad100780c */ /* 0x040fe400037c1670 */
[----:B------:R-:W-:Y:S02]  /*c9f0*/  ISETP.LT.OR P5, PT, R209, 0x31, P5 ;  /* 0x00000031d100780c */ /* 0x000fe40002fa1670 */
[----:B------:R-:W-:Y:S02]  /*ca00*/  FSEL R173, R173, -INF , !P6 ;  /* 0xff800000adad7808 */ /* 0x000fe40007000000 */
[----:B------:R-:W-:Y:S02]  /*ca10*/  FSEL R176, R176, -INF , !P5 ;  /* 0xff800000b0b07808 */ /* 0x000fe40006800000 */
[----:B------:R-:W-:-:S02]  /*ca20*/  ISETP.GT.AND P6, PT, R208, 0x38, P3 ;  /* 0x00000038d000780c */ /* 0x000fc40001fc4270 */
[----:B------:R-:W-:Y:S02]  /*ca30*/  ISETP.GT.AND P5, PT, R208, 0x39, P3 ;  /* 0x00000039d000780c */ /* 0x000fe40001fa4270 */
[C---:B------:R-:W-:Y:S02]  /*ca40*/  ISETP.LT.OR P6, PT, R209.reuse, 0x39, P6 ;  /* 0x00000039d100780c */ /* 0x040fe400037c1670 */
[----:B------:R-:W-:Y:S02]  /*ca50*/  ISETP.LT.OR P5, PT, R209, 0x3a, P5 ;  /* 0x0000003ad100780c */ /* 0x000fe40002fa1670 */
[----:B------:R-:W-:Y:S02]  /*ca60*/  FSEL R180, R180, -INF , !P6 ;  /* 0xff800000b4b47808 */ /* 0x000fe40007000000 */
[----:B------:R-:W-:Y:S01]  /*ca70*/  FSEL R181, R181, -INF , !P5 ;  /* 0xff800000b5b57808 */ /* 0x000fe20006800000 */
[----:B------:R-:W-:Y:S08]  /*ca80*/  @P4 BRA `(.L_x_2764) ;  /* 0x0000000000584947 */ /* 0x000ff00003800000 */
        /* <DEDUP_REMOVED lines=12> */
.L_x_2766:
[----:B------:R-:W-:-:S05]  /*cb50*/  IMAD.U32 R208, RZ, RZ, UR44 ;  /* 0x0000002cffd07e24 */ /* 0x000fca000f8e00ff */
[----:B------:R-:W-:-:S13]  /*cb60*/  ISETP.NE.AND P4, PT, R208, 0x1, PT ;  /* 0x00000001d000780c */ /* 0x000fda0003f85270 */
[----:B------:R-:W2:Y:S02]  /*cb70*/  @P4 LDC.64 R152, c[0x0][0x9e8] ;  /* 0x00027a00ff984b82 */ /* 0x000ea40000000a00 */
[----:B--2---:R-:W-:-:S05]  /*cb80*/  @P4 IMAD.HI.U32 R152, R172, R152, RZ ;  /* 0x00000098ac984227 */ /* 0x004fca00078e00ff */
[----:B------:R-:W-:-:S07]  /*cb90*/  @P4 SHF.R.U32.HI R172, RZ, R153, R152 ;  /* 0x00000099ffac4219 */ /* 0x000fce0000011698 */
.L_x_2767:
[----:B------:R-:W-:Y:S05]  /*cba0*/  BSYNC B2 ;  /* 0x0000000000027941 */ /* 0x000fea0003800000 */
.L_x_2765:
[----:B------:R-:W-:-:S04]  /*cbb0*/  IMAD R13, R172, R208, -R13 ;  /* 0x000000d0ac0d7224 */ /* 0x000fc800078e0a0d */
[----:B------:R-:W-:-:S05]  /*cbc0*/  IMAD.IADD R13, R13, 0x1, -R184 ;  /* 0x000000010d0d7824 */ /* 0x000fca00078e0ab8 */
[----:B------:R-:W-:Y:S02]  /*cbd0*/  VIMNMX R231, R231, R13, !PT ;  /* 0x0000000de7e77248 */ /* 0x000fe40007fe0100 */
[----:B------:R-:W-:-:S07]  /*cbe0*/  VIADDMNMX R230, R13, R208, R230, PT ;  /* 0x000000d00de67246 */ /* 0x000fce00038001e6 */
.L_x_2764:
[----:B------:R-:W-:Y:S02]  /*cbf0*/  FMNMX.FTZ R13, R206, R12, !PT ;  /* 0x0000000cce0d7209 */ /* 0x000fe40007810000 */
[----:B------:R-:W-:Y:S02]  /*cc00*/  ISETP.GT.AND P6, PT, R231, 0x9, P3 ;  /* 0x00000009e700780c */ /* 0x000fe40001fc4270 */
[----:B------:R-:W-:Y:S02]  /*cc10*/  FMNMX.FTZ R13, R207, R13, !PT ;  /* 0x0000000dcf0d7209 */ /* 0x000fe40007810000 */
[----:B------:R-:W-:Y:S02]  /*cc20*/  ISETP.LT.OR P6, PT, R230, 0xa, P6 ;  /* 0x0000000ae600780c */ /* 0x000fe400037c1670 */
[----:B------:R-:W-:Y:S02]  /*cc30*/  FMNMX.FTZ R13, R156, R13, !PT ;  /* 0x0000000d9c0d7209 */ /* 0x000fe40007810000 */
[----:B------:R-:W-:-:S02]  /*cc40*/  FSEL R159, R159, -INF , !P6 ;  /* 0xff8000009f9f7808 */ /* 0x000fc40007000000 */
        /* <DEDUP_REMOVED lines=13> */
[C---:B------:R-:W-:Y:S02]  /*cd20*/  ISETP.GT.AND P6, PT, R231.reuse, RZ, P3 ;  /* 0x000000ffe700720c */ /* 0x040fe40001fc4270 */
        /* <DEDUP_REMOVED lines=9> */
[----:B------:R-:W-:-:S02]  /*cdc0*/  FSEL R155, R155, -INF , !P5 ;  /* 0xff8000009b9b7808 */ /* 0x000fc40006800000 */
[----:B------:R-:W-:Y:S02]  /*cdd0*/  FMNMX.FTZ R13, R181, R13, !PT ;  /* 0x0000000db50d7209 */ /* 0x000fe40007810000 */
[C---:B------:R-:W-:Y:S02]  /*cde0*/  ISETP.GT.AND P5, PT, R231.reuse, 0x10, P3 ;  /* 0x00000010e700780c */ /* 0x040fe40001fa4270 */
[----:B------:R-:W-:Y:S01]  /*cdf0*/  ISETP.GT.AND P6, PT, R231, 0x38, P3 ;  /* 0x00000038e700780c */ /* 0x000fe20001fc4270 */
[----:B------:R-:W2:Y:S01]  /*ce00*/  SHFL.BFLY PT, R152, R13, 0x2, 0x1f ;  /* 0x0c401f000d987f89 */ /* 0x000ea200000e0000 */
[C---:B------:R-:W-:Y:S02]  /*ce10*/  ISETP.LT.OR P5, PT, R230.reuse, 0x11, P5 ;  /* 0x00000011e600780c */ /* 0x040fe40002fa1670 */
[----:B------:R-:W-:Y:S02]  /*ce20*/  ISETP.LT.OR P6, PT, R230, 0x39, P6 ;  /* 0x00000039e600780c */ /* 0x000fe400037c1670 */
[----:B------:R-:W-:-:S02]  /*ce30*/  FSEL R162, R162, -INF , !P5 ;  /* 0xff800000a2a27808 */ /* 0x000fc40006800000 */
[----:B------:R-:W-:Y:S02]  /*ce40*/  ISETP.GT.AND P5, PT, R231, 0x19, P3 ;  /* 0x00000019e700780c */ /* 0x000fe40001fa4270 */
[----:B------:R-:W-:Y:S02]  /*ce50*/  FSEL R182, R182, -INF , !P6 ;  /* 0xff800000b6b67808 */ /* 0x000fe40007000000 */
[----:B------:R-:W-:-:S04]  /*ce60*/  ISETP.LT.OR P5, PT, R230, 0x1a, P5 ;  /* 0x0000001ae600780c */ /* 0x000fc80002fa1670 */
[----:B------:R-:W-:Y:S02]  /*ce70*/  FSEL R167, R167, -INF , !P5 ;  /* 0xff800000a7a77808 */ /* 0x000fe40006800000 */
[----:B------:R-:W-:-:S04]  /*ce80*/  ISETP.GT.AND P5, PT, R231, 0x28, P3 ;  /* 0x00000028e700780c */ /* 0x000fc80001fa4270 */
[----:B------:R-:W-:Y:S02]  /*ce90*/  ISETP.LT.OR P5, PT, R230, 0x29, P5 ;  /* 0x00000029e600780c */ /* 0x000fe40002fa1670 */
[----:B--2---:R-:W-:Y:S01]  /*cea0*/  FMNMX.FTZ R152, R13, R152, !PT ;  /* 0x000000980d987209 */ /* 0x004fe20007810000 */
[----:B------:R-:W-:Y:S01]  /*ceb0*/  IMAD.U32 R13, RZ, RZ, UR39 ;  /* 0x00000027ff0d7e24 */ /* 0x000fe2000f8e00ff */
[----:B------:R-:W-:Y:S02]  /*cec0*/  FSEL R174, R174, -INF , !P5 ;  /* 0xff800000aeae7808 */ /* 0x000fe40006800000 */
[----:B------:R-:W-:Y:S01]  /*ced0*/  ISETP.GT.AND P5, PT, R231, 0x30, P3 ;  /* 0x00000030e700780c */ /* 0x000fe20001fa4270 */
[----:B------:R-:W2:Y:S03]  /*cee0*/  SHFL.BFLY PT, R172, R152, 0x1, 0x1f ;  /* 0x0c201f0098ac7f89 */ /* 0x000ea600000e0000 */
[----:B------:R-:W-:-:S04]  /*cef0*/  ISETP.LT.OR P5, PT, R230, 0x31, P5 ;  /* 0x00000031e600780c */ /* 0x000fc80002fa1670 */
[----:B------:R-:W-:Y:S02]  /*cf00*/  FSEL R178, R178, -INF , !P5 ;  /* 0xff800000b2b27808 */ /* 0x000fe40006800000 */
[----:B--2---:R-:W-:-:S04]  /*cf10*/  FMNMX.FTZ R172, R152, R172, !PT ;  /* 0x000000ac98ac7209 */ /* 0x004fc80007810000 */
[----:B------:R-:W-:-:S04]  /*cf20*/  FSETP.NEU.FTZ.AND P4, PT, R172, -INF , PT ;  /* 0xff800000ac00780b */ /* 0x000fc80003f9d000 */
[----:B------:R-:W-:-:S05]  /*cf30*/  FSEL R152, R172, RZ, P4 ;  /* 0x000000ffac987208 */ /* 0x000fca0002000000 */
[----:B------:R-:W-:Y:S01]  /*cf40*/  FADD.FTZ R152, -R152, R12 ;  /* 0x0000000c98987221 */ /* 0x000fe20000010100 */
[----:B------:R-:W-:-:S05]  /*cf50*/  FMUL.FTZ R12, R172, R13 ;  /* 0x0000000dac0c7220 */ /* 0x000fca0000410000 */
[----:B------:R-:W-:Y:S02]  /*cf60*/  FSEL R12, R12, RZ, P4 ;  /* 0x000000ff0c0c7208 */ /* 0x000fe40002000000 */
[----:B------:R-:W-:-:S03]  /*cf70*/  ISETP.GT.AND P4, PT, R231, 0x8, P3 ;  /* 0x00000008e700780c */ /* 0x000fc60001f84270 */
[-CC-:B------:R-:W-:Y:S01]  /*cf80*/  FFMA.FTZ R206, R206, R13.reuse, -R12.reuse ;  /* 0x0000000dcece7223 */ /* 0x180fe2000001080c */
[----:B------:R-:W-:Y:S01]  /*cf90*/  ISETP.LT.OR P4, PT, R230, 0x9, P4 ;  /* 0x00000009e600780c */ /* 0x000fe20002781670 */
[-CC-:B------:R-:W-:Y:S01]  /*cfa0*/  FFMA.FTZ R207, R207, R13.reuse, -R12.reuse ;  /* 0x0000000dcfcf7223 */ /* 0x180fe2000001080c */
[-CC-:B------:R-:W-:Y:S01]  /*cfb0*/  FFMA.FTZ R156, R156, R13.reuse, -R12.reuse ;  /* 0x0000000d9c9c7223 */ /* 0x180fe2000001080c */
[-CC-:B------:R-:W-:Y:S01]  /*cfc0*/  FFMA.FTZ R157, R157, R13.reuse, -R12.reuse ;  /* 0x0000000d9d9d7223 */ /* 0x180fe2000001080c */
[----:B------:R-:W-:Y:S01]  /*cfd0*/  FSEL R158, R158, -INF , !P4 ;  /* 0xff8000009e9e7808 */ /* 0x000fe20006000000 */
[-CC-:B------:R-:W-:Y:S01]  /*cfe0*/  FFMA.FTZ R160, R160, R13.reuse, -R12.reuse ;  /* 0x0000000da0a07223 */ /* 0x180fe2000001080c */
[----:B------:R-:W-:Y:S01]  /*cff0*/  ISETP.GT.AND P4, PT, R231, 0x11, P3 ;  /* 0x00000011e700780c */ /* 0x000fe20001f84270 */
[-CC-:B------:R-:W-:Y:S01]  /*d000*/  FFMA.FTZ R161, R161, R13.reuse, -R12.reuse ;  /* 0x0000000da1a17223 */ /* 0x180fe2000001080c */
[-CC-:B------:R-:W-:Y:S01]  /*d010*/  FFMA.FTZ R164, R164, R13.reuse, -R12.reuse ;  /* 0x0000000da4a47223 */ /* 0x180fe2000001080c */
        /* <DEDUP_REMOVED lines=12> */
[-C--:B------:R-:W-:Y:S01]  /*d0e0*/  FFMA.FTZ R181, R181, R13.reuse, -R12 ;  /* 0x0000000db5b57223 */ /* 0x080fe2000001080c */
[----:B------:R-:W-:Y:S01]  /*d0f0*/  FMUL.FTZ R12, R152, R13 ;  /* 0x0000000d980c7220 */ /* 0x000fe20000410000 */
[----:B------:R-:W-:Y:S01]  /*d100*/  MUFU.EX2 R206, R206 ;  /* 0x000000ce00ce7308 */ /* 0x000fe20000000800 */
[----:B------:R-:W-:-:S02]  /*d110*/  FSEL R153, R170, -INF , !P4 ;  /* 0xff800000aa997808 */ /* 0x000fc40006000000 */
[----:B------:R-:W-:Y:S02]  /*d120*/  FMNMX.FTZ R170, R154, R20, !PT ;  /* 0x000000149aaa7209 */ /* 0x000fe40007810000 */
[----:B------:R-:W-:Y:S02]  /*d130*/  ISETP.GT.AND P4, PT, R231, 0x29, P3 ;  /* 0x00000029e700780c */ /* 0x000fe40001f84270 */
[----:B------:R-:W-:Y:S01]  /*d140*/  FMNMX.FTZ R170, R155, R170, !PT ;  /* 0x000000aa9baa7209 */ /* 0x000fe20007810000 */
[----:B------:R-:W2:Y:S01]  /*d150*/  MUFU.EX2 R12, R12 ;  /* 0x0000000c000c7308 */ /* 0x000ea20000000800 */
[----:B------:R-:W-:Y:S02]  /*d160*/  ISETP.LT.OR P4, PT, R230, 0x2a, P4 ;  /* 0x0000002ae600780c */ /* 0x000fe40002781670 */
[----:B------:R-:W-:Y:S02]  /*d170*/  FMNMX.FTZ R170, R158, R170, !PT ;  /* 0x000000aa9eaa7209 */ /* 0x000fe40007810000 */
[----:B------:R-:W-:-:S02]  /*d180*/  FSEL R175, R175, -INF , !P4 ;  /* 0xff800000afaf7808 */ /* 0x000fc40006000000 */
[----:B------:R-:W-:Y:S01]  /*d190*/  FMNMX.FTZ R170, R159, R170, !PT ;  /* 0x000000aa9faa7209 */ /* 0x000fe20007810000 */
[----:B------:R-:W3:Y:S01]  /*d1a0*/  MUFU.EX2 R152, R207 ;  /* 0x000000cf00987308 */ /* 0x000ee20000000800 */
[----:B------:R-:W-:Y:S02]  /*d1b0*/  ISETP.GT.AND P4, PT, R231, 0x31, P3 ;  /* 0x00000031e700780c */ /* 0x000fe40001f84270 */
[----:B------:R-:W-:Y:S02]  /*d1c0*/  FMNMX.FTZ R170, R162, R170, !PT ;  /* 0x000000aaa2aa7209 */ /* 0x000fe40007810000 */
[----:B------:R-:W-:Y:S02]  /*d1d0*/  ISETP.LT.OR P4, PT, R230, 0x32, P4 ;  /* 0x00000032e600780c */ /* 0x000fe40002781670 */
[----:B------:R-:W-:Y:S01]  /*d1e0*/  FMNMX.FTZ R170, R163, R170, !PT ;  /* 0x000000aaa3aa7209 */ /* 0x000fe20007810000 */
[----:B------:R-:W4:Y:S01]  /*d1f0*/  MUFU.EX2 R156, R156 ;  /* 0x0000009c009c7308 */ /* 0x000f220000000800 */
[----:B------:R-:W-:Y:S01]  /*d200*/  ISETP.GT.AND P3, PT, R231, 0x39, P3 ;  /* 0x00000039e700780c */ /* 0x000fe20001f64270 */
[----:B--2---:R-:W-:Y:S01]  /*d210*/  FFMA.FTZ R0, R12, R0, R206 ;  /* 0x000000000c007223 */ /* 0x004fe200000100ce */
[----:B------:R-:W-:Y:S01]  /*d220*/  FMNMX.FTZ R170, R166, R170, !PT ;  /* 0x000000aaa6aa7209 */ /* 0x000fe20007810000 */
[-C--:B------:R-:W-:Y:S01]  /*d230*/  FMUL.FTZ R24, R24, R12.reuse ;  /* 0x0000000c18187220 */ /* 0x080fe20000410000 */
[----:B------:R-:W-:Y:S01]  /*d240*/  FSEL R179, R179, -INF , !P4 ;  /* 0xff800000b3b37808 */ /* 0x000fe20006000000 */
[----:B------:R-:W-:Y:S01]  /*d250*/  FMUL.FTZ R25, R25, R12 ;  /* 0x0000000c19197220 */ /* 0x000fe20000410000 */
[----:B------:R-:W-:Y:S01]  /*d260*/  FMNMX.FTZ R170, R167, R170, !PT ;  /* 0x000000aaa7aa7209 */ /* 0x000fe20007810000 */
[----:B------:R-:W2:Y:S01]  /*d270*/  MUFU.EX2 R157, R157 ;  /* 0x0000009d009d7308 */ /* 0x000ea20000000800 */
[----:B------:R-:W-:Y:S01]  /*d280*/  ISETP.LT.OR P3, PT, R230, 0x3a, P3 ;  /* 0x0000003ae600780c */ /* 0x000fe20001f61670 */
[----:B---3--:R-:W-:Y:S01]  /*d290*/  FADD.FTZ R0, R152, R0 ;  /* 0x0000000098007221 */ /* 0x008fe20000010000 */
[----:B------:R-:W-:Y:S01]  /*d2a0*/  FMNMX.FTZ R170, R153, R170, !PT ;  /* 0x000000aa99aa7209 */ /* 0x000fe20007810000 */
[-C--:B------:R-:W-:Y:S01]  /*d2b0*/  FMUL.FTZ R28, R28, R12.reuse ;  /* 0x0000000c1c1c7220 */ /* 0x080fe20000410000 */
[----:B------:R-:W-:Y:S01]  /*d2c0*/  FSEL R183, R183, -INF , !P3 ;  /* 0xff800000b7b77808 */ /* 0x000fe20005800000 */
[----:B------:R-:W-:Y:S01]  /*d2d0*/  FMUL.FTZ R29, R29, R12 ;  /* 0x0000000c1d1d7220 */ /* 0x000fe20000410000 */
[----:B------:R-:W-:Y:S01]  /*d2e0*/  FMNMX.FTZ R170, R171, R170, !PT ;  /* 0x000000aaabaa7209 */ /* 0x000fe20007810000 */
[----:B------:R-:W3:Y:S01]  /*d2f0*/  MUFU.EX2 R160, R160 ;  /* 0x000000a000a07308 */ /* 0x000ee20000000800 */
[----:B------:R-:W-:Y:S01]  /*d300*/  F2FP.F16.F32.PACK_AB R152, R152, R206 ;  /* 0x000000ce9898723e */ /* 0x000fe200000000ff */
[----:B----4-:R-:W-:Y:S01]  /*d310*/  FADD.FTZ R0, R156, R0 ;  /* 0x000000009c007221 */ /* 0x010fe20000010000 */
[----:B------:R-:W-:Y:S01]  /*d320*/  FMNMX.FTZ R170, R174, R170, !PT ;  /* 0x000000aaaeaa7209 */ /* 0x000fe20007810000 */
[-C--:B------:R-:W-:Y:S01]  /*d330*/  FMUL.FTZ R32, R32, R12.reuse ;  /* 0x0000000c20207220 */ /* 0x080fe20000410000 */
[-C--:B------:R-:W-:Y:S01]  /*d340*/  FMUL.FTZ R33, R33, R12.reuse ;  /* 0x0000000c21217220 */ /* 0x080fe20000410000 */
[----:B------:R-:W-:Y:S01]  /*d350*/  FMUL.FTZ R36, R36, R12 ;  /* 0x0000000c24247220 */ /* 0x000fe20000410000 */
[----:B------:R-:W-:Y:S01]  /*d360*/  FMNMX.FTZ R170, R175, R170, !PT ;  /* 0x000000aaafaa7209 */ /* 0x000fe20007810000 */
[----:B------:R-:W-:Y:S01]  /*d370*/  MUFU.EX2 R161, R161 ;  /* 0x000000a100a17308 */ /* 0x000fe20000000800 */
[----:B--2---:R-:W-:Y:S01]  /*d380*/  FADD.FTZ R0, R157, R0 ;  /* 0x000000009d007221 */ /* 0x004fe20000010000 */
[----:B------:R-:W-:Y:S01]  /*d390*/  FMUL.FTZ R37, R37, R12 ;  /* 0x0000000c25257220 */ /* 0x000fe20000410000 */
[----:B------:R-:W-:Y:S01]  /*d3a0*/  FMNMX.FTZ R170, R178, R170, !PT ;  /* 0x000000aab2aa7209 */ /* 0x000fe20007810000 */
[-C--:B------:R-:W-:Y:S01]  /*d3b0*/  FMUL.FTZ R40, R40, R12.reuse ;  /* 0x0000000c28287220 */ /* 0x080fe20000410000 */
[-C--:B------:R-:W-:Y:S01]  /*d3c0*/  FMUL.FTZ R41, R41, R12.reuse ;  /* 0x0000000c29297220 */ /* 0x080fe20000410000 */
[----:B------:R-:W-:Y:S01]  /*d3d0*/  FMUL.FTZ R44, R44, R12 ;  /* 0x0000000c2c2c7220 */ /* 0x000fe20000410000 */
[----:B------:R-:W-:Y:S01]  /*d3e0*/  FMNMX.FTZ R170, R179, R170, !PT ;  /* 0x000000aab3aa7209 */ /* 0x000fe20007810000 */
[----:B------:R-:W-:Y:S01]  /*d3f0*/  MUFU.EX2 R164, R164 ;  /* 0x000000a400a47308 */ /* 0x000fe20000000800 */
[----:B---3--:R-:W-:Y:S01]  /*d400*/  FADD.FTZ R0, R160, R0 ;  /* 0x00000000a0007221 */ /* 0x008fe20000010000 */
[----:B------:R-:W-:Y:S01]  /*d410*/  FMUL.FTZ R45, R45, R12 ;  /* 0x0000000c2d2d7220 */ /* 0x000fe20000410000 */
[----:B------:R-:W-:Y:S01]  /*d420*/  FMNMX.FTZ R170, R182, R170, !PT ;  /* 0x000000aab6aa7209 */ /* 0x000fe20007810000 */
[-C--:B------:R-:W-:Y:S01]  /*d430*/  FMUL.FTZ R48, R48, R12.reuse ;  /* 0x0000000c30307220 */ /* 0x080fe20000410000 */
[-C--:B------:R-:W-:Y:S01]  /*d440*/  FMUL.FTZ R49, R49, R12.reuse ;  /* 0x0000000c31317220 */ /* 0x080fe20000410000 */
[----:B------:R-:W-:Y:S01]  /*d450*/  FMUL.FTZ R52, R52, R12 ;  /* 0x0000000c34347220 */ /* 0x000fe20000410000 */
[----:B------:R-:W-:Y:S01]  /*d460*/  FMNMX.FTZ R170, R183, R170, !PT ;  /* 0x000000aab7aa7209 */ /* 0x000fe20007810000 */
[----:B------:R-:W2:Y:S01]  /*d470*/  MUFU.EX2 R165, R165 ;  /* 0x000000a500a57308 */ /* 0x000ea20000000800 */
[-C--:B------:R-:W-:Y:S01]  /*d480*/  FMUL.FTZ R53, R53, R12.reuse ;  /* 0x0000000c35357220 */ /* 0x080fe20000410000 */
[-C--:B------:R-:W-:Y:S01]  /*d490*/  FMUL.FTZ R56, R56, R12.reuse ;  /* 0x0000000c38387220 */ /* 0x080fe20000410000 */
[-C--:B------:R-:W-:Y:S01]  /*d4a0*/  FMUL.FTZ R57, R57, R12.reuse ;  /* 0x0000000c39397220 */ /* 0x080fe20000410000 */
[----:B------:R-:W3:Y:S01]  /*d4b0*/  SHFL.BFLY PT, R206, R170, 0x2, 0x1f ;  /* 0x0c401f00aace7f89 */ /* 0x000ee200000e0000 */
        /* <DEDUP_REMOVED lines=23> */
[----:B---3--:R-:W-:Y:S01]  /*d630*/  FMNMX.FTZ R170, R170, R206, !PT ;  /* 0x000000ceaaaa7209 */ /* 0x008fe20007810000 */
[-C--:B------:R-:W-:Y:S01]  /*d640*/  FMUL.FTZ R100, R100, R12.reuse ;  /* 0x0000000c64647220 */ /* 0x080fe20000410000 */
[-C--:B------:R-:W-:Y:S01]  /*d650*/  FMUL.FTZ R101, R101, R12.reuse ;  /* 0x0000000c65657220 */ /* 0x080fe20000410000 */
[-C--:B------:R-:W-:Y:S01]  /*d660*/  FMUL.FTZ R104, R104, R12.reuse ;  /* 0x0000000c68687220 */ /* 0x080fe20000410000 */
[----:B------:R-:W3:Y:S01]  /*d670*/  MUFU.EX2 R173, R173 ;  /* 0x000000ad00ad7308 */ /* 0x000ee20000000800 */
[----:B------:R-:W4:Y:S01]  /*d680*/  SHFL.BFLY PT, R206, R170, 0x1, 0x1f ;  /* 0x0c201f00aace7f89 */ /* 0x000f2200000e0000 */
        /* <DEDUP_REMOVED lines=23> */
[----:B----4-:R-:W-:Y:S01]  /*d800*/  FMNMX.FTZ R170, R170, R206, !PT ;  /* 0x000000ceaaaa7209 */ /* 0x010fe20007810000 */
[----:B------:R-:W-:-:S02]  /*d810*/  IMAD.MOV R206, RZ, RZ, -R194 ;  /* 0x000000ffffce7224 */ /* 0x000fc400078e0ac2 */
[-C--:B------:R-:W-:Y:S01]  /*d820*/  FMUL.FTZ R148, R148, R12.reuse ;  /* 0x0000000c94947220 */ /* 0x080fe20000410000 */
[----:B------:R-:W-:Y:S01]  /*d830*/  FMUL.FTZ R149, R149, R12 ;  /* 0x0000000c95957220 */ /* 0x000fe20000410000 */
[C---:B------:R-:W-:Y:S01]  /*d840*/  FSETP.NEU.FTZ.AND P4, PT, R170.reuse, -INF , PT ;  /* 0xff800000aa00780b */ /* 0x040fe20003f9d000 */
[----:B------:R-:W-:Y:S01]  /*d850*/  FMUL.FTZ R209, R170, R13 ;  /* 0x0000000daad17220 */ /* 0x000fe20000410000 */
[----:B------:R-:W-:Y:S01]  /*d860*/  ISETP.NE.AND P3, PT, R184, R206, PT ;  /* 0x000000ceb800720c */ /* 0x000fe20003f65270 */
[----:B------:R-:W-:Y:S01]  /*d870*/  MUFU.EX2 R181, R181 ;  /* 0x000000b500b57308 */ /* 0x000fe20000000800 */
[----:B------:R-:W-:Y:S02]  /*d880*/  FSEL R206, R170, RZ, P4 ;  /* 0x000000ffaace7208 */ /* 0x000fe40002000000 */
[----:B------:R-:W-:-:S03]  /*d890*/  FSEL R209, R209, RZ, P4 ;  /* 0x000000ffd1d17208 */ /* 0x000fc60002000000 */
[----:B------:R-:W-:Y:S02]  /*d8a0*/  FADD.FTZ R206, -R206, R20 ;  /* 0x00000014cece7221 */ /* 0x000fe40000010100 */
[-CC-:B------:R-:W-:Y:S01]  /*d8b0*/  FFMA.FTZ R155, R155, R13.reuse, -R209.reuse ;  /* 0x0000000d9b9b7223 */ /* 0x180fe200000108d1 */
[-CC-:B------:R-:W-:Y:S01]  /*d8c0*/  FFMA.FTZ R159, R159, R13.reuse, -R209.reuse ;  /* 0x0000000d9f9f7223 */ /* 0x180fe200000108d1 */
[-C--:B------:R-:W-:Y:S01]  /*d8d0*/  FMUL.FTZ R20, R206, R13.reuse ;  /* 0x0000000dce147220 */ /* 0x080fe20000410000 */
[-C--:B------:R-:W-:Y:S01]  /*d8e0*/  FFMA.FTZ R206, R158, R13.reuse, -R209 ;  /* 0x0000000d9ece7223 */ /* 0x080fe200000108d1 */
[----:B------:R-:W-:Y:S02]  /*d8f0*/  @!P3 IMAD R18, R18, 0x40, R191 ;  /* 0x000000401212b824 */ /* 0x000fe400078e02bf */
[-CC-:B------:R-:W-:Y:S01]  /*d900*/  FFMA.FTZ R207, R162, R13.reuse, -R209.reuse ;  /* 0x0000000da2cf7223 */ /* 0x180fe200000108d1 */
[----:B------:R-:W-:Y:S01]  /*d910*/  FFMA.FTZ R208, R166, R13, -R209 ;  /* 0x0000000da6d07223 */ /* 0x000fe200000108d1 */
[----:B------:R-:W-:Y:S01]  /*d920*/  MUFU.EX2 R159, R159 ;  /* 0x0000009f009f7308 */ /* 0x000fe20000000800 */
[----:B------:R-:W-:-:S02]  /*d930*/  @!P3 IMAD R18, R18, 0x4, R2 ;  /* 0x000000041212b824 */ /* 0x000fc400078e0202 */
[-CC-:B------:R-:W-:Y:S01]  /*d940*/  FFMA.FTZ R163, R163, R13.reuse, -R209.reuse ;  /* 0x0000000da3a37223 */ /* 0x180fe200000108d1 */
[-CC-:B------:R-:W-:Y:S01]  /*d950*/  FFMA.FTZ R167, R167, R13.reuse, -R209.reuse ;  /* 0x0000000da7a77223 */ /* 0x180fe200000108d1 */
[-CC-:B------:R-:W-:Y:S01]  /*d960*/  FFMA.FTZ R153, R153, R13.reuse, -R209.reuse ;  /* 0x0000000d99997223 */ /* 0x180fe200000108d1 */
[-CC-:B------:R-:W-:Y:S01]  /*d970*/  FFMA.FTZ R171, R171, R13.reuse, -R209.reuse ;  /* 0x0000000dabab7223 */ /* 0x180fe200000108d1 */
[----:B------:R-:W-:Y:S01]  /*d980*/  @!P3 STS [R18+0x28800], R12 ;  /* 0x0288000c1200b388 */ /* 0x000fe20000000800 */
[----:B--2---:R-:W-:Y:S01]  /*d990*/  F2FP.F16.F32.PACK_AB R158, R165, R164 ;  /* 0x000000a4a59e723e */ /* 0x004fe200000000ff */
[----:B------:R-:W2:Y:S01]  /*d9a0*/  MUFU.EX2 R20, R20 ;  /* 0x0000001400147308 */ /* 0x000ea20000000800 */
[-CC-:B------:R-:W-:Y:S01]  /*d9b0*/  FFMA.FTZ R174, R174, R13.reuse, -R209.reuse ;  /* 0x0000000daeae7223 */ /* 0x180fe200000108d1 */
[-CC-:B------:R-:W-:Y:S01]  /*d9c0*/  FFMA.FTZ R175, R175, R13.reuse, -R209.reuse ;  /* 0x0000000dafaf7223 */ /* 0x180fe200000108d1 */
[-CC-:B------:R-:W-:Y:S01]  /*d9d0*/  FFMA.FTZ R178, R178, R13.reuse, -R209.reuse ;  /* 0x0000000db2b27223 */ /* 0x180fe200000108d1 */
[-CC-:B------:R-:W-:Y:S01]  /*d9e0*/  FFMA.FTZ R182, R182, R13.reuse, -R209.reuse ;  /* 0x0000000db6b67223 */ /* 0x180fe200000108d1 */
[-CC-:B------:R-:W-:Y:S01]  /*d9f0*/  FFMA.FTZ R183, R183, R13.reuse, -R209.reuse ;  /* 0x0000000db7b77223 */ /* 0x180fe200000108d1 */
[-CC-:B------:R-:W-:Y:S01]  /*da00*/  FFMA.FTZ R179, R179, R13.reuse, -R209.reuse ;  /* 0x0000000db3b37223 */ /* 0x180fe200000108d1 */
[----:B---3--:R-:W-:Y:S01]  /*da10*/  F2FP.F16.F32.PACK_AB R162, R173, R232 ;  /* 0x000000e8ada2723e */ /* 0x008fe200000000ff */
[----:B------:R-:W3:Y:S08]  /*da20*/  MUFU.EX2 R206, R206 ;  /* 0x000000ce00ce7308 */ /* 0x000ef00000000800 */
[----:B------:R-:W4:Y:S01]  /*da30*/  MUFU.EX2 R166, R180 ;  /* 0x000000b400a67308 */ /* 0x000f220000000800 */
[----:B--2---:R2:W-:Y:S01]  /*da40*/  @!P3 STS [R18+0x28820], R20 ;  /* 0x028820141200b388 */ /* 0x0045e20000000800 */
        /* <DEDUP_REMOVED lines=9> */
[----:B--2---:R-:W-:Y:S01]  /*dae0*/  FFMA.FTZ R18, R154, R13, -R209 ;  /* 0x0000000d9a127223 */ /* 0x004fe200000108d1 */
[----:B------:R-:W-:Y:S01]  /*daf0*/  F2FP.F16.F32.PACK_AB R154, R157, R156 ;  /* 0x0000009c9d9a723e */ /* 0x000fe200000000ff */
[C---:B------:R-:W-:Y:S01]  /*db00*/  FADD.FTZ R157, R161.reuse, R0 ;  /* 0x00000000a19d7221 */ /* 0x040fe20000010000 */
[----:B------:R-:W-:Y:S01]  /*db10*/  F2FP.F16.F32.PACK_AB R156, R161, R160 ;  /* 0x000000a0a19c723e */ /* 0x000fe200000000ff */
[----:B------:R-:W-:Y:S01]  /*db20*/  FMUL.FTZ R42, R42, R20 ;  /* 0x000000142a2a7220 */ /* 0x000fe20000410000 */
[----:B------:R-:W-:Y:S01]  /*db30*/  F2FP.F16.F32.PACK_AB R160, R169, R168 ;  /* 0x000000a8a9a0723e */ /* 0x000fe200000000ff */
[----:B------:R-:W-:Y:S01]  /*db40*/  FADD.FTZ R0, R164, R157 ;  /* 0x0000009da4007221 */ /* 0x000fe20000010000 */
[----:B------:R-:W-:Y:S01]  /*db50*/  MUFU.EX2 R208, R208 ;  /* 0x000000d000d07308 */ /* 0x000fe20000000800 */
[----:B------:R-:W-:Y:S01]  /*db60*/  F2FP.F16.F32.PACK_AB R164, R177, R176 ;  /* 0x000000b0b1a4723e */ /* 0x000fe200000000ff */
[-C--:B------:R-:W-:Y:S01]  /*db70*/  FMUL.FTZ R43, R43, R20.reuse ;  /* 0x000000142b2b7220 */ /* 0x080fe20000410000 */
[----:B------:R-:W-:Y:S01]  /*db80*/  FADD.FTZ R157, R165, R0 ;  /* 0x00000000a59d7221 */ /* 0x000fe20000010000 */
[-C--:B------:R-:W-:Y:S01]  /*db90*/  FMUL.FTZ R46, R46, R20.reuse ;  /* 0x000000142e2e7220 */ /* 0x080fe20000410000 */
[-C--:B------:R-:W-:Y:S01]  /*dba0*/  FMUL.FTZ R47, R47, R20.reuse ;  /* 0x000000142f2f7220 */ /* 0x080fe20000410000 */
[-C--:B------:R-:W-:Y:S01]  /*dbb0*/  FMUL.FTZ R50, R50, R20.reuse ;  /* 0x0000001432327220 */ /* 0x080fe20000410000 */
[----:B------:R-:W-:Y:S01]  /*dbc0*/  FADD.FTZ R0, R168, R157 ;  /* 0x0000009da8007221 */ /* 0x000fe20000010000 */
[----:B------:R-:W-:Y:S01]  /*dbd0*/  MUFU.EX2 R167, R167 ;  /* 0x000000a700a77308 */ /* 0x000fe20000000800 */
[-C--:B------:R-:W-:Y:S01]  /*dbe0*/  FMUL.FTZ R51, R51, R20.reuse ;  /* 0x0000001433337220 */ /* 0x080fe20000410000 */
[-C--:B------:R-:W-:Y:S01]  /*dbf0*/  FMUL.FTZ R54, R54, R20.reuse ;  /* 0x0000001436367220 */ /* 0x080fe20000410000 */
[----:B------:R-:W-:Y:S01]  /*dc00*/  FADD.FTZ R157, R169, R0 ;  /* 0x00000000a99d7221 */ /* 0x000fe20000010000 */
[-C--:B------:R-:W-:Y:S01]  /*dc10*/  FMUL.FTZ R55, R55, R20.reuse ;  /* 0x0000001437377220 */ /* 0x080fe20000410000 */
[-C--:B------:R-:W-:Y:S01]  /*dc20*/  FMUL.FTZ R58, R58, R20.reuse ;  /* 0x000000143a3a7220 */ /* 0x080fe20000410000 */
[-C--:B------:R-:W-:Y:S01]  /*dc30*/  FMUL.FTZ R59, R59, R20.reuse ;  /* 0x000000143b3b7220 */ /* 0x080fe20000410000 */
[----:B------:R-:W-:Y:S01]  /*dc40*/  FADD.FTZ R0, R232, R157 ;  /* 0x0000009de8007221 */ /* 0x000fe20000010000 */
[----:B------:R3:W-:Y:S01]  /*dc50*/  MUFU.EX2 R168, R155 ;  /* 0x0000009b00a87308 */ /* 0x0007e20000000800 */
[-C--:B------:R-:W-:Y:S01]  /*dc60*/  FMUL.FTZ R62, R62, R20.reuse ;  /* 0x000000143e3e7220 */ /* 0x080fe20000410000 */
[-C--:B------:R-:W-:Y:S01]  /*dc70*/  FMUL.FTZ R63, R63, R20.reuse ;  /* 0x000000143f3f7220 */ /* 0x080fe20000410000 */
[----:B------:R-:W-:Y:S01]  /*dc80*/  FADD.FTZ R161, R173, R0 ;  /* 0x00000000ada17221 */ /* 0x000fe20000010000 */
[-C--:B------:R-:W-:Y:S01]  /*dc90*/  FMUL.FTZ R66, R66, R20.reuse ;  /* 0x0000001442427220 */ /* 0x080fe20000410000 */
[-C--:B------:R-:W-:Y:S01]  /*dca0*/  FMUL.FTZ R67, R67, R20.reuse ;  /* 0x0000001443437220 */ /* 0x080fe20000410000 */
[----:B------:R-:W-:Y:S01]  /*dcb0*/  FMUL.FTZ R70, R70, R20 ;  /* 0x0000001446467220 */ /* 0x000fe20000410000 */
[----:B------:R-:W-:Y:S01]  /*dcc0*/  FADD.FTZ R0, R176, R161 ;  /* 0x000000a1b0007221 */ /* 0x000fe20000010000 */
[----:B------:R-:W2:Y:S01]  /*dcd0*/  MUFU.EX2 R157, R18 ;  /* 0x00000012009d7308 */ /* 0x000ea20000000800 */
[----:B---3--:R-:W-:Y:S01]  /*dce0*/  F2FP.F16.F32.PACK_AB R155, R159, R206 ;  /* 0x000000ce9f9b723e */ /* 0x008fe200000000ff */
[-C--:B------:R-:W-:Y:S01]  /*dcf0*/  FMUL.FTZ R71, R71, R20.reuse ;  /* 0x0000001447477220 */ /* 0x080fe20000410000 */
[----:B------:R-:W-:Y:S01]  /*dd00*/  FADD.FTZ R161, R177, R0 ;  /* 0x00000000b1a17221 */ /* 0x000fe20000010000 */
[-C--:B------:R-:W-:Y:S01]  /*dd10*/  FMUL.FTZ R74, R74, R20.reuse ;  /* 0x000000144a4a7220 */ /* 0x080fe20000410000 */
[-C--:B------:R-:W-:Y:S01]  /*dd20*/  FMUL.FTZ R75, R75, R20.reuse ;  /* 0x000000144b4b7220 */ /* 0x080fe20000410000 */
[----:B------:R-:W-:Y:S01]  /*dd30*/  FMUL.FTZ R78, R78, R20 ;  /* 0x000000144e4e7220 */ /* 0x000fe20000410000 */
[----:B----4-:R-:W-:Y:S01]  /*dd40*/  FADD.FTZ R0, R166, R161 ;  /* 0x000000a1a6007221 */ /* 0x010fe20000010000 */
[----:B------:R-:W3:Y:S01]  /*dd50*/  MUFU.EX2 R18, R163 ;  /* 0x000000a300127308 */ /* 0x000ee20000000800 */
[----:B------:R-:W-:Y:S01]  /*dd60*/  F2FP.F16.F32.PACK_AB R166, R181, R166 ;  /* 0x000000a6b5a6723e */ /* 0x000fe200000000ff */
[-C--:B------:R-:W-:Y:S01]  /*dd70*/  FMUL.FTZ R79, R79, R20.reuse ;  /* 0x000000144f4f7220 */ /* 0x080fe20000410000 */
[----:B------:R-:W-:Y:S01]  /*dd80*/  FADD.FTZ R0, R181, R0 ;  /* 0x00000000b5007221 */ /* 0x000fe20000010000 */
[-C--:B------:R-:W-:Y:S01]  /*dd90*/  FMUL.FTZ R82, R82, R20.reuse ;  /* 0x0000001452527220 */ /* 0x080fe20000410000 */
[-C--:B------:R-:W-:Y:S01]  /*dda0*/  FMUL.FTZ R83, R83, R20.reuse ;  /* 0x0000001453537220 */ /* 0x080fe20000410000 */
[-C--:B------:R-:W-:Y:S01]  /*ddb0*/  FMUL.FTZ R86, R86, R20.reuse ;  /* 0x0000001456567220 */ /* 0x080fe20000410000 */
[-C--:B------:R-:W-:Y:S01]  /*ddc0*/  FMUL.FTZ R87, R87, R20.reuse ;  /* 0x0000001457577220 */ /* 0x080fe20000410000 */
[----:B------:R4:W5:Y:S01]  /*ddd0*/  MUFU.EX2 R161, R153 ;  /* 0x0000009900a17308 */ /* 0x0009620000000800 */
[----:B--2---:R-:W-:Y:S01]  /*dde0*/  FFMA.FTZ R3, R20, R3, R157 ;  /* 0x0000000314037223 */ /* 0x004fe2000001009d */
[-C--:B------:R-:W-:Y:S01]  /*ddf0*/  FMUL.FTZ R90, R90, R20.reuse ;  /* 0x000000145a5a7220 */ /* 0x080fe20000410000 */
[-C--:B------:R-:W-:Y:S01]  /*de00*/  FMUL.FTZ R91, R91, R20.reuse ;  /* 0x000000145b5b7220 */ /* 0x080fe20000410000 */
[-C--:B------:R-:W-:Y:S01]  /*de10*/  FMUL.FTZ R94, R94, R20.reuse ;  /* 0x000000145e5e7220 */ /* 0x080fe20000410000 */
[----:B------:R-:W-:Y:S01]  /*de20*/  FADD.FTZ R3, R168, R3 ;  /* 0x00000003a8037221 */ /* 0x000fe20000010000 */
[-C--:B------:R-:W-:Y:S01]  /*de30*/  FMUL.FTZ R95, R95, R20.reuse ;  /* 0x000000145f5f7220 */ /* 0x080fe20000410000 */
[----:B------:R-:W-:Y:S01]  /*de40*/  FMUL.FTZ R98, R98, R20 ;  /* 0x0000001462627220 */ /* 0x000fe20000410000 */
[----:B------:R-:W2:Y:S01]  /*de50*/  MUFU.EX2 R176, R171 ;  /* 0x000000ab00b07308 */ /* 0x000ea20000000800 */
[----:B------:R-:W-:Y:S01]  /*de60*/  FADD.FTZ R230, R206, R3 ;  /* 0x00000003cee67221 */ /* 0x000fe20000010000 */
[----:B----4-:R-:W-:Y:S01]  /*de70*/  F2FP.F16.F32.PACK_AB R153, R168, R157 ;  /* 0x0000009da899723e */ /* 0x010fe200000000ff */
[----:B------:R-:W-:Y:S01]  /*de80*/  BAR.SYNC.DEFER_BLOCKING 0xf, 0x100 ;  /* 0x03c4000000007b1d */ /* 0x000fe20000010000 */
[----:B---3--:R-:W-:Y:S01]  /*de90*/  F2FP.F16.F32.PACK_AB R157, R18, R207 ;  /* 0x000000cf129d723e */ /* 0x008fe200000000ff */
[----:B------:R-:W-:Y:S01]  /*dea0*/  FADD.FTZ R230, R159, R230 ;  /* 0x000000e69fe67221 */ /* 0x000fe20000010000 */
[----:B------:R-:W-:Y:S01]  /*deb0*/  F2FP.F16.F32.PACK_AB R159, R167, R208 ;  /* 0x000000d0a79f723e */ /* 0x000fe200000000ff */
[-C--:B------:R-:W-:Y:S01]  /*dec0*/  FMUL.FTZ R99, R99, R20.reuse ;  /* 0x0000001463637220 */ /* 0x080fe20000410000 */
[-C--:B------:R-:W-:Y:S01]  /*ded0*/  FMUL.FTZ R102, R102, R20.reuse ;  /* 0x0000001466667220 */ /* 0x080fe20000410000 */
[----:B------:R-:W-:Y:S01]  /*dee0*/  FADD.FTZ R3, R207, R230 ;  /* 0x000000e6cf037221 */ /* 0x000fe20000010000 */
[----:B------:R3:W4:Y:S01]  /*def0*/  MUFU.EX2 R163, R174 ;  /* 0x000000ae00a37308 */ /* 0x0007220000000800 */
[-C--:B------:R-:W-:Y:S01]  /*df00*/  FMUL.FTZ R103, R103, R20.reuse ;  /* 0x0000001467677220 */ /* 0x080fe20000410000 */
[-C--:B------:R-:W-:Y:S01]  /*df10*/  FMUL.FTZ R106, R106, R20.reuse ;  /* 0x000000146a6a7220 */ /* 0x080fe20000410000 */
[----:B------:R-:W-:Y:S01]  /*df20*/  FADD.FTZ R3, R18, R3 ;  /* 0x0000000312037221 */ /* 0x000fe20000010000 */
        /* <DEDUP_REMOVED lines=9> */
[----:B------:R-:W-:Y:S01]  /*dfc0*/  FADD.FTZ R174, R167, R174 ;  /* 0x000000aea7ae7221 */ /* 0x000fe20000010000 */
[-C--:B------:R-:W-:Y:S01]  /*dfd0*/  FMUL.FTZ R122, R122, R20.reuse ;  /* 0x000000147a7a7220 */ /* 0x080fe20000410000 */
[-C--:B------:R-:W-:Y:S01]  /*dfe0*/  FMUL.FTZ R123, R123, R20.reuse ;  /* 0x000000147b7b7220 */ /* 0x080fe20000410000 */
[----:B------:R-:W3:Y:S01]  /*dff0*/  MUFU.EX2 R165, R178 ;  /* 0x000000b200a57308 */ /* 0x000ee20000000800 */
[----:B-----5:R-:W-:Y:S01]  /*e000*/  FADD.FTZ R3, R161, R174 ;  /* 0x000000aea1037221 */ /* 0x020fe20000010000 */
[----:B--2---:R-:W-:Y:S01]  /*e010*/  F2FP.F16.F32.PACK_AB R161, R176, R161 ;  /* 0x000000a1b0a1723e */ /* 0x004fe200000000ff */
[----:B------:R2:W-:Y:S01]  /*e020*/  STSM.16.M88.4 [R195+0x26800], R152 ;  /* 0x02680098c3007844 */ /* 0x0005e20000000200 */
[-C--:B------:R-:W-:Y:S01]  /*e030*/  FMUL.FTZ R126, R126, R20.reuse ;  /* 0x000000147e7e7220 */ /* 0x080fe20000410000 */
[----:B------:R-:W-:Y:S01]  /*e040*/  FADD.FTZ R168, R176, R3 ;  /* 0x00000003b0a87221 */ /* 0x000fe20000010000 */
[-C--:B------:R-:W-:Y:S01]  /*e050*/  FMUL.FTZ R127, R127, R20.reuse ;  /* 0x000000147f7f7220 */ /* 0x080fe20000410000 */
[----:B------:R2:W-:Y:S01]  /*e060*/  STSM.16.M88.4 [R196], R156 ;  /* 0x0000009cc4007844 */ /* 0x0005e20000000200 */
[----:B------:R-:W5:Y:S01]  /*e070*/  MUFU.EX2 R12, R179 ;  /* 0x000000b3000c7308 */ /* 0x000f620000000800 */
[----:B----4-:R-:W-:Y:S01]  /*e080*/  FADD.FTZ R3, R163, R168 ;  /* 0x000000a8a3037221 */ /* 0x010fe20000010000 */
[----:B0-----:R-:W-:Y:S01]  /*e090*/  F2FP.F16.F32.PACK_AB R163, R180, R163 ;  /* 0x000000a3b4a3723e */ /* 0x001fe200000000ff */
[-C--:B------:R-:W-:Y:S01]  /*e0a0*/  FMUL.FTZ R130, R130, R20.reuse ;  /* 0x0000001482827220 */ /* 0x080fe20000410000 */
[-C--:B------:R-:W-:Y:S01]  /*e0b0*/  FMUL.FTZ R131, R131, R20.reuse ;  /* 0x0000001483837220 */ /* 0x080fe20000410000 */
[----:B------:R-:W-:Y:S01]  /*e0c0*/  FADD.FTZ R168, R180, R3 ;  /* 0x00000003b4a87221 */ /* 0x000fe20000010000 */
[-C--:B------:R-:W-:Y:S01]  /*e0d0*/  FMUL.FTZ R134, R134, R20.reuse ;  /* 0x0000001486867220 */ /* 0x080fe20000410000 */
[----:B------:R2:W-:Y:S01]  /*e0e0*/  STSM.16.M88.4 [R198], R160 ;  /* 0x000000a0c6007844 */ /* 0x0005e20000000200 */
        /* <DEDUP_REMOVED lines=9> */
[C---:B-----5:R-:W-:Y:S01]  /*e180*/  FADD.FTZ R3, R12.reuse, R3 ;  /* 0x000000030c037221 */ /* 0x060fe20000010000 */
[----:B------:R-:W-:Y:S01]  /*e190*/  F2FP.F16.F32.PACK_AB R165, R12, R165 ;  /* 0x000000a50ca5723e */ /* 0x000fe200000000ff */
[-C--:B------:R-:W-:Y:S01]  /*e1a0*/  FMUL.FTZ R147, R147, R20.reuse ;  /* 0x0000001493937220 */ /* 0x080fe20000410000 */
[-C--:B------:R-:W-:Y:S01]  /*e1b0*/  FMUL.FTZ R150, R150, R20.reuse ;  /* 0x0000001496967220 */ /* 0x080fe20000410000 */
[----:B------:R-:W-:Y:S01]  /*e1c0*/  FMUL.FTZ R151, R151, R20 ;  /* 0x0000001497977220 */ /* 0x000fe20000410000 */
[----:B0-----:R-:W-:Y:S01]  /*e1d0*/  FADD.FTZ R18, R182, R3 ;  /* 0x00000003b6127221 */ /* 0x001fe20000010000 */
[----:B---3--:R-:W-:-:S03]  /*e1e0*/  F2FP.F16.F32.PACK_AB R167, R183, R182 ;  /* 0x000000b6b7a7723e */ /* 0x008fc600000000ff */
[----:B------:R-:W-:Y:S02]  /*e1f0*/  FADD.FTZ R3, R183, R18 ;  /* 0x00000012b7037221 */ /* 0x000fe40000010000 */
[----:B------:R2:W-:Y:S01]  /*e200*/  STSM.16.M88.4 [R197], R164 ;  /* 0x000000a4c5007844 */ /* 0x0005e20000000200 */
[----:B------:R-:W-:Y:S05]  /*e210*/  @!P0 BRA `(.L_x_2768) ;  /* 0x0000000000048947 */ /* 0x000fea0003800000 */
[----:B------:R-:W-:Y:S01]  /*e220*/  BPT.TRAP 0x1 ;  /* 0x000000040000795c */ /* 0x000fe20000300000 */
.L_x_2768:
[----:B------:R0:W3:Y:S01]  /*e230*/  SYNCS.PHASECHK.TRANS64.TRYWAIT P3, [R212+URZ+0x28c50], R213 ;  /* 0x028c50d5d40075a7 */ /* 0x0000e2000806017f */
[----:B------:R-:W-:Y:S05]  /*e240*/  @!P0 BRA `(.L_x_2769) ;  /* 0x0000000000048947 */ /* 0x000fea0003800000 */
[----:B------:R-:W-:Y:S01]  /*e250*/  BPT.TRAP 0x1 ;  /* 0x000000040000795c */ /* 0x000fe20000300000 */
.L_x_2769:
[----:B------:R-:W-:Y:S04]  /*e260*/  BSSY B2, `(.L_x_2770) ;  /* 0x0000004000027945 */ /* 0x000fe80003800000 */
[----:B---3--:R-:W-:Y:S05]  /*e270*/  @P3 BRA `(.L_x_2771) ;  /* 0x0000000000083947 */ /* 0x008fea0003800000 */
[----:B------:R-:W3:Y:S02]  /*e280*/  SYNCS.PHASECHK.TRANS64.TRYWAIT P3, [R212+URZ+0x28c50], R213 ;  /* 0x028c50d5d40075a7 */ /* 0x000ee4000806017f */
[----:B---3--:R-:W-:Y:S05]  /*e290*/  @!P3 BRA `(.L_x_2772) ;  /* 0x0000011c0018b947 */ /* 0x008fea0003800000 */
.L_x_2771:
[----:B------:R-:W-:Y:S05]  /*e2a0*/  BSYNC B2 ;  /* 0x0000000000027941 */ /* 0x000fea0003800000 */
.L_x_2770:
[----:B------:R-:W-:Y:S01]  /*e2b0*/  IMAD R168, R211, 0x1000, R190 ;  /* 0x00001000d3a87824 */ /* 0x000fe200078e02be */
[----:B------:R-:W-:Y:S01]  /*e2c0*/  WARPGROUP.ARRIVE ;  /* 0x00000000000079c5 */ /* 0x000fe20000000000 */
[----:B------:R-:W-:Y:S01]  /*e2d0*/  IMAD.MOV.U32 R169, RZ, RZ, 0x40000040 ;  /* 0x40000040ffa97424 */ /* 0x000fe200078e00ff */
[----:B------:R-:W-:Y:S01]  /*e2e0*/  ISETP.GT.AND P3, PT, R14, R210, PT ;  /* 0x000000d20e00720c */ /* 0x000fe20003f64270 */
[----:B01-3--:R-:W-:Y:S01]  /*e2f0*/  @!P1 VIADD R212, R212, 0x28c60 ;  /* 0x00028c60d4d49836 */ /* 0x00bfe20000000000 */
[----:B------:R-:W-:Y:S01]  /*e300*/  R2UR UR6, R168 ;  /* 0x00000000a80672ca */ /* 0x000fe200000e0000 */
[----:B------:R-:W-:Y:S01]  /*e310*/  VIADD R14, R14, 0xffffffff ;  /* 0xffffffff0e0e7836 */ /* 0x000fe20000000000 */
[----:B------:R-:W-:Y:S01]  /*e320*/  R2UR UR7, R169 ;  /* 0x00000000a90772ca */ /* 0x000fe200000e0000 */
[----:B------:R-:W-:Y:S01]  /*e330*/  IMAD.MOV.U32 R169, RZ, RZ, 0x40000040 ;  /* 0x40000040ffa97424 */ /* 0x000fe200078e00ff */
[----:B------:R-:W-:Y:S01]  /*e340*/  @!P1 PRMT R212, RZ, 0x654, R212 ;  /* 0x00000654ffd49816 */ /* 0x000fe200000000d4 */
[----:B------:R-:W-:-:S02]  /*e350*/  IMAD.MOV.U32 R20, RZ, RZ, R170 ;  /* 0x000000ffff147224 */ /* 0x000fc400078e00aa */
[----:B------:R-:W-:Y:S02]  /*e360*/  IMAD.MOV.U32 R12, RZ, RZ, R172 ;  /* 0x000000ffff0c7224 */ /* 0x000fe400078e00ac */
[----:B------:R-:W-:-:S06]  /*e370*/  IMAD.MOV.U32 R18, RZ, RZ, R211 ;  /* 0x000000ffff127224 */ /* 0x000fcc00078e00d3 */
        /* <DEDUP_REMOVED lines=34> */
[----:B------:R-:W-:Y:S05]  /*e5a0*/  BSYNC B0 ;  /* 0x0000000000007941 */ /* 0x000fea0003800000 */
.L_x_2754:
[----:B------:R-:W-:Y:S02]  /*e5b0*/  IMAD.MOV.U32 R20, RZ, RZ, R170 ;  /* 0x000000ffff147224 */ /* 0x000fe400078e00aa */
[----:B------:R-:W-:Y:S02]  /*e5c0*/  IMAD.MOV.U32 R12, RZ, RZ, R172 ;  /* 0x000000ffff0c7224 */ /* 0x000fe400078e00ac */
[----:B------:R-:W-:-:S07]  /*e5d0*/  IMAD.MOV.U32 R18, RZ, RZ, R211 ;  /* 0x000000ffff127224 */ /* 0x000fce00078e00d3 */
.L_x_2753:
[----:B------:R-:W-:Y:S05]  /*e5e0*/  BSYNC B1 ;  /* 0x0000000000017941 */ /* 0x000fea0003800000 */
.L_x_2752:
[----:B------:R-:W1:Y:S01]  /*e5f0*/  LDC R152, c[0x0][0x448] ;  /* 0x00011200ff987b82 */ /* 0x000e620000000800 */
[----:B------:R-:W-:-:S07]  /*e600*/  IADD3 R155, R23, 0x1, -R22 ;  /* 0x00000001179b7810 */ /* 0x000fce0007ffe816 */
[----:B------:R-:W2:Y:S01]  /*e610*/  LDC R156, c[0x0][0x9e4] ;  /* 0x00027900ff9c7b82 */ /* 0x000ea20000000800 */
[----:B-1----:R-:W-:Y:S01]  /*e620*/  ISETP.NE.AND P5, PT, R152, 0x1, PT ;  /* 0x000000019800780c */ /* 0x002fe20003fa5270 */
[----:B------:R-:W-:Y:S01]  /*e630*/  VIADD R152, R192, 0x3f ;  /* 0x0000003fc0987836 */ /* 0x000fe20000000000 */
[----:B--2---:R-:W-:-:S11]  /*e640*/  ISETP.GE.AND P6, PT, R156, 0x1, PT ;  /* 0x000000019c00780c */ /* 0x004fd60003fc6270 */
[----:B------:R-:W1:Y:S08]  /*e650*/  @P5 LDC R153, c[0x0][0x44c] ;  /* 0x00011300ff995b82 */ /* 0x000e700000000800 */
[----:B------:R-:W2:Y:S01]  /*e660*/  @P5 LDC R154, c[0x0][0x450] ;  /* 0x00011400ff9a5b82 */ /* 0x000ea20000000800 */
[----:B-1----:R-:W-:-:S05]  /*e670*/  @P5 IMAD.HI.U32 R153, R152, R153, RZ ;  /* 0x0000009998995227 */ /* 0x002fca00078e00ff */
[----:B--2---:R-:W-:-:S05]  /*e680*/  @P5 SHF.R.U32.HI R152, RZ, R154, R153 ;  /* 0x0000009aff985219 */ /* 0x004fca0000011699 */
[----:B------:R-:W-:-:S04]  /*e690*/  IMAD.IADD R152, R155, 0x1, R152 ;  /* 0x000000019b987824 */ /* 0x000fc800078e0298 */
[----:B------:R-:W-:Y:S01]  /*e6a0*/  IMAD.IADD R154, R152, 0x1, -R21 ;  /* 0x00000001989a7824 */ /* 0x000fe200078e0a15 */
[----:B------:R-:W-:Y:S06]  /*e6b0*/  @!P6 BRA `(.L_x_2774) ;  /* 0x000000000048e947 */ /* 0x000fec0003800000 */
[----:B------:R-:W-:Y:S01]  /*e6c0*/  IMAD.MOV.U32 R21, RZ, RZ, R152 ;  /* 0x000000ffff157224 */ /* 0x000fe200078e0098 */
[----:B------:R-:W-:Y:S04]  /*e6d0*/  BSSY B0, `(.L_x_2775) ;  /* 0x000000e000007945 */ /* 0x000fe80003800000 */
[----:B------:R-:W-:-:S13]  /*e6e0*/  ISETP.GT.AND P2, PT, R21, -0x1, PT ;  /* 0xffffffff1500780c */ /* 0x000fda0003f44270 */
[----:B------:R-:W-:Y:S05]  /*e6f0*/  @P2 BRA `(.L_x_2776) ;  /* 0x00000000001c2947 */ /* 0x000fea0003800000 */
[----:B------:R-:W-:Y:S02]  /*e700*/  ISETP.NE.AND P2, PT, R156, 0x1, PT ;  /* 0x000000019c00780c */ /* 0x000fe40003f45270 */
[----:B------:R-:W-:-:S11]  /*e710*/  LOP3.LUT R21, RZ, R21, RZ, 0x33, !PT ;  /* 0x00000015ff157212 */ /* 0x000fd600078e33ff */
[----:B------:R-:W1:Y:S02]  /*e720*/  @P2 LDC.64 R152, c[0x0][0x9e8] ;  /* 0x00027a00ff982b82 */ /* 0x000e640000000a00 */
[----:B-1----:R-:W-:-:S05]  /*e730*/  @P2 IMAD.HI.U32 R152, R21, R152, RZ ;  /* 0x0000009815982227 */ /* 0x002fca00078e00ff */
[----:B------:R-:W-:-:S04]  /*e740*/  @P2 SHF.R.U32.HI R21, RZ, R153, R152 ;  /* 0x00000099ff152219 */ /* 0x000fc80000011698 */
[----:B------:R-:W-:Y:S01]  /*e750*/  LOP3.LUT R21, RZ, R21, RZ, 0x33, !PT ;  /* 0x00000015ff157212 */ /* 0x000fe200078e33ff */
[----:B------:R-:W-:Y:S06]  /*e760*/  BRA `(.L_x_2777) ;  /* 0x0000000000107947 */ /* 0x000fec0003800000 */
.L_x_2776:
[----:B------:R-:W-:-:S13]  /*e770*/  ISETP.NE.AND P2, PT, R156, 0x1, PT ;  /* 0x000000019c00780c */ /* 0x000fda0003f45270 */
[----:B------:R-:W1:Y:S02]  /*e780*/  @P2 LDC.64 R152, c[0x0][0x9e8] ;  /* 0x00027a00ff982b82 */ /* 0x000e640000000a00 */
[----:B-1----:R-:W-:-:S05]  /*e790*/  @P2 IMAD.HI.U32 R152, R21, R152, RZ ;  /* 0x0000009815982227 */ /* 0x002fca00078e00ff */
[----:B------:R-:W-:-:S07]  /*e7a0*/  @P2 SHF.R.U32.HI R21, RZ, R153, R152 ;  /* 0x00000099ff152219 */ /* 0x000fce0000011698 */
.L_x_2777:
[----:B------:R-:W-:Y:S05]  /*e7b0*/  BSYNC B0 ;  /* 0x0000000000007941 */ /* 0x000fea0003800000 */
.L_x_2775:
[----:B------:R-:W-:-:S05]  /*e7c0*/  IMAD R21, R21, R156, RZ ;  /* 0x0000009c15157224 */ /* 0x000fca00078e02ff */
[----:B------:R-:W-:-:S07]  /*e7d0*/  VIMNMX R154, R154, R21, !PT ;  /* 0x000000159a9a7248 */ /* 0x000fce0007fe0100 */
.L_x_2774:
[----:B------:R-:W-:Y:S01]  /*e7e0*/  VIADD R154, R154, 0x3f ;  /* 0x0000003f9a9a7836 */ /* 0x000fe20000000000 */
[----:B------:R-:W-:Y:S04]  /*e7f0*/  BSSY B0, `(.L_x_2778) ;  /* 0x00001ad000007945 */ /* 0x000fe80003800000 */
[----:B------:R-:W-:-:S04]  /*e800*/  SHF.R.S32.HI R21, RZ, 0x1f, R154 ;  /* 0x0000001fff157819 */ /* 0x000fc8000001149a */
[----:B------:R-:W-:-:S04]  /*e810*/  LEA.HI R21, R21, R154, RZ, 0x6 ;  /* 0x0000009a15157211 */ /* 0x000fc800078f30ff */
[----:B------:R-:W-:-:S04]  /*e820*/  SHF.R.S32.HI R21, RZ, 0x6, R21 ;  /* 0x00000006ff157819 */ /* 0x000fc80000011415 */
[----:B------:R-:W-:-:S04]  /*e830*/  VIMNMX R21, R202, R21, !PT ;  /* 0x00000015ca157248 */ /* 0x000fc80007fe0100 */
[----:B------:R-:W-:-:S13]  /*e840*/  ISETP.GE.AND P2, PT, R14, R21, PT ;  /* 0x000000150e00720c */ /* 0x000fda0003f46270 */
[----:B------:R-:W-:Y:S05]  /*e850*/  @!P2 BRA `(.L_x_2779) ;  /* 0x000000180098a947 */ /* 0x000fea0003800000 */
[----:B------:R-:W-:Y:S01]  /*e860*/  BSSY B1, `(.L_x_2780) ;  /* 0x00001a4000017945 */ /* 0x000fe20003800000 */
[----:B------:R-:W-:Y:S02]  /*e870*/  IMAD.MOV.U32 R208, RZ, RZ, R20 ;  /* 0x000000ffffd07224 */ /* 0x000fe400078e0014 */
[----:B------:R-:W-:Y:S02]  /*e880*/  IMAD.MOV.U32 R209, RZ, RZ, R12 ;  /* 0x000000ffffd17224 */ /* 0x000fe400078e000c */
[----:B------:R-:W-:Y:S02]  /*e890*/  IMAD.MOV.U32 R206, RZ, RZ, R14 ;  /* 0x000000ffffce7224 */ /* 0x000fe400078e000e */
[----:B------:R-:W-:-:S07]  /*e8a0*/  IMAD.MOV.U32 R210, RZ, RZ, R18 ;  /* 0x000000ffffd27224 */ /* 0x000fce00078e0012 */
.L_x_2791:
[----:B------:R-:W-:Y:S02]  /*e8b0*/  VIADD R18, R210, 0x1 ;  /* 0x00000001d2127836 */ /* 0x000fe40000000000 */
[----:B------:R-:W-:Y:S02]  /*e8c0*/  IMAD.MOV.U32 R12, RZ, RZ, R206 ;  /* 0x000000ffff0c7224 */ /* 0x000fe400078e00ce */
[----:B------:R-:W-:Y:S01]  /*e8d0*/  VIADD R206, R206, 0xffffffff ;  /* 0xffffffffcece7836 */ /* 0x000fe20000000000 */
[----:B------:R-:W-:Y:S02]  /*e8e0*/  ISETP.NE.AND P3, PT, R18, 0x2, PT ;  /* 0x000000021200780c */ /* 0x000fe40003f65270 */
[----:B------:R-:W-:Y:S02]  /*e8f0*/  ISETP.GT.AND P2, PT, R12, R21, PT ;  /* 0x000000150c00720c */ /* 0x000fe40003f44270 */
[----:B------:R-:W-:Y:S02]  /*e900*/  SEL R12, RZ, 0x1, P3 ;  /* 0x00000001ff0c7807 */ /* 0x000fe40001800000 */
[----:B------:R-:W-:-:S02]  /*e910*/  SEL R18, R18, RZ, P3 ;  /* 0x000000ff12127207 */ /* 0x000fc40001800000 */
[----:B------:R-:W-:Y:S01]  /*e920*/  LOP3.LUT R19, R19, R12, RZ, 0x3c, !PT ;  /* 0x0000000c13137212 */ /* 0x000fe200078e3cff */
[----:B-1----:R-:W-:Y:S06]  /*e930*/  @!P0 BRA `(.L_x_2781) ;  /* 0x0000000000048947 */ /* 0x002fec0003800000 */
[----:B------:R-:W-:Y:S01]  /*e940*/  BPT.TRAP 0x1 ;  /* 0x000000040000795c */ /* 0x000fe20000300000 */
.L_x_2781:
[----:B------:R-:W-:Y:S01]  /*e950*/  IMAD R14, R18, 0x8, R2 ;  /* 0x00000008120e7824 */ /* 0x000fe200078e0202 */
[----:B------:R-:W-:-:S04]  /*e960*/  SHF.L.U32 R207, R19, 0x1f, RZ ;  /* 0x0000001f13cf7819 */ /* 0x000fc800000006ff */
[----:B------:R1:W2:Y:S01]  /*e970*/  SYNCS.PHASECHK.TRANS64.TRYWAIT P3, [R14+URZ+0x28c30], R207 ;  /* 0x028c30cf0e0075a7 */ /* 0x0002a2000806017f */
[----:B------:R-:W-:Y:S05]  /*e980*/  @!P0 BRA `(.L_x_2782) ;  /* 0x0000000000048947 */ /* 0x000fea0003800000 */
[----:B------:R-:W-:Y:S01]  /*e990*/  BPT.TRAP 0x1 ;  /* 0x000000040000795c */ /* 0x000fe20000300000 */
.L_x_2782:
[----:B------:R-:W-:Y:S01]  /*e9a0*/  BSSY B2, `(.L_x_2783) ;  /* 0x0000006000027945 */ /* 0x000fe20003800000 */
[----:B------:R-:W-:Y:S02]  /*e9b0*/  IMAD R154, R18, 0x200, R15 ;  /* 0x00000200129a7824 */ /* 0x000fe400078e020f */
[----:B------:R-:W-:Y:S01]  /*e9c0*/  IMAD.MOV.U32 R155, RZ, RZ, 0x40000040 ;  /* 0x40000040ff9b7424 */ /* 0x000fe200078e00ff */
[----:B--2---:R-:W-:Y:S06]  /*e9d0*/  @P3 BRA `(.L_x_2784) ;  /* 0x0000000000083947 */ /* 0x004fec0003800000 */
[----:B------:R-:W2:Y:S02]  /*e9e0*/  SYNCS.PHASECHK.TRANS64.TRYWAIT P3, [R14+URZ+0x28c30], R207 ;  /* 0x028c30cf0e0075a7 */ /* 0x000ea4000806017f */
[----:B--2---:R-:W-:Y:S05]  /*e9f0*/  @!P3 BRA `(.L_x_2785) ;  /* 0x000001140054b947 */ /* 0x004fea0003800000 */
.L_x_2784:
[----:B------:R-:W-:Y:S05]  /*ea00*/  BSYNC B2 ;  /* 0x0000000000027941 */ /* 0x000fea0003800000 */
.L_x_2783:
[C---:B------:R-:W-:Y:S01]  /*ea10*/  R2UR UR6, R154.reuse ;  /* 0x000000009a0672ca */ /* 0x040fe200000e0000 */
[C---:B------:R-:W-:Y:S01]  /*ea20*/  VIADD R152, R154.reuse, 0x2 ;  /* 0x000000029a987836 */ /* 0x040fe20000000000 */
[----:B------:R-:W-:Y:S01]  /*ea30*/  R2UR UR7, R155 ;  /* 0x000000009b0772ca */ /* 0x000fe200000e0000 */
[----:B------:R-:W-:Y:S01]  /*ea40*/  VIADD R12, R154, 0x4 ;  /* 0x000000049a0c7836 */ /* 0x000fe20000000000 */
[----:B------:R-:W-:Y:S01]  /*ea50*/  R2UR UR4, R4 ;  /* 0x00000000040472ca */ /* 0x000fe200000e0000 */
[----:B------:R-:W-:Y:S01]  /*ea60*/  VIADD R154, R154, 0x6 ;  /* 0x000000069a9a7836 */ /* 0x000fe20000000000 */
[----:B------:R-:W-:Y:S01]  /*ea70*/  R2UR UR5, R5 ;  /* 0x00000000050572ca */ /* 0x000fe200000e0000 */
[----:B------:R-:W-:Y:S01]  /*ea80*/  IMAD.MOV.U32 R153, RZ, RZ, 0x40000040 ;  /* 0x40000040ff997424 */ /* 0x000fe200078e00ff */
[----:B------:R-:W-:Y:S01]  /*ea90*/  R2UR UR10, R152 ;  /* 0x00000000980a72ca */ /* 0x000fe200000e0000 */
[----:B------:R-:W-:Y:S01]  /*eaa0*/  IMAD.MOV.U32 R155, RZ, RZ, 0x40000040 ;  /* 0x40000040ff9b7424 */ /* 0x000fe200078e00ff */
[----:B------:R-:W-:Y:S01]  /*eab0*/  R2UR UR18, R154 ;  /* 0x000000009a1272ca */ /* 0x000fe200000e0000 */
[----:B------:R-:W-:Y:S01]  /*eac0*/  IMAD.MOV.U32 R13, RZ, RZ, 0x40000040 ;  /* 0x40000040ff0d7424 */ /* 0x000fe200078e00ff */
[----:B------:R-:W-:-:S02]  /*ead0*/  R2UR UR11, R153 ;  /* 0x00000000990b72ca */ /* 0x000fc400000e0000 */
[----:B------:R-:W-:Y:S02]  /*eae0*/  R2UR UR19, R155 ;  /* 0x000000009b1372ca */ /* 0x000fe400000e0000 */
[----:B------:R-:W-:Y:S01]  /*eaf0*/  WARPGROUP.ARRIVE ;  /* 0x00000000000079c5 */ /* 0x000fe20000000000 */
[----:B------:R-:W-:Y:S02]  /*eb00*/  R2UR UR8, R10 ;  /* 0x000000000a0872ca */ /* 0x000fe400000e0000 */
[----:B------:R-:W-:Y:S02]  /*eb10*/  R2UR UR9, R11 ;  /* 0x000000000b0972ca */ /* 0x000fe400000e0000 */
[----:B------:R-:W-:Y:S01]  /*eb20*/  R2UR UR14, R12 ;  /* 0x000000000c0e72ca */ /* 0x000fe200000e0000 */
[----:B------:R-:W-:Y:S01]  /*eb30*/  HGMMA.64x64x16.F32 R152, gdesc[UR4], RZ, !UPT, gsb0 ;  /* 0x00e00000049879f0 */ /* 0x000fe2000c0008ff */
[----:B------:R-:W-:Y:S01]  /*eb40*/  R2UR UR15, R13 ;  /* 0x000000000d0f72ca */ /* 0x000fe200000e0000 */
[----:B------:R-:W-:Y:S01]  /*eb50*/  ULDC UR4, c[0x0][0x988] ;  /* 0x0002620000047ab9 */ /* 0x000fe20000000800 */
[----:B------:R-:W-:-:S02]  /*eb60*/  R2UR UR12, R8 ;  /* 0x00000000080c72ca */ /* 0x000fc400000e0000 */
        /* <DEDUP_REMOVED lines=29> */
[----:B------:R-:W3:Y:S02]  /*ed40*/  SHFL.BFLY PT, R13, R12, 0x2, 0x1f ;  /* 0x0c401f000c0d7f89 */ /* 0x000ee400000e0000 */
[----:B---3--:R-:W-:-:S05]  /*ed50*/  FMNMX.FTZ R12, R12, R13, !PT ;  /* 0x0000000d0c0c7209 */ /* 0x008fca0007810000 */
[----:B------:R-:W3:Y:S02]  /*ed60*/  SHFL.BFLY PT, R13, R12, 0x1, 0x1f ;  /* 0x0c201f000c0d7f89 */ /* 0x000ee400000e0000 */
[----:B---3--:R-:W-:Y:S01]  /*ed70*/  FMNMX.FTZ R12, R12, R13, !PT ;  /* 0x0000000d0c0c7209 */ /* 0x008fe20007810000 */
[----:B------:R-:W-:-:S04]  /*ed80*/  IMAD.U32 R13, RZ, RZ, UR4 ;  /* 0x00000004ff0d7e24 */ /* 0x000fc8000f8e00ff */
[C---:B------:R-:W-:Y:S01]  /*ed90*/  FADD.FTZ R209, -R12.reuse, R209 ;  /* 0x000000d10cd17221 */ /* 0x040fe20000010100 */
[----:B------:R-:W-:-:S03]  /*eda0*/  FMUL.FTZ R20, R12, R13 ;  /* 0x0000000d0c147220 */ /* 0x000fc60000410000 */
        /* <DEDUP_REMOVED lines=17> */
[----:B------:R-:W-:Y:S01]  /*eec0*/  @!P1 VIADD R20, R14, 0x28c40 ;  /* 0x00028c400e149836 */ /* 0x000fe20000000000 */
[----:B------:R-:W3:Y:S04]  /*eed0*/  MUFU.EX2 R168, R211 ;  /* 0x000000d300a87308 */ /* 0x000ee80000000800 */
[----:B------:R-:W-:-:S04]  /*eee0*/  @!P1 PRMT R20, RZ, 0x654, R20 ;  /* 0x00000654ff149816 */ /* 0x000fc80000000014 */
[----:B------:R4:W-:Y:S01]  /*eef0*/  @!P1 SYNCS.ARRIVE.TRANS64.RED.A1T0 RZ, [R20+URZ], RZ ;  /* 0x000000ff14ff99a7 */ /* 0x0009e2000810043f */
[----:B------:R-:W5:Y:S01]  /*ef00*/  MUFU.EX2 R152, R152 ;  /* 0x0000009800987308 */ /* 0x000f620000000800 */
[----:B----4-:R-:W-:-:S07]  /*ef10*/  IMAD.MOV R20, RZ, RZ, -R194 ;  /* 0x000000ffff147224 */ /* 0x010fce00078e0ac2 */
[----:B------:R-:W4:Y:S01]  /*ef20*/  MUFU.EX2 R153, R153 ;  /* 0x0000009900997308 */ /* 0x000f220000000800 */
[-C--:B---3--:R-:W-:Y:S01]  /*ef30*/  FMUL.FTZ R24, R24, R168.reuse ;  /* 0x000000a818187220 */ /* 0x088fe20000410000 */
[-C--:B------:R-:W-:Y:S01]  /*ef40*/  FMUL.FTZ R25, R25, R168.reuse ;  /* 0x000000a819197220 */ /* 0x080fe20000410000 */
[----:B------:R-:W-:Y:S01]  /*ef50*/  FMUL.FTZ R28, R28, R168 ;  /* 0x000000a81c1c7220 */ /* 0x000fe20000410000 */
[----:B------:R-:W-:Y:S01]  /*ef60*/  ISETP.NE.AND P3, PT, R184, R20, PT ;  /* 0x00000014b800720c */ /* 0x000fe20003f65270 */
[----:B------:R-:W-:Y:S01]  /*ef70*/  FMUL.FTZ R29, R29, R168 ;  /* 0x000000a81d1d7220 */ /* 0x000fe20000410000 */
[----:B------:R-:W-:Y:S01]  /*ef80*/  FMNMX.FTZ R20, R154, R208, !PT ;  /* 0x000000d09a147209 */ /* 0x000fe20007810000 */
[-C--:B------:R-:W-:Y:S01]  /*ef90*/  FMUL.FTZ R32, R32, R168.reuse ;  /* 0x000000a820207220 */ /* 0x080fe20000410000 */
[----:B------:R-:W-:Y:S01]  /*efa0*/  FMUL.FTZ R33, R33, R168 ;  /* 0x000000a821217220 */ /* 0x000fe20000410000 */
[----:B-----5:R-:W-:Y:S01]  /*efb0*/  FFMA.FTZ R0, R168, R0, R152 ;  /* 0x00000000a8007223 */ /* 0x020fe20000010098 */
[-C--:B------:R-:W-:Y:S01]  /*efc0*/  FMUL.FTZ R36, R36, R168.reuse ;  /* 0x000000a824247220 */ /* 0x080fe20000410000 */
[-C--:B------:R-:W-:Y:S01]  /*efd0*/  FMUL.FTZ R37, R37, R168.reuse ;  /* 0x000000a825257220 */ /* 0x080fe20000410000 */
[-C--:B------:R-:W-:Y:S01]  /*efe0*/  FMUL.FTZ R40, R40, R168.reuse ;  /* 0x000000a828287220 */ /* 0x080fe20000410000 */
[-C--:B------:R-:W-:Y:S01]  /*eff0*/  FMUL.FTZ R41, R41, R168.reuse ;  /* 0x000000a829297220 */ /* 0x080fe20000410000 */
[-C--:B------:R-:W-:Y:S01]  /*f000*/  FMUL.FTZ R44, R44, R168.reuse ;  /* 0x000000a82c2c7220 */ /* 0x080fe20000410000 */
[-C--:B------:R-:W-:Y:S01]  /*f010*/  FMUL.FTZ R45, R45, R168.reuse ;  /* 0x000000a82d2d7220 */ /* 0x080fe20000410000 */
[----:B------:R-:W-:Y:S01]  /*f020*/  FMUL.FTZ R48, R48, R168 ;  /* 0x000000a830307220 */ /* 0x000fe20000410000 */
[----:B------:R-:W-:-:S02]  /*f030*/  @!P3 IMAD R211, R210, 0x40, R191 ;  /* 0x00000040d2d3b824 */ /* 0x000fc400078e02bf */
[C---:B----4-:R-:W-:Y:S01]  /*f040*/  FADD.FTZ R0, R153.reuse, R0 ;  /* 0x0000000099007221 */ /* 0x050fe20000010000 */
[----:B------:R-:W-:Y:S01]  /*f050*/  F2FP.F16.F32.PACK_AB R152, R153, R152 ;  /* 0x000000989998723e */ /* 0x000fe200000000ff */
[----:B------:R-:W-:Y:S01]  /*f060*/  FMUL.FTZ R49, R49, R168 ;  /* 0x000000a831317220 */ /* 0x000fe20000410000 */
[----:B------:R-:W-:Y:S01]  /*f070*/  @!P3 IMAD R153, R211, 0x4, R2 ;  /* 0x00000004d399b824 */ /* 0x000fe200078e0202 */
        /* <DEDUP_REMOVED lines=65> */
[----:B------:R-:W-:Y:S01]  /*f490*/  @!P3 STS [R153+0x28800], R168 ;  /* 0x028800a89900b388 */ /* 0x000fe20000000800 */
[----:B------:R-:W3:Y:S03]  /*f4a0*/  MUFU.EX2 R156, R156 ;  /* 0x0000009c009c7308 */ /* 0x000ee60000000800 */
[----:B------:R-:W4:Y:S05]  /*f4b0*/  SHFL.BFLY PT, R168, R20, 0x2, 0x1f ;  /* 0x0c401f0014a87f89 */ /* 0x000f2a00000e0000 */
[----:B------:R-:W5:Y:S08]  /*f4c0*/  MUFU.EX2 R157, R157 ;  /* 0x0000009d009d7308 */ /* 0x000f700000000800 */
[----:B------:R-:W0:Y:S01]  /*f4d0*/  MUFU.EX2 R160, R160 ;  /* 0x000000a000a07308 */ /* 0x000e220000000800 */
[----:B---3--:R-:W-:-:S07]  /*f4e0*/  FADD.FTZ R0, R156, R0 ;  /* 0x000000009c007221 */ /* 0x008fce0000010000 */
[----:B------:R-:W-:Y:S01]  /*f4f0*/  MUFU.EX2 R161, R161 ;  /* 0x000000a100a17308 */ /* 0x000fe20000000800 */
[----:B-----5:R-:W-:Y:S01]  /*f500*/  FADD.FTZ R211, R157, R0 ;  /* 0x000000009dd37221 */ /* 0x020fe20000010000 */
[----:B----4-:R-:W-:-:S05]  /*f510*/  FMNMX.FTZ R20, R20, R168, !PT ;  /* 0x000000a814147209 */ /* 0x010fca0007810000 */
[----:B------:R-:W3:Y:S01]  /*f520*/  SHFL.BFLY PT, R168, R20, 0x1, 0x1f ;  /* 0x0c201f0014a87f89 */ /* 0x000ee200000e0000 */
[----:B------:R-:W-:Y:S01]  /*f530*/  MUFU.EX2 R164, R164 ;  /* 0x000000a400a47308 */ /* 0x000fe20000000800 */
[----:B0-----:R-:W-:-:S07]  /*f540*/  FADD.FTZ R0, R160, R211 ;  /* 0x000000d3a0007221 */ /* 0x001fce0000010000 */
[----:B------:R-:W-:Y:S08]  /*f550*/  MUFU.EX2 R165, R165 ;  /* 0x000000a500a57308 */ /* 0x000ff00000000800 */
[----:B------:R-:W-:Y:S01]  /*f560*/  MUFU.EX2 R209, R209 ;  /* 0x000000d100d17308 */ /* 0x000fe20000000800 */
[----:B---3--:R-:W-:-:S07]  /*f570*/  FMNMX.FTZ R20, R20, R168, !PT ;  /* 0x000000a814147209 */ /* 0x008fce0007810000 */
[----:B------:R-:W-:Y:S01]  /*f580*/  MUFU.EX2 R169, R169 ;  /* 0x000000a900a97308 */ /* 0x000fe20000000800 */
[----:B------:R-:W-:-:S04]  /*f590*/  FADD.FTZ R168, -R20, R208 ;  /* 0x000000d014a87221 */ /* 0x000fc80000010100 */
[----:B------:R-:W-:-:S03]  /*f5a0*/  FMUL.FTZ R168, R168, R13 ;  /* 0x0000000da8a87220 */ /* 0x000fc60000410000 */
[----:B------:R-:W-:Y:S08]  /*f5b0*/  MUFU.EX2 R172, R172 ;  /* 0x000000ac00ac7308 */ /* 0x000ff00000000800 */
[----:B------:R-:W0:Y:S08]  /*f5c0*/  MUFU.EX2 R168, R168 ;  /* 0x000000a800a87308 */ /* 0x000e300000000800 */
[----:B------:R-:W3:Y:S08]  /*f5d0*/  MUFU.EX2 R173, R173 ;  /* 0x000000ad00ad7308 */ /* 0x000ef00000000800 */
[----:B------:R-:W-:Y:S01]  /*f5e0*/  MUFU.EX2 R176, R176 ;  /* 0x000000b000b07308 */ /* 0x000fe20000000800 */
[----:B0-----:R0:W-:Y:S01]  /*f5f0*/  @!P3 STS [R153+0x28820], R168 ;  /* 0x028820a89900b388 */ /* 0x0011e20000000800 */
        /* <DEDUP_REMOVED lines=9> */
[-C--:B0-----:R-:W-:Y:S01]  /*f690*/  FMUL.FTZ R153, R20, R13.reuse ;  /* 0x0000000d14997220 */ /* 0x081fe20000410000 */
        /* <DEDUP_REMOVED lines=37> */
[C---:B------:R-:W-:Y:S01]  /*f8f0*/  FADD.FTZ R157, R161.reuse, R0 ;  /* 0x00000000a19d7221 */ /* 0x040fe20000010000 */
[----:B------:R-:W-:Y:S01]  /*f900*/  F2FP.F16.F32.PACK_AB R156, R161, R160 ;  /* 0x000000a0a19c723e */ /* 0x000fe200000000ff */
[-C--:B------:R-:W-:Y:S01]  /*f910*/  FMUL.FTZ R75, R75, R168.reuse ;  /* 0x000000a84b4b7220 */ /* 0x080fe20000410000 */
[----:B------:R-:W-:Y:S01]  /*f920*/  F2FP.F16.F32.PACK_AB R160, R169, R209 ;  /* 0x000000d1a9a0723e */ /* 0x000fe200000000ff */
[----:B------:R-:W-:Y:S01]  /*f930*/  FADD.FTZ R0, R164, R157 ;  /* 0x0000009da4007221 */ /* 0x000fe20000010000 */
[-C--:B------:R-:W-:Y:S01]  /*f940*/  FMUL.FTZ R78, R78, R168.reuse ;  /* 0x000000a84e4e7220 */ /* 0x080fe20000410000 */
[----:B------:R0:W5:Y:S01]  /*f950*/  MUFU.EX2 R181, R158 ;  /* 0x0000009e00b57308 */ /* 0x0001620000000800 */
[-C--:B------:R-:W-:Y:S01]  /*f960*/  FMUL.FTZ R79, R79, R168.reuse ;  /* 0x000000a84f4f7220 */ /* 0x080fe20000410000 */
[----:B------:R-:W-:Y:S01]  /*f970*/  FADD.FTZ R0, R165, R0 ;  /* 0x00000000a5007221 */ /* 0x000fe20000010000 */
[-C--:B------:R-:W-:Y:S01]  /*f980*/  FMUL.FTZ R82, R82, R168.reuse ;  /* 0x000000a852527220 */ /* 0x080fe20000410000 */
[-C--:B------:R-:W-:Y:S01]  /*f990*/  FMUL.FTZ R83, R83, R168.reuse ;  /* 0x000000a853537220 */ /* 0x080fe20000410000 */
[-C--:B------:R-:W-:Y:S01]  /*f9a0*/  FMUL.FTZ R86, R86, R168.reuse ;  /* 0x000000a856567220 */ /* 0x080fe20000410000 */
[----:B------:R-:W-:Y:S01]  /*f9b0*/  FADD.FTZ R0, R209, R0 ;  /* 0x00000000d1007221 */ /* 0x000fe20000010000 */
[----:B------:R-:W-:Y:S01]  /*f9c0*/  FMUL.FTZ R87, R87, R168 ;  /* 0x000000a857577220 */ /* 0x000fe20000410000 */
[----:B------:R-:W1:Y:S01]  /*f9d0*/  MUFU.EX2 R180, R180 ;  /* 0x000000b400b47308 */ /* 0x000e620000000800 */
[----:B0-----:R-:W-:Y:S01]  /*f9e0*/  F2FP.F16.F32.PACK_AB R158, R165, R164 ;  /* 0x000000a4a59e723e */ /* 0x001fe200000000ff */
[----:B------:R-:W-:Y:S01]  /*f9f0*/  FADD.FTZ R157, R169, R0 ;  /* 0x00000000a99d7221 */ /* 0x000fe20000010000 */
[-C--:B------:R-:W-:Y:S01]  /*fa00*/  FMUL.FTZ R90, R90, R168.reuse ;  /* 0x000000a85a5a7220 */ /* 0x080fe20000410000 */
[-C--:B------:R-:W-:Y:S01]  /*fa10*/  FMUL.FTZ R91, R91, R168.reuse ;  /* 0x000000a85b5b7220 */ /* 0x080fe20000410000 */
[-C--:B------:R-:W-:Y:S01]  /*fa20*/  FMUL.FTZ R94, R94, R168.reuse ;  /* 0x000000a85e5e7220 */ /* 0x080fe20000410000 */
[----:B------:R-:W-:Y:S01]  /*fa30*/  FADD.FTZ R0, R172, R157 ;  /* 0x0000009dac007221 */ /* 0x000fe20000010000 */
[-C--:B------:R-:W-:Y:S01]  /*fa40*/  FMUL.FTZ R95, R95, R168.reuse ;  /* 0x000000a85f5f7220 */ /* 0x080fe20000410000 */
[----:B------:R-:W0:Y:S01]  /*fa50*/  MUFU.EX2 R159, R159 ;  /* 0x0000009f009f7308 */ /* 0x000e220000000800 */
[-C--:B------:R-:W-:Y:S01]  /*fa60*/  FMUL.FTZ R98, R98, R168.reuse ;  /* 0x000000a862627220 */ /* 0x080fe20000410000 */
[----:B---3--:R-:W-:Y:S01]  /*fa70*/  FADD.FTZ R157, R173, R0 ;  /* 0x00000000ad9d7221 */ /* 0x008fe20000010000 */
[----:B----4-:R-:W-:Y:S01]  /*fa80*/  FFMA.FTZ R0, R168, R3, R153 ;  /* 0x00000003a8007223 */ /* 0x010fe20000010099 */
[----:B------:R-:W-:Y:S01]  /*fa90*/  F2FP.F16.F32.PACK_AB R153, R155, R153 ;  /* 0x000000999b99723e */ /* 0x000fe200000000ff */
[-C--:B------:R-:W-:Y:S01]  /*faa0*/  FMUL.FTZ R99, R99, R168.reuse ;  /* 0x000000a863637220 */ /* 0x080fe20000410000 */
[----:B------:R-:W-:Y:S01]  /*fab0*/  FADD.FTZ R164, R176, R157 ;  /* 0x0000009db0a47221 */ /* 0x000fe20000010000 */
[----:B------:R-:W-:Y:S01]  /*fac0*/  FADD.FTZ R0, R155, R0 ;  /* 0x000000009b007221 */ /* 0x000fe20000010000 */
[----:B------:R3:W-:Y:S01]  /*fad0*/  MUFU.EX2 R210, R162 ;  /* 0x000000a200d27308 */ /* 0x0007e20000000800 */
[----:B------:R-:W-:Y:S01]  /*fae0*/  FMUL.FTZ R102, R102, R168 ;  /* 0x000000a866667220 */ /* 0x000fe20000410000 */
[----:B------:R-:W-:Y:S01]  /*faf0*/  FADD.FTZ R3, R177, R164 ;  /* 0x000000a4b1037221 */ /* 0x000fe20000010000 */
[----:B-----5:R-:W-:Y:S01]  /*fb00*/  FADD.FTZ R0, R181, R0 ;  /* 0x00000000b5007221 */ /* 0x020fe20000010000 */
[----:B------:R-:W-:Y:S01]  /*fb10*/  F2FP.F16.F32.PACK_AB R164, R177, R176 ;  /* 0x000000b0b1a4723e */ /* 0x000fe200000000ff */
[-C--:B------:R-:W-:Y:S01]  /*fb20*/  FMUL.FTZ R103, R103, R168.reuse ;  /* 0x000000a867677220 */ /* 0x080fe20000410000 */
[----:B-1----:R-:W-:Y:S01]  /*fb30*/  FADD.FTZ R157, R180, R3 ;  /* 0x00000003b49d7221 */ /* 0x002fe20000010000 */
[----:B------:R-:W-:Y:S01]  /*fb40*/  FMUL.FTZ R106, R106, R168 ;  /* 0x000000a86a6a7220 */ /* 0x000fe20000410000 */
[----:B------:R-:W1:Y:S01]  /*fb50*/  MUFU.EX2 R163, R163 ;  /* 0x000000a300a37308 */ /* 0x000e620000000800 */
[----:B0-----:R-:W-:Y:S01]  /*fb60*/  FADD.FTZ R3, R159, R0 ;  /* 0x000000009f037221 */ /* 0x001fe20000010000 */
[----:B---3--:R-:W-:Y:S01]  /*fb70*/  F2FP.F16.F32.PACK_AB R162, R173, R172 ;  /* 0x000000acada2723e */ /* 0x008fe200000000ff */
[C---:B------:R-:W-:Y:S01]  /*fb80*/  FADD.FTZ R0, R166.reuse, R157 ;  /* 0x0000009da6007221 */ /* 0x040fe20000010000 */
[----:B------:R-:W-:Y:S01]  /*fb90*/  F2FP.F16.F32.PACK_AB R155, R159, R181 ;  /* 0x000000b59f9b723e */ /* 0x000fe200000000ff */
[----:B------:R-:W-:Y:S01]  /*fba0*/  BAR.SYNC.DEFER_BLOCKING 0xf, 0x100 ;  /* 0x03c4000000007b1d */ /* 0x000fe20000010000 */
[----:B------:R-:W-:Y:S01]  /*fbb0*/  F2FP.F16.F32.PACK_AB R166, R166, R180 ;  /* 0x000000b4a6a6723e */ /* 0x000fe200000000ff */
        /* <DEDUP_REMOVED lines=9> */
[----:B------:R-:W-:Y:S01]  /*fc50*/  FMUL.FTZ R123, R123, R168 ;  /* 0x000000a87b7b7220 */ /* 0x000fe20000410000 */
[----:B-1----:R-:W-:Y:S01]  /*fc60*/  F2FP.F16.F32.PACK_AB R157, R163, R210 ;  /* 0x000000d2a39d723e */ /* 0x002fe200000000ff */
        /* <DEDUP_REMOVED lines=11> */
[----:B------:R4:W-:Y:S01]  /*fd20*/  STSM.16.M88.4 [R195+0x26800], R152 ;  /* 0x02680098c3007844 */ /* 0x0009e20000000200 */
[-C--:B------:R-:W-:Y:S01]  /*fd30*/  FMUL.FTZ R143, R143, R168.reuse ;  /* 0x000000a88f8f7220 */ /* 0x080fe20000410000 */
[-C--:B------:R-:W-:Y:S01]  /*fd40*/  FMUL.FTZ R146, R146, R168.reuse ;  /* 0x000000a892927220 */ /* 0x080fe20000410000 */
[-C--:B------:R-:W-:Y:S01]  /*fd50*/  FMUL.FTZ R147, R147, R168.reuse ;  /* 0x000000a893937220 */ /* 0x080fe20000410000 */
[-C--:B------:R-:W-:Y:S01]  /*fd60*/  FMUL.FTZ R150, R150, R168.reuse ;  /* 0x000000a896967220 */ /* 0x080fe20000410000 */
[----:B------:R-:W-:Y:S01]  /*fd70*/  FMUL.FTZ R151, R151, R168 ;  /* 0x000000a897977220 */ /* 0x000fe20000410000 */
[----:B------:R-:W5:Y:S01]  /*fd80*/  MUFU.EX2 R171, R171 ;  /* 0x000000ab00ab7308 */ /* 0x000f620000000800 */
[----:B-1----:R-:W-:Y:S01]  /*fd90*/  FADD.FTZ R170, R210, R3 ;  /* 0x00000003d2aa7221 */ /* 0x002fe20000010000 */
[----:B0-----:R-:W-:-:S03]  /*fda0*/  F2FP.F16.F32.PACK_AB R159, R167, R208 ;  /* 0x000000d0a79f723e */ /* 0x001fc600000000ff */
[----:B------:R-:W-:Y:S02]  /*fdb0*/  FADD.FTZ R3, R163, R170 ;  /* 0x000000aaa3037221 */ /* 0x000fe40000010000 */
[----:B------:R4:W-:Y:S01]  /*fdc0*/  STSM.16.M88.4 [R196], R156 ;  /* 0x0000009cc4007844 */ /* 0x0009e20000000200 */
[----:B------:R-:W0:Y:S01]  /*fdd0*/  MUFU.EX2 R174, R174 ;  /* 0x000000ae00ae7308 */ /* 0x000e220000000800 */
[----:B------:R-:W-:-:S04]  /*fde0*/  FADD.FTZ R172, R208, R3 ;  /* 0x00000003d0ac7221 */ /* 0x000fc80000010000 */
[----:B------:R-:W-:-:S03]  /*fdf0*/  FADD.FTZ R172, R167, R172 ;  /* 0x000000aca7ac7221 */ /* 0x000fc60000010000 */
[----:B------:R-:W1:Y:S01]  /*fe00*/  MUFU.EX2 R175, R175 ;  /* 0x000000af00af7308 */ /* 0x000e620000000800 */
[----:B---3--:R-:W-:Y:S01]  /*fe10*/  FADD.FTZ R172, R161, R172 ;  /* 0x000000aca1ac7221 */ /* 0x008fe20000010000 */
[----:B-----5:R-:W-:-:S03]  /*fe20*/  F2FP.F16.F32.PACK_AB R161, R171, R161 ;  /* 0x000000a1aba1723e */ /* 0x020fc600000000ff */
[----:B------:R-:W-:-:S03]  /*fe30*/  FADD.FTZ R3, R171, R172 ;  /* 0x000000acab037221 */ /* 0x000fc60000010000 */
[----:B------:R-:W3:Y:S01]  /*fe40*/  MUFU.EX2 R165, R178 ;  /* 0x000000b200a57308 */ /* 0x000ee20000000800 */
[----:B0-----:R-:W-:-:S07]  /*fe50*/  FADD.FTZ R172, R174, R3 ;  /* 0x00000003aeac7221 */ /* 0x001fce0000010000 */
[----:B------:R-:W0:Y:S01]  /*fe60*/  MUFU.EX2 R170, R179 ;  /* 0x000000b300aa7308 */ /* 0x000e220000000800 */
[C---:B-1----:R-:W-:Y:S01]  /*fe70*/  FADD.FTZ R172, R175.reuse, R172 ;  /* 0x000000acafac7221 */ /* 0x042fe20000010000 */
[----:B------:R-:W-:-:S05]  /*fe80*/  F2FP.F16.F32.PACK_AB R163, R175, R174 ;  /* 0x000000aeafa3723e */ /* 0x000fca00000000ff */
[----:B------:R4:W-:Y:S01]  /*fe90*/  STSM.16.M88.4 [R198], R160 ;  /* 0x000000a0c6007844 */ /* 0x0009e20000000200 */
[----:B------:R-:W1:Y:S01]  /*fea0*/  MUFU.EX2 R182, R182 ;  /* 0x000000b600b67308 */ /* 0x000e620000000800 */
[----:B---3--:R-:W-:-:S07]  /*feb0*/  FADD.FTZ R3, R165, R172 ;  /* 0x000000aca5037221 */ /* 0x008fce0000010000 */
[----:B------:R-:W3:Y:S01]  /*fec0*/  MUFU.EX2 R183, R183 ;  /* 0x000000b700b77308 */ /* 0x000ee20000000800 */
[C---:B0-----:R-:W-:Y:S01]  /*fed0*/  FADD.FTZ R3, R170.reuse, R3 ;  /* 0x00000003aa037221 */ /* 0x041fe20000010000 */
[----:B------:R-:W-:-:S03]  /*fee0*/  F2FP.F16.F32.PACK_AB R165, R170, R165 ;  /* 0x000000a5aaa5723e */ /* 0x000fc600000000ff */
[----:B-1----:R-:W-:Y:S01]  /*fef0*/  FADD.FTZ R172, R182, R3 ;  /* 0x00000003b6ac7221 */ /* 0x002fe20000010000 */
[----:B---3--:R-:W-:-:S03]  /*ff00*/  F2FP.F16.F32.PACK_AB R167, R183, R182 ;  /* 0x000000b6b7a7723e */ /* 0x008fc600000000ff */
[----:B------:R-:W-:Y:S02]  /*ff10*/  FADD.FTZ R3, R183, R172 ;  /* 0x000000acb7037221 */ /* 0x000fe40000010000 */
[----:B------:R4:W-:Y:S01]  /*ff20*/  STSM.16.M88.4 [R197], R164 ;  /* 0x000000a4c5007844 */ /* 0x0009e20000000200 */
[----:B------:R-:W-:Y:S05]  /*ff30*/  @!P0 BRA `(.L_x_2786) ;  /* 0x0000000000048947 */ /* 0x000fea0003800000 */
[----:B------:R-:W-:Y:S01]  /*ff40*/  BPT.TRAP 0x1 ;  /* 0x000000040000795c */ /* 0x000fe20000300000 */
.L_x_2786:
[----:B------:R0:W1:Y:S01]  /*ff50*/  SYNCS.PHASECHK.TRANS64.TRYWAIT P3, [R14+URZ+0x28c50], R207 ;  /* 0x028c50cf0e0075a7 */ /* 0x000062000806017f */
[----:B------:R-:W-:Y:S05]  /*ff60*/  @!P0 BRA `(.L_x_2787) ;  /* 0x0000000000048947 */ /* 0x000fea0003800000 */
[----:B------:R-:W-:Y:S01]  /*ff70*/  BPT.TRAP 0x1 ;  /* 0x000000040000795c */ /* 0x000fe20000300000 */
.L_x_2787:
[----:B------:R-:W-:Y:S04]  /*ff80*/  BSSY B2, `(.L_x_2788) ;  /* 0x0000004000027945 */ /* 0x000fe80003800000 */
[----:B-1----:R-:W-:Y:S05]  /*ff90*/  @P3 BRA `(.L_x_2789) ;  /* 0x0000000000083947 */ /* 0x002fea0003800000 */
[----:B------:R-:W1:Y:S02]  /*ffa0*/  SYNCS.PHASECHK.TRANS64.TRYWAIT P3, [R14+URZ+0x28c50], R207 ;  /* 0x028c50cf0e0075a7 */ /* 0x000e64000806017f */
[----:B-1----:R-:W-:Y:S05]  /*ffb0*/  @!P3 BRA `(.L_x_2790) ;  /* 0x000000fc00f8b947 */ /* 0x002fea0003800000 */
.L_x_2789:
[----:B------:R-:W-:Y:S05]  /*ffc0*/  BSYNC B2 ;  /* 0x0000000000027941 */ /* 0x000fea0003800000 */
.L_x_2788:
[----:B------:R-:W-:Y:S01]  /*ffd0*/  IMAD R168, R18, 0x1000, R190 ;  /* 0x0000100012a87824 */ /* 0x000fe200078e02be */
[----:B------:R-:W-:Y:S01]  /*ffe0*/  WARPGROUP.ARRIVE ;  /* 0x00000000000079c5 */ /* 0x000fe20000000000 */
[----:B------:R-:W-:Y:S02]  /*fff0*/  IMAD.MOV.U32 R169, RZ, RZ, 0x40000040 ;  /* 0x40000040ffa97424 */ /* 0x000fe400078e00ff */
[----:B012---:R-:W-:Y:S01]  /*10000*/  @!P1 VIADD R14, R14, 0x28c60 ;  /* 0x00028c600e0e9836 */ /* 0x007fe20000000000 */
[----:B------:R-:W-:Y:S01]  /*10010*/  R2UR UR6, R168 ;  /* 0x00000000a80672ca */ /* 0x000fe200000e0000 */
[----:B------:R-:W-:Y:S01]  /*10020*/  IMAD.MOV.U32 R208, RZ, RZ, R20 ;  /* 0x000000ffffd07224 */ /* 0x000fe200078e0014 */
[----:B------:R-:W-:Y:S01]  /*10030*/  R2UR UR7, R169 ;  /* 0x00000000a90772ca */ /* 0x000fe200000e0000 */
[----:B------:R-:W-:Y:S01]  /*10040*/  IMAD.MOV.U32 R169, RZ, RZ, 0x40000040 ;  /* 0x40000040ffa97424 */ /* 0x000fe200078e00ff */
[----:B------:R-:W-:Y:S01]  /*10050*/  @!P1 PRMT R14, RZ, 0x654, R14 ;  /* 0x00000654ff0e9816 */ /* 0x000fe2000000000e */
[----:B------:R-:W-:-:S02]  /*10060*/  IMAD.MOV.U32 R209, RZ, RZ, R12 ;  /* 0x000000ffffd17224 */ /* 0x000fc400078e000c */
[----:B------:R-:W-:-:S08]  /*10070*/  IMAD.MOV.U32 R210, RZ, RZ, R18 ;  /* 0x000000ffffd27224 */ /* 0x000fd000078e0012 */
[----:B------:R-:W-:Y:S03]  /*10080*/  HGMMA.64x256x16.F32 R24, R152, gdesc[UR4].tnspB, R24, gsb0 ;  /* 0x43e0000498187df0 */ /* 0x000fe60008000818 */
[----:B------:R-:W-:Y:S02]  /*10090*/  WARPGROUP.DEPBAR.LE gsb0, 0x0 ;  /* 0x00008000000079c5 */ /* 0x000fe40000010000 */
[----:B----4-:R-:W-:Y:S01]  /*100a0*/  VIADD R152, R168, 0x80 ;  /* 0x00000080a8987836 */ /* 0x010fe20000000000 */
        /* <DEDUP_REMOVED lines=32> */
.L_x_2780:
[----:B-1----:R-:W-:-:S07]  /*102b0*/  IMAD.MOV.U32 R14, RZ, RZ, R206 ;  /* 0x000000ffff0e7224 */ /* 0x002fce00078e00ce */
.L_x_2779:
[----:B------:R-:W-:Y:S05]  /*102c0*/  BSYNC B0 ;  /* 0x0000000000007941 */ /* 0x000fea0003800000 */
.L_x_2778:
[----:B------:R-:W-:Y:S01]  /*102d0*/  ISETP.GE.AND P2, PT, R14, R202, PT ;  /* 0x000000ca0e00720c */ /* 0x000fe20003f46270 */
[----:B------:R-:W-:-:S12]  /*102e0*/  BSSY B0, `(.L_x_2792) ;  /* 0x000024f000007945 */ /* 0x000fd80003800000 */
[----:B------:R-:W-:Y:S05]  /*102f0*/  @!P2 BRA `(.L_x_2793) ;  /* 0x000000240034a947 */ /* 0x000fea0003800000 */
[----:B------:R-:W-:Y:S02]  /*10300*/  IMAD.MOV.U32 R208, RZ, RZ, R20 ;  /* 0x000000ffffd07224 */ /* 0x000fe400078e0014 */
[----:B------:R-:W-:Y:S02]  /*10310*/  IMAD.MOV.U32 R210, RZ, RZ, R12 ;  /* 0x000000ffffd27224 */ /* 0x000fe400078e000c */
[----:B------:R-:W-:-:S07]  /*10320*/  IMAD.MOV.U32 R209, RZ, RZ, R18 ;  /* 0x000000ffffd17224 */ /* 0x000fce00078e0012 */
.L_x_2812:
[----:B------:R-:W-:-:S05]  /*10330*/  VIADD R18, R209, 0x1 ;  /* 0x00000001d1127836 */ /* 0x000fca0000000000 */
[----:B------:R-:W-:-:S04]  /*10340*/  ISETP.NE.AND P2, PT, R18, 0x2, PT ;  /* 0x000000021200780c */ /* 0x000fc80003f45270 */
[----:B------:R-:W-:Y:S02]  /*10350*/  SEL R12, RZ, 0x1, P2 ;  /* 0x00000001ff0c7807 */ /* 0x000fe40001000000 */
[----:B------:R-:W-:Y:S02]  /*10360*/  SEL R18, R18, RZ, P2 ;  /* 0x000000ff12127207 */ /* 0x000fe40001000000 */
[----:B------:R-:W-:Y:S01]  /*10370*/  LOP3.LUT R19, R19, R12, RZ, 0x3c, !PT ;  /* 0x0000000c13137212 */ /* 0x000fe200078e3cff */
[----:B-1--4-:R-:W-:Y:S06]  /*10380*/  @!P0 BRA `(.L_x_2794) ;  /* 0x0000000000048947 */ /* 0x012fec0003800000 */
[----:B------:R-:W-:Y:S01]  /*10390*/  BPT.TRAP 0x1 ;  /* 0x000000040000795c */ /* 0x000fe20000300000 */
.L_x_2794:
[----:B------:R-:W-:Y:S01]  /*103a0*/  IMAD R206, R18, 0x8, R2 ;  /* 0x0000000812ce7824 */ /* 0x000fe200078e0202 */
[----:B------:R-:W-:-:S04]  /*103b0*/  SHF.L.U32 R207, R19, 0x1f, RZ ;  /* 0x0000001f13cf7819 */ /* 0x000fc800000006ff */
[----:B------:R1:W2:Y:S01]  /*103c0*/  SYNCS.PHASECHK.TRANS64.TRYWAIT P2, [R206+URZ+0x28c30], R207 ;  /* 0x028c30cfce0075a7 */ /* 0x0002a2000804017f */
[----:B------:R-:W-:Y:S05]  /*103d0*/  @!P0 BRA `(.L_x_2795) ;  /* 0x0000000000048947 */ /* 0x000fea0003800000 */
[----:B------:R-:W-:Y:S01]  /*103e0*/  BPT.TRAP 0x1 ;  /* 0x000000040000795c */ /* 0x000fe20000300000 */
.L_x_2795:
[----:B------:R-:W-:Y:S01]  /*103f0*/  BSSY B1, `(.L_x_2796) ;  /* 0x0000006000017945 */ /* 0x000fe20003800000 */
[----:B------:R-:W-:Y:S02]  /*10400*/  IMAD R12, R18, 0x200, R15 ;  /* 0x00000200120c7824 */ /* 0x000fe400078e020f */
[----:B------:R-:W-:Y:S01]  /*10410*/  IMAD.MOV.U32 R13, RZ, RZ, 0x40000040 ;  /* 0x40000040ff0d7424 */ /* 0x000fe200078e00ff */
[----:B--2---:R-:W-:Y:S06]  /*10420*/  @P2 BRA `(.L_x_2797) ;  /* 0x0000000000082947 */ /* 0x004fec0003800000 */
[----:B------:R-:W2:Y:S02]  /*10430*/  SYNCS.PHASECHK.TRANS64.TRYWAIT P2, [R206+URZ+0x28c30], R207 ;  /* 0x028c30cfce0075a7 */ /* 0x000ea4000804017f */
[----:B--2---:R-:W-:Y:S05]  /*10440*/  @!P2 BRA `(.L_x_2798) ;  /* 0x000000f800e8a947 */ /* 0x004fea0003800000 */
.L_x_2797:
[----:B------:R-:W-:Y:S05]  /*10450*/  BSYNC B1 ;  /* 0x0000000000017941 */ /* 0x000fea0003800000 */
.L_x_2796:
[C---:B------:R-:W-:Y:S01]  /*10460*/  R2UR UR6, R12.reuse ;  /* 0x000000000c0672ca */ /* 0x040fe200000e0000 */
[----:B------:R-:W-:Y:S01]  /*10470*/  WARPGROUP.ARRIVE ;  /* 0x00000000000079c5 */ /* 0x000fe20000000000 */
[----:B------:R-:W-:Y:S01]  /*10480*/  R2UR UR7, R13 ;  /* 0x000000000d0772ca */ /* 0x000fe200000e0000 */
[----:B------:R-:W-:Y:S01]  /*10490*/  VIADD R20, R12, 0x2 ;  /* 0x000000020c147836 */ /* 0x000fe20000000000 */
[----:B------:R-:W-:Y:S01]  /*104a0*/  R2UR UR4, R4 ;  /* 0x00000000040472ca */ /* 0x000fe200000e0000 */
[----:B------:R-:W-:Y:S01]  /*104b0*/  IMAD.MOV.U32 R21, RZ, RZ, 0x40000040 ;  /* 0x40000040ff157424 */ /* 0x000fe200078e00ff */
[----:B------:R-:W-:Y:S01]  /*104c0*/  R2UR UR5, R5 ;  /* 0x00000000050572ca */ /* 0x000fe200000e0000 */
[----:B------:R-:W-:Y:S02]  /*104d0*/  IMAD.MOV.U32 R13, RZ, RZ, 0x40000040 ;  /* 0x40000040ff0d7424 */ /* 0x000fe400078e00ff */
[----:B------:R-:W-:-:S10]  /*104e0*/  IMAD.IADD R230, R201, 0x1, R192 ;  /* 0x00000001c9e67824 */ /* 0x000fd400078e02c0 */
        /* <DEDUP_REMOVED lines=8> */
[----:B------:R-:W-:Y:S02]  /*10570*/  WARPGROUP.DEPBAR.LE gsb0, 0x0 ;  /* 0x00008000000079c5 */ /* 0x000fe40000010000 */
[----:B------:R-:W-:-:S10]  /*10580*/  WARPGROUP.ARRIVE ;  /* 0x00000000000079c5 */ /* 0x000fd40000000000 */
[----:B------:R-:W-:Y:S01]  /*10590*/  HGMMA.64x64x16.F32 R152, gdesc[UR4], R152, gsb0 ;  /* 0x00e00000049879f0 */ /* 0x000fe20008000898 */
[----:B------:R-:W-:Y:S01]  /*105a0*/  R2UR UR6, R20 ;  /* 0x00000000140672ca */ /* 0x000fe200000e0000 */
[----:B------:R-:W-:Y:S01]  /*105b0*/  IMAD.SHL.U32 R20, R14, 0x40, RZ ;  /* 0x000000400e147824 */ /* 0x000fe200078e00ff */
[----:B------:R-:W-:Y:S02]  /*105c0*/  R2UR UR7, R21 ;  /* 0x00000000150772ca */ /* 0x000fe400000e0000 */
[----:B------:R-:W-:Y:S02]  /*105d0*/  R2UR UR4, R8 ;  /* 0x00000000080472ca */ /* 0x000fe400000e0000 */
[----:B------:R-:W-:Y:S02]  /*105e0*/  R2UR UR5, R9 ;  /* 0x00000000090572ca */ /* 0x000fe400000e0000 */
[----:B0-----:R-:W-:-:S04]  /*105f0*/  IADD3 R212, -R184, 0x1, -R20 ;  /* 0x00000001b8d47810 */ /* 0x001fc80007ffe914 */
[----:B------:R-:W-:Y:S01]  /*10600*/  IADD3 R212, -R22, R212, R23 ;  /* 0x000000d416d47210 */ /* 0x000fe20007ffe117 */
[----:B------:R-:W-:Y:S02]  /*10610*/  WARPGROUP.DEPBAR.LE gsb0, 0x0 ;  /* 0x00008000000079c5 */ /* 0x000fe40000010000 */
[----:B------:R-:W-:-:S06]  /*10620*/  WARPGROUP.ARRIVE ;  /* 0x00000000000079c5 */ /* 0x000fcc0000000000 */
[----:B------:R-:W-:Y:S01]  /*10630*/  HGMMA.64x64x16.F32 R152, gdesc[UR4], R152, gsb0 ;  /* 0x00e00000049879f0 */ /* 0x000fe20008000898 */
[----:B------:R-:W-:Y:S02]  /*10640*/  R2UR UR6, R12 ;  /* 0x000000000c0672ca */ /* 0x000fe400000e0000 */
[----:B------:R-:W-:Y:S01]  /*10650*/  R2UR UR7, R13 ;  /* 0x000000000d0772ca */ /* 0x000fe200000e0000 */
[----:B------:R-:W0:Y:S01]  /*10660*/  @P5 LDC R12, c[0x0][0x450] ;  /* 0x00011400ff0c5b82 */ /* 0x000e220000000800 */
[----:B------:R-:W-:Y:S02]  /*10670*/  R2UR UR4, R6 ;  /* 0x00000000060472ca */ /* 0x000fe400000e0000 */
[----:B------:R-:W-:-:S05]  /*10680*/  R2UR UR5, R7 ;  /* 0x00000000070572ca */ /* 0x000fca00000e0000 */
[----:B------:R-:W3:Y:S02]  /*10690*/  @P5 LDC R13, c[0x0][0x44c] ;  /* 0x00011300ff0d5b82 */ /* 0x000ee40000000800 */
[----:B---3--:R-:W-:-:S05]  /*106a0*/  @P5 IMAD.HI.U32 R13, R230, R13, RZ ;  /* 0x0000000de60d5227 */ /* 0x008fca00078e00ff */
[----:B0-----:R-:W-:Y:S01]  /*106b0*/  @P5 SHF.R.U32.HI R230, RZ, R12, R13 ;  /* 0x0000000cffe65219 */ /* 0x001fe2000001160d */
[----:B------:R-:W-:-:S04]  /*106c0*/  @!P1 VIADD R12, R206, 0x28c40 ;  /* 0x00028c40ce0c9836 */ /* 0x000fc80000000000 */
[----:B------:R-:W0:Y:S01]  /*106d0*/  SHFL.IDX PT, R231, R230, RZ, 0x1c1f ;  /* 0x001c1fffe6e77589 */ /* 0x000e2200000e0000 */
[----:B------:R-:W-:Y:S01]  /*106e0*/  @!P1 PRMT R12, RZ, 0x654, R12 ;  /* 0x00000654ff0c9816 */ /* 0x000fe2000000000c */
[----:B------:R-:W-:Y:S02]  /*106f0*/  WARPGROUP.DEPBAR.LE gsb0, 0x0 ;  /* 0x00008000000079c5 */ /* 0x000fe40000010000 */
[----:B------:R-:W-:-:S06]  /*10700*/  WARPGROUP.ARRIVE ;  /* 0x00000000000079c5 */ /* 0x000fcc0000000000 */
[----:B------:R-:W-:Y:S01]  /*10710*/  HGMMA.64x64x16.F32 R152, gdesc[UR4], R152, gsb0 ;  /* 0x00e00000049879f0 */ /* 0x000fe20008000898 */
[----:B------:R-:W-:Y:S01]  /*10720*/  ULDC UR4, c[0x0][0x9dc] ;  /* 0x0002770000047ab9 */ /* 0x000fe20000000800 */
[----:B------:R-:W-:Y:S01]  /*10730*/  ULDC UR5, c[0x0][0x9e0] ;  /* 0x0002780000057ab9 */ /* 0x000fe20000000800 */
[----:B------:R-:W-:Y:S01]  /*10740*/  ULOP3.LUT UR4, URZ, UR4, URZ, 0x33, !UPT ;  /* 0x000000043f047292 */ /* 0x000fe2000f8e333f */
[----:B------:R-:W-:-:S04]  /*10750*/  VIADD R213, R212, UR5 ;  /* 0x00000005d4d57c36 */ /* 0x000fc80008000000 */
[----:B0-----:R-:W-:Y:S02]  /*10760*/  IMAD.IADD R211, R213, 0x1, R231 ;  /* 0x00000001d5d37824 */ /* 0x001fe400078e02e7 */
[----:B------:R-:W-:-:S04]  /*10770*/  VIADD R212, R212, UR4 ;  /* 0x00000004d4d47c36 */ /* 0x000fc80008000000 */
[----:B------:R-:W-:Y:S01]  /*10780*/  IMAD.IADD R21, R212, 0x1, R231 ;  /* 0x00000001d4157824 */ /* 0x000fe200078e02e7 */
[----:B------:R-:W-:Y:S02]  /*10790*/  WARPGROUP.DEPBAR.LE gsb0, 0x0 ;  /* 0x00008000000079c5 */ /* 0x000fe40000010000 */
[----:B------:R0:W-:Y:S01]  /*107a0*/  @!P1 SYNCS.ARRIVE.TRANS64.RED.A1T0 RZ, [R12+URZ], RZ ;  /* 0x000000ff0cff99a7 */ /* 0x0001e2000810043f */
[----:B------:R-:W-:Y:S05]  /*107b0*/  @!P6 BRA `(.L_x_2799) ;  /* 0x000000000060e947 */ /* 0x000fea0003800000 */
[----:B------:R-:W-:Y:S01]  /*107c0*/  IADD3 R231, -R22, R23, R231 ;  /* 0x0000001716e77210 */ /* 0x000fe20007ffe1e7 */
[----:B------:R-:W-:Y:S03]  /*107d0*/  BSSY B1, `(.L_x_2800) ;  /* 0x0000012000017945 */ /* 0x000fe60003800000 */
[----:B------:R-:W-:-:S13]  /*107e0*/  ISETP.GT.AND P2, PT, R231, -0x1, PT ;  /* 0xffffffffe700780c */ /* 0x000fda0003f44270 */
[----:B------:R-:W-:Y:S05]  /*107f0*/  @P2 BRA `(.L_x_2801) ;  /* 0x0000000000242947 */ /* 0x000fea0003800000 */
[----:B------:R-:W-:Y:S01]  /*10800*/  ULDC UR4, c[0x0][0x9e4] ;  /* 0x0002790000047ab9 */ /* 0x000fe20000000800 */
[----:B------:R-:W-:Y:S01]  /*10810*/  LOP3.LUT R231, RZ, R231, RZ, 0x33, !PT ;  /* 0x000000e7ffe77212 */ /* 0x000fe200078e33ff */
[----:B------:R-:W-:-:S05]  /*10820*/  IMAD.U32 R232, RZ, RZ, UR4 ;  /* 0x00000004ffe87e24 */ /* 0x000fca000f8e00ff */
[----:B------:R-:W-:-:S13]  /*10830*/  ISETP.NE.AND P2, PT, R232, 0x1, PT ;  /* 0x00000001e800780c */ /* 0x000fda0003f45270 */
[----:B0-----:R-:W0:Y:S02]  /*10840*/  @P2 LDC.64 R12, c[0x0][0x9e8] ;  /* 0x00027a00ff0c2b82 */ /* 0x001e240000000a00 */
[----:B0-----:R-:W-:-:S05]  /*10850*/  @P2 IMAD.HI.U32 R12, R231, R12, RZ ;  /* 0x0000000ce70c2227 */ /* 0x001fca00078e00ff */
[----:B------:R-:W-:-:S04]  /*10860*/  @P2 SHF.R.U32.HI R231, RZ, R13, R12 ;  /* 0x0000000dffe72219 */ /* 0x000fc8000001160c */
[----:B------:R-:W-:Y:S01]  /*10870*/  LOP3.LUT R231, RZ, R231, RZ, 0x33, !PT ;  /* 0x000000e7ffe77212 */ /* 0x000fe200078e33ff */
[----:B------:R-:W-:Y:S06]  /*10880*/  BRA `(.L_x_2802) ;  /* 0x0000000000187947 */ /* 0x000fec0003800000 */
.L_x_2801:
[----:B------:R-:W-:Y:S02]  /*10890*/  ULDC UR4, c[0x0][0x9e4] ;  /* 0x0002790000047ab9 */ /* 0x000fe40000000800 */
[----:B------:R-:W-:-:S05]  /*108a0*/  IMAD.U32 R232, RZ, RZ, UR4 ;  /* 0x00000004ffe87e24 */ /* 0x000fca000f8e00ff */
[----:B------:R-:W-:-:S13]  /*108b0*/  ISETP.NE.AND P2, PT, R232, 0x1, PT ;  /* 0x00000001e800780c */ /* 0x000fda0003f45270 */
[----:B0-----:R-:W0:Y:S02]  /*108c0*/  @P2 LDC.64 R12, c[0x0][0x9e8] ;  /* 0x00027a00ff0c2b82 */ /* 0x001e240000000a00 */
[----:B0-----:R-:W-:-:S05]  /*108d0*/  @P2 IMAD.HI.U32 R12, R231, R12, RZ ;  /* 0x0000000ce70c2227 */ /* 0x001fca00078e00ff */
[----:B------:R-:W-:-:S07]  /*108e0*/  @P2 SHF.R.U32.HI R231, RZ, R13, R12 ;  /* 0x0000000dffe72219 */ /* 0x000fce000001160c */
.L_x_2802:
[----:B------:R-:W-:Y:S05]  /*108f0*/  BSYNC B1 ;  /* 0x0000000000017941 */ /* 0x000fea0003800000 */
.L_x_2800:
[----:B------:R-:W-:-:S04]  /*10900*/  IMAD R231, R231, R232, -R20 ;  /* 0x000000e8e7e77224 */ /* 0x000fc800078e0a14 */
[----:B------:R-:W-:-:S05]  /*10910*/  IMAD.IADD R231, R231, 0x1, -R184 ;  /* 0x00000001e7e77824 */ /* 0x000fca00078e0ab8 */
[----:B------:R-:W-:Y:S02]  /*10920*/  VIMNMX R21, R21, R231, !PT ;  /* 0x000000e715157248 */ /* 0x000fe40007fe0100 */
[----:B------:R-:W-:-:S07]  /*10930*/  VIADDMNMX R211, R231, R232, R211, PT ;  /* 0x000000e8e7d37246 */ /* 0x000fce00038001d3 */
.L_x_2799:
[----:B------:R-:W-:Y:S01]  /*10940*/  ISETP.GT.AND P2, PT, R14, -0x1, PT ;  /* 0xffffffff0e00780c */ /* 0x000fe20003f44270 */
[----:B------:R-:W3:Y:S03]  /*10950*/  SHFL.IDX PT, R230, R230, 0x1, 0x1c1f ;  /* 0x003c1f00e6e67f89 */ /* 0x000ee600000e0000 */
        /* <DEDUP_REMOVED lines=11> */
[--C-:B---3--:R-:W-:Y:S01]  /*10a10*/  IMAD.IADD R213, R213, 0x1, R230.reuse ;  /* 0x00000001d5d57824 */ /* 0x108fe200078e02e6 */
        /* <DEDUP_REMOVED lines=52> */
.L_x_2805:
[----:B------:R-:W-:Y:S02]  /*10d60*/  ULDC UR4, c[0x0][0x9e4] ;  /* 0x0002790000047ab9 */ /* 0x000fe40000000800 */
[----:B------:R-:W-:-:S05]  /*10d70*/  IMAD.U32 R21, RZ, RZ, UR4 ;  /* 0x00000004ff157e24 */ /* 0x000fca000f8e00ff */
[----:B------:R-:W-:-:S13]  /*10d80*/  ISETP.NE.AND P3, PT, R21, 0x1, PT ;  /* 0x000000011500780c */ /* 0x000fda0003f65270 */
[----:B0-----:R-:W0:Y:S02]  /*10d90*/  @P3 LDC.64 R12, c[0x0][0x9e8] ;  /* 0x00027a00ff0c3b82 */ /* 0x001e240000000a00 */
[----:B0-----:R-:W-:-:S05]  /*10da0*/  @P3 IMAD.HI.U32 R12, R230, R12, RZ ;  /* 0x0000000ce60c3227 */ /* 0x001fca00078e00ff */
[----:B------:R-:W-:-:S07]  /*10db0*/  @P3 SHF.R.U32.HI R230, RZ, R13, R12 ;  /* 0x0000000dffe63219 */ /* 0x000fce000001160c */
.L_x_2806:
[----:B------:R-:W-:Y:S05]  /*10dc0*/  BSYNC B1 ;  /* 0x0000000000017941 */ /* 0x000fea0003800000 */
.L_x_2804:
[----:B------:R-:W-:-:S04]  /*10dd0*/  IMAD R20, R230, R21, -R20 ;  /* 0x00000015e6147224 */ /* 0x000fc800078e0a14 */
[----:B------:R-:W-:-:S05]  /*10de0*/  IMAD.IADD R20, R20, 0x1, -R184 ;  /* 0x0000000114147824 */ /* 0x000fca00078e0ab8 */
[----:B------:R-:W-:Y:S02]  /*10df0*/  VIMNMX R212, R212, R20, !PT ;  /* 0x00000014d4d47248 */ /* 0x000fe40007fe0100 */
[----:B------:R-:W-:-:S07]  /*10e00*/  VIADDMNMX R213, R20, R21, R213, PT ;  /* 0x0000001514d57246 */ /* 0x000fce00038001d5 */
.L_x_2803:
[----:B0-----:R-:W-:Y:S01]  /*10e10*/  FMNMX.FTZ R12, R152, R210, !PT ;  /* 0x000000d2980c7209 */ /* 0x001fe20007810000 */
[----:B------:R-:W-:-:S03]  /*10e20*/  ULDC UR4, c[0x0][0x988] ;  /* 0x0002620000047ab9 */ /* 0x000fc60000000800 */
        /* <DEDUP_REMOVED lines=16> */
[----:B0-----:R-:W-:-:S05]  /*10f30*/  FMNMX.FTZ R12, R12, R13, !PT ;  /* 0x0000000d0c0c7209 */ /* 0x001fca0007810000 */
[----:B------:R-:W0:Y:S02]  /*10f40*/  SHFL.BFLY PT, R13, R12, 0x1, 0x1f ;  /* 0x0c201f000c0d7f89 */ /* 0x000e2400000e0000 */
[----:B0-----:R-:W-:Y:S01]  /*10f50*/  FMNMX.FTZ R12, R12, R13, !PT ;  /* 0x0000000d0c0c7209 */ /* 0x001fe20007810000 */
[----:B------:R-:W-:-:S03]  /*10f60*/  IMAD.U32 R13, RZ, RZ, UR4 ;  /* 0x00000004ff0d7e24 */ /* 0x000fc6000f8e00ff */
[C---:B------:R-:W-:Y:S01]  /*10f70*/  FSETP.NEU.FTZ.AND P3, PT, R12.reuse, -INF , PT ;  /* 0xff8000000c00780b */ /* 0x040fe20003f7d000 */
[----:B------:R-:W-:-:S03]  /*10f80*/  FMUL.FTZ R20, R12, R13 ;  /* 0x0000000d0c147220 */ /* 0x000fc60000410000 */
[----:B------:R-:W-:Y:S02]  /*10f90*/  FSEL R21, R12, RZ, P3 ;  /* 0x000000ff0c157208 */ /* 0x000fe40001800000 */
[----:B------:R-:W-:Y:S02]  /*10fa0*/  FSEL R20, R20, RZ, P3 ;  /* 0x000000ff14147208 */ /* 0x000fe40001800000 */
[----:B------:R-:W-:Y:S01]  /*10fb0*/  ISETP.GT.AND P3, PT, R212, 0x1, P2 ;  /* 0x00000001d400780c */ /* 0x000fe20001764270 */
[----:B------:R-:W-:Y:S02]  /*10fc0*/  FADD.FTZ R21, -R21, R210 ;  /* 0x000000d215157221 */ /* 0x000fe40000010100 */
[-CC-:B------:R-:W-:Y:S01]  /*10fd0*/  FFMA.FTZ R152, R152, R13.reuse, -R20.reuse ;  /* 0x0000000d98987223 */ /* 0x180fe20000010814 */
[----:B------:R-:W-:Y:S01]  /*10fe0*/  ISETP.LT.OR P4, PT, R213, 0x2, P3 ;  /* 0x00000002d500780c */ /* 0x000fe20001f81670 */
[-C--:B------:R-:W-:Y:S01]  /*10ff0*/  FMUL.FTZ R21, R21, R13.reuse ;  /* 0x0000000d15157220 */ /* 0x080fe20000410000 */
[-CC-:B------:R-:W-:Y:S01]  /*11000*/  FFMA.FTZ R153, R153, R13.reuse, -R20.reuse ;  /* 0x0000000d99997223 */ /* 0x180fe20000010814 */
[----:B------:R-:W-:Y:S01]  /*11010*/  ISETP.GT.AND P3, PT, R212, 0x8, P2 ;  /* 0x00000008d400780c */ /* 0x000fe20001764270 */
[-CC-:B------:R-:W-:Y:S01]  /*11020*/  FFMA.FTZ R156, R156, R13.reuse, -R20.reuse ;  /* 0x0000000d9c9c7223 */ /* 0x180fe20000010814 */
[----:B------:R-:W-:Y:S01]  /*11030*/  FSEL R155, R155, -INF , !P4 ;  /* 0xff8000009b9b7808 */ /* 0x000fe20006000000 */
[----:B------:R-:W-:Y:S01]  /*11040*/  MUFU.EX2 R152, R152 ;  /* 0x0000009800987308 */ /* 0x000fe20000000800 */
[----:B------:R-:W-:Y:S01]  /*11050*/  ISETP.GT.AND P4, PT, R212, 0x9, P2 ;  /* 0x00000009d400780c */ /* 0x000fe20001784270 */
[-CC-:B------:R-:W-:Y:S01]  /*11060*/  FFMA.FTZ R157, R157, R13.reuse, -R20.reuse ;  /* 0x0000000d9d9d7223 */ /* 0x180fe20000010814 */
[C---:B------:R-:W-:Y:S01]  /*11070*/  ISETP.LT.OR P3, PT, R213.reuse, 0x9, P3 ;  /* 0x00000009d500780c */ /* 0x040fe20001f61670 */
[-CC-:B------:R-:W-:Y:S01]  /*11080*/  FFMA.FTZ R160, R160, R13.reuse, -R20.reuse ;  /* 0x0000000da0a07223 */ /* 0x180fe20000010814 */
[----:B------:R-:W-:Y:S01]  /*11090*/  ISETP.LT.OR P4, PT, R213, 0xa, P4 ;  /* 0x0000000ad500780c */ /* 0x000fe20002781670 */
[-CC-:B------:R-:W-:Y:S01]  /*110a0*/  FFMA.FTZ R161, R161, R13.reuse, -R20.reuse ;  /* 0x0000000da1a17223 */ /* 0x180fe20000010814 */
[----:B------:R-:W-:Y:S01]  /*110b0*/  FSEL R158, R158, -INF , !P3 ;  /* 0xff8000009e9e7808 */ /* 0x000fe20005800000 */
[----:B------:R-:W0:Y:S01]  /*110c0*/  MUFU.EX2 R21, R21 ;  /* 0x0000001500157308 */ /* 0x000e220000000800 */
[----:B------:R-:W-:Y:S01]  /*110d0*/  FSEL R159, R159, -INF , !P4 ;  /* 0xff8000009f9f7808 */ /* 0x000fe20006000000 */
[-CC-:B------:R-:W-:Y:S01]  /*110e0*/  FFMA.FTZ R164, R164, R13.reuse, -R20.reuse ;  /* 0x0000000da4a47223 */ /* 0x180fe20000010814 */
[C---:B------:R-:W-:Y:S01]  /*110f0*/  ISETP.GT.AND P4, PT, R212.reuse, 0x11, P2 ;  /* 0x00000011d400780c */ /* 0x040fe20001784270 */
[-CC-:B------:R-:W-:Y:S01]  /*11100*/  FFMA.FTZ R165, R165, R13.reuse, -R20.reuse ;  /* 0x0000000da5a57223 */ /* 0x180fe20000010814 */
[----:B------:R-:W-:Y:S01]  /*11110*/  ISETP.GT.AND P3, PT, R212, 0x10, P2 ;  /* 0x00000010d400780c */ /* 0x000fe20001764270 */
[-CC-:B------:R-:W-:Y:S01]  /*11120*/  FFMA.FTZ R168, R168, R13.reuse, -R20.reuse ;  /* 0x0000000da8a87223 */ /* 0x180fe20000010814 */
[----:B------:R-:W-:Y:S01]  /*11130*/  ISETP.LT.OR P4, PT, R213, 0x12, P4 ;  /* 0x00000012d500780c */ /* 0x000fe20002781670 */
[----:B------:R-:W3:Y:S01]  /*11140*/  MUFU.EX2 R153, R153 ;  /* 0x0000009900997308 */ /* 0x000ee20000000800 */
        /* <DEDUP_REMOVED lines=9> */
[----:B------:R-:W-:Y:S01]  /*111e0*/  FFMA.FTZ R181, R181, R13, -R20 ;  /* 0x0000000db5b57223 */ /* 0x000fe20000010814 */
[----:B------:R-:W-:Y:S01]  /*111f0*/  ISETP.LT.OR P3, PT, R213, 0x11, P3 ;  /* 0x00000011d500780c */ /* 0x000fe20001f61670 */
[----:B0-----:R-:W-:Y:S01]  /*11200*/  FFMA.FTZ R0, R21, R0, R152 ;  /* 0x0000000015007223 */ /* 0x001fe20000010098 */
[----:B------:R-:W-:Y:S01]  /*11210*/  FSEL R167, R167, -INF , !P4 ;  /* 0xff800000a7a77808 */ /* 0x000fe20006000000 */
[----:B------:R-:W0:Y:S01]  /*11220*/  MUFU.EX2 R156, R156 ;  /* 0x0000009c009c7308 */ /* 0x000e220000000800 */
[----:B------:R-:W-:Y:S01]  /*11230*/  ISETP.GT.AND P4, PT, R212, 0x21, P2 ;  /* 0x00000021d400780c */ /* 0x000fe20001784270 */
[-C--:B------:R-:W-:Y:S01]  /*11240*/  FMUL.FTZ R24, R24, R21.reuse ;  /* 0x0000001518187220 */ /* 0x080fe20000410000 */
[----:B------:R-:W-:Y:S01]  /*11250*/  FSEL R162, R162, -INF , !P3 ;  /* 0xff800000a2a27808 */ /* 0x000fe20005800000 */
[----:B---3--:R-:W-:Y:S01]  /*11260*/  FADD.FTZ R0, R153, R0 ;  /* 0x0000000099007221 */ /* 0x008fe20000010000 */
[----:B------:R-:W-:Y:S01]  /*11270*/  ISETP.LT.OR P4, PT, R213, 0x22, P4 ;  /* 0x00000022d500780c */ /* 0x000fe20002781670 */
[-C--:B------:R-:W-:Y:S01]  /*11280*/  FMUL.FTZ R25, R25, R21.reuse ;  /* 0x0000001519197220 */ /* 0x080fe20000410000 */
[----:B------:R-:W-:Y:S01]  /*11290*/  F2FP.F16.F32.PACK_AB R152, R153, R152 ;  /* 0x000000989998723e */ /* 0x000fe200000000ff */
[----:B------:R-:W3:Y:S01]  /*112a0*/  MUFU.EX2 R157, R157 ;  /* 0x0000009d009d7308 */ /* 0x000ee20000000800 */
[----:B------:R-:W-:Y:S01]  /*112b0*/  FSEL R171, R171, -INF , !P4 ;  /* 0xff800000abab7808 */ /* 0x000fe20006000000 */
[-C--:B------:R-:W-:Y:S01]  /*112c0*/  FMUL.FTZ R28, R28, R21.reuse ;  /* 0x000000151c1c7220 */ /* 0x080fe20000410000 */
[C---:B------:R-:W-:Y:S01]  /*112d0*/  ISETP.GT.AND P4, PT, R212.reuse, 0x29, P2 ;  /* 0x00000029d400780c */ /* 0x040fe20001784270 */
[-C--:B------:R-:W-:Y:S01]  /*112e0*/  FMUL.FTZ R29, R29, R21.reuse ;  /* 0x000000151d1d7220 */ /* 0x080fe20000410000 */
[----:B------:R-:W-:Y:S01]  /*112f0*/  ISETP.GT.AND P3, PT, R212, 0x18, P2 ;  /* 0x00000018d400780c */ /* 0x000fe20001764270 */
[-C--:B------:R-:W-:Y:S01]  /*11300*/  FMUL.FTZ R32, R32, R21.reuse ;  /* 0x0000001520207220 */ /* 0x080fe20000410000 */
[C---:B------:R-:W-:Y:S01]  /*11310*/  ISETP.LT.OR P4, PT, R213.reuse, 0x2a, P4 ;  /* 0x0000002ad500780c */ /* 0x040fe20002781670 */
[----:B------:R-:W4:Y:S01]  /*11320*/  MUFU.EX2 R160, R160 ;  /* 0x000000a000a07308 */ /* 0x000f220000000800 */
[----:B------:R-:W-:Y:S01]  /*11330*/  ISETP.LT.OR P3, PT, R213, 0x19, P3 ;  /* 0x00000019d500780c */ /* 0x000fe20001f61670 */
[----:B0-----:R-:W-:Y:S01]  /*11340*/  FADD.FTZ R0, R156, R0 ;  /* 0x000000009c007221 */ /* 0x001fe20000010000 */
[----:B------:R-:W-:Y:S01]  /*11350*/  FSEL R175, R175, -INF , !P4 ;  /* 0xff800000afaf7808 */ /* 0x000fe20006000000 */
[-C--:B------:R-:W-:Y:S01]  /*11360*/  FMUL.FTZ R33, R33, R21.reuse ;  /* 0x0000001521217220 */ /* 0x080fe20000410000 */
[----:B------:R-:W-:Y:S01]  /*11370*/  ISETP.GT.AND P4, PT, R212, RZ, P2 ;  /* 0x000000ffd400720c */ /* 0x000fe20001784270 */
[-C--:B------:R-:W-:Y:S01]  /*11380*/  FMUL.FTZ R36, R36, R21.reuse ;  /* 0x0000001524247220 */ /* 0x080fe20000410000 */
[----:B------:R-:W-:Y:S01]  /*11390*/  FSEL R166, R166, -INF , !P3 ;  /* 0xff800000a6a67808 */ /* 0x000fe20005800000 */
[----:B------:R-:W0:Y:S01]  /*113a0*/  MUFU.EX2 R161, R161 ;  /* 0x000000a100a17308 */ /* 0x000e220000000800 */
[----:B------:R-:W-:Y:S01]  /*113b0*/  ISETP.LT.OR P4, PT, R213, 0x1, P4 ;  /* 0x00000001d500780c */ /* 0x000fe20002781670 */
[-C--:B------:R-:W-:Y:S01]  /*113c0*/  FMUL.FTZ R37, R37, R21.reuse ;  /* 0x0000001525257220 */ /* 0x080fe20000410000 */
[----:B------:R-:W-:Y:S01]  /*113d0*/  ISETP.GT.AND P3, PT, R212, 0x20, P2 ;  /* 0x00000020d400780c */ /* 0x000fe20001764270 */
[-C--:B------:R-:W-:Y:S01]  /*113e0*/  FMUL.FTZ R40, R40, R21.reuse ;  /* 0x0000001528287220 */ /* 0x080fe20000410000 */
[----:B------:R-:W-:Y:S01]  /*113f0*/  FSEL R154, R154, -INF , !P4 ;  /* 0xff8000009a9a7808 */ /* 0x000fe20006000000 */
[-C--:B------:R-:W-:Y:S01]  /*11400*/  FMUL.FTZ R41, R41, R21.reuse ;  /* 0x0000001529297220 */ /* 0x080fe20000410000 */
[----:B------:R-:W-:Y:S01]  /*11410*/  ISETP.LT.OR P3, PT, R213, 0x21, P3 ;  /* 0x00000021d500780c */ /* 0x000fe20001f61670 */
[----:B------:R-:W-:Y:S01]  /*11420*/  MUFU.EX2 R164, R164 ;  /* 0x000000a400a47308 */ /* 0x000fe20000000800 */
[----:B------:R-:W-:Y:S01]  /*11430*/  FMNMX.FTZ R20, R154, R208, !PT ;  /* 0x000000d09a147209 */ /* 0x000fe20007810000 */
[-C--:B------:R-:W-:Y:S01]  /*11440*/  FMUL.FTZ R44, R44, R21.reuse ;  /* 0x000000152c2c7220 */ /* 0x080fe20000410000 */
[----:B------:R-:W-:Y:S01]  /*11450*/  FSEL R170, R170, -INF , !P3 ;  /* 0xff800000aaaa7808 */ /* 0x000fe20005800000 */
[-C--:B------:R-:W-:Y:S01]  /*11460*/  FMUL.FTZ R45, R45, R21.reuse ;  /* 0x000000152d2d7220 */ /* 0x080fe20000410000 */
[----:B------:R-:W-:Y:S01]  /*11470*/  FMNMX.FTZ R153, R155, R20, !PT ;  /* 0x000000149b997209 */ /* 0x000fe20007810000 */
[----:B------:R-:W-:Y:S01]  /*11480*/  FMUL.FTZ R48, R48, R21 ;  /* 0x0000001530307220 */ /* 0x000fe20000410000 */
[----:B------:R-:W-:Y:S01]  /*11490*/  ISETP.GT.AND P3, PT, R212, 0x28, P2 ;  /* 0x00000028d400780c */ /* 0x000fe20001764270 */
[----:B------:R-:W-:Y:S01]  /*114a0*/  MUFU.EX2 R165, R165 ;  /* 0x000000a500a57308 */ /* 0x000fe20000000800 */
[----:B------:R-:W-:Y:S01]  /*114b0*/  FMNMX.FTZ R20, R158, R153, !PT ;  /* 0x000000999e147209 */ /* 0x000fe20007810000 */
[-C--:B------:R-:W-:Y:S01]  /*114c0*/  FMUL.FTZ R49, R49, R21.reuse ;  /* 0x0000001531317220 */ /* 0x080fe20000410000 */
[----:B------:R-:W-:Y:S01]  /*114d0*/  ISETP.LT.OR P3, PT, R213, 0x29, P3 ;  /* 0x00000029d500780c */ /* 0x000fe20001f61670 */
[-C--:B------:R-:W-:Y:S01]  /*114e0*/  FMUL.FTZ R52, R52, R21.reuse ;  /* 0x0000001534347220 */ /* 0x080fe20000410000 */
[----:B------:R-:W-:Y:S01]  /*114f0*/  FMNMX.FTZ R153, R159, R20, !PT ;  /* 0x000000149f997209 */ /* 0x000fe20007810000 */
[----:B------:R-:W-:Y:S01]  /*11500*/  FMUL.FTZ R53, R53, R21 ;  /* 0x0000001535357220 */ /* 0x000fe20000410000 */
[----:B------:R-:W-:Y:S01]  /*11510*/  FSEL R174, R174, -INF , !P3 ;  /* 0xff800000aeae7808 */ /* 0x000fe20005800000 */
[----:B------:R-:W-:Y:S01]  /*11520*/  MUFU.EX2 R169, R169 ;  /* 0x000000a900a97308 */ /* 0x000fe20000000800 */
[----:B------:R-:W-:Y:S01]  /*11530*/  FMNMX.FTZ R20, R162, R153, !PT ;  /* 0x00000099a2147209 */ /* 0x000fe20007810000 */
[-C--:B------:R-:W-:Y:S01]  /*11540*/  FMUL.FTZ R56, R56, R21.reuse ;  /* 0x0000001538387220 */ /* 0x080fe20000410000 */
[----:B------:R-:W-:Y:S01]  /*11550*/  ISETP.GT.AND P3, PT, R212, 0x30, P2 ;  /* 0x00000030d400780c */ /* 0x000fe20001764270 */
[-C--:B------:R-:W-:Y:S01]  /*11560*/  FMUL.FTZ R57, R57, R21.reuse ;  /* 0x0000001539397220 */ /* 0x080fe20000410000 */
[----:B------:R-:W-:Y:S01]  /*11570*/  FMNMX.FTZ R153, R163, R20, !PT ;  /* 0x00000014a3997209 */ /* 0x000fe20007810000 */
[----:B------:R-:W-:Y:S01]  /*11580*/  FMUL.FTZ R60, R60, R21 ;  /* 0x000000153c3c7220 */ /* 0x000fe20000410000 */
        /* <DEDUP_REMOVED lines=20> */
[----:B------:R-:W-:Y:S01]  /*116d0*/  ISETP.GT.AND P2, PT, R212, 0x39, P2 ;  /* 0x00000039d400780c */ /* 0x000fe20001744270 */
[-C--:B------:R-:W-:Y:S01]  /*116e0*/  FMUL.FTZ R76, R76, R21.reuse ;  /* 0x000000154c4c7220 */ /* 0x080fe20000410000 */
[----:B------:R-:W-:Y:S01]  /*116f0*/  FMNMX.FTZ R153, R175, R20, !PT ;  /* 0x00000014af997209 */ /* 0x000fe20007810000 */
[-C--:B------:R-:W-:Y:S01]  /*11700*/  FMUL.FTZ R77, R77, R21.reuse ;  /* 0x000000154d4d7220 */ /* 0x080fe20000410000 */
[----:B------:R-:W-:Y:S01]  /*11710*/  ISETP.LT.OR P4, PT, R213, 0x39, P4 ;  /* 0x00000039d500780c */ /* 0x000fe20002781670 */
[----:B------:R-:W-:Y:S01]  /*11720*/  MUFU.EX2 R181, R181 ;  /* 0x000000b500b57308 */ /* 0x000fe20000000800 */
[----:B------:R-:W-:Y:S01]  /*11730*/  FSEL R179, R179, -INF , !P3 ;  /* 0xff800000b3b37808 */ /* 0x000fe20005800000 */
[----:B------:R-:W-:Y:S01]  /*11740*/  FMUL.FTZ R80, R80, R21 ;  /* 0x0000001550507220 */ /* 0x000fe20000410000 */
[----:B------:R-:W-:Y:S01]  /*11750*/  FMNMX.FTZ R20, R178, R153, !PT ;  /* 0x00000099b2147209 */ /* 0x000fe20007810000 */
[-C--:B------:R-:W-:Y:S01]  /*11760*/  FMUL.FTZ R81, R81, R21.reuse ;  /* 0x0000001551517220 */ /* 0x080fe20000410000 */
[----:B------:R-:W-:Y:S01]  /*11770*/  ISETP.LT.OR P2, PT, R213, 0x3a, P2 ;  /* 0x0000003ad500780c */ /* 0x000fe20001741670 */
[-C--:B------:R-:W-:Y:S01]  /*11780*/  FMUL.FTZ R84, R84, R21.reuse ;  /* 0x0000001554547220 */ /* 0x080fe20000410000 */
[----:B------:R-:W-:Y:S01]  /*11790*/  FSEL R182, R182, -INF , !P4 ;  /* 0xff800000b6b67808 */ /* 0x000fe20006000000 */
[-C--:B------:R-:W-:Y:S01]  /*117a0*/  FMUL.FTZ R85, R85, R21.reuse ;  /* 0x0000001555557220 */ /* 0x080fe20000410000 */
[----:B------:R-:W-:Y:S01]  /*117b0*/  FMNMX.FTZ R153, R179, R20, !PT ;  /* 0x00000014b3997209 */ /* 0x000fe20007810000 */
[-C--:B------:R-:W-:Y:S01]  /*117c0*/  FMUL.FTZ R88, R88, R21.reuse ;  /* 0x0000001558587220 */ /* 0x080fe20000410000 */
[----:B------:R-:W-:Y:S01]  /*117d0*/  FSEL R183, R183, -INF , !P2 ;  /* 0xff800000b7b77808 */ /* 0x000fe20005000000 */
        /* <DEDUP_REMOVED lines=8> */
[-C--:B------:R-:W-:Y:S01]  /*11860*/  FMUL.FTZ R101, R101, R21.reuse ;  /* 0x0000001565657220 */ /* 0x080fe20000410000 */
[-C--:B------:R-:W-:Y:S01]  /*11870*/  FMUL.FTZ R104, R104, R21.reuse ;  /* 0x0000001568687220 */ /* 0x080fe20000410000 */
[----:B------:R-:W5:Y:S01]  /*11880*/  SHFL.BFLY PT, R153, R210, 0x2, 0x1f ;  /* 0x0c401f00d2997f89 */ /* 0x000f6200000e0000 */
        /* <DEDUP_REMOVED lines=23> */
[----:B-----5:R-:W-:-:S05]  /*11a00*/  FMNMX.FTZ R20, R210, R153, !PT ;  /* 0x00000099d2147209 */ /* 0x020fca0007810000 */
[----:B------:R-:W5:Y:S02]  /*11a10*/  SHFL.BFLY PT, R153, R20, 0x1, 0x1f ;  /* 0x0c201f0014997f89 */ /* 0x000f6400000e0000 */
[----:B-----5:R-:W-:Y:S01]  /*11a20*/  FMNMX.FTZ R20, R20, R153, !PT ;  /* 0x0000009914147209 */ /* 0x020fe20007810000 */
[----:B------:R-:W-:-:S03]  /*11a30*/  IMAD.MOV R153, RZ, RZ, -R194 ;  /* 0x000000ffff997224 */ /* 0x000fc600078e0ac2 */
[C---:B------:R-:W-:Y:S01]  /*11a40*/  FSETP.NEU.FTZ.AND P2, PT, R20.reuse, -INF , PT ;  /* 0xff8000001400780b */ /* 0x040fe20003f5d000 */
[----:B------:R-:W-:Y:S01]  /*11a50*/  FMUL.FTZ R213, R20, R13 ;  /* 0x0000000d14d57220 */ /* 0x000fe20000410000 */
[----:B------:R-:W-:Y:S02]  /*11a60*/  ISETP.NE.AND P3, PT, R184, R153, PT ;  /* 0x00000099b800720c */ /* 0x000fe40003f65270 */
[----:B------:R5:W1:Y:S02]  /*11a70*/  MUFU.EX2 R153, R168 ;  /* 0x000000a800997308 */ /* 0x000a640000000800 */
[----:B------:R-:W-:-:S05]  /*11a80*/  FSEL R213, R213, RZ, P2 ;  /* 0x000000ffd5d57208 */ /* 0x000fca0001000000 */
[-CC-:B------:R-:W-:Y:S01]  /*11a90*/  FFMA.FTZ R155, R155, R13.reuse, -R213.reuse ;  /* 0x0000000d9b9b7223 */ /* 0x180fe200000108d5 */
[-CC-:B------:R-:W-:Y:S01]  /*11aa0*/  FFMA.FTZ R159, R159, R13.reuse, -R213.reuse ;  /* 0x0000000d9f9f7223 */ /* 0x180fe200000108d5 */
[----:B-----5:R-:W-:Y:S01]  /*11ab0*/  FSEL R168, R20, RZ, P2 ;  /* 0x000000ff14a87208 */ /* 0x020fe20001000000 */
[-C--:B------:R-:W-:Y:S01]  /*11ac0*/  FFMA.FTZ R210, R162, R13.reuse, -R213 ;  /* 0x0000000da2d27223 */ /* 0x080fe200000108d5 */
[----:B------:R-:W-:Y:S02]  /*11ad0*/  @!P3 IMAD R212, R209, 0x40, R191 ;  /* 0x00000040d1d4b824 */ /* 0x000fe400078e02bf */
[-CC-:B------:R-:W-:Y:S01]  /*11ae0*/  FFMA.FTZ R209, R158, R13.reuse, -R213.reuse ;  /* 0x0000000d9ed17223 */ /* 0x180fe200000108d5 */
[-CC-:B------:R-:W-:Y:S01]  /*11af0*/  FFMA.FTZ R163, R163, R13.reuse, -R213.reuse ;  /* 0x0000000da3a37223 */ /* 0x180fe200000108d5 */
[----:B------:R-:W-:Y:S01]  /*11b00*/  FADD.FTZ R168, -R168, R208 ;  /* 0x000000d0a8a87221 */ /* 0x000fe20000010100 */
        /* <DEDUP_REMOVED lines=10> */
[-C--:B------:R-:W-:Y:S01]  /*11bb0*/  FFMA.FTZ R183, R183, R13.reuse, -R213 ;  /* 0x0000000db7b77223 */ /* 0x080fe200000108d5 */
[C---:B---3--:R-:W-:Y:S01]  /*11bc0*/  FADD.FTZ R213, R157.reuse, R0 ;  /* 0x000000009dd57221 */ /* 0x048fe20000010000 */
[----:B------:R-:W-:Y:S01]  /*11bd0*/  F2FP.F16.F32.PACK_AB R154, R157, R156 ;  /* 0x0000009c9d9a723e */ /* 0x000fe200000000ff */
[----:B------:R-:W3:Y:S01]  /*11be0*/  MUFU.EX2 R162, R173 ;  /* 0x000000ad00a27308 */ /* 0x000ee20000000800 */
[----:B------:R-:W-:Y:S01]  /*11bf0*/  FMUL.FTZ R168, R168, R13 ;  /* 0x0000000da8a87220 */ /* 0x000fe20000410000 */
[----:B----4-:R-:W-:Y:S01]  /*11c00*/  FADD.FTZ R0, R160, R213 ;  /* 0x000000d5a0007221 */ /* 0x010fe20000010000 */
[----:B0-----:R-:W-:Y:S01]  /*11c10*/  F2FP.F16.F32.PACK_AB R156, R161, R160 ;  /* 0x000000a0a19c723e */ /* 0x001fe200000000ff */
[----:B------:R-:W-:Y:S01]  /*11c20*/  @!P3 IMAD R212, R212, 0x4, R2 ;  /* 0x00000004d4d4b824 */ /* 0x000fe200078e0202 */
[----:B-1----:R-:W-:Y:S01]  /*11c30*/  F2FP.F16.F32.PACK_AB R160, R169, R153 ;  /* 0x00000099a9a0723e */ /* 0x002fe200000000ff */
[----:B------:R-:W-:Y:S01]  /*11c40*/  FADD.FTZ R157, R161, R0 ;  /* 0x00000000a19d7221 */ /* 0x000fe20000010000 */
[----:B------:R-:W-:Y:S01]  /*11c50*/  F2FP.F16.F32.PACK_AB R158, R165, R164 ;  /* 0x000000a4a59e723e */ /* 0x000fe200000000ff */
[----:B------:R-:W-:Y:S01]  /*11c60*/  MUFU.EX2 R166, R180 ;  /* 0x000000b400a67308 */ /* 0x000fe20000000800 */
[----:B------:R-:W-:Y:S01]  /*11c70*/  @!P3 STS [R212+0x28800], R21 ;  /* 0x02880015d400b388 */ /* 0x000fe20000000800 */
[----:B------:R-:W-:Y:S01]  /*11c80*/  FADD.FTZ R0, R164, R157 ;  /* 0x0000009da4007221 */ /* 0x000fe20000010000 */
[----:B------:R-:W-:-:S03]  /*11c90*/  F2FP.F16.F32.PACK_AB R164, R177, R176 ;  /* 0x000000b0b1a4723e */ /* 0x000fc600000000ff */
[----:B------:R-:W-:Y:S02]  /*11ca0*/  FADD.FTZ R0, R165, R0 ;  /* 0x00000000a5007221 */ /* 0x000fe40000010000 */
[----:B------:R-:W0:Y:S02]  /*11cb0*/  MUFU.EX2 R168, R168 ;  /* 0x000000a800a87308 */ /* 0x000e240000000800 */
[----:B------:R-:W-:-:S04]  /*11cc0*/  FADD.FTZ R0, R153, R0 ;  /* 0x0000000099007221 */ /* 0x000fc80000010000 */
[----:B------:R-:W-:Y:S02]  /*11cd0*/  FADD.FTZ R157, R169, R0 ;  /* 0x00000000a99d7221 */ /* 0x000fe40000010000 */
[----:B------:R-:W1:Y:S02]  /*11ce0*/  MUFU.EX2 R153, R208 ;  /* 0x000000d000997308 */ /* 0x000e640000000800 */
[----:B------:R-:W-:-:S04]  /*11cf0*/  FADD.FTZ R157, R172, R157 ;  /* 0x0000009dac9d7221 */ /* 0x000fc80000010000 */
[C---:B---3--:R-:W-:Y:S01]  /*11d00*/  FADD.FTZ R157, R162.reuse, R157 ;  /* 0x0000009da29d7221 */ /* 0x048fe20000010000 */
[----:B------:R-:W-:Y:S01]  /*11d10*/  F2FP.F16.F32.PACK_AB R162, R162, R172 ;  /* 0x000000aca2a2723e */ /* 0x000fe200000000ff */
[----:B------:R-:W-:Y:S01]  /*11d20*/  MUFU.EX2 R209, R209 ;  /* 0x000000d100d17308 */ /* 0x000fe20000000800 */
[----:B0-----:R0:W-:Y:S01]  /*11d30*/  @!P3 STS [R212+0x28820], R168 ;  /* 0x028820a8d400b388 */ /* 0x0011e20000000800 */
[----:B------:R-:W-:Y:S01]  /*11d40*/  FADD.FTZ R0, R176, R157 ;  /* 0x0000009db0007221 */ /* 0x000fe20000010000 */
[-C--:B------:R-:W-:Y:S01]  /*11d50*/  FMUL.FTZ R26, R26, R168.reuse ;  /* 0x000000a81a1a7220 */ /* 0x080fe20000410000 */
[-C--:B------:R-:W-:Y:S01]  /*11d60*/  FMUL.FTZ R27, R27, R168.reuse ;  /* 0x000000a81b1b7220 */ /* 0x080fe20000410000 */
[-C--:B------:R-:W-:Y:S01]  /*11d70*/  FMUL.FTZ R30, R30, R168.reuse ;  /* 0x000000a81e1e7220 */ /* 0x080fe20000410000 */
[----:B------:R-:W-:Y:S01]  /*11d80*/  FADD.FTZ R157, R177, R0 ;  /* 0x00000000b19d7221 */ /* 0x000fe20000010000 */
[----:B------:R-:W-:Y:S01]  /*11d90*/  FMUL.FTZ R31, R31, R168 ;  /* 0x000000a81f1f7220 */ /* 0x000fe20000410000 */
[----:B------:R-:W3:Y:S01]  /*11da0*/  MUFU.EX2 R172, R155 ;  /* 0x0000009b00ac7308 */ /* 0x000ee20000000800 */
[----:B-1----:R-:W-:Y:S01]  /*11db0*/  FFMA.FTZ R3, R168, R3, R153 ;  /* 0x00000003a8037223 */ /* 0x002fe20000010099 */
[----:B------:R-:W-:Y:S01]  /*11dc0*/  FADD.FTZ R0, R166, R157 ;  /* 0x0000009da6007221 */ /* 0x000fe20000010000 */
[----:B------:R-:W-:Y:S01]  /*11dd0*/  F2FP.F16.F32.PACK_AB R166, R181, R166 ;  /* 0x000000a6b5a6723e */ /* 0x000fe200000000ff */
[-C--:B------:R-:W-:Y:S01]  /*11de0*/  FMUL.FTZ R34, R34, R168.reuse ;  /* 0x000000a822227220 */ /* 0x080fe20000410000 */
[-C--:B------:R-:W-:Y:S01]  /*11df0*/  FMUL.FTZ R35, R35, R168.reuse ;  /* 0x000000a823237220 */ /* 0x080fe20000410000 */
[----:B------:R-:W-:Y:S01]  /*11e00*/  FADD.FTZ R0, R181, R0 ;  /* 0x00000000b5007221 */ /* 0x000fe20000010000 */
        /* <DEDUP_REMOVED lines=10> */
[----:B---3--:R-:W-:Y:S01]  /*11eb0*/  F2FP.F16.F32.PACK_AB R153, R172, R153 ;  /* 0x00000099ac99723e */ /* 0x008fe200000000ff */
[-C--:B------:R-:W-:Y:S01]  /*11ec0*/  FMUL.FTZ R54, R54, R168.reuse ;  /* 0x000000a836367220 */ /* 0x080fe20000410000 */
[-C--:B------:R-:W-:Y:S01]  /*11ed0*/  FMUL.FTZ R55, R55, R168.reuse ;  /* 0x000000a837377220 */ /* 0x080fe20000410000 */
[-C--:B------:R-:W-:Y:S01]  /*11ee0*/  FMUL.FTZ R58, R58, R168.reuse ;  /* 0x000000a83a3a7220 */ /* 0x080fe20000410000 */
[-C--:B------:R-:W-:Y:S01]  /*11ef0*/  FMUL.FTZ R59, R59, R168.reuse ;  /* 0x000000a83b3b7220 */ /* 0x080fe20000410000 */
[-C--:B------:R-:W-:Y:S01]  /*11f00*/  FMUL.FTZ R62, R62, R168.reuse ;  /* 0x000000a83e3e7220 */ /* 0x080fe20000410000 */
[-C--:B------:R-:W-:Y:S01]  /*11f10*/  FMUL.FTZ R63, R63, R168.reuse ;  /* 0x000000a83f3f7220 */ /* 0x080fe20000410000 */
[----:B------:R-:W3:Y:S01]  /*11f20*/  MUFU.EX2 R180, R163 ;  /* 0x000000a300b47308 */ /* 0x000ee20000000800 */
[----:B-1----:R-:W-:Y:S01]  /*11f30*/  F2FP.F16.F32.PACK_AB R155, R176, R209 ;  /* 0x000000d1b09b723e */ /* 0x002fe200000000ff */
[----:B------:R-:W-:Y:S01]  /*11f40*/  BAR.SYNC.DEFER_BLOCKING 0xf, 0x100 ;  /* 0x03c4000000007b1d */ /* 0x000fe20000010000 */
        /* <DEDUP_REMOVED lines=14> */
[----:B-1----:R-:W-:Y:S01]  /*12030*/  FADD.FTZ R170, R172, R3 ;  /* 0x00000003acaa7221 */ /* 0x002fe20000010000 */
[-C--:B------:R-:W-:Y:S01]  /*12040*/  FMUL.FTZ R90, R90, R168.reuse ;  /* 0x000000a85a5a7220 */ /* 0x080fe20000410000 */
[-C--:B------:R-:W-:Y:S01]  /*12050*/  FMUL.FTZ R91, R91, R168.reuse ;  /* 0x000000a85b5b7220 */ /* 0x080fe20000410000 */
[-C--:B------:R-:W-:Y:S01]  /*12060*/  FMUL.FTZ R94, R94, R168.reuse ;  /* 0x000000a85e5e7220 */ /* 0x080fe20000410000 */
[----:B------:R-:W-:Y:S01]  /*12070*/  FADD.FTZ R3, R209, R170 ;  /* 0x000000aad1037221 */ /* 0x000fe20000010000 */
[-C--:B------:R-:W-:Y:S01]  /*12080*/  FMUL.FTZ R95, R95, R168.reuse ;  /* 0x000000a85f5f7220 */ /* 0x080fe20000410000 */
[-C--:B------:R-:W-:Y:S01]  /*12090*/  FMUL.FTZ R98, R98, R168.reuse ;  /* 0x000000a862627220 */ /* 0x080fe20000410000 */
[----:B------:R-:W1:Y:S01]  /*120a0*/  MUFU.EX2 R208, R167 ;  /* 0x000000a700d07308 */ /* 0x000e620000000800 */
[----:B0-----:R-:W-:Y:S01]  /*120b0*/  FADD.FTZ R212, R176, R3 ;  /* 0x00000003b0d47221 */ /* 0x001fe20000010000 */
[----:B------:R0:W-:Y:S01]  /*120c0*/  STSM.16.M88.4 [R195+0x26800], R152 ;  /* 0x02680098c3007844 */ /* 0x0001e20000000200 */
[-C--:B------:R-:W-:Y:S01]  /*120d0*/  FMUL.FTZ R99, R99, R168.reuse ;  /* 0x000000a863637220 */ /* 0x080fe20000410000 */
[-C--:B------:R-:W-:Y:S01]  /*120e0*/  FMUL.FTZ R102, R102, R168.reuse ;  /* 0x000000a866667220 */ /* 0x080fe20000410000 */
[----:B----4-:R-:W-:Y:S01]  /*120f0*/  FADD.FTZ R3, R157, R212 ;  /* 0x000000d49d037221 */ /* 0x010fe20000010000 */
[----:B---3--:R-:W-:Y:S01]  /*12100*/  F2FP.F16.F32.PACK_AB R157, R180, R157 ;  /* 0x0000009db49d723e */ /* 0x008fe200000000ff */
[-C--:B------:R-:W-:Y:S01]  /*12110*/  FMUL.FTZ R103, R103, R168.reuse ;  /* 0x000000a867677220 */ /* 0x080fe20000410000 */
[----:B------:R-:W3:Y:S01]  /*12120*/  MUFU.EX2 R210, R171 ;  /* 0x000000ab00d27308 */ /* 0x000ee20000000800 */
        /* <DEDUP_REMOVED lines=16> */
[----:B----4-:R-:W-:Y:S01]  /*12230*/  FADD.FTZ R174, R180, R3 ;  /* 0x00000003b4ae7221 */ /* 0x010fe20000010000 */
[-C--:B------:R-:W-:Y:S01]  /*12240*/  FMUL.FTZ R134, R134, R168.reuse ;  /* 0x000000a886867220 */ /* 0x080fe20000410000 */
[-C--:B------:R-:W-:Y:S01]  /*12250*/  FMUL.FTZ R135, R135, R168.reuse ;  /* 0x000000a887877220 */ /* 0x080fe20000410000 */
[-C--:B------:R-:W-:Y:S01]  /*12260*/  FMUL.FTZ R138, R138, R168.reuse ;  /* 0x000000a88a8a7220 */ /* 0x080fe20000410000 */
[----:B-----5:R-:W-:Y:S01]  /*12270*/  FADD.FTZ R3, R159, R174 ;  /* 0x000000ae9f037221 */ /* 0x020fe20000010000 */
[C---:B-1----:R-:W-:Y:S01]  /*12280*/  F2FP.F16.F32.PACK_AB R159, R208.reuse, R159 ;  /* 0x0000009fd09f723e */ /* 0x042fe200000000ff */
[-C--:B------:R-:W-:Y:S01]  /*12290*/  FMUL.FTZ R139, R139, R168.reuse ;  /* 0x000000a88b8b7220 */ /* 0x080fe20000410000 */
[----:B------:R-:W1:Y:S01]  /*122a0*/  MUFU.EX2 R165, R178 ;  /* 0x000000b200a57308 */ /* 0x000e620000000800 */
[----:B------:R-:W-:Y:S01]  /*122b0*/  FADD.FTZ R212, R208, R3 ;  /* 0x00000003d0d47221 */ /* 0x000fe20000010000 */
[-C--:B------:R-:W-:Y:S01]  /*122c0*/  FMUL.FTZ R142, R142, R168.reuse ;  /* 0x000000a88e8e7220 */ /* 0x080fe20000410000 */
[----:B------:R4:W-:Y:S01]  /*122d0*/  STSM.16.M88.4 [R196], R156 ;  /* 0x0000009cc4007844 */ /* 0x0009e20000000200 */
[-C--:B------:R-:W-:Y:S01]  /*122e0*/  FMUL.FTZ R143, R143, R168.reuse ;  /* 0x000000a88f8f7220 */ /* 0x080fe20000410000 */
[----:B------:R-:W-:Y:S01]  /*122f0*/  FADD.FTZ R3, R161, R212 ;  /* 0x000000d4a1037221 */ /* 0x000fe20000010000 */
[----:B---3--:R-:W-:Y:S01]  /*12300*/  F2FP.F16.F32.PACK_AB R161, R210, R161 ;  /* 0x000000a1d2a1723e */ /* 0x008fe200000000ff */
[-C--:B------:R-:W-:Y:S01]  /*12310*/  FMUL.FTZ R146, R146, R168.reuse ;  /* 0x000000a892927220 */ /* 0x080fe20000410000 */
[----:B------:R-:W3:Y:S01]  /*12320*/  MUFU.EX2 R174, R179 ;  /* 0x000000b300ae7308 */ /* 0x000ee20000000800 */
[----:B------:R-:W-:Y:S01]  /*12330*/  FADD.FTZ R172, R210, R3 ;  /* 0x00000003d2ac7221 */ /* 0x000fe20000010000 */
[-C--:B------:R-:W-:Y:S01]  /*12340*/  FMUL.FTZ R147, R147, R168.reuse ;  /* 0x000000a893937220 */ /* 0x080fe20000410000 */
[-C--:B------:R-:W-:Y:S01]  /*12350*/  FMUL.FTZ R150, R150, R168.reuse ;  /* 0x000000a896967220 */ /* 0x080fe20000410000 */
[----:B------:R-:W-:Y:S01]  /*12360*/  FMUL.FTZ R151, R151, R168 ;  /* 0x000000a897977220 */ /* 0x000fe20000410000 */
[----:B--2---:R-:W-:Y:S01]  /*12370*/  FADD.FTZ R3, R163, R172 ;  /* 0x000000aca3037221 */ /* 0x004fe20000010000 */
[----:B0-----:R-:W-:-:S02]  /*12380*/  F2FP.F16.F32.PACK_AB R163, R170, R163 ;  /* 0x000000a3aaa3723e */ /* 0x001fc400000000ff */
[----:B------:R-:W0:Y:S01]  /*12390*/  MUFU.EX2 R167, R182 ;  /* 0x000000b600a77308 */ /* 0x000e220000000800 */
[----:B------:R-:W-:Y:S02]  /*123a0*/  FADD.FTZ R176, R170, R3 ;  /* 0x00000003aab07221 */ /* 0x000fe40000010000 */
[----:B------:R4:W-:Y:S02]  /*123b0*/  STSM.16.M88.4 [R198], R160 ;  /* 0x000000a0c6007844 */ /* 0x0009e40000000200 */
[----:B-1----:R-:W-:-:S03]  /*123c0*/  FADD.FTZ R3, R165, R176 ;  /* 0x000000b0a5037221 */ /* 0x002fc60000010000 */
[----:B------:R-:W1:Y:S01]  /*123d0*/  MUFU.EX2 R172, R183 ;  /* 0x000000b700ac7308 */ /* 0x000e620000000800 */
[C---:B---3--:R-:W-:Y:S01]  /*123e0*/  FADD.FTZ R176, R174.reuse, R3 ;  /* 0x00000003aeb07221 */ /* 0x048fe20000010000 */
[----:B------:R-:W-:-:S03]  /*123f0*/  F2FP.F16.F32.PACK_AB R165, R174, R165 ;  /* 0x000000a5aea5723e */ /* 0x000fc600000000ff */
[----:B0-----:R-:W-:Y:S01]  /*12400*/  FADD.FTZ R3, R167, R176 ;  /* 0x000000b0a7037221 */ /* 0x001fe20000010000 */
[----:B-1----:R-:W-:-:S03]  /*12410*/  F2FP.F16.F32.PACK_AB R167, R172, R167 ;  /* 0x000000a7aca7723e */ /* 0x002fc600000000ff */
[----:B------:R-:W-:Y:S02]  /*12420*/  FADD.FTZ R3, R172, R3 ;  /* 0x00000003ac037221 */ /* 0x000fe40000010000 */
[----:B------:R4:W-:Y:S01]  /*12430*/  STSM.16.M88.4 [R197], R164 ;  /* 0x000000a4c5007844 */ /* 0x0009e20000000200 */
[----:B------:R-:W-:Y:S05]  /*12440*/  @!P0 BRA `(.L_x_2807) ;  /* 0x0000000000048947 */ /* 0x000fea0003800000 */
[----:B------:R-:W-:Y:S01]  /*12450*/  BPT.TRAP 0x1 ;  /* 0x000000040000795c */ /* 0x000fe20000300000 */
.L_x_2807:
[----:B------:R0:W1:Y:S01]  /*12460*/  SYNCS.PHASECHK.TRANS64.TRYWAIT P2, [R206+URZ+0x28c50], R207 ;  /* 0x028c50cfce0075a7 */ /* 0x000062000804017f */
[----:B------:R-:W-:Y:S05]  /*12470*/  @!P0 BRA `(.L_x_2808) ;  /* 0x0000000000048947 */ /* 0x000fea0003800000 */
[----:B------:R-:W-:Y:S01]  /*12480*/  BPT.TRAP 0x1 ;  /* 0x000000040000795c */ /* 0x000fe20000300000 */
.L_x_2808:
[----:B------:R-:W-:Y:S04]  /*12490*/  BSSY B1, `(.L_x_2809) ;  /* 0x0000004000017945 */ /* 0x000fe80003800000 */
[----:B-1----:R-:W-:Y:S05]  /*124a0*/  @P2 BRA `(.L_x_2810) ;  /* 0x0000000000082947 */ /* 0x002fea0003800000 */
[----:B------:R-:W1:Y:S02]  /*124b0*/  SYNCS.PHASECHK.TRANS64.TRYWAIT P2, [R206+URZ+0x28c50], R207 ;  /* 0x028c50cfce0075a7 */ /* 0x000e64000804017f */
[----:B-1----:R-:W-:Y:S05]  /*124c0*/  @!P2 BRA `(.L_x_2811) ;  /* 0x000000d800dca947 */ /* 0x002fea0003800000 */
.L_x_2810:
[----:B------:R-:W-:Y:S05]  /*124d0*/  BSYNC B1 ;  /* 0x0000000000017941 */ /* 0x000fea0003800000 */
.L_x_2809:
[----:B------:R-:W-:Y:S01]  /*124e0*/  IMAD R168, R18, 0x1000, R190 ;  /* 0x0000100012a87824 */ /* 0x000fe200078e02be */
[----:B------:R-:W-:Y:S01]  /*124f0*/  WARPGROUP.ARRIVE ;  /* 0x00000000000079c5 */ /* 0x000fe20000000000 */
[----:B------:R-:W-:Y:S01]  /*12500*/  IMAD.MOV.U32 R169, RZ, RZ, 0x40000040 ;  /* 0x40000040ffa97424 */ /* 0x000fe200078e00ff */
[----:B------:R-:W-:Y:S01]  /*12510*/  ISETP.GT.AND P2, PT, R14, R202, PT ;  /* 0x000000ca0e00720c */ /* 0x000fe20003f44270 */
[----:B01----:R-:W-:Y:S01]  /*12520*/  @!P1 VIADD R206, R206, 0x28c60 ;  /* 0x00028c60cece9836 */ /* 0x003fe20000000000 */
        /* <DEDUP_REMOVED lines=10> */
[----:B------:R-:W-:Y:S01]  /*125d0*/  VIADD R152, R168, 0x80 ;  /* 0x00000080a8987836 */ /* 0x000fe20000000000 */
        /* <DEDUP_REMOVED lines=31> */
.L_x_2793:
[----:B------:R-:W-:Y:S05]  /*127d0*/  BSYNC B0 ;  /* 0x0000000000007941 */ /* 0x000fea0003800000 */
.L_x_2792:
[----:B------:R-:W2:Y:S01]  /*127e0*/  SHFL.BFLY PT, R5, R0, 0x2, 0x1f ;  /* 0x0c401f0000057f89 */ /* 0x000ea200000e0000 */
[----:B------:R-:W-:Y:S02]  /*127f0*/  VIADD R22, R18, 0x1 ;  /* 0x0000000112167836 */ /* 0x000fe40000000000 */
[----:B------:R-:W-:Y:S01]  /*12800*/  VIADD R219, R219, 0x1 ;  /* 0x00000001dbdb7836 */ /* 0x000fe20000000000 */
[----:B------:R-:W3:Y:S01]  /*12810*/  SHFL.BFLY PT, R6, R3, 0x2, 0x1f ;  /* 0x0c401f0003067f89 */ /* 0x000ee200000e0000 */
[----:B------:R-:W-:Y:S08]  /*12820*/  BAR.ARV 0x8, 0x100 ;  /* 0x0204000000007b1d */ /* 0x000ff00000002000 */
[----:B------:R-:W-:Y:S01]  /*12830*/  BAR.SYNC.DEFER_BLOCKING 0xf, 0x100 ;  /* 0x03c4000000007b1d */ /* 0x000fe20000010000 */
[----:B------:R-:W-:Y:S01]  /*12840*/  ISETP.NE.AND P1, PT, R22, 0x2, PT ;  /* 0x000000021600780c */ /* 0x000fe20003f25270 */
[----:B--2---:R-:W-:Y:S01]  /*12850*/  FADD.FTZ R5, R5, R0 ;  /* 0x0000000005057221 */ /* 0x004fe20000010000 */
[----:B---3--:R-:W-:-:S04]  /*12860*/  FADD.FTZ R6, R6, R3 ;  /* 0x0000000306067221 */ /* 0x008fc80000010000 */
[----:B------:R-:W2:Y:S01]  /*12870*/  SHFL.BFLY PT, R4, R5, 0x1, 0x1f ;  /* 0x0c201f0005047f89 */ /* 0x000ea200000e0000 */
[----:B------:R-:W-:-:S03]  /*12880*/  IMAD.MOV.U32 R3, RZ, RZ, RZ ;  /* 0x000000ffff037224 */ /* 0x000fc600078e00ff */
[----:B------:R-:W3:Y:S01]  /*12890*/  SHFL.BFLY PT, R7, R6, 0x1, 0x1f ;  /* 0x0c201f0006077f89 */ /* 0x000ee200000e0000 */
[----:B--2---:R-:W-:Y:S01]  /*128a0*/  FADD.FTZ R9, R5, R4 ;  /* 0x0000000405097221 */ /* 0x004fe20000010000 */
[----:B------:R-:W-:Y:S02]  /*128b0*/  IMAD.MOV.U32 R4, RZ, RZ, RZ ;  /* 0x000000ffff047224 */ /* 0x000fe400078e00ff */
[----:B---3--:R-:W-:Y:S02]  /*128c0*/  FADD.FTZ R0, R6, R7 ;  /* 0x0000000706007221 */ /* 0x008fe40000010000 */
[----:B------:R-:W-:Y:S01]  /*128d0*/  FSETP.NE.FTZ.AND P2, PT, R9, RZ, PT ;  /* 0x000000ff0900720b */ /* 0x000fe20003f55000 */
[----:B------:R-:W-:Y:S01]  /*128e0*/  IMAD.MOV R7, RZ, RZ, -R194 ;  /* 0x000000ffff077224 */ /* 0x000fe200078e0ac2 */
[----:B------:R-:W-:Y:S02]  /*128f0*/  SEL R6, RZ, 0x1, P1 ;  /* 0x00000001ff067807 */ /* 0x000fe40000800000 */
[----:B------:R-:W-:-:S02]  /*12900*/  FSETP.NE.FTZ.AND P3, PT, R0, RZ, PT ;  /* 0x000000ff0000720b */ /* 0x000fc40003f75000 */
[----:B------:R-:W-:Y:S02]  /*12910*/  ISETP.NE.AND P0, PT, R184, R7, PT ;  /* 0x00000007b800720c */ /* 0x000fe40003f05270 */
[----:B------:R-:W-:-:S05]  /*12920*/  LOP3.LUT R19, R19, R6, RZ, 0x3c, !PT ;  /* 0x0000000613137212 */ /* 0x000fca00078e3cff */
[----:B------:R-:W2:Y:S04]  /*12930*/  @P2 MUFU.RCP R3, R9 ;  /* 0x0000000900032308 */ /* 0x000ea80000001000 */
[C---:B------:R-:W-:Y:S02]  /*12940*/  @P3 FMUL.FTZ R23, R13.reuse, 0.69314718246459960938 ;  /* 0x3f3172180d173820 */ /* 0x040fe40000410000 */
[----:B------:R-:W-:Y:S02]  /*12950*/  @!P0 IMAD R5, R18, 0x40, R191 ;  /* 0x0000004012058824 */ /* 0x000fe400078e02bf */
[----:B------:R-:W-:Y:S01]  /*12960*/  @P2 FMUL.FTZ R18, R13, 0.69314718246459960938 ;  /* 0x3f3172180d122820 */ /* 0x000fe20000410000 */
[----:B------:R-:W3:Y:S01]  /*12970*/  @P3 MUFU.RCP R4, R0 ;  /* 0x0000000000043308 */ /* 0x000ee20000001000 */
[----:B------:R-:W-:-:S07]  /*12980*/  @!P0 IMAD R5, R5, 0x4, R2 ;  /* 0x0000000405058824 */ /* 0x000fce00078e0202 */
[----:B------:R-:W5:Y:S01]  /*12990*/  @P2 MUFU.LG2 R2, R9 ;  /* 0x0000000900022308 */ /* 0x000f620000000c00 */
[-C--:B--2---:R-:W-:Y:S01]  /*129a0*/  FMUL.FTZ R178, R24, R3.reuse ;  /* 0x0000000318b27220 */ /* 0x084fe20000410000 */
[----:B------:R2:W-:Y:S01]  /*129b0*/  @!P0 STS [R5+0x28800], R3 ;  /* 0x0288000305008388 */ /* 0x0005e20000000800 */
[-C--:B------:R-:W-:Y:S01]  /*129c0*/  FMUL.FTZ R176, R25, R3.reuse ;  /* 0x0000000319b07220 */ /* 0x080fe20000410000 */
[-C--:B------:R-:W-:Y:S01]  /*129d0*/  FMUL.FTZ R177, R28, R3.reuse ;  /* 0x000000031cb17220 */ /* 0x080fe20000410000 */
[-C--:B------:R-:W-:Y:S01]  /*129e0*/  FMUL.FTZ R175, R32, R3.reuse ;  /* 0x0000000320af7220 */ /* 0x080fe20000410000 */
[-C--:B------:R-:W-:Y:S01]  /*129f0*/  FMUL.FTZ R6, R29, R3.reuse ;  /* 0x000000031d067220 */ /* 0x080fe20000410000 */
[-C--:B------:R-:W-:Y:S01]  /*12a00*/  FMUL.FTZ R173, R33, R3.reuse ;  /* 0x0000000321ad7220 */ /* 0x080fe20000410000 */
[----:B------:R-:W0:Y:S01]  /*12a10*/  @P3 MUFU.LG2 R24, R0 ;  /* 0x0000000000183308 */ /* 0x000e220000000c00 */
[----:B---3--:R3:W-:Y:S01]  /*12a20*/  @!P0 STS [R5+0x28820], R4 ;  /* 0x0288200405008388 */ /* 0x0087e20000000800 */
[-C--:B------:R-:W-:Y:S01]  /*12a30*/  FMUL.FTZ R174, R36, R3.reuse ;  /* 0x0000000324ae7220 */ /* 0x080fe20000410000 */
[-C--:B------:R-:W-:Y:S01]  /*12a40*/  FMUL.FTZ R171, R37, R3.reuse ;  /* 0x0000000325ab7220 */ /* 0x080fe20000410000 */
[-C--:B------:R-:W-:Y:S01]  /*12a50*/  FMUL.FTZ R172, R40, R3.reuse ;  /* 0x0000000328ac7220 */ /* 0x080fe20000410000 */
[-C--:B------:R-:W-:Y:S01]  /*12a60*/  FMUL.FTZ R8, R41, R3.reuse ;  /* 0x0000000329087220 */ /* 0x080fe20000410000 */
[-C--:B------:R-:W-:Y:S01]  /*12a70*/  FMUL.FTZ R170, R44, R3.reuse ;  /* 0x000000032caa7220 */ /* 0x080fe20000410000 */
[-C--:B------:R-:W-:Y:S01]  /*12a80*/  FMUL.FTZ R10, R45, R3.reuse ;  /* 0x000000032d0a7220 */ /* 0x080fe20000410000 */
[-C--:B------:R-:W-:Y:S01]  /*12a90*/  FMUL.FTZ R169, R48, R3.reuse ;  /* 0x0000000330a97220 */ /* 0x080fe20000410000 */
[----:B-----5:R-:W-:Y:S01]  /*12aa0*/  @P2 FMUL.FTZ R25, R2, 0.69314718246459960938 ;  /* 0x3f31721802192820 */ /* 0x020fe20000410000 */
[-C--:B----4-:R-:W-:Y:S01]  /*12ab0*/  FMUL.FTZ R166, R49, R3.reuse ;  /* 0x0000000331a67220 */ /* 0x090fe20000410000 */
        /* <DEDUP_REMOVED lines=53> */
[----:B--2---:R-:W-:Y:S02]  /*12e10*/  IMAD.MOV.U32 R3, RZ, RZ, -0x800000 ;  /* 0xff800000ff037424 */ /* 0x004fe400078e00ff */
[-C--:B------:R-:W-:Y:S01]  /*12e20*/  FMUL.FTZ R11, R46, R4.reuse ;  /* 0x000000042e0b7220 */ /* 0x080fe20000410000 */
[-C--:B------:R-:W-:Y:S01]  /*12e30*/  FMUL.FTZ R13, R50, R4.reuse ;  /* 0x00000004320d7220 */ /* 0x080fe20000410000 */
[-C--:B------:R-:W-:Y:S01]  /*12e40*/  FMUL.FTZ R15, R54, R4.reuse ;  /* 0x00000004360f7220 */ /* 0x080fe20000410000 */
[-C--:B------:R-:W-:Y:S01]  /*12e50*/  FMUL.FTZ R21, R58, R4.reuse ;  /* 0x000000043a157220 */ /* 0x080fe20000410000 */
[----:B------:R-:W-:Y:S01]  /*12e60*/  FMUL.FTZ R29, R66, R4 ;  /* 0x00000004421d7220 */ /* 0x000fe20000410000 */
[----:B------:R-:W-:Y:S01]  /*12e70*/  @P2 FFMA.FTZ R32, R18, R12, R25 ;  /* 0x0000000c12202223 */ /* 0x000fe20000010019 */
[----:B------:R-:W-:Y:S01]  /*12e80*/  PLOP3.LUT P0, PT, PT, PT, PT, 0x8, 0x0 ;  /* 0x000000000000781c */ /* 0x000fe20003f0e170 */
        /* <DEDUP_REMOVED lines=61> */
.L_x_2675:
[----:B------:R-:W-:Y:S05]  /*13260*/  BSYNC B7 ;  /* 0x0000000000077941 */ /* 0x000fea0003800000 */
.L_x_2665:
[----:B------:R-:W0:Y:S08]  /*13270*/  S2UR UR5, SR_CgaCtaId ;  /* 0x00000000000579c3 */ /* 0x000e300000008800 */
[----:B------:R-:W-:Y:S06]  /*13280*/  BAR.SYNC.DEFER_BLOCKING 0x5, 0x180 ;  /* 0x0146000000007b1d */ /* 0x000fec0000010000 */
[----:B------:R-:W-:Y:S01]  /*13290*/  UMOV UR4, 0x400 ;  /* 0x0000040000047882 */ /* 0x000fe20000000000 */
[----:B------:R-:W-:Y:S01]  /*132a0*/  BSSY B0, `(.L_x_2813) ;  /* 0x00002e6000007945 */ /* 0x000fe20003800000 */
[----:B0-----:R-:W-:-:S06]  /*132b0*/  ULEA UR4, UR5, UR4, 0x18 ;  /* 0x0000000405047291 */ /* 0x001fcc000f8ec03f */
[----:B------:R-:W-:-:S05]  /*132c0*/  IMAD.U32 R2, RZ, RZ, UR4 ;  /* 0x00000004ff027e24 */ /* 0x000fca000f8e00ff */
[----:B----4-:R0:W2:Y:S01]  /*132d0*/  LDS.128 R24, [R2+0x28cd0] ;  /* 0x028cd00002187984 */ /* 0x0100a20000000c00 */
[----:B------:R-:W-:Y:S06]  /*132e0*/  BAR.ARV 0x4, 0x180 ;  /* 0x0106000000007b1d */ /* 0x000fec0000002000 */
[----:B------:R-:W-:Y:S05]  /*132f0*/  @P0 BRA `(.L_x_2814) ;  /* 0x00000020000c0947 */ /* 0x000fea0003800000 */
[----:B------:R-:W3:Y:S01]  /*13300*/  S2R R23, SR_SWINHI ;  /* 0x0000000000177919 */ /* 0x000ee20000002f00 */
        /* <DEDUP_REMOVED lines=18> */
[----:B---3-5:R-:W-:-:S02]  /*13430*/  MOV R37, R23 ;  /* 0x0000001700257202 */ /* 0x028fc40000000f00 */
[----:B------:R-:W-:Y:S02]  /*13440*/  F2FP.F16.F32.PACK_AB R81, R83, R82 ;  /* 0x000000525351723e */ /* 0x000fe400000000ff */
[----:B------:R-:W-:Y:S01]  /*13450*/  F2FP.F16.F32.PACK_AB R88, R89, R88 ;  /* 0x000000585958723e */ /* 0x000fe200000000ff */
[----:B------:R-:W-:Y:S01]  /*13460*/  IMAD.WIDE R118, R235, 0x2, R36 ;  /* 0x00000002eb767825 */ /* 0x000fe200078e0224 */
[----:B------:R-:W-:Y:S02]  /*13470*/  F2FP.F16.F32.PACK_AB R82, R85, R84 ;  /* 0x000000545552723e */ /* 0x000fe400000000ff */
[----:B------:R-:W-:Y:S02]  /*13480*/  F2FP.F16.F32.PACK_AB R83, R87, R86 ;  /* 0x000000565753723e */ /* 0x000fe400000000ff */
[C---:B------:R-:W-:Y:S02]  /*13490*/  IADD3 R41, P1, R118.reuse, 0x20, RZ ;  /* 0x0000002076297810 */ /* 0x040fe40007f3e0ff */
[----:B------:R-:W-:-:S02]  /*134a0*/  IADD3 R45, P0, R118, 0x40, RZ ;  /* 0x00000040762d7810 */ /* 0x000fc40007f1e0ff */
[----:B------:R-:W-:Y:S02]  /*134b0*/  LOP3.LUT R40, R41, 0x380, RZ, 0xc0, !PT ;  /* 0x0000038029287812 */ /* 0x000fe400078ec0ff */
[C---:B------:R-:W-:Y:S02]  /*134c0*/  IADD3 R57, P6, R118.reuse, 0x2020, RZ ;  /* 0x0000202076397810 */ /* 0x040fe40007fde0ff */
[C---:B------:R-:W-:Y:S02]  /*134d0*/  IADD3 R49, P4, R118.reuse, 0x60, RZ ;  /* 0x0000006076317810 */ /* 0x040fe40007f9e0ff */
[----:B------:R-:W-:Y:S02]  /*134e0*/  IADD3 R53, P3, R118, 0x2000, RZ ;  /* 0x0000200076357810 */ /* 0x000fe40007f7e0ff */
[----:B------:R-:W-:Y:S02]  /*134f0*/  SHF.R.U64 R40, R40, 0x3, RZ ;  /* 0x0000000328287819 */ /* 0x000fe400000012ff */
[----:B------:R-:W-:-:S02]  /*13500*/  LOP3.LUT R44, R45, 0x380, RZ, 0xc0, !PT ;  /* 0x000003802d2c7812 */ /* 0x000fc400078ec0ff */
[----:B------:R-:W-:Y:S02]  /*13510*/  LOP3.LUT R56, R57, 0x380, RZ, 0xc0, !PT ;  /* 0x0000038039387812 */ /* 0x000fe400078ec0ff */
[----:B------:R-:W-:Y:S02]  /*13520*/  LOP3.LUT R48, R49, 0x380, RZ, 0xc0, !PT ;  /* 0x0000038031307812 */ /* 0x000fe400078ec0ff */
[----:B------:R-:W-:Y:S02]  /*13530*/  LOP3.LUT R52, R53, 0x380, RZ, 0xc0, !PT ;  /* 0x0000038035347812 */ /* 0x000fe400078ec0ff */
[----:B------:R-:W-:Y:S01]  /*13540*/  LOP3.LUT R40, R40, R41, RZ, 0x3c, !PT ;  /* 0x0000002928287212 */ /* 0x000fe200078e3cff */
[----:B------:R-:W-:Y:S01]  /*13550*/  IMAD.X R41, RZ, RZ, R119, P1 ;  /* 0x000000ffff297224 */ /* 0x000fe200008e0677 */
[----:B------:R-:W-:Y:S02]  /*13560*/  SHF.R.U64 R44, R44, 0x3, RZ ;  /* 0x000000032c2c7819 */ /* 0x000fe400000012ff */
[----:B------:R-:W-:-:S02]  /*13570*/  IADD3 R65, P2, R118, 0x2060, RZ ;  /* 0x0000206076417810 */ /* 0x000fc40007f5e0ff */
[----:B------:R-:W-:Y:S02]  /*13580*/  SHF.R.U64 R56, R56, 0x3, RZ ;  /* 0x0000000338387819 */ /* 0x000fe400000012ff */
[----:B------:R-:W-:Y:S02]  /*13590*/  IADD3 R69, P1, R118, 0x4000, RZ ;  /* 0x0000400076457810 */ /* 0x000fe40007f3e0ff */
[----:B------:R-:W-:Y:S02]  /*135a0*/  SHF.R.U64 R48, R48, 0x3, RZ ;  /* 0x0000000330307819 */ /* 0x000fe400000012ff */
[----:B------:R-:W-:Y:S02]  /*135b0*/  IADD3 R61, P5, R118, 0x2040, RZ ;  /* 0x00002040763d7810 */ /* 0x000fe40007fbe0ff */
[----:B------:R-:W-:Y:S02]  /*135c0*/  SHF.R.U64 R52, R52, 0x3, RZ ;  /* 0x0000000334347819 */ /* 0x000fe400000012ff */
[----:B------:R-:W-:Y:S01]  /*135d0*/  LOP3.LUT R44, R44, R45, RZ, 0x3c, !PT ;  /* 0x0000002d2c2c7212 */ /* 0x000fe200078e3cff */
[----:B------:R-:W-:Y:S01]  /*135e0*/  IMAD.X R45, RZ, RZ, R119, P0 ;  /* 0x000000ffff2d7224 */ /* 0x000fe200000e0677 */
[----:B------:R-:W-:-:S02]  /*135f0*/  LOP3.LUT R64, R65, 0x380, RZ, 0xc0, !PT ;  /* 0x0000038041407812 */ /* 0x000fc400078ec0ff */
[----:B------:R-:W-:Y:S01]  /*13600*/  LOP3.LUT R56, R56, R57, RZ, 0x3c, !PT ;  /* 0x0000003938387212 */ /* 0x000fe200078e3cff */
[--C-:B------:R-:W-:Y:S01]  /*13610*/  IMAD.X R57, RZ, RZ, R119.reuse, P6 ;  /* 0x000000ffff397224 */ /* 0x100fe200030e0677 */
[----:B------:R-:W-:Y:S02]  /*13620*/  LOP3.LUT R68, R69, 0x380, RZ, 0xc0, !PT ;  /* 0x0000038045447812 */ /* 0x000fe400078ec0ff */
[----:B------:R-:W-:Y:S01]  /*13630*/  LOP3.LUT R48, R48, R49, RZ, 0x3c, !PT ;  /* 0x0000003130307212 */ /* 0x000fe200078e3cff */
[--C-:B------:R-:W-:Y:S01]  /*13640*/  IMAD.X R49, RZ, RZ, R119.reuse, P4 ;  /* 0x000000ffff317224 */ /* 0x100fe200020e0677 */
[----:B------:R-:W-:Y:S02]  /*13650*/  LOP3.LUT R60, R61, 0x380, RZ, 0xc0, !PT ;  /* 0x000003803d3c7812 */ /* 0x000fe400078ec0ff */
[----:B------:R-:W-:Y:S01]  /*13660*/  LOP3.LUT R52, R52, R53, RZ, 0x3c, !PT ;  /* 0x0000003534347212 */ /* 0x000fe200078e3cff */
[----:B------:R-:W-:Y:S01]  /*13670*/  IMAD.X R53, RZ, RZ, R119, P3 ;  /* 0x000000ffff357224 */ /* 0x000fe200018e0677 */
[----:B------:R-:W-:-:S02]  /*13680*/  IADD3 R73, P0, R118, 0x4020, RZ ;  /* 0x0000402076497810 */ /* 0x000fc40007f1e0ff */
[----:B------:R-:W-:Y:S02]  /*13690*/  IADD3 R179, P6, R118, 0x6000, RZ ;  /* 0x0000600076b37810 */ /* 0x000fe40007fde0ff */
[----:B------:R-:W-:Y:S02]  /*136a0*/  SHF.R.U64 R64, R64, 0x3, RZ ;  /* 0x0000000340407819 */ /* 0x000fe400000012ff */
[C---:B------:R-:W-:Y:S01]  /*136b0*/  IADD3 R99, P4, R118.reuse, 0x4040, RZ ;  /* 0x0000404076637810 */ /* 0x040fe20007f9e0ff */
[----:B------:R-:W-:Y:S01]  /*136c0*/  IMAD.X R107, RZ, RZ, R119, P6 ;  /* 0x000000ffff6b7224 */ /* 0x000fe200030e0677 */
[----:B------:R-:W-:Y:S02]  /*136d0*/  IADD3 R103, P3, R118, 0x4060, RZ ;  /* 0x0000406076677810 */ /* 0x000fe40007f7e0ff */
[----:B------:R-:W-:Y:S02]  /*136e0*/  SHF.R.U64 R68, R68, 0x3, RZ ;  /* 0x0000000344447819 */ /* 0x000fe400000012ff */
[----:B------:R-:W-:-:S02]  /*136f0*/  LOP3.LUT R23, R118, 0x380, RZ, 0xc0, !PT ;  /* 0x0000038076177812 */ /* 0x000fc400078ec0ff */
[----:B------:R-:W-:Y:S02]  /*13700*/  SHF.R.U64 R60, R60, 0x3, RZ ;  /* 0x000000033c3c7819 */ /* 0x000fe400000012ff */
[----:B------:R-:W-:Y:S02]  /*13710*/  LOP3.LUT R72, R73, 0x380, RZ, 0xc0, !PT ;  /* 0x0000038049487812 */ /* 0x000fe400078ec0ff */
[----:B------:R-:W-:Y:S02]  /*13720*/  LOP3.LUT R4, R179, 0x380, RZ, 0xc0, !PT ;  /* 0x00000380b3047812 */ /* 0x000fe400078ec0ff */
[----:B------:R-:W-:Y:S01]  /*13730*/  LOP3.LUT R64, R64, R65, RZ, 0x3c, !PT ;  /* 0x0000004140407212 */ /* 0x000fe200078e3cff */
[----:B------:R-:W-:Y:S01]  /*13740*/  IMAD.X R65, RZ, RZ, R119, P2 ;  /* 0x000000ffff417224 */ /* 0x000fe200010e0677 */
[----:B------:R-:W-:Y:S02]  /*13750*/  LOP3.LUT R98, R99, 0x380, RZ, 0xc0, !PT ;  /* 0x0000038063627812 */ /* 0x000fe400078ec0ff */
[----:B------:R-:W-:-:S02]  /*13760*/  LOP3.LUT R102, R103, 0x380, RZ, 0xc0, !PT ;  /* 0x0000038067667812 */ /* 0x000fc400078ec0ff */
[----:B------:R-:W-:Y:S01]  /*13770*/  LOP3.LUT R68, R68, R69, RZ, 0x3c, !PT ;  /* 0x0000004544447212 */ /* 0x000fe200078e3cff */
[--C-:B------:R-:W-:Y:S01]  /*13780*/  IMAD.X R69, RZ, RZ, R119.reuse, P1 ;  /* 0x000000ffff457224 */ /* 0x100fe200008e0677 */
[----:B------:R-:W-:Y:S02]  /*13790*/  SHF.R.U64 R23, R23, 0x3, RZ ;  /* 0x0000000317177819 */ /* 0x000fe400000012ff */
[----:B------:R-:W-:Y:S01]  /*137a0*/  LOP3.LUT R60, R60, R61, RZ, 0x3c, !PT ;  /* 0x0000003d3c3c7212 */ /* 0x000fe200078e3cff */
[----:B------:R-:W-:Y:S01]  /*137b0*/  IMAD.X R61, RZ, RZ, R119, P5 ;  /* 0x000000ffff3d7224 */ /* 0x000fe200028e0677 */
[----:B------:R-:W-:Y:S02]  /*137c0*/  SHF.R.U64 R72, R72, 0x3, RZ ;  /* 0x0000000348487819 */ /* 0x000fe400000012ff */
[----:B------:R-:W-:Y:S02]  /*137d0*/  IADD3 R22, P2, R118, 0x6040, RZ ;  /* 0x0000604076167810 */ /* 0x000fe40007f5e0ff */
[----:B------:R-:W-:-:S02]  /*137e0*/  SHF.R.U64 R4, R4, 0x3, RZ ;  /* 0x0000000304047819 */ /* 0x000fc400000012ff */
[----:B------:R-:W-:Y:S01]  /*137f0*/  IADD3 R20, P1, R118, 0x6060, RZ ;  /* 0x0000606076147810 */ /* 0x000fe20007f3e0ff */
[--C-:B------:R-:W-:Y:S01]  /*13800*/  IMAD.X R115, RZ, RZ, R119.reuse, P2 ;  /* 0x000000ffff737224 */ /* 0x100fe200010e0677 */
[----:B------:R-:W-:Y:S02]  /*13810*/  SHF.R.U64 R98, R98, 0x3, RZ ;  /* 0x0000000362627819 */ /* 0x000fe400000012ff */
[----:B------:R-:W-:Y:S02]  /*13820*/  SHF.R.U64 R102, R102, 0x3, RZ ;  /* 0x0000000366667819 */ /* 0x000fe400000012ff */
[----:B------:R-:W-:Y:S02]  /*13830*/  IADD3 R12, P5, R118, 0x6020, RZ ;  /* 0x00006020760c7810 */ /* 0x000fe40007fbe0ff */
[----:B------:R-:W-:Y:S01]  /*13840*/  LOP3.LUT R118, R23, R118, RZ, 0x3c, !PT ;  /* 0x0000007617767212 */ /* 0x000fe200078e3cff */
[--C-:B------:R-:W-:Y:S01]  /*13850*/  IMAD.X R23, RZ, RZ, R119.reuse, P1 ;  /* 0x000000ffff177224 */ /* 0x100fe200008e0677 */
[----:B------:R-:W-:Y:S01]  /*13860*/  LOP3.LUT R72, R72, R73, RZ, 0x3c, !PT ;  /* 0x0000004948487212 */ /* 0x000fe200078e3cff */
[--C-:B------:R-:W-:Y:S01]  /*13870*/  IMAD.X R73, RZ, RZ, R119.reuse, P0 ;  /* 0x000000ffff497224 */ /* 0x100fe200000e0677 */
[----:B------:R-:W-:Y:S01]  /*13880*/  LOP3.LUT R106, R4, R179, RZ, 0x3c, !PT ;  /* 0x000000b3046a7212 */ /* 0x000fe200078e3cff */
[----:B------:R-:W-:Y:S01]  /*13890*/  IMAD.X R111, RZ, RZ, R119, P5 ;  /* 0x000000ffff6f7224 */ /* 0x000fe200028e0677 */
[----:B------:R-:W-:-:S02]  /*138a0*/  LOP3.LUT R0, R22, 0x380, RZ, 0xc0, !PT ;  /* 0x0000038016007812 */ /* 0x000fc400078ec0ff */
[----:B------:R-:W-:Y:S02]  /*138b0*/  LOP3.LUT R179, R20, 0x380, RZ, 0xc0, !PT ;  /* 0x0000038014b37812 */ /* 0x000fe400078ec0ff */
[----:B------:R-:W-:Y:S01]  /*138c0*/  LOP3.LUT R98, R98, R99, RZ, 0x3c, !PT ;  /* 0x0000006362627212 */ /* 0x000fe200078e3cff */
[--C-:B------:R-:W-:Y:S01]  /*138d0*/  IMAD.X R99, RZ, RZ, R119.reuse, P4 ;  /* 0x000000ffff637224 */ /* 0x100fe200020e0677 */
[----:B------:R-:W-:Y:S01]  /*138e0*/  LOP3.LUT R102, R102, R103, RZ, 0x3c, !PT ;  /* 0x0000006766667212 */ /* 0x000fe200078e3cff */
[----:B------:R-:W-:Y:S01]  /*138f0*/  IMAD.X R103, RZ, RZ, R119, P3 ;  /* 0x000000ffff677224 */ /* 0x000fe200018e0677 */
[----:B------:R-:W-:Y:S02]  /*13900*/  ISETP.NE.U32.AND P0, PT, RZ, UR4, PT ;  /* 0x00000004ff007c0c */ /* 0x000fe4000bf05070 */
[----:B------:R-:W-:Y:S02]  /*13910*/  MOV R118, R118 ;  /* 0x0000007600767202 */ /* 0x000fe40000000f00 */
[----:B------:R-:W-:Y:S01]  /*13920*/  F2FP.F16.F32.PACK_AB R4, R176, R178 ;  /* 0x000000b2b004723e */ /* 0x000fe200000000ff */
[----:B------:R-:W-:Y:S01]  /*13930*/  BAR.SYNC.DEFER_BLOCKING 0x1, 0x100 ;  /* 0x0044000000007b1d */ /* 0x000fe20000010000 */
[----:B------:R-:W-:-:S02]  /*13940*/  LOP3.LUT R119, R12, 0x380, RZ, 0xc0, !PT ;  /* 0x000003800c777812 */ /* 0x000fc400078ec0ff */
[----:B------:R-:W-:Y:S02]  /*13950*/  SHF.R.U64 R177, R0, 0x3, RZ ;  /* 0x0000000300b17819 */ /* 0x000fe400000012ff */
[----:B------:R-:W-:Y:S02]  /*13960*/  SHF.R.U64 R179, R179, 0x3, RZ ;  /* 0x00000003b3b37819 */ /* 0x000fe400000012ff */
[----:B------:R-:W-:Y:S01]  /*13970*/  ISETP.NE.AND.EX P0, PT, RZ, UR5, PT, P0 ;  /* 0x00000005ff007c0c */ /* 0x000fe2000bf05300 */
[----:B------:R-:W-:Y:S01]  /*13980*/  ULDC.64 UR4, c[0x0][0xc08] ;  /* 0x0003020000047ab9 */ /* 0x000fe20000000a00 */
[----:B------:R-:W-:Y:S02]  /*13990*/  SHF.R.U64 R119, R119, 0x3, RZ ;  /* 0x0000000377777819 */ /* 0x000fe400000012ff */
[----:B------:R-:W-:Y:S02]  /*139a0*/  LOP3.LUT R114, R177, R22, RZ, 0x3c, !PT ;  /* 0x00000016b1727212 */ /* 0x000fe400078e3cff */
[----:B------:R-:W-:-:S02]  /*139b0*/  LOP3.LUT R22, R179, R20, RZ, 0x3c, !PT ;  /* 0x00000014b3167212 */ /* 0x000fc400078e3cff */
[----:B------:R-:W-:Y:S02]  /*139c0*/  ISETP.NE.U32.AND P6, PT, RZ, UR4, PT ;  /* 0x00000004ff007c0c */ /* 0x000fe4000bfc5070 */
[----:B------:R-:W-:Y:S02]  /*139d0*/  MOV R41, R40 ;  /* 0x0000002800297202 */ /* 0x000fe40000000f00 */
[----:B------:R-:W-:Y:S02]  /*139e0*/  LOP3.LUT R110, R119, R12, RZ, 0x3c, !PT ;  /* 0x0000000c776e7212 */ /* 0x000fe400078e3cff */
[----:B------:R-:W-:Y:S02]  /*139f0*/  MOV R44, R44 ;  /* 0x0000002c002c7202 */ /* 0x000fe40000000f00 */
[----:B------:R-:W-:Y:S01]  /*13a00*/  MOV R48, R48 ;  /* 0x0000003000307202 */ /* 0x000fe20000000f00 */
[----:B------:R3:W-:Y:S01]  /*13a10*/  STSM.16.M88.4 [R118], R4 ;  /* 0x0000000476007844 */ /* 0x0007e20000000200 */
[----:B------:R-:W-:-:S02]  /*13a20*/  F2FP.F16.F32.PACK_AB R12, R166, R169 ;  /* 0x000000a9a60c723e */ /* 0x000fc400000000ff */
[----:B------:R-:W-:Y:S02]  /*13a30*/  ISETP.NE.AND.EX P6, PT, RZ, UR5, PT, P6 ;  /* 0x00000005ff007c0c */ /* 0x000fe4000bfc5360 */
[----:B------:R-:W-:Y:S02]  /*13a40*/  MOV R52, R52 ;  /* 0x0000003400347202 */ /* 0x000fe40000000f00 */
[----:B------:R-:W-:Y:S02]  /*13a50*/  F2FP.F16.F32.PACK_AB R20, R163, R165 ;  /* 0x000000a5a314723e */ /* 0x000fe400000000ff */
[----:B------:R-:W-:Y:S02]  /*13a60*/  MOV R56, R56 ;  /* 0x0000003800387202 */ /* 0x000fe40000000f00 */
[----:B------:R-:W-:Y:S02]  /*13a70*/  MOV R60, R60 ;  /* 0x0000003c003c7202 */ /* 0x000fe40000000f00 */
[----:B------:R-:W-:-:S02]  /*13a80*/  MOV R64, R64 ;  /* 0x0000004000407202 */ /* 0x000fc40000000f00 */
[----:B------:R-:W-:Y:S02]  /*13a90*/  F2FP.F16.F32.PACK_AB R89, R91, R90 ;  /* 0x0000005a5b59723e */ /* 0x000fe400000000ff */
[----:B---3--:R-:W-:Y:S02]  /*13aa0*/  F2FP.F16.F32.PACK_AB R4, R173, R175 ;  /* 0x000000afad04723e */ /* 0x008fe400000000ff */
[----:B------:R-:W-:Y:S02]  /*13ab0*/  F2FP.F16.F32.PACK_AB R5, R35, R34 ;  /* 0x000000222305723e */ /* 0x000fe400000000ff */
[----:B------:R-:W-:Y:S02]  /*13ac0*/  F2FP.F16.F32.PACK_AB R6, R171, R174 ;  /* 0x000000aeab06723e */ /* 0x000fe400000000ff */
[----:B------:R-:W-:Y:S02]  /*13ad0*/  F2FP.F16.F32.PACK_AB R7, R39, R38 ;  /* 0x000000262707723e */ /* 0x000fe400000000ff */
[----:B------:R-:W-:-:S02]  /*13ae0*/  MOV R34, R22 ;  /* 0x0000001600227202 */ /* 0x000fc40000000f00 */
[----:B------:R-:W-:Y:S01]  /*13af0*/  F2FP.F16.F32.PACK_AB R22, R161, R164 ;  /* 0x000000a4a116723e */ /* 0x000fe200000000ff */
[----:B------:R3:W-:Y:S01]  /*13b00*/  STSM.16.M88.4 [R41], R4 ;  /* 0x0000000429007844 */ /* 0x0007e20000000200 */
[----:B------:R-:W-:Y:S02]  /*13b10*/  F2FP.F16.F32.PACK_AB R23, R63, R62 ;  /* 0x0000003e3f17723e */ /* 0x000fe400000000ff */
[----:B------:R-:W-:Y:S01]  /*13b20*/  MOV R68, R68 ;  /* 0x0000004400447202 */ /* 0x000fe20000000f00 */
[----:B------:R-:W-:Y:S01]  /*13b30*/  STSM.16.M88.4 [R44], R8 ;  /* 0x000000082c007844 */ /* 0x000fe20000000200 */
[----:B--2---:R-:W-:Y:S02]  /*13b40*/  MOV R24, R98 ;  /* 0x0000006200187202 */ /* 0x004fe40000000f00 */
[----:B------:R-:W-:Y:S01]  /*13b50*/  F2FP.F16.F32.PACK_AB R90, R93, R92 ;  /* 0x0000005c5d5a723e */ /* 0x000fe200000000ff */
[----:B------:R-:W-:Y:S01]  /*13b60*/  STSM.16.M88.4 [R48], R12 ;  /* 0x0000000c30007844 */ /* 0x000fe20000000200 */
[----:B------:R-:W-:-:S02]  /*13b70*/  F2FP.F16.F32.PACK_AB R91, R95, R94 ;  /* 0x0000005e5f5b723e */ /* 0x000fc400000000ff */
[----:B------:R-:W-:Y:S01]  /*13b80*/  F2FP.F16.F32.PACK_AB R96, R97, R96 ;  /* 0x000000606160723e */ /* 0x000fe200000000ff */
[----:B------:R-:W-:Y:S01]  /*13b90*/  STSM.16.M88.4 [R52], R20 ;  /* 0x0000001434007844 */ /* 0x000fe20000000200 */
[----:B------:R-:W-:Y:S02]  /*13ba0*/  MOV R72, R72 ;  /* 0x0000004800487202 */ /* 0x000fe40000000f00 */
[----:B------:R-:W-:Y:S01]  /*13bb0*/  MOV R40, R106 ;  /* 0x0000006a00287202 */ /* 0x000fe20000000f00 */
[----:B------:R-:W-:Y:S01]  /*13bc0*/  STSM.16.M88.4 [R56], R28 ;  /* 0x0000001c38007844 */ /* 0x000fe20000000200 */
[----:B---3--:R-:W-:Y:S02]  /*13bd0*/  F2FP.F16.F32.PACK_AB R4, R156, R159 ;  /* 0x0000009f9c04723e */ /* 0x008fe400000000ff */
[----:B------:R-:W-:Y:S02]  /*13be0*/  F2FP.F16.F32.PACK_AB R5, R75, R74 ;  /* 0x0000004a4b05723e */ /* 0x000fe400000000ff */
[----:B------:R-:W-:-:S02]  /*13bf0*/  F2FP.F16.F32.PACK_AB R6, R77, R157 ;  /* 0x0000009d4d06723e */ /* 0x000fc400000000ff */
[----:B------:R-:W-:Y:S02]  /*13c00*/  F2FP.F16.F32.PACK_AB R7, R79, R78 ;  /* 0x0000004e4f07723e */ /* 0x000fe400000000ff */
[----:B------:R-:W-:Y:S02]  /*13c10*/  F2FP.F16.F32.PACK_AB R97, R42, R33 ;  /* 0x000000212a61723e */ /* 0x000fe400000000ff */
[----:B------:R-:W-:Y:S01]  /*13c20*/  F2FP.F16.F32.PACK_AB R98, R101, R100 ;  /* 0x000000646562723e */ /* 0x000fe200000000ff */
[----:B------:R2:W-:Y:S01]  /*13c30*/  STSM.16.M88.4 [R60], R4 ;  /* 0x000000043c007844 */ /* 0x0005e20000000200 */
[----:B------:R-:W-:Y:S02]  /*13c40*/  F2FP.F16.F32.PACK_AB R99, R50, R46 ;  /* 0x0000002e3263723e */ /* 0x000fe400000000ff */
[----:B------:R-:W-:Y:S01]  /*13c50*/  F2FP.F16.F32.PACK_AB R104, R105, R104 ;  /* 0x000000686968723e */ /* 0x000fe200000000ff */
[----:B------:R-:W-:Y:S01]  /*13c60*/  STSM.16.M88.4 [R64], R80 ;  /* 0x0000005040007844 */ /* 0x000fe20000000200 */
[----:B------:R-:W-:-:S02]  /*13c70*/  MOV R0, R114 ;  /* 0x0000007200007202 */ /* 0x000fc40000000f00 */
[----:B------:R-:W-:Y:S01]  /*13c80*/  F2FP.F16.F32.PACK_AB R105, R58, R54 ;  /* 0x000000363a69723e */ /* 0x000fe200000000ff */
[----:B------:R-:W-:Y:S01]  /*13c90*/  STSM.16.M88.4 [R68], R88 ;  /* 0x0000005844007844 */ /* 0x000fe20000000200 */
[----:B------:R-:W-:Y:S02]  /*13ca0*/  F2FP.F16.F32.PACK_AB R106, R109, R108 ;  /* 0x0000006c6d6a723e */ /* 0x000fe400000000ff */
[----:B------:R-:W-:Y:S01]  /*13cb0*/  F2FP.F16.F32.PACK_AB R107, R76, R66 ;  /* 0x000000424c6b723e */ /* 0x000fe200000000ff */
[----:B------:R-:W-:Y:S01]  /*13cc0*/  STSM.16.M88.4 [R72], R96 ;  /* 0x0000006048007844 */ /* 0x000fe20000000200 */
[----:B------:R-:W-:Y:S02]  /*13cd0*/  F2FP.F16.F32.PACK_AB R112, R113, R112 ;  /* 0x000000707170723e */ /* 0x000fe400000000ff */
[----:B------:R-:W-:Y:S01]  /*13ce0*/  F2FP.F16.F32.PACK_AB R120, R121, R120 ;  /* 0x000000787978723e */ /* 0x000fe200000000ff */
[----:B------:R3:W-:Y:S01]  /*13cf0*/  STSM.16.M88.4 [R24], R104 ;  /* 0x0000006818007844 */ /* 0x0007e20000000200 */
[----:B------:R-:W-:Y:S01]  /*13d00*/  MOV R102, R102 ;  /* 0x0000006600667202 */ /* 0x000fe20000000f00 */
[----:B--2---:R-:W2:Y:S01]  /*13d10*/  LDC.64 R4, c[0x0][0xc00] ;  /* 0x00030000ff047b82 */ /* 0x004ea20000000a00 */
[----:B------:R-:W-:-:S02]  /*13d20*/  F2FP.F16.F32.PACK_AB R113, R153, R152 ;  /* 0x000000989971723e */ /* 0x000fc400000000ff */
[----:B------:R-:W-:Y:S02]  /*13d30*/  F2FP.F16.F32.PACK_AB R114, R117, R116 ;  /* 0x000000747572723e */ /* 0x000fe400000000ff */
[----:B------:R-:W-:Y:S02]  /*13d40*/  F2FP.F16.F32.PACK_AB R115, R155, R154 ;  /* 0x0000009a9b73723e */ /* 0x000fe400000000ff */
[----:B------:R-:W-:Y:S01]  /*13d50*/  F2FP.F16.F32.PACK_AB R121, R123, R122 ;  /* 0x0000007a7b79723e */ /* 0x000fe200000000ff */
[----:B------:R-:W4:Y:S01]  /*13d60*/  @P6 LDC.64 R6, c[0x0][0xc08] ;  /* 0x00030200ff066b82 */ /* 0x000f220000000a00 */
[----:B------:R-:W-:Y:S01]  /*13d70*/  F2FP.F16.F32.PACK_AB R128, R129, R128 ;  /* 0x000000808180723e */ /* 0x000fe200000000ff */
[----:B------:R-:W-:Y:S01]  /*13d80*/  STSM.16.M88.4 [R102], R112 ;  /* 0x0000007066007844 */ /* 0x000fe20000000200 */
[----:B------:R-:W-:Y:S02]  /*13d90*/  F2FP.F16.F32.PACK_AB R122, R125, R124 ;  /* 0x0000007c7d7a723e */ /* 0x000fe400000000ff */
[----:B------:R-:W-:-:S02]  /*13da0*/  F2FP.F16.F32.PACK_AB R123, R127, R126 ;  /* 0x0000007e7f7b723e */ /* 0x000fc400000000ff */
[----:B------:R-:W-:Y:S02]  /*13db0*/  F2FP.F16.F32.PACK_AB R136, R137, R136 ;  /* 0x000000888988723e */ /* 0x000fe400000000ff */
[----:B------:R-:W-:Y:S01]  /*13dc0*/  F2FP.F16.F32.PACK_AB R144, R145, R144 ;  /* 0x000000909190723e */ /* 0x000fe200000000ff */
[----:B------:R-:W-:Y:S01]  /*13dd0*/  STSM.16.M88.4 [R40], R120 ;  /* 0x0000007828007844 */ /* 0x000fe20000000200 */
[----:B------:R-:W-:Y:S01]  /*13de0*/  F2FP.F16.F32.PACK_AB R129, R131, R130 ;  /* 0x000000828381723e */ /* 0x000fe200000000ff */
[----:B------:R-:W-:Y:S01]  /*13df0*/  ULDC UR4, c[0x0][0xa88] ;  /* 0x0002a20000047ab9 */ /* 0x000fe20000000800 */
[----:B------:R-:W-:Y:S01]  /*13e00*/  MOV R110, R110 ;  /* 0x0000006e006e7202 */ /* 0x000fe20000000f00 */
[----:B---3--:R-:W-:Y:S01]  /*13e10*/  IMAD.MOV.U32 R24, RZ, RZ, RZ ;  /* 0x000000ffff187224 */ /* 0x008fe200078e00ff */
[----:B------:R-:W-:Y:S01]  /*13e20*/  F2FP.F16.F32.PACK_AB R130, R133, R132 ;  /* 0x000000848582723e */ /* 0x000fe200000000ff */
[----:B--2---:R-:W-:Y:S01]  /*13e30*/  IMAD.WIDE R10, R205, 0x4, R4 ;  /* 0x00000004cd0a7825 */ /* 0x004fe200078e0204 */
[----:B------:R-:W-:-:S02]  /*13e40*/  F2FP.F16.F32.PACK_AB R131, R135, R134 ;  /* 0x000000868783723e */ /* 0x000fc400000000ff */
[----:B------:R-:W-:Y:S02]  /*13e50*/  F2FP.F16.F32.PACK_AB R137, R139, R138 ;  /* 0x0000008a8b89723e */ /* 0x000fe400000000ff */
[----:B------:R-:W-:Y:S01]  /*13e60*/  F2FP.F16.F32.PACK_AB R138, R141, R140 ;  /* 0x0000008c8d8a723e */ /* 0x000fe200000000ff */
[----:B------:R-:W-:Y:S01]  /*13e70*/  STSM.16.M88.4 [R110], R128 ;  /* 0x000000806e007844 */ /* 0x000fe20000000200 */
[----:B------:R-:W-:Y:S02]  /*13e80*/  F2FP.F16.F32.PACK_AB R139, R143, R142 ;  /* 0x0000008e8f8b723e */ /* 0x000fe400000000ff */
[----:B------:R-:W-:Y:S02]  /*13e90*/  F2FP.F16.F32.PACK_AB R145, R147, R146 ;  /* 0x000000929391723e */ /* 0x000fe400000000ff */
[----:B------:R-:W-:Y:S01]  /*13ea0*/  F2FP.F16.F32.PACK_AB R146, R149, R148 ;  /* 0x000000949592723e */ /* 0x000fe200000000ff */
[----:B------:R2:W-:Y:S01]  /*13eb0*/  STSM.16.M88.4 [R0], R136 ;  /* 0x0000008800007844 */ /* 0x0005e20000000200 */
[----:B------:R-:W-:-:S05]  /*13ec0*/  F2FP.F16.F32.PACK_AB R147, R151, R150 ;  /* 0x000000969793723e */ /* 0x000fca00000000ff */
[----:B------:R3:W-:Y:S01]  /*13ed0*/  STSM.16.M88.4 [R34], R144 ;  /* 0x0000009022007844 */ /* 0x0007e20000000200 */
[----:B------:R-:W-:Y:S01]  /*13ee0*/  BAR.SYNC.DEFER_BLOCKING 0x1, 0x100 ;  /* 0x0044000000007b1d */ /* 0x000fe20000010000 */
[----:B----4-:R-:W-:-:S04]  /*13ef0*/  @P6 IMAD.WIDE R6, R205, 0x4, R6 ;  /* 0x00000004cd066825 */ /* 0x010fc800078e0206 */
[----:B--2---:R-:W-:Y:S01]  /*13f00*/  IMAD.U32 R0, RZ, RZ, UR4 ;  /* 0x00000004ff007e24 */ /* 0x004fe2000f8e00ff */
[----:B------:R2:W5:Y:S01]  /*13f10*/  @P0 LDG.E R24, desc[UR42][R10.64] ;  /* 0x0000002a0a180981 */ /* 0x000562000c1e1900 */
[----:B------:R-:W-:-:S04]  /*13f20*/  IMAD R5, R221, 0x40, R200 ;  /* 0x00000040dd057824 */ /* 0x000fc800078e02c8 */
        /* <DEDUP_REMOVED lines=22> */
[C---:B------:R-:W-:Y:S02]  /*14090*/  IADD3 R35, P5, R4.reuse, 0x5000, RZ ;  /* 0x0000500004237810 */ /* 0x040fe40007fbe0ff */
[----:B------:R-:W-:-:S02]  /*140a0*/  IADD3 R37, P1, R4, 0x6000, RZ ;  /* 0x0000600004257810 */ /* 0x000fc40007f3e0ff */
[C---:B------:R-:W-:Y:S02]  /*140b0*/  IADD3 R41, P2, R4.reuse, 0x7000, RZ ;  /* 0x0000700004297810 */ /* 0x040fe40007f5e0ff */
[C---:B------:R-:W-:Y:S02]  /*140c0*/  IADD3 R45, P3, R4.reuse, 0x8000, RZ ;  /* 0x00008000042d7810 */ /* 0x040fe40007f7e0ff */
[----:B------:R-:W-:Y:S02]  /*140d0*/  IADD3 R49, P4, R4, 0x9000, RZ ;  /* 0x0000900004317810 */ /* 0x000fe40007f9e0ff */
[----:B------:R-:W-:Y:S02]  /*140e0*/  P2R R14, PR, RZ, 0x20 ;  /* 0x00000020ff0e7803 */ /* 0x000fe40000000000 */
[----:B---3--:R-:W-:Y:S02]  /*140f0*/  LOP3.LUT R34, R35, 0x380, RZ, 0xc0, !PT ;  /* 0x0000038023227812 */ /* 0x008fe400078ec0ff */
[----:B------:R-:W-:-:S02]  /*14100*/  LOP3.LUT R36, R37, 0x380, RZ, 0xc0, !PT ;  /* 0x0000038025247812 */ /* 0x000fc400078ec0ff */
[----:B------:R-:W-:Y:S02]  /*14110*/  LOP3.LUT R40, R41, 0x380, RZ, 0xc0, !PT ;  /* 0x0000038029287812 */ /* 0x000fe400078ec0ff */
[----:B------:R-:W-:Y:S02]  /*14120*/  LOP3.LUT R44, R45, 0x380, RZ, 0xc0, !PT ;  /* 0x000003802d2c7812 */ /* 0x000fe400078ec0ff */
[----:B------:R-:W-:Y:S02]  /*14130*/  LOP3.LUT R48, R49, 0x380, RZ, 0xc0, !PT ;  /* 0x0000038031307812 */ /* 0x000fe400078ec0ff */
[----:B------:R-:W-:Y:S02]  /*14140*/  IADD3 R53, P5, R4, 0xa000, RZ ;  /* 0x0000a00004357810 */ /* 0x000fe40007fbe0ff */
[----:B------:R-:W-:Y:S02]  /*14150*/  SHF.R.U64 R34, R34, 0x3, RZ ;  /* 0x0000000322227819 */ /* 0x000fe400000012ff */
[----:B------:R-:W-:-:S02]  /*14160*/  SHF.R.U64 R36, R36, 0x3, RZ ;  /* 0x0000000324247819 */ /* 0x000fc400000012ff */
[----:B------:R-:W-:Y:S02]  /*14170*/  LOP3.LUT R52, R53, 0x380, RZ, 0xc0, !PT ;  /* 0x0000038035347812 */ /* 0x000fe400078ec0ff */
[----:B------:R-:W-:Y:S02]  /*14180*/  SHF.R.U64 R40, R40, 0x3, RZ ;  /* 0x0000000328287819 */ /* 0x000fe400000012ff */
[----:B------:R-:W-:Y:S02]  /*14190*/  SHF.R.U64 R44, R44, 0x3, RZ ;  /* 0x000000032c2c7819 */ /* 0x000fe400000012ff */
[----:B------:R-:W-:Y:S02]  /*141a0*/  SHF.R.U64 R48, R48, 0x3, RZ ;  /* 0x0000000330307819 */ /* 0x000fe400000012ff */
[----:B------:R-:W-:Y:S02]  /*141b0*/  LOP3.LUT R34, R34, R35, RZ, 0x3c, !PT ;  /* 0x0000002322227212 */ /* 0x000fe400078e3cff */
[----:B------:R-:W-:-:S02]  /*141c0*/  LOP3.LUT R36, R36, R37, RZ, 0x3c, !PT ;  /* 0x0000002524247212 */ /* 0x000fc400078e3cff */
[----:B------:R-:W-:Y:S02]  /*141d0*/  LOP3.LUT R40, R40, R41, RZ, 0x3c, !PT ;  /* 0x0000002928287212 */ /* 0x000fe400078e3cff */
[----:B------:R-:W-:Y:S02]  /*141e0*/  LOP3.LUT R44, R44, R45, RZ, 0x3c, !PT ;  /* 0x0000002d2c2c7212 */ /* 0x000fe400078e3cff */
[----:B------:R-:W-:Y:S02]  /*141f0*/  LOP3.LUT R48, R48, R49, RZ, 0x3c, !PT ;  /* 0x0000003130307212 */ /* 0x000fe400078e3cff */
[----:B------:R-:W-:Y:S01]  /*14200*/  SHF.R.U64 R52, R52, 0x3, RZ ;  /* 0x0000000334347819 */ /* 0x000fe200000012ff */
[----:B--2---:R-:W-:Y:S06]  /*14210*/  @P6 BRA `(.L_x_2815) ;  /* 0x0000000000106947 */ /* 0x004fec0003800000 */
[----:B------:R-:W-:Y:S05]  /*14220*/  @!P0 BRA `(.L_x_2815) ;  /* 0x00000000000c8947 */ /* 0x000fea0003800000 */
[----:B------:R-:W2:Y:S04]  /*14230*/  LDG.E R7, desc[UR42][R10.64] ;  /* 0x0000002a0a077981 */ /* 0x000ea8000c1e1900 */
[----:B-----5:R-:W2:Y:S02]  /*14240*/  LDG.E R0, desc[UR42][R10.64+0x4] ;  /* 0x0000042a0a007981 */ /* 0x020ea4000c1e1900 */
[----:B--2---:R-:W-:-:S07]  /*14250*/  IMAD.IADD R0, R0, 0x1, -R7 ;  /* 0x0000000100007824 */ /* 0x004fce00078e0a07 */
.L_x_2815:
[----:B------:R-:W2:Y:S01]  /*14260*/  SHFL.IDX PT, R6, R222, RZ, 0x1f ;  /* 0x00001fffde067589 */ /* 0x000ea200000e0000 */
[----:B------:R-:W-:Y:S01]  /*14270*/  ISETP.NE.AND P6, PT, R14, RZ, PT ;  /* 0x000000ff0e00720c */ /* 0x000fe20003fc5270 */
[--C-:B------:R-:W-:Y:S01]  /*14280*/  IMAD.X R49, RZ, RZ, R5.reuse, P4 ;  /* 0x000000ffff317224 */ /* 0x100fe200020e0605 */
[----:B------:R-:W-:Y:S01]  /*14290*/  LOP3.LUT R52, R52, R53, RZ, 0x3c, !PT ;  /* 0x0000003534347212 */ /* 0x000fe200078e3cff */
        /* <DEDUP_REMOVED lines=9> */
[----:B------:R-:W-:-:S02]  /*14330*/  LOP3.LUT R7, R4, 0x380, RZ, 0xc0, !PT ;  /* 0x0000038004077812 */ /* 0x000fc400078ec0ff */
[----:B------:R-:W-:Y:S02]  /*14340*/  IADD3 R11, P5, R4, 0xf000, RZ ;  /* 0x0000f000040b7810 */ /* 0x000fe40007fbe0ff */
[----:B------:R-:W-:Y:S02]  /*14350*/  LOP3.LUT R56, R57, 0x380, RZ, 0xc0, !PT ;  /* 0x0000038039387812 */ /* 0x000fe400078ec0ff */
[----:B------:R-:W-:Y:S01]  /*14360*/  LOP3.LUT R60, R61, 0x380, RZ, 0xc0, !PT ;  /* 0x000003803d3c7812 */ /* 0x000fe200078ec0ff */
[----:B------:R-:W-:Y:S01]  /*14370*/  IMAD.X R73, RZ, RZ, R5, P5 ;  /* 0x000000ffff497224 */ /* 0x000fe200028e0605 */
[----:B------:R-:W-:Y:S02]  /*14380*/  LOP3.LUT R64, R65, 0x380, RZ, 0xc0, !PT ;  /* 0x0000038041407812 */ /* 0x000fe400078ec0ff */
[----:B------:R-:W-:Y:S02]  /*14390*/  LOP3.LUT R68, R69, 0x380, RZ, 0xc0, !PT ;  /* 0x0000038045447812 */ /* 0x000fe400078ec0ff */
[----:B--2---:R-:W-:-:S02]  /*143a0*/  ISETP.NE.AND P4, PT, R6, RZ, PT ;  /* 0x000000ff0600720c */ /* 0x004fc40003f85270 */
[----:B------:R-:W-:Y:S02]  /*143b0*/  SHF.R.U64 R7, R7, 0x3, RZ ;  /* 0x0000000307077819 */ /* 0x000fe400000012ff */
[----:B------:R-:W-:Y:S02]  /*143c0*/  LOP3.LUT R10, R11, 0x380, RZ, 0xc0, !PT ;  /* 0x000003800b0a7812 */ /* 0x000fe400078ec0ff */
[----:B------:R-:W-:Y:S02]  /*143d0*/  SHF.R.U64 R56, R56, 0x3, RZ ;  /* 0x0000000338387819 */ /* 0x000fe400000012ff */
[----:B------:R-:W-:Y:S02]  /*143e0*/  SHF.R.U64 R60, R60, 0x3, RZ ;  /* 0x000000033c3c7819 */ /* 0x000fe400000012ff */
[----:B------:R-:W-:Y:S02]  /*143f0*/  SHF.R.U64 R64, R64, 0x3, RZ ;  /* 0x0000000340407819 */ /* 0x000fe400000012ff */
[----:B------:R-:W-:-:S02]  /*14400*/  SHF.R.U64 R68, R68, 0x3, RZ ;  /* 0x0000000344447819 */ /* 0x000fc400000012ff */
[----:B------:R-:W-:Y:S01]  /*14410*/  LOP3.LUT R6, R7, R4, RZ, 0x3c, !PT ;  /* 0x0000000407067212 */ /* 0x000fe200078e3cff */
[----:B------:R-:W-:Y:S01]  /*14420*/  IMAD.MOV.U32 R7, RZ, RZ, R5 ;  /* 0x000000ffff077224 */ /* 0x000fe200078e0005 */
[----:B------:R-:W-:Y:S02]  /*14430*/  SHF.R.U64 R10, R10, 0x3, RZ ;  /* 0x000000030a0a7819 */ /* 0x000fe400000012ff */
[----:B------:R-:W-:Y:S02]  /*14440*/  SHF.R.S32.HI R4, RZ, 0x1f, R205 ;  /* 0x0000001fff047819 */ /* 0x000fe400000114cd */
        /* <DEDUP_REMOVED lines=9> */
[----:B------:R-:W-:Y:S02]  /*144e0*/  SHF.R.S32.HI R79, RZ, 0x1f, R204 ;  /* 0x0000001fff4f7819 */ /* 0x000fe400000114cc */
[----:B------:R-:W-:Y:S02]  /*144f0*/  SEL R81, R205, RZ, !P0 ;  /* 0x000000ffcd517207 */ /* 0x000fe40004000000 */
[----:B------:R-:W-:Y:S02]  /*14500*/  SEL R78, R4, RZ, !P0 ;  /* 0x000000ff044e7207 */ /* 0x000fe40004000000 */
[----:B-----5:R-:W-:Y:S01]  /*14510*/  SHF.R.S32.HI R77, RZ, 0x1f, R24 ;  /* 0x0000001fff4d7819 */ /* 0x020fe20000011418 */
[----:B------:R-:W-:Y:S06]  /*14520*/  @P4 BRA `(.L_x_2816) ;  /* 0x0000000000b84947 */ /* 0x000fec0003800000 */
[----:B------:R-:W2:Y:S01]  /*14530*/  LDC R31, c[0x0][0xbe8] ;  /* 0x0002fa00ff1f7b82 */ /* 0x000ea20000000800 */
[----:B------:R-:W-:Y:S01]  /*14540*/  IMAD.IADD R33, R201, 0x1, R192 ;  /* 0x00000001c9217824 */ /* 0x000fe200078e02c0 */
        /* <DEDUP_REMOVED lines=9> */
[----:B------:R-:W-:Y:S02]  /*145e0*/  IMAD.IADD R30, R191, 0x1, R192 ;  /* 0x00000001bf1e7824 */ /* 0x000fe400078e02c0 */
[----:B------:R-:W-:Y:S01]  /*145f0*/  IMAD.WIDE.U32 R4, R81, UR4, R4 ;  /* 0x0000000451047c25 */ /* 0x000fe2000f8e0004 */
[----:B--2---:R-:W-:-:S13]  /*14600*/  ISETP.NE.AND P0, PT, R31, 0x1, PT ;  /* 0x000000011f00780c */ /* 0x004fda0003f05270 */
[----:B------:R-:W2:Y:S08]  /*14610*/  @P0 LDC R10, c[0x0][0xbec] ;  /* 0x0002fb00ff0a0b82 */ /* 0x000eb00000000800 */
[----:B------:R-:W3:Y:S01]  /*14620*/  @P0 LDC R23, c[0x0][0xbf0] ;  /* 0x0002fc00ff170b82 */ /* 0x000ee20000000800 */
[----:B--2---:R-:W-:-:S05]  /*14630*/  @P0 IMAD.HI.U32 R10, R33, R10, RZ ;  /* 0x0000000a210a0227 */ /* 0x004fca00078e00ff */
[----:B---3--:R-:W-:Y:S01]  /*14640*/  @P0 SHF.R.U32.HI R11, RZ, R23, R10 ;  /* 0x00000017ff0b0219 */ /* 0x008fe2000001160a */
[----:B------:R-:W-:-:S03]  /*14650*/  IMAD R10, R78, UR4, RZ ;  /* 0x000000044e0a7c24 */ /* 0x000fc6000f8e02ff */
[--C-:B------:R-:W-:Y:S01]  /*14660*/  SHF.R.S32.HI R23, RZ, 0x1f, R11.reuse ;  /* 0x0000001fff177819 */ /* 0x100fe2000001140b */
[----:B------:R-:W-:Y:S01]  /*14670*/  IMAD.MOV R14, RZ, RZ, -R11 ;  /* 0x000000ffff0e7224 */ /* 0x000fe200078e0a0b */
[----:B------:R-:W-:-:S03]  /*14680*/  IADD3 R4, P0, R11, R4, RZ ;  /* 0x000000040b047210 */ /* 0x000fc60007f1e0ff */
[----:B------:R-:W-:Y:S02]  /*14690*/  IMAD R15, R31, R14, R33 ;  /* 0x0000000e1f0f7224 */ /* 0x000fe400078e0221 */
[----:B------:R-:W-:Y:S01]  /*146a0*/  IMAD R14, R81, UR5, R10 ;  /* 0x00000005510e7c24 */ /* 0x000fe2000f8e020a */
[----:B------:R-:W-:Y:S01]  /*146b0*/  ULDC.64 UR4, c[0x0][0xb88] ;  /* 0x0002e20000047ab9 */ /* 0x000fe20000000a00 */
[----:B------:R-:W-:Y:S01]  /*146c0*/  IMAD R31, R0, R31, RZ ;  /* 0x0000001f001f7224 */ /* 0x000fe200078e02ff */
[----:B------:R-:W-:Y:S02]  /*146d0*/  SHF.R.S32.HI R10, RZ, 0x1f, R15 ;  /* 0x0000001fff0a7819 */ /* 0x000fe4000001140f */
[----:B------:R-:W-:Y:S01]  /*146e0*/  IADD3.X R5, R23, R5, R14, P0, !PT ;  /* 0x0000000517057210 */ /* 0x000fe200007fe40e */
[----:B------:R-:W-:Y:S02]  /*146f0*/  IMAD.MOV R23, RZ, RZ, -R194 ;  /* 0x000000ffff177224 */ /* 0x000fe400078e0ac2 */
[----:B------:R-:W-:-:S02]  /*14700*/  IMAD R10, R10, UR4, RZ ;  /* 0x000000040a0a7c24 */ /* 0x000fc4000f8e02ff */
[----:B------:R-:W-:-:S04]  /*14710*/  IMAD.WIDE.U32 R4, R15, UR4, R4 ;  /* 0x000000040f047c25 */ /* 0x000fc8000f8e0004 */
[----:B------:R-:W-:Y:S01]  /*14720*/  IMAD R15, R15, UR5, R10 ;  /* 0x000000050f0f7c24 */ /* 0x000fe2000f8e020a */
[----:B------:R-:W-:Y:S01]  /*14730*/  ULDC.64 UR4, c[0x0][0xb50] ;  /* 0x0002d40000047ab9 */ /* 0x000fe20000000a00 */
[----:B------:R-:W-:Y:S02]  /*14740*/  VIADD R14, R30, 0x8 ;  /* 0x000000081e0e7836 */ /* 0x000fe40000000000 */
[----:B------:R-:W-:Y:S01]  /*14750*/  IMAD.IADD R5, R5, 0x1, R15 ;  /* 0x0000000105057824 */ /* 0x000fe200078e020f */
[----:B------:R-:W-:-:S04]  /*14760*/  LEA R15, P0, R4, UR4, 0x2 ;  /* 0x00000004040f7c11 */ /* 0x000fc8000f8010ff */
[----:B------:R-:W-:Y:S01]  /*14770*/  LEA.HI.X R22, R4, UR5, R5, 0x2, P0 ;  /* 0x0000000504167c11 */ /* 0x000fe200080f1405 */
[----:B------:R-:W-:Y:S01]  /*14780*/  SHFL.IDX PT, R10, R15, 0x1, 0x1c1f ;  /* 0x003c1f000f0a7f89 */ /* 0x000fe200000e0000 */
[----:B------:R-:W-:-:S03]  /*14790*/  ISETP.NE.AND P0, PT, R184, R23, PT ;  /* 0x00000017b800720c */ /* 0x000fc60003f05270 */
[----:B------:R-:W-:Y:S01]  /*147a0*/  SHFL.IDX PT, R4, R15, RZ, 0x1c1f ;  /* 0x001c1fff0f047589 */ /* 0x000fe200000e0000 */
[-C--:B------:R-:W-:Y:S02]  /*147b0*/  ISETP.GE.OR P1, PT, R30, R31.reuse, P0 ;  /* 0x0000001f1e00720c */ /* 0x080fe40000726670 */
[----:B------:R-:W-:Y:S01]  /*147c0*/  ISETP.GE.OR P0, PT, R14, R31, P0 ;  /* 0x0000001f0e00720c */ /* 0x000fe20000706670 */
[----:B------:R-:W2:Y:S04]  /*147d0*/  SHFL.IDX PT, R5, R22, RZ, 0x1c1f ;  /* 0x001c1fff16057589 */ /* 0x000ea800000e0000 */
[----:B------:R-:W3:Y:S06]  /*147e0*/  SHFL.IDX PT, R11, R22, 0x1, 0x1c1f ;  /* 0x003c1f00160b7f89 */ /* 0x000eec00000e0000 */
[----:B--2---:R2:W-:Y:S04]  /*147f0*/  @!P1 ST.E desc[UR42][R4.64], R32 ;  /* 0x0000002004009985 */ /* 0x0045e8000c10192a */
[----:B---3--:R2:W-:Y:S02]  /*14800*/  @!P0 ST.E desc[UR42][R10.64], R3 ;  /* 0x000000030a008985 */ /* 0x0085e4000c10192a */
.L_x_2816:
[----:B------:R-:W3:Y:S01]  /*14810*/  LDC R83, c[0x0][0xbe8] ;  /* 0x0002fa00ff537b82 */ /* 0x000ee20000000800 */
[----:B------:R-:W-:Y:S01]  /*14820*/  ULDC.64 UR4, c[0x0][0xaa0] ;  /* 0x0002a80000047ab9 */ /* 0x000fe20000000a00 */
[----:B--2---:R-:W5:Y:S01]  /*14830*/  LD.E.128 R4, desc[UR42][R6.64] ;  /* 0x0000002a06047980 */ /* 0x004f62000c101d00 */
[----:B------:R-:W-:Y:S02]  /*14840*/  IMAD R3, R77, UR4, RZ ;  /* 0x000000044d037c24 */ /* 0x000fe4000f8e02ff */
[C---:B------:R-:W-:Y:S01]  /*14850*/  IMAD.WIDE.U32 R76, R24.reuse, UR4, RZ ;  /* 0x00000004184c7c25 */ /* 0x040fe2000f8e00ff */
[----:B------:R-:W5:Y:S02]  /*14860*/  LD.E.128 R8, desc[UR42][R8.64] ;  /* 0x0000002a08087980 */ /* 0x000f64000c101d00 */
[----:B------:R-:W2:Y:S01]  /*14870*/  LDC R87, c[0x0][0xac8] ;  /* 0x0002b200ff577b82 */ /* 0x000ea20000000800 */
[----:B------:R-:W-:Y:S01]  /*14880*/  IMAD R3, R24, UR5, R3 ;  /* 0x0000000518037c24 */ /* 0x000fe2000f8e0203 */
[----:B------:R-:W-:Y:S01]  /*14890*/  ULDC.64 UR4, c[0x0][0xae8] ;  /* 0x0002ba0000047ab9 */ /* 0x000fe20000000a00 */
[----:B------:R-:W5:Y:S04]  /*148a0*/  LD.E.128 R12, desc[UR42][R12.64] ;  /* 0x0000002a0c0c7980 */ /* 0x000f68000c101d00 */
[----:B------:R-:W5:Y:S04]  /*148b0*/  LD.E.128 R20, desc[UR42][R20.64] ;  /* 0x0000002a14147980 */ /* 0x000f68000c101d00 */
[----:B------:R-:W5:Y:S04]  /*148c0*/  LD.E.128 R28, desc[UR42][R28.64] ;  /* 0x0000002a1c1c7980 */ /* 0x000f68000c101d00 */
[----:B------:R-:W5:Y:S01]  /*148d0*/  LD.E.128 R32, desc[UR42][R34.64] ;  /* 0x0000002a22207980 */ /* 0x000f62000c101d00 */
[----:B---3--:R-:W-:Y:S01]  /*148e0*/  ISETP.NE.AND P1, PT, R83, 0x1, PT ;  /* 0x000000015300780c */ /* 0x008fe20003f25270 */
[----:B------:R-:W-:-:S02]  /*148f0*/  IMAD.IADD R77, R77, 0x1, R3 ;  /* 0x000000014d4d7824 */ /* 0x000fc400078e0203 */
[----:B------:R-:W-:Y:S01]  /*14900*/  IMAD R3, R79, UR4, RZ ;  /* 0x000000044f037c24 */ /* 0x000fe2000f8e02ff */
[----:B------:R-:W5:Y:S04]  /*14910*/  LD.E.128 R36, desc[UR42][R36.64] ;  /* 0x0000002a24247980 */ /* 0x000f68000c101d00 */
[----:B------:R-:W5:Y:S04]  /*14920*/  LD.E.128 R40, desc[UR42][R40.64] ;  /* 0x0000002a28287980 */ /* 0x000f68000c101d00 */
[----:B------:R-:W5:Y:S01]  /*14930*/  LD.E.128 R44, desc[UR42][R44.64] ;  /* 0x0000002a2c2c7980 */ /* 0x000f62000c101d00 */
[----:B------:R-:W3:Y:S01]  /*14940*/  @P1 LDC R85, c[0x0][0xbec] ;  /* 0x0002fb00ff551b82 */ /* 0x000ee20000000800 */
[----:B------:R-:W-:-:S02]  /*14950*/  IMAD R3, R204, UR5, R3 ;  /* 0x00000005cc037c24 */ /* 0x000fc4000f8e0203 */
[----:B------:R-:W5:Y:S04]  /*14960*/  LD.E.128 R48, desc[UR42][R48.64] ;  /* 0x0000002a30307980 */ /* 0x000f68000c101d00 */
[----:B------:R-:W5:Y:S01]  /*14970*/  LD.E.128 R52, desc[UR42][R52.64] ;  /* 0x0000002a34347980 */ /* 0x000f62000c101d00 */
[----:B------:R-:W4:Y:S01]  /*14980*/  @P1 LDC R89, c[0x0][0xbf0] ;  /* 0x0002fc00ff591b82 */ /* 0x000f220000000800 */
[----:B------:R-:W-:Y:S01]  /*14990*/  IMAD.WIDE.U32 R76, R204, UR4, R76 ;  /* 0x00000004cc4c7c25 */ /* 0x000fe2000f8e004c */
[----:B------:R-:W-:Y:S01]  /*149a0*/  ULDC.64 UR4, c[0x0][0xaf0] ;  /* 0x0002bc0000047ab9 */ /* 0x000fe20000000a00 */
[----:B------:R-:W5:Y:S02]  /*149b0*/  LD.E.128 R56, desc[UR42][R56.64] ;  /* 0x0000002a38387980 */ /* 0x000f64000c101d00 */
[----:B------:R-:W-:-:S02]  /*149c0*/  IMAD.IADD R77, R77, 0x1, R3 ;  /* 0x000000014d4d7824 */ /* 0x000fc400078e0203 */
[----:B------:R-:W-:Y:S01]  /*149d0*/  IMAD R3, R220, 0x20, R221 ;  /* 0x00000020dc037824 */ /* 0x000fe200078e02dd */
[----:B------:R-:W5:Y:S01]  /*149e0*/  LD.E.128 R60, desc[UR42][R60.64] ;  /* 0x0000002a3c3c7980 */ /* 0x000f62000c101d00 */
[----:B------:R-:W-:Y:S02]  /*149f0*/  IMAD R24, R78, UR4, RZ ;  /* 0x000000044e187c24 */ /* 0x000fe4000f8e02ff */
[----:B------:R-:W-:Y:S01]  /*14a00*/  IMAD.IADD R80, R192, 0x1, R3 ;  /* 0x00000001c0507824 */ /* 0x000fe200078e0203 */
[----:B--2---:R-:W-:Y:S01]  /*14a10*/  ISETP.GE.AND P0, PT, R218, R87, PT ;  /* 0x00000057da00720c */ /* 0x004fe20003f06270 */
[----:B------:R-:W-:Y:S01]  /*14a20*/  IMAD R79, R81, UR5, R24 ;  /* 0x00000005514f7c24 */ /* 0x000fe2000f8e0218 */
[----:B------:R-:W5:Y:S01]  /*14a30*/  LD.E.128 R64, desc[UR42][R64.64] ;  /* 0x0000002a40407980 */ /* 0x000f62000c101d00 */
[----:B---3--:R-:W-:Y:S01]  /*14a40*/  @P1 IMAD.HI.U32 R24, R80, R85, RZ ;  /* 0x0000005550181227 */ /* 0x008fe200078e00ff */
[----:B------:R-:W-:Y:S02]  /*14a50*/  SEL R78, RZ, 0xffffffff, P0 ;  /* 0xffffffffff4e7807 */ /* 0x000fe40000000000 */
[----:B------:R-:W5:Y:S01]  /*14a60*/  LD.E.128 R68, desc[UR42][R68.64] ;  /* 0x0000002a44447980 */ /* 0x000f62000c101d00 */
[----:B------:R-:W-:Y:S01]  /*14a70*/  IMAD.MOV.U32 R3, RZ, RZ, R80 ;  /* 0x000000ffff037224 */ /* 0x000fe200078e0050 */
[----:B------:R-:W-:-:S02]  /*14a80*/  ISETP.GE.AND P0, PT, R217, R87, PT ;  /* 0x00000057d900720c */ /* 0x000fc40003f06270 */
[----:B------:R-:W5:Y:S01]  /*14a90*/  LD.E.128 R72, desc[UR42][R72.64] ;  /* 0x0000002a48487980 */ /* 0x000f62000c101d00 */
[----:B------:R-:W-:Y:S01]  /*14aa0*/  IMAD.WIDE.U32 R76, R81, UR4, R76 ;  /* 0x00000004514c7c25 */ /* 0x000fe2000f8e004c */
[----:B----4-:R-:W-:Y:S01]  /*14ab0*/  @P1 SHF.R.U32.HI R3, RZ, R89, R24 ;  /* 0x00000059ff031219 */ /* 0x010fe20000011618 */
[----:B------:R-:W-:Y:S01]  /*14ac0*/  ULDC.64 UR4, c[0x0][0xae0] ;  /* 0x0002b80000047ab9 */ /* 0x000fe20000000a00 */
[-C--:B------:R-:W-:Y:S01]  /*14ad0*/  ISETP.GE.AND P1, PT, R200, R87.reuse, PT ;  /* 0x00000057c800720c */ /* 0x080fe20003f26270 */
[----:B------:R-:W-:Y:S01]  /*14ae0*/  IMAD.SHL.U32 R81, R78, 0x2, RZ ;  /* 0x000000024e517824 */ /* 0x000fe200078e00ff */
[----:B------:R-:W-:Y:S01]  /*14af0*/  SEL R78, RZ, 0xffffffff, P0 ;  /* 0xffffffffff4e7807 */ /* 0x000fe20000000000 */
[----:B------:R-:W-:Y:S01]  /*14b00*/  IMAD.IADD R77, R77, 0x1, R79 ;  /* 0x000000014d4d7824 */ /* 0x000fe200078e024f */
[----:B------:R-:W-:Y:S01]  /*14b10*/  SEL R24, RZ, 0x1, P1 ;  /* 0x00000001ff187807 */ /* 0x000fe20000800000 */
[----:B------:R-:W-:Y:S01]  /*14b20*/  IMAD.MOV R79, RZ, RZ, -R3 ;  /* 0x000000ffff4f7224 */ /* 0x000fe200078e0a03 */
[----:B------:R-:W-:Y:S01]  /*14b30*/  ISETP.GE.AND P0, PT, R216, R87, PT ;  /* 0x00000057d800720c */ /* 0x000fe20003f06270 */
[----:B------:R-:W-:Y:S01]  /*14b40*/  @!PT LDS RZ, [RZ] ;  /* 0x00000000fffff984 */ /* 0x000fe20000000800 */
[----:B------:R-:W-:Y:S01]  /*14b50*/  @!PT LDS RZ, [RZ] ;  /* 0x00000000fffff984 */ /* 0x000fe20000000800 */
[----:B------:R-:W-:Y:S01]  /*14b60*/  @!PT LDS RZ, [RZ] ;  /* 0x00000000fffff984 */ /* 0x000fe20000000800 */
[----:B------:R-:W-:Y:S01]  /*14b70*/  @!PT LDS RZ, [RZ] ;  /* 0x00000000fffff984 */ /* 0x000fe20000000800 */
[----:B------:R2:W-:Y:S06]  /*14b80*/  MEMBAR.ALL.CTA ;  /* 0x0000000000007992 */ /* 0x0005ec0000008000 */
[----:B--2---:R-:W2:Y:S01]  /*14b90*/  FENCE.VIEW.ASYNC.S ;  /* 0x00000000000073c6 */ /* 0x004ea20000000000 */
        /* <DEDUP_REMOVED lines=12> */
[----:B------:R-:W-:Y:S01]  /*14c60*/  ISETP.GE.AND P0, PT, R214, R87, PT ;  /* 0x00000057d600720c */ /* 0x000fe20003f06270 */
[----:B------:R-:W-:Y:S01]  /*14c70*/  IMAD R89, R0, R83, RZ ;  /* 0x0000005300597224 */ /* 0x000fe200078e02ff */
[----:B------:R-:W-:Y:S01]  /*14c80*/  LOP3.LUT R24, R81, 0x8, R24, 0xe2, !PT ;  /* 0x0000000851187812 */ /* 0x000fe200078ee218 */
[----:B------:R-:W-:Y:S01]  /*14c90*/  IMAD.SHL.U32 R85, R78, 0x10, RZ ;  /* 0x000000104e557824 */ /* 0x000fe200078e00ff */
[----:B------:R-:W-:Y:S01]  /*14ca0*/  SHF.R.S32.HI R78, RZ, 0x1f, R79 ;  /* 0x0000001fff4e7819 */ /* 0x000fe2000001144f */
[----:B------:R-:W-:Y:S01]  /*14cb0*/  IMAD R81, R3, UR5, R80 ;  /* 0x0000000503517c24 */ /* 0x000fe2000f8e0250 */
[----:B------:R-:W-:Y:S01]  /*14cc0*/  ULDC.64 UR4, c[0x0][0xad8] ;  /* 0x0002b60000047ab9 */ /* 0x000fe20000000a00 */
[----:B------:R-:W-:Y:S01]  /*14cd0*/  SEL R3, RZ, 0xffffffff, P0 ;  /* 0xffffffffff037807 */ /* 0x000fe20000000000 */
[----:B------:R-:W-:Y:S01]  /*14ce0*/  IMAD.IADD R192, R221, 0x1, R192 ;  /* 0x00000001ddc07824 */ /* 0x000fe200078e02c0 */
        /* <DEDUP_REMOVED lines=16> */
[----:B--2---:R2:W3:Y:S01]  /*14df0*/  SHFL.IDX PT, R78, R86, RZ, 0x181f ;  /* 0x00181fff564e7589 */ /* 0x0044e200000e0000 */
[----:B------:R-:W-:-:S02]  /*14e00*/  SEL R3, RZ, 0x40, P0 ;  /* 0x00000040ff037807 */ /* 0x000fc40000000000 */
[----:B------:R-:W-:Y:S02]  /*14e10*/  ISETP.GE.AND P0, PT, R223, R87, PT ;  /* 0x00000057df00720c */ /* 0x000fe40003f06270 */
[----:B------:R-:W-:Y:S02]  /*14e20*/  LEA.HI.X R88, R76, UR5, R77, 0x1, P2 ;  /* 0x000000054c587c11 */ /* 0x000fe400090f0c4d */
[----:B------:R-:W-:Y:S02]  /*14e30*/  PRMT R0, RZ, 0x654, R0 ;  /* 0x00000654ff007816 */ /* 0x000fe40000000000 */
[----:B------:R-:W-:Y:S01]  /*14e40*/  LOP3.LUT R3, R24, R3, RZ, 0xfc, !PT ;  /* 0x0000000318037212 */ /* 0x000fe200078efcff */
[----:B------:R2:W4:Y:S01]  /*14e50*/  SHFL.IDX PT, R79, R88, RZ, 0x181f ;  /* 0x00181fff584f7589 */ /* 0x00052200000e0000 */
[----:B------:R-:W-:Y:S01]  /*14e60*/  SEL R24, RZ, 0x80, P0 ;  /* 0x00000080ff187807 */ /* 0x000fe20000000000 */
[----:B------:R2:W-:Y:S01]  /*14e70*/  SYNCS.ARRIVE.TRANS64.RED.A1T0 RZ, [R0+URZ], RZ ;  /* 0x000000ff00ff79a7 */ /* 0x0005e2000810043f */
[----:B------:R-:W-:-:S02]  /*14e80*/  SHF.R.S32.HI R93, RZ, 0x1f, R216 ;  /* 0x0000001fff5d7819 */ /* 0x000fc400000114d8 */
[----:B------:R-:W-:Y:S02]  /*14e90*/  LOP3.LUT R24, R3, R24, RZ, 0xfc, !PT ;  /* 0x0000001803187212 */ /* 0x000fe400078efcff */
[----:B------:R-:W-:Y:S02]  /*14ea0*/  SHF.R.S32.HI R94, RZ, 0x1f, R217 ;  /* 0x0000001fff5e7819 */ /* 0x000fe400000114d9 */
[----:B------:R-:W-:Y:S01]  /*14eb0*/  SHF.R.S32.HI R95, RZ, 0x1f, R218 ;  /* 0x0000001fff5f7819 */ /* 0x000fe200000114da */
[----:B--2---:R-:W-:Y:S06]  /*14ec0*/  @P1 BRA `(.L_x_2818) ;  /* 0x00000000007c1947 */ /* 0x004fec0003800000 */
[-C--:B------:R-:W-:Y:S02]  /*14ed0*/  ISETP.GE.AND P1, PT, R218, R87.reuse, PT ;  /* 0x00000057da00720c */ /* 0x080fe40003f26270 */
[-C--:B------:R-:W-:Y:S02]  /*14ee0*/  ISETP.GE.AND P0, PT, R200, R87.reuse, PT ;  /* 0x00000057c800720c */ /* 0x080fe40003f06270 */
[-C--:B------:R-:W-:Y:S02]  /*14ef0*/  ISETP.GE.AND P5, PT, R217, R87.reuse, PT ;  /* 0x00000057d900720c */ /* 0x080fe40003fa6270 */
[----:B------:R-:W-:-:S07]  /*14f00*/  ISETP.GE.AND P3, PT, R216, R87, PT ;  /* 0x00000057d800720c */ /* 0x000fce0003f66270 */
[-C--:B---3--:R-:W-:Y:S02]  /*14f10*/  @!P1 LEA R80, P2, R218, R78.reuse, 0x1 ;  /* 0x0000004eda509211 */ /* 0x088fe400078408ff */
[----:B----4-:R-:W-:Y:S02]  /*14f20*/  @!P0 IMAD.WIDE R76, R200, 0x2, R78 ;  /* 0x00000002c84c8825 */ /* 0x010fe400078e024e */
[----:B------:R-:W-:Y:S02]  /*14f30*/  @!P1 LEA.HI.X R81, R218, R79, R95, 0x1, P2 ;  /* 0x0000004fda519211 */ /* 0x000fe400010f0c5f */
[-C--:B------:R-:W-:Y:S01]  /*14f40*/  ISETP.GE.AND P2, PT, R215, R87.reuse, PT ;  /* 0x00000057d700720c */ /* 0x080fe20003f46270 */
        /* <DEDUP_REMOVED lines=23> */
.L_x_2818:
[----:B------:R-:W-:Y:S05]  /*150c0*/  BSYNC B1 ;  /* 0x0000000000017941 */ /* 0x000fea0003800000 */
.L_x_2817:
[----:B------:R-:W-:Y:S01]  /*150d0*/  VIADD R0, R192, 0x20 ;  /* 0x00000020c0007836 */ /* 0x000fe20000000000 */
[----:B----45:R2:W4:Y:S04]  /*150e0*/  SHFL.IDX PT, R7, R88, 0x1, 0x181f ;  /* 0x00381f0058077f89 */ /* 0x03052800000e0000 */
[----:B------:R-:W-:Y:S01]  /*150f0*/  ISETP.GE.AND P0, PT, R0, R89, PT ;  /* 0x000000590000720c */ /* 0x000fe20003f06270 */
[----:B------:R2:W0:-:S12]  /*15100*/  SHFL.IDX PT, R6, R86, 0x1, 0x181f ;  /* 0x00381f0056067f89 */ /* 0x00041800000e0000 */
[----:B--2---:R-:W-:Y:S05]  /*15110*/  @P0 BRA `(.L_x_2819) ;  /* 0x0000000c00f80947 */ /* 0x004fea0003800000 */
        /* <DEDUP_REMOVED lines=29> */
[----:B--2---:R-:W-:-:S04]  /*152f0*/  LEA R4, P0, R223, R6, 0x1 ;  /* 0x00000006df047211 */ /* 0x004fc800078008ff */
[----:B------:R-:W-:-:S05]  /*15300*/  LEA.HI.X R5, R223, R7, R237, 0x1, P0 ;  /* 0x00000007df057211 */ /* 0x000fca00000f0ced */
[----:B------:R0:W-:Y:S01]  /*15310*/  ST.E.128 desc[UR42][R4.64], R72 ;  /* 0x0000004804007985 */ /* 0x0001e2000c101d2a */
[----:B------:R-:W-:Y:S05]  /*15320*/  BRA `(.L_x_2819) ;  /* 0x0000000c00747947 */ /* 0x000fea0003800000 */
.L_x_2814:
[----:B------:R-:W-:Y:S01]  /*15330*/  ULDC.64 UR4, c[0x0][0xc00] ;  /* 0x0003000000047ab9 */ /* 0x000fe20000000a00 */
[----:B------:R-:W3:Y:S01]  /*15340*/  LDC.64 R4, c[0x0][0xc00] ;  /* 0x00030000ff047b82 */ /* 0x000ee20000000a00 */
[----:B------:R-:W-:Y:S01]  /*15350*/  ISETP.NE.U32.AND P0, PT, RZ, UR4, PT ;  /* 0x00000004ff007c0c */ /* 0x000fe2000bf05070 */
[----:B------:R-:W-:-:S03]  /*15360*/  IMAD.MOV.U32 R3, RZ, RZ, RZ ;  /* 0x000000ffff037224 */ /* 0x000fc600078e00ff */
[----:B------:R-:W-:Y:S01]  /*15370*/  ISETP.NE.AND.EX P0, PT, RZ, UR5, PT, P0 ;  /* 0x00000005ff007c0c */ /* 0x000fe2000bf05300 */
[----:B------:R-:W-:Y:S02]  /*15380*/  ULDC.64 UR4, c[0x0][0xc08] ;  /* 0x0003020000047ab9 */ /* 0x000fe40000000a00 */
[----:B------:R-:W-:Y:S01]  /*15390*/  ISETP.NE.U32.AND P1, PT, RZ, UR4, PT ;  /* 0x00000004ff007c0c */ /* 0x000fe2000bf25070 */
[----:B------:R-:W4:Y:S01]  /*153a0*/  S2R R8, SR_TID.X ;  /* 0x0000000000087919 */ /* 0x000f220000002100 */
[----:B------:R-:W0:Y:S02]  /*153b0*/  LDC R23, c[0x0][0xbe8] ;  /* 0x0002fa00ff177b82 */ /* 0x000e240000000800 */
[----:B------:R-:W-:Y:S01]  /*153c0*/  ISETP.NE.AND.EX P1, PT, RZ, UR5, PT, P1 ;  /* 0x00000005ff007c0c */ /* 0x000fe2000bf25310 */
[----:B---3--:R-:W-:-:S12]  /*153d0*/  IMAD.WIDE R4, R205, 0x4, R4 ;  /* 0x00000004cd047825 */ /* 0x008fd800078e0204 */
[----:B------:R-:W3:Y:S01]  /*153e0*/  @P1 LDC.64 R6, c[0x0][0xc08] ;  /* 0x00030200ff061b82 */ /* 0x000ee20000000a00 */
[----:B------:R-:W-:Y:S02]  /*153f0*/  ULDC UR4, c[0x0][0xa88] ;  /* 0x0002a20000047ab9 */ /* 0x000fe40000000800 */
[----:B------:R-:W-:Y:S01]  /*15400*/  IMAD.U32 R0, RZ, RZ, UR4 ;  /* 0x00000004ff007e24 */ /* 0x000fe2000f8e00ff */
[----:B------:R0:W5:Y:S01]  /*15410*/  @P0 LDG.E R3, desc[UR42][R4.64] ;  /* 0x0000002a04030981 */ /* 0x000162000c1e1900 */
[----:B----4-:R-:W-:Y:S02]  /*15420*/  VIADD R8, R8, 0xffffff80 ;  /* 0xffffff8008087836 */ /* 0x010fe40000000000 */
[----:B---3--:R-:W-:-:S05]  /*15430*/  @P1 IMAD.WIDE R6, R205, 0x4, R6 ;  /* 0x00000004cd061825 */ /* 0x008fca00078e0206 */
[----:B------:R3:W5:Y:S01]  /*15440*/  @P1 LDG.E R0, desc[UR42][R6.64] ;  /* 0x0000002a06001981 */ /* 0x000762000c1e1900 */
[----:B------:R-:W-:Y:S02]  /*15450*/  ISETP.GE.AND P2, PT, R8, 0x40, PT ;  /* 0x000000400800780c */ /* 0x000fe40003f46270 */
[----:B------:R-:W-:Y:S01]  /*15460*/  SHF.R.S32.HI R8, RZ, 0x1f, R205 ;  /* 0x0000001fff087819 */ /* 0x000fe200000114cd */
[----:B0-----:R-:W-:Y:S10]  /*15470*/  @P1 BRA `(.L_x_2820) ;  /* 0x0000000000101947 */ /* 0x001ff40003800000 */
[----:B------:R-:W-:Y:S05]  /*15480*/  @!P0 BRA `(.L_x_2820) ;  /* 0x00000000000c8947 */ /* 0x000fea0003800000 */
[----:B---3--:R-:W3:Y:S04]  /*15490*/  LDG.E R7, desc[UR42][R4.64] ;  /* 0x0000002a04077981 */ /* 0x008ee8000c1e1900 */
[----:B-----5:R-:W3:Y:S02]  /*154a0*/  LDG.E R0, desc[UR42][R4.64+0x4] ;  /* 0x0000042a04007981 */ /* 0x020ee4000c1e1900 */
[----:B---3--:R-:W-:-:S07]  /*154b0*/  IMAD.IADD R0, R0, 0x1, -R7 ;  /* 0x0000000100007824 */ /* 0x008fce00078e0a07 */
.L_x_2820:
[----:B------:R-:W-:Y:S01]  /*154c0*/  BSSY B1, `(.L_x_2821) ;  /* 0x000002d000017945 */ /* 0x000fe20003800000 */
[----:B------:R-:W-:Y:S02]  /*154d0*/  SHF.R.S32.HI R12, RZ, 0x1f, R204 ;  /* 0x0000001fff0c7819 */ /* 0x000fe400000114cc */
[----:B------:R-:W-:Y:S02]  /*154e0*/  SEL R13, R205, RZ, !P0 ;  /* 0x000000ffcd0d7207 */ /* 0x000fe40004000000 */
[----:B------:R-:W-:Y:S02]  /*154f0*/  SEL R14, R8, RZ, !P0 ;  /* 0x000000ff080e7207 */ /* 0x000fe40004000000 */
[----:B-----5:R-:W-:Y:S01]  /*15500*/  SHF.R.S32.HI R10, RZ, 0x1f, R3 ;  /* 0x0000001fff0a7819 */ /* 0x020fe20000011403 */
[----:B------:R-:W-:Y:S06]  /*15510*/  @P2 BRA `(.L_x_2822) ;  /* 0x00000000009c2947 */ /* 0x000fec0003800000 */
[----:B------:R-:W0:Y:S01]  /*15520*/  S2R R5, SR_TID.X ;  /* 0x0000000000057919 */ /* 0x000e220000002100 */
[----:B------:R-:W4:Y:S02]  /*15530*/  LDC R11, c[0x0][0xbe8] ;  /* 0x0002fa00ff0b7b82 */ /* 0x000f240000000800 */
[----:B----4-:R-:W-:Y:S01]  /*15540*/  IMAD R4, R0, R11, RZ ;  /* 0x0000000b00047224 */ /* 0x010fe200078e02ff */
[----:B0-----:R-:W-:-:S04]  /*15550*/  IADD3 R8, R192, -0x80, R5 ;  /* 0xffffff80c0087810 */ /* 0x001fc80007ffe005 */
[----:B------:R-:W-:-:S13]  /*15560*/  ISETP.GE.AND P0, PT, R8, R4, PT ;  /* 0x000000040800720c */ /* 0x000fda0003f06270 */
[----:B------:R-:W-:Y:S05]  /*15570*/  @P0 BRA `(.L_x_2822) ;  /* 0x0000000000840947 */ /* 0x000fea0003800000 */
[----:B------:R-:W-:Y:S01]  /*15580*/  ISETP.NE.AND P0, PT, R11, 0x1, PT ;  /* 0x000000010b00780c */ /* 0x000fe20003f05270 */
[----:B------:R-:W-:Y:S01]  /*15590*/  ULDC.64 UR4, c[0x0][0xb90] ;  /* 0x0002e40000047ab9 */ /* 0x000fe20000000a00 */
[----:B------:R-:W-:Y:S02]  /*155a0*/  IMAD.MOV.U32 R4, RZ, RZ, R3 ;  /* 0x000000ffff047224 */ /* 0x000fe400078e0003 */
[----:B------:R-:W-:Y:S02]  /*155b0*/  IMAD R9, R12, UR4, RZ ;  /* 0x000000040c097c24 */ /* 0x000fe4000f8e02ff */
[----:B------:R-:W-:Y:S02]  /*155c0*/  IMAD.MOV.U32 R5, RZ, RZ, R10 ;  /* 0x000000ffff057224 */ /* 0x000fe400078e000a */
[----:B---3--:R-:W-:Y:S02]  /*155d0*/  IMAD.MOV.U32 R7, RZ, RZ, R8 ;  /* 0x000000ffff077224 */ /* 0x008fe400078e0008 */
[----:B------:R-:W-:-:S03]  /*155e0*/  IMAD.WIDE.U32 R4, R204, UR4, R4 ;  /* 0x00000004cc047c25 */ /* 0x000fc6000f8e0004 */
[----:B------:R-:W0:Y:S01]  /*155f0*/  @P0 LDC R15, c[0x0][0xbec] ;  /* 0x0002fb00ff0f0b82 */ /* 0x000e220000000800 */
[----:B------:R-:W-:Y:S01]  /*15600*/  IMAD R9, R204, UR5, R9 ;  /* 0x00000005cc097c24 */ /* 0x000fe2000f8e0209 */
[----:B------:R-:W-:-:S03]  /*15610*/  ULDC.64 UR4, c[0x0][0xb98] ;  /* 0x0002e60000047ab9 */ /* 0x000fc60000000a00 */
[----:B------:R-:W-:-:S03]  /*15620*/  IMAD.IADD R5, R5, 0x1, R9 ;  /* 0x0000000105057824 */ /* 0x000fc600078e0209 */
[----:B------:R-:W3:Y:S01]  /*15630*/  @P0 LDC R21, c[0x0][0xbf0] ;  /* 0x0002fc00ff150b82 */ /* 0x000ee20000000800 */
[----:B------:R-:W-:-:S04]  /*15640*/  IMAD.WIDE.U32 R4, R13, UR4, R4 ;  /* 0x000000040d047c25 */ /* 0x000fc8000f8e0004 */
[----:B0-----:R-:W-:-:S05]  /*15650*/  @P0 IMAD.HI.U32 R6, R8, R15, RZ ;  /* 0x0000000f08060227 */ /* 0x001fca00078e00ff */
[----:B---3--:R-:W-:Y:S01]  /*15660*/  @P0 SHF.R.U32.HI R7, RZ, R21, R6 ;  /* 0x00000015ff070219 */ /* 0x008fe20000011606 */
        /* <DEDUP_REMOVED lines=18> */
.L_x_2822:
[----:B------:R-:W-:Y:S05]  /*15790*/  BSYNC B1 ;  /* 0x0000000000017941 */ /* 0x000fea0003800000 */
.L_x_2821:
[----:B------:R-:W-:Y:S01]  /*157a0*/  ISETP.NE.AND P0, PT, R23, 0x1, PT ;  /* 0x000000011700780c */ /* 0x000fe20003f05270 */
[----:B------:R-:W4:Y:S01]  /*157b0*/  LDC R21, c[0x0][0xac8] ;  /* 0x0002b200ff157b82 */ /* 0x000f220000000800 */
[----:B------:R-:W-:Y:S01]  /*157c0*/  ULDC.64 UR4, c[0x0][0xaa0] ;  /* 0x0002a80000047ab9 */ /* 0x000fe20000000a00 */
[----:B0--3--:R-:W-:Y:S01]  /*157d0*/  IMAD R7, R220, 0x20, R221 ;  /* 0x00000020dc077824 */ /* 0x009fe200078e02dd */
[----:B------:R-:W-:Y:S01]  /*157e0*/  BSSY B1, `(.L_x_2823) ;  /* 0x000006d000017945 */ /* 0x000fe20003800000 */
[----:B------:R-:W-:Y:S01]  /*157f0*/  IMAD R6, R10, UR4, RZ ;  /* 0x000000040a067c24 */ /* 0x000fe2000f8e02ff */
[----:B--2---:R-:W-:Y:S01]  /*15800*/  SHF.R.S32.HI R24, RZ, 0x1f, R224 ;  /* 0x0000001fff187819 */ /* 0x004fe200000114e0 */
[C---:B------:R-:W-:Y:S01]  /*15810*/  IMAD.WIDE.U32 R4, R3.reuse, UR4, RZ ;  /* 0x0000000403047c25 */ /* 0x040fe2000f8e00ff */
[----:B------:R-:W-:Y:S02]  /*15820*/  SHF.R.S32.HI R28, RZ, 0x1f, R214 ;  /* 0x0000001fff1c7819 */ /* 0x000fe400000114d6 */
[----:B------:R-:W-:Y:S01]  /*15830*/  SHF.R.S32.HI R30, RZ, 0x1f, R215 ;  /* 0x0000001fff1e7819 */ /* 0x000fe200000114d7 */
[----:B------:R-:W-:Y:S01]  /*15840*/  IMAD R3, R3, UR5, R6 ;  /* 0x0000000503037c24 */ /* 0x000fe2000f8e0206 */
[----:B------:R-:W-:Y:S01]  /*15850*/  ULDC.64 UR4, c[0x0][0xae8] ;  /* 0x0002ba0000047ab9 */ /* 0x000fe20000000a00 */
[----:B------:R-:W0:Y:S01]  /*15860*/  @P0 LDC R9, c[0x0][0xbec] ;  /* 0x0002fb00ff090b82 */ /* 0x000e220000000800 */
[----:B------:R-:W-:Y:S01]  /*15870*/  IMAD.IADD R8, R192, 0x1, R7 ;  /* 0x00000001c0087824 */ /* 0x000fe200078e0207 */
[----:B------:R-:W-:Y:S01]  /*15880*/  SHF.R.S32.HI R31, RZ, 0x1f, R216 ;  /* 0x0000001fff1f7819 */ /* 0x000fe200000114d8 */
[----:B------:R-:W-:Y:S01]  /*15890*/  IMAD.IADD R5, R5, 0x1, R3 ;  /* 0x0000000105057824 */ /* 0x000fe200078e0203 */
[----:B------:R-:W-:Y:S01]  /*158a0*/  SHF.R.S32.HI R32, RZ, 0x1f, R217 ;  /* 0x0000001fff207819 */ /* 0x000fe200000114d9 */
[----:B------:R-:W-:Y:S01]  /*158b0*/  IMAD R3, R12, UR4, RZ ;  /* 0x000000040c037c24 */ /* 0x000fe2000f8e02ff */
[----:B------:R-:W-:Y:S01]  /*158c0*/  SHF.R.S32.HI R33, RZ, 0x1f, R218 ;  /* 0x0000001fff217819 */ /* 0x000fe200000114da */
[C---:B------:R-:W-:Y:S01]  /*158d0*/  IMAD.WIDE.U32 R4, R204.reuse, UR4, R4 ;  /* 0x00000004cc047c25 */ /* 0x040fe2000f8e0004 */
[----:B------:R-:W2:Y:S03]  /*158e0*/  @P0 LDC R11, c[0x0][0xbf0] ;  /* 0x0002fc00ff0b0b82 */ /* 0x000ea60000000800 */
[----:B------:R-:W-:Y:S01]  /*158f0*/  IMAD R3, R204, UR5, R3 ;  /* 0x00000005cc037c24 */ /* 0x000fe2000f8e0203 */
[-C--:B----4-:R-:W-:Y:S01]  /*15900*/  ISETP.GE.AND P1, PT, R218, R21.reuse, PT ;  /* 0x00000015da00720c */ /* 0x090fe20003f26270 */
        /* <DEDUP_REMOVED lines=11> */
[----:B0-----:R-:W-:-:S04]  /*159c0*/  @P0 IMAD.HI.U32 R6, R8, R9, RZ ;  /* 0x0000000908060227 */ /* 0x001fc800078e00ff */
[----:B------:R-:W-:Y:S02]  /*159d0*/  IMAD.SHL.U32 R10, R10, 0x2, RZ ;  /* 0x000000020a0a7824 */ /* 0x000fe400078e00ff */
[----:B------:R-:W-:Y:S02]  /*159e0*/  IMAD.IADD R5, R5, 0x1, R3 ;  /* 0x0000000105057824 */ /* 0x000fe400078e0203 */
[----:B------:R-:W-:Y:S01]  /*159f0*/  IMAD.MOV.U32 R3, RZ, RZ, R8 ;  /* 0x000000ffff037224 */ /* 0x000fe200078e0008 */
[----:B--2---:R-:W-:Y:S01]  /*15a00*/  @P0 SHF.R.U32.HI R3, RZ, R11, R6 ;  /* 0x0000000bff030219 */ /* 0x004fe20000011606 */
[----:B------:R-:W-:Y:S01]  /*15a10*/  IMAD R29, R0, R23, RZ ;  /* 0x00000017001d7224 */ /* 0x000fe200078e02ff */
[----:B------:R-:W-:Y:S02]  /*15a20*/  LOP3.LUT R9, R10, 0x2, R7, 0xe2, !PT ;  /* 0x000000020a097812 */ /* 0x000fe400078ee207 */
[----:B------:R-:W-:Y:S01]  /*15a30*/  SEL R10, RZ, 0xffffffff, P2 ;  /* 0xffffffffff0a7807 */ /* 0x000fe20001000000 */
[--C-:B------:R-:W-:Y:S01]  /*15a40*/  IMAD.MOV R7, RZ, RZ, -R3.reuse ;  /* 0x000000ffff077224 */ /* 0x100fe200078e0a03 */
[----:B------:R-:W-:Y:S01]  /*15a50*/  SHF.R.S32.HI R6, RZ, 0x1f, R3 ;  /* 0x0000001fff067819 */ /* 0x000fe20000011403 */
[----:B------:R-:W-:Y:S01]  /*15a60*/  IMAD.WIDE.U32 R4, R3, UR4, R4 ;  /* 0x0000000403047c25 */ /* 0x000fe2000f8e0004 */
[----:B------:R-:W-:-:S02]  /*15a70*/  SEL R11, RZ, 0xffffffff, P1 ;  /* 0xffffffffff0b7807 */ /* 0x000fc40000800000 */
[-C--:B------:R-:W-:Y:S01]  /*15a80*/  ISETP.GE.AND P0, PT, R215, R21.reuse, PT ;  /* 0x00000015d700720c */ /* 0x080fe20003f06270 */
[----:B------:R-:W-:Y:S01]  /*15a90*/  IMAD.SHL.U32 R10, R10, 0x4, RZ ;  /* 0x000000040a0a7824 */ /* 0x000fe200078e00ff */
[----:B------:R-:W-:Y:S01]  /*15aa0*/  ISETP.GE.AND P2, PT, R223, R21, PT ;  /* 0x00000015df00720c */ /* 0x000fe20003f46270 */
        /* <DEDUP_REMOVED lines=13> */
[----:B------:R-:W-:Y:S01]  /*15b80*/  LOP3.LUT R6, R6, 0x10, R3, 0xe2, !PT ;  /* 0x0000001006067812 */ /* 0x000fe200078ee203 */
[----:B------:R-:W-:Y:S01]  /*15b90*/  IMAD R0, R0, UR4, RZ ;  /* 0x0000000400007c24 */ /* 0x000fe2000f8e02ff */
[----:B------:R-:W-:Y:S02]  /*15ba0*/  SEL R8, RZ, 0xffffffff, P0 ;  /* 0xffffffffff087807 */ /* 0x000fe40000000000 */
[----:B------:R-:W-:Y:S01]  /*15bb0*/  ISETP.GE.AND P0, PT, R224, R21, PT ;  /* 0x00000015e000720c */ /* 0x000fe20003f06270 */
[----:B------:R-:W-:Y:S01]  /*15bc0*/  IMAD R3, R7, UR5, R0 ;  /* 0x0000000507037c24 */ /* 0x000fe2000f8e0200 */
[----:B------:R-:W-:Y:S01]  /*15bd0*/  ULDC.64 UR4, c[0x0][0xa80] ;  /* 0x0002a00000047ab9 */ /* 0x000fe20000000a00 */
[----:B------:R-:W-:Y:S01]  /*15be0*/  IMAD.IADD R0, R221, 0x1, R192 ;  /* 0x00000001dd007824 */ /* 0x000fe200078e02c0 */
[----:B------:R-:W-:Y:S01]  /*15bf0*/  SEL R7, RZ, 0x40, P0 ;  /* 0x00000040ff077807 */ /* 0x000fe20000000000 */
[----:B------:R-:W-:Y:S01]  /*15c00*/  IMAD.SHL.U32 R9, R8, 0x20, RZ ;  /* 0x0000002008097824 */ /* 0x000fe200078e00ff */
[----:B------:R-:W-:Y:S01]  /*15c10*/  LEA R20, P1, R4, UR4, 0x1 ;  /* 0x0000000404147c11 */ /* 0x000fe2000f8208ff */
[----:B------:R-:W-:Y:S01]  /*15c20*/  IMAD.IADD R3, R5, 0x1, R3 ;  /* 0x0000000105037824 */ /* 0x000fe200078e0203 */
[----:B------:R-:W-:-:S02]  /*15c30*/  ISETP.GE.AND P0, PT, R0, R29, PT ;  /* 0x0000001d0000720c */ /* 0x000fc40003f06270 */
        /* <DEDUP_REMOVED lines=39> */
.L_x_2824:
[----:B------:R-:W-:Y:S05]  /*15eb0*/  BSYNC B1 ;  /* 0x0000000000017941 */ /* 0x000fea0003800000 */
.L_x_2823:
        /* <DEDUP_REMOVED lines=27> */
[-C--:B0-----:R-:W-:Y:S02]  /*16070*/  @P0 LEA R20, P3, R224, R6.reuse, 0x1 ;  /* 0x00000006e0140211 */ /* 0x081fe400078608ff */
        /* <DEDUP_REMOVED lines=8> */
.L_x_2819:
[----:B------:R-:W-:Y:S05]  /*16100*/  BSYNC B0 ;  /* 0x0000000000007941 */ /* 0x000fea0003800000 */
.L_x_2813:
[----:B------:R-:W-:Y:S02]  /*16110*/  ULDC UR4, c[0x0][0xc3c] ;  /* 0x00030f0000047ab9 */ /* 0x000fe40000000800 */
[----:B------:R-:W-:-:S13]  /*16120*/  ISETP.GE.AND P0, PT, R27, UR4, PT ;  /* 0x000000041b007c0c */ /* 0x000fda000bf06270 */
[----:B------:R-:W-:Y:S05]  /*16130*/  @!P0 BRA `(.L_x_2825) ;  /* 0xfffffeb000208947 */ /* 0x000fea000383ffff */
[----:B------:R-:W-:Y:S05]  /*16140*/  BRA `(.L_x_2616) ;  /* 0x0000009000b87947 */ /* 0x000fea0003800000 */
.L_x_2614:
        /* <DEDUP_REMOVED lines=18> */
.L_x_2826:
        /* <DEDUP_REMOVED lines=41> */
.L_x_2832:
        /* <DEDUP_REMOVED lines=12> */
.L_x_2831:
[----:B------:R-:W-:Y:S05]  /*165c0*/  BSYNC B0 ;  /* 0x0000000000007941 */ /* 0x000fea0003800000 */
.L_x_2830:
        /* <DEDUP_REMOVED lines=21> */
.L_x_2828:
        /* <DEDUP_REMOVED lines=20> */
.L_x_2833:
        /* <DEDUP_REMOVED lines=57> */
.L_x_2829:
[----:B------:R-:W-:Y:S02]  /*16bf0*/  IMAD.MOV.U32 R17, RZ, RZ, RZ ;  /* 0x000000ffff117224 */ /* 0x000fe400078e00ff */
[----:B------:R-:W-:Y:S02]  /*16c00*/  IMAD.U32 R16, RZ, RZ, UR6 ;  /* 0x00000006ff107e24 */ /* 0x000fe4000f8e00ff */
[----:B------:R-:W-:-:S07]  /*16c10*/  IMAD.MOV.U32 R18, RZ, RZ, RZ ;  /* 0x000000ffff127224 */ /* 0x000fce00078e00ff */
.L_x_2834:
[----:B------:R-:W-:-:S13]  /*16c20*/  ISETP.NE.AND P0, PT, R0, RZ, PT ;  /* 0x000000ff0000720c */ /* 0x000fda0003f05270 */
[----:B------:R-:W1:Y:S01]  /*16c30*/  @!P0 S2R R3, SR_CgaCtaId ;  /* 0x0000000000038919 */ /* 0x000e620000008800 */
[----:B------:R-:W-:-:S04]  /*16c40*/  @!P0 MOV R0, 0x400 ;  /* 0x0000040000008802 */ /* 0x000fc80000000f00 */
[----:B-1----:R-:W-:-:S05]  /*16c50*/  @!P0 LEA R0, R3, R0, 0x18 ;  /* 0x0000000003008211 */ /* 0x002fca00078ec0ff */
[----:B------:R2:W-:Y:S01]  /*16c60*/  @!P0 STS.128 [R0+0x28cd0], R16 ;  /* 0x028cd01000008388 */ /* 0x0005e20000000c00 */
[----:B------:R-:W-:Y:S06]  /*16c70*/  BAR.ARV 0x5, 0x180 ;  /* 0x0146000000007b1d */ /* 0x000fec0000002000 */
.L_x_2827:
[----:B--2---:R-:W-:Y:S01]  /*16c80*/  IMAD.MOV.U32 R0, RZ, RZ, 0x1 ;  /* 0x00000001ff007424 */ /* 0x004fe200078e00ff */
[----:B------:R2:W-:Y:S01]  /*16c90*/  STL [R1+0x4], RZ ;  /* 0x000004ff01007387 */ /* 0x0005e20000100800 */
[----:B------:R-:W-:Y:S02]  /*16ca0*/  ULDC UR4, c[0x0][0xc3c] ;  /* 0x00030f0000047ab9 */ /* 0x000fe40000000800 */
[----:B-1----:R-:W-:Y:S01]  /*16cb0*/  ISETP.GE.AND P0, PT, R19, UR4, PT ;  /* 0x0000000413007c0c */ /* 0x002fe2000bf06270 */
[----:B------:R2:W-:Y:S04]  /*16cc0*/  STL [R1+0x10], R0 ;  /* 0x0000100001007387 */ /* 0x0005e80000100800 */
[----:B------:R2:W-:Y:S08]  /*16cd0*/  STL [R1+0x48], RZ ;  /* 0x000048ff01007387 */ /* 0x0005f00000100800 */
[----:B--2---:R-:W-:Y:S05]  /*16ce0*/  @P0 BRA `(.L_x_2835) ;  /* 0x0000008000e80947 */ /* 0x004fea0003800000 */
[----:B------:R-:W1:Y:S01]  /*16cf0*/  S2UR UR5, SR_CgaCtaId ;  /* 0x00000000000579c3 */ /* 0x000e620000008800 */
[C---:B------:R-:W-:Y:S01]  /*16d00*/  IMAD.SHL.U32 R0, R4.reuse, 0x8, RZ ;  /* 0x0000000804007824 */ /* 0x040fe200078e00ff */
[----:B------:R-:W-:Y:S01]  /*16d10*/  LOP3.LUT R5, R4, 0x7f, RZ, 0xc0, !PT ;  /* 0x0000007f04057812 */ /* 0x000fe200078ec0ff */
[----:B------:R-:W-:Y:S01]  /*16d20*/  UMOV UR4, 0x400 ;  /* 0x0000040000047882 */ /* 0x000fe20000000000 */
[----:B------:R-:W-:Y:S01]  /*16d30*/  BSSY B8, `(.L_x_2835) ;  /* 0x0000835000087945 */ /* 0x000fe20003800000 */
[----:B------:R-:W-:Y:S01]  /*16d40*/  ULDC.64 UR40, c[0x0][0x198] ;  /* 0x0000660000287ab9 */ /* 0x000fe20000000a00 */
[----:B------:R-:W-:Y:S01]  /*16d50*/  LOP3.LUT R3, R0, 0x1f8, RZ, 0xc0, !PT ;  /* 0x000001f800037812 */ /* 0x000fe200078ec0ff */
[----:B0-----:R-:W-:Y:S01]  /*16d60*/  IMAD.SHL.U32 R2, R5, 0x8, RZ ;  /* 0x0000000805027824 */ /* 0x001fe200078e00ff */
[----:B------:R-:W-:Y:S01]  /*16d70*/  SHF.R.U32.HI R5, RZ, 0x3, R5 ;  /* 0x00000003ff057819 */ /* 0x000fe20000011605 */
[----:B------:R-:W-:Y:S01]  /*16d80*/  ULDC UR37, c[0x0][0xc] ;  /* 0x0000030000257ab9 */ /* 0x000fe20000000800 */
        /* <DEDUP_REMOVED lines=12> */
[----:B------:R0:W-:Y:S04]  /*16e50*/  STL [R1+0x8], RZ ;  /* 0x000008ff01007387 */ /* 0x0001e80000100800 */
[----:B------:R0:W-:Y:S04]  /*16e60*/  STL [R1+0x4], RZ ;  /* 0x000004ff01007387 */ /* 0x0001e80000100800 */
[----:B------:R0:W-:Y:S02]  /*16e70*/  STL [R1+0x10], R0 ;  /* 0x0000100001007387 */ /* 0x0001e40000100800 */
.L_x_3015:
[----:B------:R-:W-:Y:S05]  /*16e80*/  YIELD ;  /* 0x0000000000007946 */ /* 0x000fea0003800000 */
[----:B------:R-:W-:Y:S01]  /*16e90*/  ULDC.64 UR4, c[0x0][0xa28] ;  /* 0x00028a0000047ab9 */ /* 0x000fe20000000a00 */
[----:B------:R-:W-:Y:S01]  /*16ea0*/  IMAD.MOV.U32 R9, RZ, RZ, RZ ;  /* 0x000000ffff097224 */ /* 0x000fe200078e00ff */
[----:B------:R-:W-:Y:S01]  /*16eb0*/  ISETP.NE.U32.AND P0, PT, RZ, UR4, PT ;  /* 0x00000004ff007c0c */ /* 0x000fe2000bf05070 */
[----:B-1----:R-:W1:Y:S01]  /*16ec0*/  LDC.64 R12, c[0x0][0xa00] ;  /* 0x00028000ff0c7b82 */ /* 0x002e620000000a00 */
[----:B0-----:R-:W-:Y:S01]  /*16ed0*/  CS2R R6, SRZ ;  /* 0x0000000000067805 */ /* 0x001fe2000001ff00 */
[----:B------:R-:W-:Y:S01]  /*16ee0*/  ULDC.64 UR6, c[0x0][0xa08] ;  /* 0x0002820000067ab9 */ /* 0x000fe20000000a00 */
[----:B------:R-:W-:Y:S01]  /*16ef0*/  ISETP.NE.AND.EX P0, PT, RZ, UR5, PT, P0 ;  /* 0x00000005ff007c0c */ /* 0x000fe2000bf05300 */
[----:B------:R-:W-:Y:S01]  /*16f00*/  ULDC.64 UR4, c[0x0][0xa18] ;  /* 0x0002860000047ab9 */ /* 0x000fe20000000a00 */
[----:B------:R-:W-:-:S03]  /*16f10*/  ULDC.64 UR8, c[0x0][0xa10] ;  /* 0x0002840000087ab9 */ /* 0x000fc60000000a00 */
[----:B--2---:R-:W2:Y:S08]  /*16f20*/  LDC.64 R4, c[0x0][0xa08] ;  /* 0x00028200ff047b82 */ /* 0x004eb00000000a00 */
[----:B0-----:R-:W0:Y:S02]  /*16f30*/  @P0 LDC.64 R2, c[0x0][0xa28] ;  /* 0x00028a00ff020b82 */ /* 0x001e240000000a00 */
[----:B0-----:R-:W-:-:S05]  /*16f40*/  @P0 IMAD.WIDE R2, R19, 0x4, R2 ;  /* 0x0000000413020825 */ /* 0x001fca00078e0202 */
[----:B-----5:R0:W5:Y:S01]  /*16f50*/  @P0 LDG.E R9, desc[UR42][R2.64] ;  /* 0x0000002a02090981 */ /* 0x020162000c1e1900 */
[----:B------:R-:W-:Y:S01]  /*16f60*/  ISETP.NE.U32.AND P0, PT, RZ, UR4, PT ;  /* 0x00000004ff007c0c */ /* 0x000fe2000bf05070 */
[C---:B-1----:R-:W-:Y:S01]  /*16f70*/  IMAD.WIDE R12, R19.reuse, 0x4, R12 ;  /* 0x00000004130c7825 */ /* 0x042fe200078e020c */
[----:B------:R-:W-:Y:S02]  /*16f80*/  ISETP.NE.U32.AND P2, PT, RZ, UR6, PT ;  /* 0x00000006ff007c0c */ /* 0x000fe4000bf45070 */
[----:B------:R-:W-:Y:S01]  /*16f90*/  ISETP.NE.AND.EX P0, PT, RZ, UR5, PT, P0 ;  /* 0x00000005ff007c0c */ /* 0x000fe2000bf05300 */
[----:B------:R-:W-:Y:S01]  /*16fa0*/  ULDC.64 UR4, c[0x0][0xa00] ;  /* 0x0002800000047ab9 */ /* 0x000fe20000000a00 */
[----:B------:R-:W-:Y:S01]  /*16fb0*/  ISETP.NE.U32.AND P4, PT, RZ, UR8, PT ;  /* 0x00000008ff007c0c */ /* 0x000fe2000bf85070 */
[----:B------:R-:W-:Y:S01]  /*16fc0*/  IMAD.MOV.U32 R0, RZ, RZ, RZ ;  /* 0x000000ffff007224 */ /* 0x000fe200078e00ff */
[----:B------:R-:W-:Y:S01]  /*16fd0*/  ISETP.NE.U32.AND P1, PT, RZ, UR4, PT ;  /* 0x00000004ff007c0c */ /* 0x000fe2000bf25070 */
[----:B0-----:R-:W0:Y:S01]  /*16fe0*/  LDC.64 R2, c[0x0][0xa10] ;  /* 0x00028400ff027b82 */ /* 0x001e220000000a00 */
[----:B--2---:R-:W-:-:S02]  /*16ff0*/  IMAD.WIDE R4, R19, 0x4, R4 ;  /* 0x0000000413047825 */ /* 0x004fc400078e0204 */
[----:B------:R-:W-:-:S05]  /*17000*/  ISETP.NE.AND.EX P3, PT, RZ, UR5, PT, P1 ;  /* 0x00000005ff007c0c */ /* 0x000fca000bf65310 */
[----:B------:R-:W1:Y:S01]  /*17010*/  @P0 LDC.64 R10, c[0x0][0xa18] ;  /* 0x00028600ff0a0b82 */ /* 0x000e620000000a00 */
[----:B------:R-:W-:Y:S01]  /*17020*/  ULDC UR4, c[0x0][0x288] ;  /* 0x0000a20000047ab9 */ /* 0x000fe20000000800 */
[----:B------:R-:W-:Y:S02]  /*17030*/  ISETP.NE.AND.EX P1, PT, RZ, UR7, PT, P2 ;  /* 0x00000007ff007c0c */ /* 0x000fe4000bf25320 */
[----:B------:R-:W-:-:S04]  /*17040*/  ISETP.NE.AND.EX P2, PT, RZ, UR9, PT, P4 ;  /* 0x00000009ff007c0c */ /* 0x000fc8000bf45340 */
[----:B------:R-:W2:Y:S07]  /*17050*/  @P3 LDG.E R6, desc[UR42][R12.64] ;  /* 0x0000002a0c063981 */ /* 0x000eae000c1e1900 */
[----:B------:R-:W5:Y:S01]  /*17060*/  @P1 LDG.E R7, desc[UR42][R4.64] ;  /* 0x0000002a04071981 */ /* 0x000f62000c1e1900 */
        /* <DEDUP_REMOVED lines=15> */
[----:B--2---:R0:W-:Y:S01]  /*17160*/  STL [R1+0x38], R6 ;  /* 0x0000380601007387 */ /* 0x0041e20000100800 */
[----:B------:R-:W-:Y:S02]  /*17170*/  IMAD.MOV.U32 R11, RZ, RZ, R6 ;  /* 0x000000ffff0b7224 */ /* 0x000fe400078e0006 */
[----:B0-----:R-:W-:Y:S01]  /*17180*/  IMAD.U32 R6, RZ, RZ, UR4 ;  /* 0x00000004ff067e24 */ /* 0x001fe2000f8e00ff */
[----:B------:R-:W-:Y:S06]  /*17190*/  @P0 BRA `(.L_x_2836) ;  /* 0x0000000000140947 */ /* 0x000fec0003800000 */
[----:B------:R-:W-:Y:S05]  /*171a0*/  @!P3 BRA `(.L_x_2836) ;  /* 0x000000000010b947 */ /* 0x000fea0003800000 */
[----:B------:R-:W2:Y:S04]  /*171b0*/  LDG.E R8, desc[UR42][R12.64] ;  /* 0x0000002a0c087981 */ /* 0x000ea8000c1e1900 */
[----:B------:R-:W2:Y:S02]  /*171c0*/  LDG.E R12, desc[UR42][R12.64+0x4] ;  /* 0x0000042a0c0c7981 */ /* 0x000ea4000c1e1900 */
[----:B--2---:R-:W-:-:S05]  /*171d0*/  IMAD.IADD R11, R12, 0x1, -R8 ;  /* 0x000000010c0b7824 */ /* 0x004fca00078e0a08 */
[----:B------:R0:W-:Y:S02]  /*171e0*/  STL [R1+0x38], R11 ;  /* 0x0000380b01007387 */ /* 0x0001e40000100800 */
.L_x_2836:
[----:B-----5:R-:W-:Y:S01]  /*171f0*/  IMAD.IADD R7, R7, 0x1, R9 ;  /* 0x0000000107077824 */ /* 0x020fe200078e0209 */
[----:B------:R-:W-:Y:S02]  /*17200*/  ULDC.64 UR4, c[0x0][0xa20] ;  /* 0x0002880000047ab9 */ /* 0x000fe40000000a00 */
[----:B------:R-:W-:Y:S02]  /*17210*/  ISETP.NE.U32.AND P0, PT, RZ, UR4, PT ;  /* 0x00000004ff007c0c */ /* 0x000fe4000bf05070 */
[----:B------:R1:W-:Y:S02]  /*17220*/  STL [R1+0x20], R7 ;  /* 0x0000200701007387 */ /* 0x0003e40000100800 */
[----:B------:R-:W-:-:S13]  /*17230*/  ISETP.NE.AND.EX P0, PT, RZ, UR5, PT, P0 ;  /* 0x00000005ff007c0c */ /* 0x000fda000bf05300 */
[----:B-1----:R-:W-:Y:S05]  /*17240*/  @!P0 BRA `(.L_x_2837) ;  /* 0x0000000000108947 */ /* 0x002fea0003800000 */
[----:B------:R-:W1:Y:S02]  /*17250*/  LDC.64 R6, c[0x0][0xa20] ;  /* 0x00028800ff067b82 */ /* 0x000e640000000a00 */
[----:B-1----:R-:W-:-:S06]  /*17260*/  IMAD.WIDE R6, R19, 0x4, R6 ;  /* 0x0000000413067825 */ /* 0x002fcc00078e0206 */
[----:B------:R1:W5:Y:S01]  /*17270*/  LDG.E R6, desc[UR42][R6.64] ;  /* 0x0000002a06067981 */ /* 0x000362000c1e1900 */
[----:B------:R-:W-:Y:S05]  /*17280*/  BRA `(.L_x_2838) ;  /* 0x0000000000107947 */ /* 0x000fea0003800000 */
.L_x_2837:
[----:B------:R-:W-:Y:S05]  /*17290*/  @!P1 BRA `(.L_x_2838) ;  /* 0x00000000000c9947 */ /* 0x000fea0003800000 */
[----:B------:R-:W2:Y:S04]  /*172a0*/  LDG.E R6, desc[UR42][R4.64] ;  /* 0x0000002a04067981 */ /* 0x000ea8000c1e1900 */
[----:B------:R-:W2:Y:S02]  /*172b0*/  LDG.E R4, desc[UR42][R4.64+0x4] ;  /* 0x0000042a04047981 */ /* 0x000ea4000c1e1900 */
[----:B--2---:R-:W-:-:S07]  /*172c0*/  IMAD.IADD R6, R4, 0x1, -R6 ;  /* 0x0000000104067824 */ /* 0x004fce00078e0a06 */
.L_x_2838:
[----:B------:R-:W2:Y:S04]  /*172d0*/  @P2 LDG.E R4, desc[UR42][R2.64] ;  /* 0x0000002a02042981 */ /* 0x000ea8000c1e1900 */
[----:B------:R3:W2:Y:S01]  /*172e0*/  @P2 LDG.E R2, desc[UR42][R2.64+0x4] ;  /* 0x0000042a02022981 */ /* 0x0006a2000c1e1900 */
[----:B------:R-:W-:Y:S02]  /*172f0*/  IMAD.SHL.U32 R12, R17, 0x40, RZ ;  /* 0x00000040110c7824 */ /* 0x000fe400078e00ff */
[----:B-----5:R-:W-:Y:S02]  /*17300*/  IMAD.IADD R9, R6, 0x1, -R9 ;  /* 0x0000000106097824 */ /* 0x020fe400078e0a09 */
[----:B------:R-:W-:Y:S01]  /*17310*/  VIADD R8, R12, 0x3f ;  /* 0x0000003f0c087836 */ /* 0x000fe20000000000 */
[----:B------:R4:W-:Y:S01]  /*17320*/  STL [R1+0x28], R12 ;  /* 0x0000280c01007387 */ /* 0x0009e20000100800 */
[----:B---3--:R-:W3:Y:S02]  /*17330*/  LDC R3, c[0x0][0x448] ;  /* 0x00011200ff037b82 */ /* 0x008ee40000000800 */
[----:B---3--:R-:W-:-:S13]  /*17340*/  ISETP.NE.AND P1, PT, R3, 0x1, PT ;  /* 0x000000010300780c */ /* 0x008fda0003f25270 */
[----:B------:R-:W3:Y:S08]  /*17350*/  @P1 LDC R3, c[0x0][0x44c] ;  /* 0x00011300ff031b82 */ /* 0x000ef00000000800 */
[----:B------:R-:W0:Y:S01]  /*17360*/  @P1 LDC R5, c[0x0][0x450] ;  /* 0x00011400ff051b82 */ /* 0x000e220000000800 */
[----:B--2---:R-:W-:Y:S02]  /*17370*/  @P2 IMAD.IADD R10, R2, 0x1, -R4 ;  /* 0x00000001020a2824 */ /* 0x004fe400078e0a04 */
[----:B---3--:R-:W-:-:S04]  /*17380*/  @P1 IMAD.HI.U32 R2, R8, R3, RZ ;  /* 0x0000000308021227 */ /* 0x008fc800078e00ff */
[----:B------:R-:W-:Y:S01]  /*17390*/  IMAD.IADD R6, R9, 0x1, R10 ;  /* 0x0000000109067824 */ /* 0x000fe200078e020a */
[----:B0-----:R-:W-:-:S03]  /*173a0*/  @P1 SHF.R.U32.HI R8, RZ, R5, R2 ;  /* 0x00000005ff081219 */ /* 0x001fc60000011602 */
[C---:B------:R-:W-:Y:S01]  /*173b0*/  VIADD R2, R6.reuse, 0x3f ;  /* 0x0000003f06027836 */ /* 0x040fe20000000000 */
[----:B------:R-:W-:-:S04]  /*173c0*/  IADD3 R20, R6, 0x1, -R11 ;  /* 0x0000000106147810 */ /* 0x000fc80007ffe80b */
[----:B------:R-:W-:Y:S01]  /*173d0*/  SHF.R.S32.HI R3, RZ, 0x1f, R2 ;  /* 0x0000001fff037819 */ /* 0x000fe20000011402 */
[----:B------:R-:W-:-:S03]  /*173e0*/  IMAD.IADD R8, R20, 0x1, R8 ;  /* 0x0000000114087824 */ /* 0x000fc600078e0208 */
[----:B------:R-:W-:Y:S02]  /*173f0*/  LEA.HI R21, R3, R2, RZ, 0x6 ;  /* 0x0000000203157211 */ /* 0x000fe400078f30ff */
[----:B------:R-:W0:Y:S02]  /*17400*/  LDC.64 R2, c[0x0][0x9e0] ;  /* 0x00027800ff027b82 */ /* 0x000e240000000a00 */
[----:B------:R-:W-:Y:S02]  /*17410*/  SHF.R.S32.HI R21, RZ, 0x6, R21 ;  /* 0x00000006ff157819 */ /* 0x000fe40000011415 */
[----:B0-----:R-:W-:Y:S01]  /*17420*/  ISETP.GE.AND P3, PT, R3, 0x1, PT ;  /* 0x000000010300780c */ /* 0x001fe20003f66270 */
[----:B-1----:R-:W-:-:S12]  /*17430*/  IMAD.IADD R7, R8, 0x1, R2 ;  /* 0x0000000108077824 */ /* 0x002fd800078e0202 */
[----:B----4-:R-:W-:Y:S05]  /*17440*/  @!P3 BRA `(.L_x_2839) ;  /* 0x000000000048b947 */ /* 0x010fea0003800000 */
        /* <DEDUP_REMOVED lines=11> */
.L_x_2841:
[----:B------:R-:W-:-:S13]  /*17500*/  ISETP.NE.AND P0, PT, R3, 0x1, PT ;  /* 0x000000010300780c */ /* 0x000fda0003f05270 */
[----:B------:R-:W0:Y:S02]  /*17510*/  @P0 LDC.64 R4, c[0x0][0x9e8] ;  /* 0x00027a00ff040b82 */ /* 0x000e240000000a00 */
[----:B0-----:R-:W-:-:S05]  /*17520*/  @P0 IMAD.HI.U32 R4, R2, R4, RZ ;  /* 0x0000000402040227 */ /* 0x001fca00078e00ff */
[----:B------:R-:W-:-:S07]  /*17530*/  @P0 SHF.R.U32.HI R2, RZ, R5, R4 ;  /* 0x00000005ff020219 */ /* 0x000fce0000011604 */
.L_x_2842:
[----:B------:R-:W-:Y:S05]  /*17540*/  BSYNC B0 ;  /* 0x0000000000007941 */ /* 0x000fea0003800000 */
.L_x_2840:
[----:B------:R-:W-:-:S05]  /*17550*/  IMAD R2, R2, R3, R3 ;  /* 0x0000000302027224 */ /* 0x000fca00078e0203 */
[----:B------:R-:W-:-:S07]  /*17560*/  VIMNMX R7, R7, R2, PT ;  /* 0x0000000207077248 */ /* 0x000fce0003fe0100 */
.L_x_2839:
[----:B------:R-:W0:Y:S01]  /*17570*/  @P1 LDC R4, c[0x0][0x44c] ;  /* 0x00011300ff041b82 */ /* 0x000e220000000800 */
[----:B------:R-:W-:Y:S01]  /*17580*/  IMAD.MOV.U32 R2, RZ, RZ, R12 ;  /* 0x000000ffff027224 */ /* 0x000fe200078e000c */
[----:B------:R-:W-:Y:S01]  /*17590*/  ULDC UR4, c[0x0][0x9dc] ;  /* 0x0002770000047ab9 */ /* 0x000fe20000000800 */
[----:B------:R-:W-:-:S05]  /*175a0*/  IMAD.IADD R17, R6, 0x1, -R11 ;  /* 0x0000000106117824 */ /* 0x000fca00078e0a0b */
[----:B------:R-:W1:Y:S01]  /*175b0*/  @P1 LDC R5, c[0x0][0x450] ;  /* 0x00011400ff051b82 */ /* 0x000e620000000800 */
[----:B0-----:R-:W-:-:S05]  /*175c0*/  @P1 IMAD.HI.U32 R4, R12, R4, RZ ;  /* 0x000000040c041227 */ /* 0x001fca00078e00ff */
[----:B-1----:R-:W-:-:S05]  /*175d0*/  @P1 SHF.R.U32.HI R2, RZ, R5, R4 ;  /* 0x00000005ff021219 */ /* 0x002fca0000011604 */
[----:B------:R-:W-:-:S04]  /*175e0*/  IMAD.IADD R6, R17, 0x1, R2 ;  /* 0x0000000111067824 */ /* 0x000fc800078e0202 */
        /* <DEDUP_REMOVED lines=12> */
.L_x_2845:
[----:B------:R-:W-:-:S13]  /*176b0*/  ISETP.NE.AND P0, PT, R3, 0x1, PT ;  /* 0x000000010300780c */ /* 0x000fda0003f05270 */
[----:B------:R-:W0:Y:S02]  /*176c0*/  @P0 LDC.64 R4, c[0x0][0x9e8] ;  /* 0x00027a00ff040b82 */ /* 0x000e240000000a00 */
[----:B0-----:R-:W-:-:S05]  /*176d0*/  @P0 IMAD.HI.U32 R4, R6, R4, RZ ;  /* 0x0000000406040227 */ /* 0x001fca00078e00ff */
[----:B------:R-:W-:-:S07]  /*176e0*/  @P0 SHF.R.U32.HI R6, RZ, R5, R4 ;  /* 0x00000005ff060219 */ /* 0x000fce0000011604 */
.L_x_2846:
[----:B------:R-:W-:Y:S05]  /*176f0*/  BSYNC B0 ;  /* 0x0000000000007941 */ /* 0x000fea0003800000 */
.L_x_2844:
[----:B------:R-:W-:-:S05]  /*17700*/  IMAD R3, R6, R3, RZ ;  /* 0x0000000306037224 */ /* 0x000fca00078e02ff */
[----:B------:R-:W-:-:S07]  /*17710*/  VIMNMX R2, R2, R3, !PT ;  /* 0x0000000302027248 */ /* 0x000fce0007fe0100 */
.L_x_2843:
[----:B------:R-:W-:Y:S01]  /*17720*/  VIADD R7, R7, 0x3f ;  /* 0x0000003f07077836 */ /* 0x000fe20000000000 */
[----:B------:R-:W-:Y:S04]  /*17730*/  BSSY B0, `(.L_x_2847) ;  /* 0x00001c6000007945 */ /* 0x000fe80003800000 */
[----:B------:R-:W-:-:S04]  /*17740*/  SHF.R.S32.HI R3, RZ, 0x1f, R7 ;  /* 0x0000001fff037819 */ /* 0x000fc80000011407 */
[----:B------:R-:W-:Y:S02]  /*17750*/  LEA.HI R4, R3, R7, RZ, 0x6 ;  /* 0x0000000703047211 */ /* 0x000fe400078f30ff */
[----:B------:R-:W-:Y:S02]  /*17760*/  SHF.R.S32.HI R3, RZ, 0x1f, R2 ;  /* 0x0000001fff037819 */ /* 0x000fe40000011402 */
[----:B------:R-:W-:Y:S02]  /*17770*/  SHF.R.S32.HI R4, RZ, 0x6, R4 ;  /* 0x00000006ff047819 */ /* 0x000fe40000011404 */
[----:B------:R-:W-:-:S04]  /*17780*/  LEA.HI R2, R3, R2, RZ, 0x6 ;  /* 0x0000000203027211 */ /* 0x000fc800078f30ff */
[----:B------:R-:W-:-:S04]  /*17790*/  SHF.R.S32.HI R2, RZ, 0x6, R2 ;  /* 0x00000006ff027819 */ /* 0x000fc80000011402 */
[----:B------:R-:W-:Y:S02]  /*177a0*/  VIMNMX R3, RZ, R2, !PT ;  /* 0x00000002ff037248 */ /* 0x000fe40007fe0100 */
[----:B------:R-:W-:-:S03]  /*177b0*/  VIMNMX R2, R21, R4, PT ;  /* 0x0000000415027248 */ /* 0x000fc60003fe0100 */
[--C-:B------:R-:W-:Y:S02]  /*177c0*/  IMAD R3, R3, 0x40, -R9.reuse ;  /* 0x0000004003037824 */ /* 0x100fe400078e0a09 */
[----:B------:R-:W-:-:S03]  /*177d0*/  IMAD R2, R2, 0x40, -R9 ;  /* 0x0000004002027824 */ /* 0x000fc600078e0a09 */
[----:B------:R-:W-:Y:S02]  /*177e0*/  VIMNMX R3, RZ, R3, !PT ;  /* 0x00000003ff037248 */ /* 0x000fe40007fe0100 */
[----:B------:R-:W-:-:S04]  /*177f0*/  VIMNMX R2, R2, R10, PT ;  /* 0x0000000a02027248 */ /* 0x000fc80003fe0100 */
[----:B------:R-:W-:Y:S02]  /*17800*/  ISETP.GT.AND P0, PT, R2, R3, PT ;  /* 0x000000030200720c */ /* 0x000fe40003f04270 */
[----:B------:R-:W-:-:S11]  /*17810*/  SHF.R.U32.HI R3, RZ, 0x6, R3 ;  /* 0x00000006ff037819 */ /* 0x000fd60000011603 */
[----:B------:R-:W-:-:S05]  /*17820*/  @P0 VIADD R2, R2, 0x3f ;  /* 0x0000003f02020836 */ /* 0x000fca0000000000 */
[----:B------:R-:W-:-:S04]  /*17830*/  @P0 SHF.R.S32.HI R4, RZ, 0x1f, R2 ;  /* 0x0000001fff040819 */ /* 0x000fc80000011402 */
[----:B------:R-:W-:Y:S01]  /*17840*/  @P0 LEA.HI R2, R4, R2, RZ, 0x6 ;  /* 0x0000000204020211 */ /* 0x000fe200078f30ff */
[----:B------:R-:W-:-:S03]  /*17850*/  IMAD.MOV.U32 R4, RZ, RZ, R3 ;  /* 0x000000ffff047224 */ /* 0x000fc600078e0003 */
[----:B------:R-:W-:Y:S02]  /*17860*/  @P0 SHF.R.S32.HI R4, RZ, 0x6, R2 ;  /* 0x00000006ff040819 */ /* 0x000fe40000011402 */
[----:B------:R-:W-:Y:S02]  /*17870*/  PLOP3.LUT P0, PT, PT, PT, PT, 0x80, 0x0 ;  /* 0x000000000000781c */ /* 0x000fe40003f0f070 */
[----:B------:R-:W-:-:S13]  /*17880*/  ISETP.GT.AND P1, PT, R4, R3, PT ;  /* 0x000000030400720c */ /* 0x000fda0003f24270 */
[----:B------:R-:W-:Y:S05]  /*17890*/  @!P1 BRA `(.L_x_2848) ;  /* 0x0000001800bc9947 */ /* 0x000fea0003800000 */
[----:B------:R-:W-:Y:S01]  /*178a0*/  UMOV UR4, 0xffffffff ;  /* 0xffffffff00047882 */ /* 0x000fe20000000000 */
[----:B------:R-:W-:Y:S02]  /*178b0*/  SEL R2, R19, RZ, !P2 ;  /* 0x000000ff13027207 */ /* 0x000fe40005000000 */
[----:B------:R-:W-:Y:S05]  /*178c0*/  BRA.DIV UR4, `(.L_x_2849) ;  /* 0x0000008604f07947 */ /* 0x000fea000b800000 */
[----:B------:R-:W0:Y:S02]  /*178d0*/  S2R R5, SR_TID.X ;  /* 0x0000000000057919 */ /* 0x000e240000002100 */
[----:B0-----:R-:W-:-:S04]  /*178e0*/  SHF.R.U32.HI R5, RZ, 0x5, R5 ;  /* 0x00000005ff057819 */ /* 0x001fc80000011605 */
[----:B------:R-:W-:-:S05]  /*178f0*/  LOP3.LUT R5, R5, 0x3, RZ, 0xc0, !PT ;  /* 0x0000000305057812 */ /* 0x000fca00078ec0ff */
[----:B------:R0:W1:Y:S02]  /*17900*/  SHFL.IDX PT, R14, R5, RZ, 0x1f ;  /* 0x00001fff050e7589 */ /* 0x00006400000e0000 */
.L_x_3059:
[----:B-1----:R-:W-:Y:S02]  /*17910*/  ISETP.NE.AND P0, PT, R14, RZ, PT ;  /* 0x000000ff0e00720c */ /* 0x002fe40003f05270 */
[----:B------:R-:W-:-:S11]  /*17920*/  PLOP3.LUT P6, PT, PT, PT, PT, 0x8, 0x0 ;  /* 0x000000000000781c */ /* 0x000fd60003fce170 */
[----:B------:R-:W-:Y:S05]  /*17930*/  @P0 BRA `(.L_x_2850) ;  /* 0x00000000000c0947 */ /* 0x000fea0003800000 */
[----:B------:R-:W-:-:S03]  /*17940*/  UMOV UR4, 0xffffffff ;  /* 0xffffffff00047882 */ /* 0x000fc60000000000 */
[----:B------:R-:W-:Y:S05]  /*17950*/  BRA.DIV UR4, `(.L_x_2851) ;  /* 0x0000008a04007947 */ /* 0x000fea000b800000 */
[----:B------:R-:W-:-:S13]  /*17960*/  ELECT P6, URZ, PT ;  /* 0x00000000003f782f */ /* 0x000fda00038c0000 */
.L_x_2850:
[----:B0-----:R-:W2:Y:S04]  /*17970*/  LDL R5, [R1+0x48] ;  /* 0x0000480001057983 */ /* 0x001ea80000100800 */
[----:B------:R-:W3:Y:S01]  /*17980*/  LDL R7, [R1] ;  /* 0x0000000001077983 */ /* 0x000ee20000100800 */
        /* <DEDUP_REMOVED lines=8> */
.L_x_3062:
[----:B------:R-:W-:Y:S05]  /*17a10*/  BSYNC B1 ;  /* 0x0000000000017941 */ /* 0x000fea0003800000 */
.L_x_2852:
[----:B------:R-:W-:Y:S04]  /*17a20*/  BSSY B1, `(.L_x_2854) ;  /* 0x00000be000017945 */ /* 0x000fe80003800000 */
[----:B------:R-:W-:Y:S05]  /*17a30*/  @!P6 BRA `(.L_x_2855) ;  /* 0x0000000800f0e947 */ /* 0x000fea0003800000 */
[----:B------:R-:W2:Y:S04]  /*17a40*/  LDL R9, [R1] ;  /* 0x0000000001097983 */ /* 0x000ea80000100800 */
[----:B0-----:R-:W2:Y:S04]  /*17a50*/  LDL R6, [R1+0x8] ;  /* 0x0000080001067983 */ /* 0x001ea80000100800 */
[----:B------:R-:W3:Y:S01]  /*17a60*/  LDL R8, [R1+0x14] ;  /* 0x0000140001087983 */ /* 0x000ee20000100800 */
[----:B------:R-:W-:Y:S01]  /*17a70*/  BSSY B2, `(.L_x_2856) ;  /* 0x0000008000027945 */ /* 0x000fe20003800000 */
[----:B------:R-:W0:Y:S02]  /*17a80*/  S2R R7, SR_TID.X ;  /* 0x0000000000077919 */ /* 0x000e240000002100 */
[----:B0-----:R-:W-:-:S04]  /*17a90*/  LOP3.LUT R7, R7, 0x7f, RZ, 0xc0, !PT ;  /* 0x0000007f07077812 */ /* 0x001fc800078ec0ff */
[----:B------:R-:W-:Y:S01]  /*17aa0*/  ISETP.NE.AND P1, PT, R7, RZ, PT ;  /* 0x000000ff0700720c */ /* 0x000fe20003f25270 */
[----:B--2---:R-:W-:Y:S01]  /*17ab0*/  IMAD R6, R6, 0x8, R9 ;  /* 0x0000000806067824 */ /* 0x004fe200078e0209 */
[----:B---3--:R-:W-:-:S04]  /*17ac0*/  SHF.L.U32 R9, R8, 0x1f, RZ ;  /* 0x0000001f08097819 */ /* 0x008fc800000006ff */
[----:B------:R-:W0:Y:S02]  /*17ad0*/  SYNCS.PHASECHK.TRANS64.TRYWAIT P0, [R6+URZ+0x28ca0], R9 ;  /* 0x028ca009060075a7 */ /* 0x000e24000800017f */
[----:B0-----:R-:W-:Y:S05]  /*17ae0*/  @!P0 BRA `(.L_x_2857) ;  /* 0x0000008400d48947 */ /* 0x001fea0003800000 */
.L_x_3063:
[----:B------:R-:W-:Y:S05]  /*17af0*/  BSYNC B2 ;  /* 0x0000000000027941 */ /* 0x000fea0003800000 */
.L_x_2856:
        /* <DEDUP_REMOVED lines=9> */
.L_x_2859:
[----:B------:R-:W-:Y:S05]  /*17b90*/  BSYNC B2 ;  /* 0x0000000000027941 */ /* 0x000fea0003800000 */
.L_x_2858:
[----:B------:R-:W2:Y:S04]  /*17ba0*/  LDL R8, [R1] ;  /* 0x0000000001087983 */ /* 0x000ea80000100800 */
        /* <DEDUP_REMOVED lines=13> */
.L_x_2860:
        /* <DEDUP_REMOVED lines=13> */
.L_x_3064:
[----:B------:R-:W-:Y:S05]  /*17d50*/  BSYNC B2 ;  /* 0x0000000000027941 */ /* 0x000fea0003800000 */
.L_x_2861:
[----:B------:R-:W-:Y:S01]  /*17d60*/  BSSY B2, `(.L_x_2863) ;  /* 0x000000b000027945 */ /* 0x000fe20003800000 */
[----:B------:R-:W-:Y:S02]  /*17d70*/  IMAD.MOV.U32 R10, RZ, RZ, 0x0 ;  /* 0x00000000ff0a7424 */ /* 0x000fe400078e00ff */
[----:B------:R-:W-:Y:S01]  /*17d80*/  IMAD.MOV.U32 R11, RZ, RZ, 0x12f00000 ;  /* 0x12f00000ff0b7424 */ /* 0x000fe200078e00ff */
[----:B------:R-:W-:Y:S06]  /*17d90*/  @P1 BRA `(.L_x_2864) ;  /* 0x00000000001c1947 */ /* 0x000fec0003800000 */
[----:B------:R-:W2:Y:S01]  /*17da0*/  S2R R8, SR_TID.X ;  /* 0x0000000000087919 */ /* 0x000ea20000002100 */
[----:B------:R-:W-:-:S04]  /*17db0*/  IMAD.MOV.U32 R7, RZ, RZ, 0x10000 ;  /* 0x00010000ff077424 */ /* 0x000fc800078e00ff */
[----:B------:R3:W-:Y:S01]  /*17dc0*/  SYNCS.ARRIVE.TRANS64 RZ, [R6+URZ+0x28cb0], R7 ;  /* 0x028cb00706ff79a7 */ /* 0x0007e2000800003f */
[----:B--2---:R-:W-:-:S04]  /*17dd0*/  LOP3.LUT R8, R8, 0x1f, RZ, 0xc0, !PT ;  /* 0x0000001f08087812 */ /* 0x004fc800078ec0ff */
[----:B------:R-:W-:-:S13]  /*17de0*/  ISETP.NE.AND P0, PT, R8, RZ, PT ;  /* 0x000000ff0800720c */ /* 0x000fda0003f05270 */
[----:B---3--:R-:W-:Y:S05]  /*17df0*/  @!P0 BRA `(.L_x_2864) ;  /* 0x0000000000048947 */ /* 0x008fea0003800000 */
[----:B------:R-:W-:Y:S01]  /*17e00*/  BPT.TRAP 0x1 ;  /* 0x000000040000795c */ /* 0x000fe20000300000 */
.L_x_2864:
[----:B------:R-:W-:Y:S05]  /*17e10*/  BSYNC B2 ;  /* 0x0000000000027941 */ /* 0x000fea0003800000 */
.L_x_2863:
[----:B------:R-:W2:Y:S04]  /*17e20*/  LDL R8, [R1] ;  /* 0x0000000001087983 */ /* 0x000ea80000100800 */
        /* <DEDUP_REMOVED lines=10> */
.L_x_2865:
        /* <DEDUP_REMOVED lines=15> */
.L_x_2866:
        /* <DEDUP_REMOVED lines=15> */
.L_x_2867:
        /* <DEDUP_REMOVED lines=15> */
.L_x_2868:
        /* <DEDUP_REMOVED lines=15> */
.L_x_2869:
        /* <DEDUP_REMOVED lines=15> */
.L_x_2870:
        /* <DEDUP_REMOVED lines=15> */
.L_x_2871:
        /* <DEDUP_REMOVED lines=15> */
.L_x_2872:
        /* <DEDUP_REMOVED lines=10> */
.L_x_2855:
[----:B------:R-:W-:Y:S05]  /*18600*/  BSYNC B1 ;  /* 0x0000000000017941 */ /* 0x000fea0003800000 */
.L_x_2854:
[----:B------:R-:W0:Y:S04]  /*18610*/  LDL.LU R9, [R1+0x8] ;  /* 0x0000080001097983 */ /* 0x000e280000300800 */
[----:B------:R-:W2:Y:S01]  /*18620*/  LDL.LU R8, [R1+0x14] ;  /* 0x0000140001087983 */ /* 0x000ea20000300800 */
[----:B------:R-:W-:Y:S01]  /*18630*/  VIADD R4, R4, 0xfffffffe ;  /* 0xfffffffe04047836 */ /* 0x000fe20000000000 */
[----:B------:R-:W-:-:S04]  /*18640*/  PLOP3.LUT P0, PT, PT, PT, PT, 0x8, 0x0 ;  /* 0x000000000000781c */ /* 0x000fc80003f0e170 */
[----:B------:R-:W-:Y:S01]  /*18650*/  ISETP.GE.AND P2, PT, R4, R3, PT ;  /* 0x000000030400720c */ /* 0x000fe20003f46270 */
[----:B0-----:R-:W-:-:S05]  /*18660*/  VIADD R5, R9, 0x1 ;  /* 0x0000000109057836 */ /* 0x001fca0000000000 */
[----:B------:R-:W-:-:S04]  /*18670*/  ISETP.NE.AND P1, PT, R5, 0x2, PT ;  /* 0x000000020500780c */ /* 0x000fc80003f25270 */
[----:B------:R-:W-:Y:S02]  /*18680*/  SEL R6, RZ, 0x1, P1 ;  /* 0x00000001ff067807 */ /* 0x000fe40000800000 */
[----:B------:R-:W-:Y:S02]  /*18690*/  SEL R5, R5, RZ, P1 ;  /* 0x000000ff05057207 */ /* 0x000fe40000800000 */
[----:B--2---:R-:W-:-:S03]  /*186a0*/  LOP3.LUT R8, R8, R6, RZ, 0x3c, !PT ;  /* 0x0000000608087212 */ /* 0x004fc600078e3cff */
[----:B------:R0:W-:Y:S04]  /*186b0*/  STL [R1+0x8], R5 ;  /* 0x0000080501007387 */ /* 0x0001e80000100800 */
[----:B------:R0:W-:Y:S01]  /*186c0*/  STL [R1+0x14], R8 ;  /* 0x0000140801007387 */ /* 0x0001e20000100800 */
[----:B------:R-:W-:Y:S05]  /*186d0*/  @!P2 BRA `(.L_x_2848) ;  /* 0x0000000c002ca947 */ /* 0x000fea0003800000 */
.L_x_2892:
[----:B------:R-:W-:Y:S05]  /*186e0*/  YIELD ;  /* 0x0000000000007946 */ /* 0x000fea0003800000 */
[----:B------:R-:W-:Y:S04]  /*186f0*/  BSSY B1, `(.L_x_2873) ;  /* 0x00000bd000017945 */ /* 0x000fe80003800000 */
[----:B-1----:R-:W-:Y:S05]  /*18700*/  @!P6 BRA `(.L_x_2874) ;  /* 0x0000000800ece947 */ /* 0x002fea0003800000 */
[----:B0-----:R-:W2:Y:S04]  /*18710*/  LDL R8, [R1] ;  /* 0x0000000001087983 */ /* 0x001ea80000100800 */
[----:B------:R-:W2:Y:S04]  /*18720*/  LDL R5, [R1+0x8] ;  /* 0x0000080001057983 */ /* 0x000ea80000100800 */
        /* <DEDUP_REMOVED lines=9> */
.L_x_3065:
[----:B------:R-:W-:Y:S05]  /*187c0*/  BSYNC B2 ;  /* 0x0000000000027941 */ /* 0x000fea0003800000 */
.L_x_2875:
        /* <DEDUP_REMOVED lines=9> */
.L_x_2878:
[----:B------:R-:W-:Y:S05]  /*18860*/  BSYNC B2 ;  /* 0x0000000000027941 */ /* 0x000fea0003800000 */
.L_x_2877:
[----:B------:R-:W2:Y:S04]  /*18870*/  LDL R8, [R1] ;  /* 0x0000000001087983 */ /* 0x000ea80000100800 */
        /* <DEDUP_REMOVED lines=12> */
.L_x_2879:
        /* <DEDUP_REMOVED lines=13> */
.L_x_3066:
[----:B------:R-:W-:Y:S05]  /*18a10*/  BSYNC B2 ;  /* 0x0000000000027941 */ /* 0x000fea0003800000 */
.L_x_2880:
        /* <DEDUP_REMOVED lines=11> */
.L_x_2883:
[----:B------:R-:W-:Y:S05]  /*18ad0*/  BSYNC B2 ;  /* 0x0000000000027941 */ /* 0x000fea0003800000 */
.L_x_2882:
        /* <DEDUP_REMOVED lines=11> */
.L_x_2884:
        /* <DEDUP_REMOVED lines=15> */
.L_x_2885:
        /* <DEDUP_REMOVED lines=15> */
.L_x_2886:
        /* <DEDUP_REMOVED lines=15> */
.L_x_2887:
        /* <DEDUP_REMOVED lines=15> */
.L_x_2888:
        /* <DEDUP_REMOVED lines=15> */
.L_x_2889:
        /* <DEDUP_REMOVED lines=15> */
.L_x_2890:
        /* <DEDUP_REMOVED lines=15> */
.L_x_2891:
        /* <DEDUP_REMOVED lines=10> */
.L_x_2874:
[----:B------:R-:W-:Y:S05]  /*192c0*/  BSYNC B1 ;  /* 0x0000000000017941 */ /* 0x000fea0003800000 */
.L_x_2873:
[----:B------:R-:W0:Y:S04]  /*192d0*/  LDL.LU R9, [R1+0x8] ;  /* 0x0000080001097983 */ /* 0x000e280000300800 */
[----:B------:R-:W2:Y:S01]  /*192e0*/  LDL.LU R7, [R1+0x14] ;  /* 0x0000140001077983 */ /* 0x000ea20000300800 */
[C---:B------:R-:W-:Y:S01]  /*192f0*/  ISETP.GT.AND P2, PT, R4.reuse, R3, PT ;  /* 0x000000030400720c */ /* 0x040fe20003f44270 */
[----:B------:R-:W-:Y:S02]  /*19300*/  VIADD R4, R4, 0xffffffff ;  /* 0xffffffff04047836 */ /* 0x000fe40000000000 */
[----:B0-----:R-:W-:-:S05]  /*19310*/  VIADD R5, R9, 0x1 ;  /* 0x0000000109057836 */ /* 0x001fca0000000000 */
[----:B------:R-:W-:-:S04]  /*19320*/  ISETP.NE.AND P1, PT, R5, 0x2, PT ;  /* 0x000000020500780c */ /* 0x000fc80003f25270 */
[----:B------:R-:W-:Y:S02]  /*19330*/  SEL R6, RZ, 0x1, P1 ;  /* 0x00000001ff067807 */ /* 0x000fe40000800000 */
[----:B------:R-:W-:Y:S02]  /*19340*/  SEL R5, R5, RZ, P1 ;  /* 0x000000ff05057207 */ /* 0x000fe40000800000 */
[----:B--2---:R-:W-:-:S05]  /*19350*/  LOP3.LUT R7, R7, R6, RZ, 0x3c, !PT ;  /* 0x0000000607077212 */ /* 0x004fca00078e3cff */
[----:B------:R1:W-:Y:S04]  /*19360*/  STL [R1+0x14], R7 ;  /* 0x0000140701007387 */ /* 0x0003e80000100800 */
[----:B------:R1:W-:Y:S01]  /*19370*/  STL [R1+0x8], R5 ;  /* 0x0000080501007387 */ /* 0x0003e20000100800 */
[----:B------:R-:W-:Y:S05]  /*19380*/  @P2 BRA `(.L_x_2892) ;  /* 0xfffffff000d42947 */ /* 0x000fea000383ffff */
.L_x_2848:
[----:B------:R-:W-:Y:S05]  /*19390*/  BSYNC B0 ;  /* 0x0000000000007941 */ /* 0x000fea0003800000 */
.L_x_2847:
[----:B-1----:R-:W2:Y:S01]  /*193a0*/  LDL R7, [R1+0x28] ;  /* 0x0000280001077983 */ /* 0x002ea20000100800 */
[----:B------:R-:W1:Y:S01]  /*193b0*/  LDC R0, c[0x0][0x448] ;  /* 0x00011200ff007b82 */ /* 0x000e620000000800 */
[----:B------:R-:W-:Y:S07]  /*193c0*/  @!P0 WARPSYNC.ALL ;  /* 0x0000000000008948 */ /* 0x000fee0003800000 */
[----:B------:R-:W-:Y:S01]  /*193d0*/  @!P0 BAR.SYNC.DEFER_BLOCKING 0xc, 0x180 ;  /* 0x0306000000008b1d */ /* 0x000fe20000010000 */
[----:B-1----:R-:W-:-:S13]  /*193e0*/  ISETP.NE.AND P1, PT, R0, 0x1, PT ;  /* 0x000000010000780c */ /* 0x002fda0003f25270 */
[----:B------:R-:W1:Y:S08]  /*193f0*/  @P1 LDC R2, c[0x0][0x44c] ;  /* 0x00011300ff021b82 */ /* 0x000e700000000800 */
[----:B------:R-:W3:Y:S01]  /*19400*/  @P1 LDC R3, c[0x0][0x450] ;  /* 0x00011400ff031b82 */ /* 0x000ee20000000800 */
[----:B--2---:R-:W-:-:S04]  /*19410*/  VIADD R0, R7, 0x3f ;  /* 0x0000003f07007836 */ /* 0x004fc80000000000 */
[----:B-1----:R-:W-:-:S05]  /*19420*/  @P1 IMAD.HI.U32 R2, R0, R2, RZ ;  /* 0x0000000200021227 */ /* 0x002fca00078e00ff */
[----:B---3--:R-:W-:Y:S02]  /*19430*/  @P1 SHF.R.U32.HI R0, RZ, R3, R2 ;  /* 0x00000003ff001219 */ /* 0x008fe40000011602 */
[----:B------:R-:W1:Y:S03]  /*19440*/  LDC.64 R2, c[0x0][0x9e0] ;  /* 0x00027800ff027b82 */ /* 0x000e660000000a00 */
[----:B------:R-:W-:Y:S01]  /*19450*/  IMAD.IADD R0, R20, 0x1, R0 ;  /* 0x0000000114007824 */ /* 0x000fe200078e0200 */
[----:B-1----:R-:W-:-:S03]  /*19460*/  ISETP.GE.AND P2, PT, R3, 0x1, PT ;  /* 0x000000010300780c */ /* 0x002fc60003f46270 */
[----:B------:R-:W-:-:S10]  /*19470*/  IMAD.IADD R2, R0, 0x1, R2 ;  /* 0x0000000100027824 */ /* 0x000fd400078e0202 */
[----:B------:R-:W-:Y:S05]  /*19480*/  @!P2 BRA `(.L_x_2893) ;  /* 0x000000000048a947 */ /* 0x000fea0003800000 */
[C---:B------:R-:W-:Y:S01]  /*19490*/  ISETP.GT.AND P0, PT, R0.reuse, RZ, PT ;  /* 0x000000ff0000720c */ /* 0x040fe20003f04270 */
[----:B------:R-:W-:Y:S01]  /*194a0*/  BSSY B0, `(.L_x_2894) ;  /* 0x000000e000007945 */ /* 0x000fe20003800000 */
[----:B------:R-:W-:-:S11]  /*194b0*/  VIADD R6, R0, 0xffffffff ;  /* 0xffffffff00067836 */ /* 0x000fd60000000000 */
[----:B------:R-:W-:Y:S05]  /*194c0*/  @P0 BRA `(.L_x_2895) ;  /* 0x00000000001c0947 */ /* 0x000fea0003800000 */
[----:B------:R-:W-:Y:S01]  /*194d0*/  ISETP.NE.AND P0, PT, R3, 0x1, PT ;  /* 0x000000010300780c */ /* 0x000fe20003f05270 */
[----:B------:R-:W-:-:S12]  /*194e0*/  IMAD.MOV R0, RZ, RZ, -R0 ;  /* 0x000000ffff007224 */ /* 0x000fd800078e0a00 */
[----:B0-----:R-:W0:Y:S02]  /*194f0*/  @P0 LDC.64 R4, c[0x0][0x9e8] ;  /* 0x00027a00ff040b82 */ /* 0x001e240000000a00 */
[----:B0-----:R-:W-:-:S05]  /*19500*/  @P0 IMAD.HI.U32 R4, R0, R4, RZ ;  /* 0x0000000400040227 */ /* 0x001fca00078e00ff */
[----:B------:R-:W-:-:S04]  /*19510*/  @P0 SHF.R.U32.HI R0, RZ, R5, R4 ;  /* 0x00000005ff000219 */ /* 0x000fc80000011604 */
[----:B------:R-:W-:Y:S01]  /*19520*/  LOP3.LUT R6, RZ, R0, RZ, 0x33, !PT ;  /* 0x00000000ff067212 */ /* 0x000fe200078e33ff */
[----:B------:R-:W-:Y:S06]  /*19530*/  BRA `(.L_x_2896) ;  /* 0x0000000000107947 */ /* 0x000fec0003800000 */
.L_x_2895:
[----:B------:R-:W-:-:S13]  /*19540*/  ISETP.NE.AND P0, PT, R3, 0x1, PT ;  /* 0x000000010300780c */ /* 0x000fda0003f05270 */
[----:B0-----:R-:W0:Y:S02]  /*19550*/  @P0 LDC.64 R4, c[0x0][0x9e8] ;  /* 0x00027a00ff040b82 */ /* 0x001e240000000a00 */
[----:B0-----:R-:W-:-:S05]  /*19560*/  @P0 IMAD.HI.U32 R4, R6, R4, RZ ;  /* 0x0000000406040227 */ /* 0x001fca00078e00ff */
[----:B------:R-:W-:-:S07]  /*19570*/  @P0 SHF.R.U32.HI R6, RZ, R5, R4 ;  /* 0x00000005ff060219 */ /* 0x000fce0000011604 */
.L_x_2896:
[----:B------:R-:W-:Y:S05]  /*19580*/  BSYNC B0 ;  /* 0x0000000000007941 */ /* 0x000fea0003800000 */
.L_x_2894:
[----:B------:R-:W-:-:S05]  /*19590*/  IMAD R6, R6, R3, R3 ;  /* 0x0000000306067224 */ /* 0x000fca00078e0203 */
[----:B------:R-:W-:-:S07]  /*195a0*/  VIMNMX R2, R2, R6, PT ;  /* 0x0000000602027248 */ /* 0x000fce0003fe0100 */
.L_x_2893:
[----:B------:R-:W-:Y:S01]  /*195b0*/  VIADD R2, R2, 0x3f ;  /* 0x0000003f02027836 */ /* 0x000fe20000000000 */
[----:B------:R-:W1:Y:S01]  /*195c0*/  @P1 LDC R4, c[0x0][0x450] ;  /* 0x00011400ff041b82 */ /* 0x000e620000000800 */
[----:B------:R-:W-:-:S03]  /*195d0*/  ULDC UR4, c[0x0][0x9dc] ;  /* 0x0002770000047ab9 */ /* 0x000fc60000000800 */
[----:B------:R-:W-:-:S04]  /*195e0*/  SHF.R.S32.HI R0, RZ, 0x1f, R2 ;  /* 0x0000001fff007819 */ /* 0x000fc80000011402 */
[----:B------:R-:W-:Y:S01]  /*195f0*/  LEA.HI R0, R0, R2, RZ, 0x6 ;  /* 0x0000000200007211 */ /* 0x000fe200078f30ff */
[----:B------:R-:W-:-:S03]  /*19600*/  IMAD.MOV.U32 R2, RZ, RZ, R7 ;  /* 0x000000ffff027224 */ /* 0x000fc600078e0007 */
[----:B------:R-:W-:-:S04]  /*19610*/  SHF.R.S32.HI R0, RZ, 0x6, R0 ;  /* 0x00000006ff007819 */ /* 0x000fc80000011400 */
[----:B------:R-:W-:Y:S02]  /*19620*/  VIMNMX R6, R21, R0, PT ;  /* 0x0000000015067248 */ /* 0x000fe40003fe0100 */
[----:B------:R-:W2:Y:S03]  /*19630*/  @P1 LDC R0, c[0x0][0x44c] ;  /* 0x00011300ff001b82 */ /* 0x000ea60000000800 */
[----:B------:R3:W-:Y:S01]  /*19640*/  STL [R1+0x2c], R6 ;  /* 0x00002c0601007387 */ /* 0x0007e20000100800 */
[----:B--2---:R-:W-:-:S05]  /*19650*/  @P1 IMAD.HI.U32 R0, R7, R0, RZ ;  /* 0x0000000007001227 */ /* 0x004fca00078e00ff */
[----:B-1----:R-:W-:-:S05]  /*19660*/  @P1 SHF.R.U32.HI R2, RZ, R4, R0 ;  /* 0x00000004ff021219 */ /* 0x002fca0000011600 */
[----:B------:R-:W-:-:S04]  /*19670*/  IMAD.IADD R2, R17, 0x1, R2 ;  /* 0x0000000111027824 */ /* 0x000fc800078e0202 */
[----:B------:R-:W-:Y:S01]  /*19680*/  VIADD R0, R2, -UR4 ;  /* 0x8000000402007c36 */ /* 0x000fe20008000000 */
[----:B---3--:R-:W-:Y:S06]  /*19690*/  @!P2 BRA `(.L_x_2897) ;  /* 0x000000000044a947 */ /* 0x008fec0003800000 */
[----:B------:R-:W-:Y:S01]  /*196a0*/  ISETP.GT.AND P0, PT, R2, -0x1, PT ;  /* 0xffffffff0200780c */ /* 0x000fe20003f04270 */
[----:B------:R-:W-:-:S12]  /*196b0*/  BSSY B0, `(.L_x_2898) ;  /* 0x000000d000007945 */ /* 0x000fd80003800000 */
        /* <DEDUP_REMOVED lines=8> */
.L_x_2899:
[----:B------:R-:W-:-:S13]  /*19740*/  ISETP.NE.AND P0, PT, R3, 0x1, PT ;  /* 0x000000010300780c */ /* 0x000fda0003f05270 */
[----:B0-----:R-:W0:Y:S02]  /*19750*/  @P0 LDC.64 R4, c[0x0][0x9e8] ;  /* 0x00027a00ff040b82 */ /* 0x001e240000000a00 */
[----:B0-----:R-:W-:-:S05]  /*19760*/  @P0 IMAD.HI.U32 R4, R2, R4, RZ ;  /* 0x0000000402040227 */ /* 0x001fca00078e00ff */
[----:B------:R-:W-:-:S07]  /*19770*/  @P0 SHF.R.U32.HI R2, RZ, R5, R4 ;  /* 0x00000005ff020219 */ /* 0x000fce0000011604 */
.L_x_2900:
[----:B------:R-:W-:Y:S05]  /*19780*/  BSYNC B0 ;  /* 0x0000000000007941 */ /* 0x000fea0003800000 */
.L_x_2898:
[----:B------:R-:W-:-:S05]  /*19790*/  IMAD R2, R2, R3, RZ ;  /* 0x0000000302027224 */ /* 0x000fca00078e02ff */
[----:B------:R-:W-:-:S07]  /*197a0*/  VIMNMX R0, R0, R2, !PT ;  /* 0x0000000200007248 */ /* 0x000fce0007fe0100 */
.L_x_2897:
[----:B------:R-:W-:Y:S01]  /*197b0*/  SHF.R.S32.HI R2, RZ, 0x1f, R0 ;  /* 0x0000001fff027819 */ /* 0x000fe20000011400 */
[----:B------:R-:W-:Y:S03]  /*197c0*/  BSSY B7, `(.L_x_2901) ;  /* 0x00004c6000077945 */ /* 0x000fe60003800000 */
[----:B------:R-:W-:-:S04]  /*197d0*/  LEA.HI R2, R2, R0, RZ, 0x6 ;  /* 0x0000000002027211 */ /* 0x000fc800078f30ff */
[----:B------:R-:W-:-:S04]  /*197e0*/  SHF.R.S32.HI R2, RZ, 0x6, R2 ;  /* 0x00000006ff027819 */ /* 0x000fc80000011402 */
[----:B------:R-:W-:-:S04]  /*197f0*/  VIMNMX R3, RZ, R2, !PT ;  /* 0x00000002ff037248 */ /* 0x000fc80007fe0100 */
[----:B------:R-:W-:Y:S01]  /*19800*/  ISETP.GT.AND P0, PT, R6, R3, PT ;  /* 0x000000030600720c */ /* 0x000fe20003f04270 */
[----:B------:R1:W-:-:S12]  /*19810*/  STL [R1+0x24], R3 ;  /* 0x0000240301007387 */ /* 0x0003d80000100800 */
[----:B-1----:R-:W-:Y:S05]  /*19820*/  @P0 BRA `(.L_x_2902) ;  /* 0x0000000000440947 */ /* 0x002fea0003800000 */
[----:B------:R-:W1:Y:S02]  /*19830*/  S2R R3, SR_TID.X ;  /* 0x0000000000037919 */ /* 0x000e640000002100 */
[----:B-1----:R-:W-:-:S04]  /*19840*/  LOP3.LUT R3, R3, 0x7f, RZ, 0xc0, !PT ;  /* 0x0000007f03037812 */ /* 0x002fc800078ec0ff */
[----:B------:R-:W-:-:S13]  /*19850*/  ISETP.NE.AND P0, PT, R3, RZ, PT ;  /* 0x000000ff0300720c */ /* 0x000fda0003f05270 */
[----:B------:R-:W-:Y:S05]  /*19860*/  @P0 BRA `(.L_x_2903) ;  /* 0x0000004800ec0947 */ /* 0x000fea0003800000 */
[----:B0-----:R-:W0:Y:S01]  /*19870*/  S2R R5, SR_LANEID ;  /* 0x0000000000057919 */ /* 0x001e220000000000 */
        /* <DEDUP_REMOVED lines=10> */
[----:B0-----:R-:W-:Y:S01]  /*19920*/  IADD3 R16, R0, UR37, R7 ;  /* 0x0000002500107c10 */ /* 0x001fe2000fffe007 */
[----:B------:R-:W-:Y:S06]  /*19930*/  BRA `(.L_x_2903) ;  /* 0x0000004800b87947 */ /* 0x000fec0003800000 */
.L_x_2902:
[----:B------:R-:W2:Y:S01]  /*19940*/  LDL R17, [R1] ;  /* 0x0000000001117983 */ /* 0x000ea20000100800 */
        /* <DEDUP_REMOVED lines=20> */
.L_x_2905:
[----:B------:R-:W-:Y:S05]  /*19a90*/  BSYNC B6 ;  /* 0x0000000000067941 */ /* 0x000fea0003800000 */
.L_x_2904:
        /* <DEDUP_REMOVED lines=10> */
[----:B0-----:R-:W-:Y:S02]  /*19b40*/  IMAD.U32 R5, RZ, RZ, UR7 ;  /* 0x00000007ff057e24 */ /* 0x001fe4000f8e00ff */
        /* <DEDUP_REMOVED lines=9> */
.L_x_2908:
        /* <DEDUP_REMOVED lines=15> */
.L_x_2907:
[----:B------:R-:W-:Y:S05]  /*19cd0*/  BSYNC B6 ;  /* 0x0000000000067941 */ /* 0x000fea0003800000 */
.L_x_2906:
[----:B------:R-:W-:Y:S01]  /*19ce0*/  ULDC.64 UR4, c[0x0][0x9f8] ;  /* 0x00027e0000047ab9 */ /* 0x000fe20000000a00 */
[----:B------:R-:W2:Y:S01]  /*19cf0*/  LDL R17, [R1+0x2c] ;  /* 0x00002c0001117983 */ /* 0x000ea20000100800 */
[----:B------:R-:W-:Y:S01]  /*19d00*/  ISETP.NE.U32.AND P0, PT, RZ, UR4, PT ;  /* 0x00000004ff007c0c */ /* 0x000fe2000bf05070 */
[----:B------:R-:W-:-:S03]  /*19d10*/  IMAD.MOV.U32 R7, RZ, RZ, R19 ;  /* 0x000000ffff077224 */ /* 0x000fc600078e0013 */
[----:B------:R-:W-:Y:S01]  /*19d20*/  ISETP.NE.AND.EX P0, PT, RZ, UR5, PT, P0 ;  /* 0x00000005ff007c0c */ /* 0x000fe2000bf05300 */
[----:B------:R-:W-:-:S12]  /*19d30*/  ULDC.64 UR4, c[0x0][0xa08] ;  /* 0x0002820000047ab9 */ /* 0x000fd80000000a00 */
[----:B------:R-:W1:Y:S02]  /*19d40*/  @P0 LDC.64 R2, c[0x0][0x9f8] ;  /* 0x00027e00ff020b82 */ /* 0x000e640000000a00 */
[----:B-1----:R-:W-:-:S05]  /*19d50*/  @P0 IMAD.WIDE R2, R19, 0x4, R2 ;  /* 0x0000000413020825 */ /* 0x002fca00078e0202 */
[----:B------:R1:W0:Y:S02]  /*19d60*/  @P0 LDG.E R7, desc[UR42][R2.64] ;  /* 0x0000002a02070981 */ /* 0x000224000c1e1900 */
[----:B-1----:R-:W1:Y:S02]  /*19d70*/  LDC.64 R2, c[0x0][0x418] ;  /* 0x00010600ff027b82 */ /* 0x002e640000000a00 */
[----:B-1----:R-:W-:Y:S01]  /*19d80*/  LOP3.LUT P0, RZ, R2, UR4, RZ, 0xfc, !PT ;  /* 0x0000000402ff7c12 */ /* 0x002fe2000f80fcff */
[----:B------:R-:W-:-:S03]  /*19d90*/  UMOV UR4, 0xffffffff ;  /* 0xffffffff00047882 */ /* 0x000fc60000000000 */
[----:B------:R-:W-:Y:S01]  /*19da0*/  LOP3.LUT P0, RZ, R3, UR5, RZ, 0xfc, P0 ;  /* 0x0000000503ff7c12 */ /* 0x000fe2000800fcff */
[----:B--2---:R-:W-:Y:S01]  /*19db0*/  VIADD R0, R17, 0xffffffff ;  /* 0xffffffff11007836 */ /* 0x004fe20000000000 */
[----:B0-----:R-:W-:Y:S01]  /*19dc0*/  SHF.R.S32.HI R8, RZ, 0x1f, R7 ;  /* 0x0000001fff087819 */ /* 0x001fe20000011407 */
[----:B------:R0:W-:Y:S01]  /*19dd0*/  STL [R1+0xc], R7 ;  /* 0x00000c0701007387 */ /* 0x0001e20000100800 */
[----:B------:R-:W-:-:S03]  /*19de0*/  SEL R17, R7, RZ, !P0 ;  /* 0x000000ff07117207 */ /* 0x000fc60004000000 */
[----:B------:R0:W-:Y:S01]  /*19df0*/  STL [R1+0x1c], R8 ;  /* 0x00001c0801007387 */ /* 0x0001e20000100800 */
[----:B------:R-:W-:Y:S05]  /*19e00*/  BRA.DIV UR4, `(.L_x_2909) ;  /* 0x00000066045c7947 */ /* 0x000fea000b800000 */
[----:B------:R-:W1:Y:S02]  /*19e10*/  S2R R4, SR_TID.X ;  /* 0x0000000000047919 */ /* 0x000e640000002100 */
[----:B-1----:R-:W-:-:S04]  /*19e20*/  SHF.R.U32.HI R4, RZ, 0x5, R4 ;  /* 0x00000005ff047819 */ /* 0x002fc80000011604 */
[----:B------:R-:W-:-:S05]  /*19e30*/  LOP3.LUT R4, R4, 0x3, RZ, 0xc0, !PT ;  /* 0x0000000304047812 */ /* 0x000fca00078ec0ff */
[----:B------:R1:W2:Y:S02]  /*19e40*/  SHFL.IDX PT, R14, R4, RZ, 0x1f ;  /* 0x00001fff040e7589 */ /* 0x0002a400000e0000 */
.L_x_3069:
[----:B-1----:R-:W3:Y:S01]  /*19e50*/  LDL.LU R4, [R1+0x18] ;  /* 0x0000180001047983 */ /* 0x002ee20000300800 */
[----:B------:R-:W-:Y:S02]  /*19e60*/  PLOP3.LUT P1, PT, PT, PT, PT, 0x8, 0x0 ;  /* 0x000000000000781c */ /* 0x000fe40003f2e170 */
[----:B--2---:R-:W-:Y:S01]  /*19e70*/  ISETP.NE.AND P0, PT, R14, RZ, PT ;  /* 0x000000ff0e00720c */ /* 0x004fe20003f05270 */
        /* <DEDUP_REMOVED lines=8> */
.L_x_3072:
[----:B------:R-:W-:Y:S05]  /*19f00*/  @!P6 BRA `(.L_x_2910) ;  /* 0x00000004000ce947 */ /* 0x000fea0003800000 */
[----:B------:R-:W-:-:S04]  /*19f10*/  ISETP.NE.U32.AND P0, PT, R2, RZ, PT ;  /* 0x000000ff0200720c */ /* 0x000fc80003f05070 */
[----:B------:R-:W-:-:S13]  /*19f20*/  ISETP.NE.AND.EX P0, PT, R3, RZ, PT, P0 ;  /* 0x000000ff0300720c */ /* 0x000fda0003f05300 */
[----:B------:R-:W-:Y:S05]  /*19f30*/  @!P0 BRA `(.L_x_2912) ;  /* 0x0000000000508947 */ /* 0x000fea0003800000 */
[----:B------:R-:W2:Y:S01]  /*19f40*/  LDC R6, c[0x0][0x43c] ;  /* 0x00010f00ff067b82 */ /* 0x000ea20000000800 */
[----:B------:R-:W-:Y:S01]  /*19f50*/  IMAD.MOV.U32 R9, RZ, RZ, R0 ;  /* 0x000000ffff097224 */ /* 0x000fe200078e0000 */
[----:B------:R-:W-:-:S03]  /*19f60*/  ULDC.64 UR4, c[0x0][0x428] ;  /* 0x00010a0000047ab9 */ /* 0x000fc60000000a00 */
[----:B-1----:R-:W-:Y:S01]  /*19f70*/  IMAD.MOV.U32 R0, RZ, RZ, R9 ;  /* 0x000000ffff007224 */ /* 0x002fe200078e0009 */
[----:B--2---:R-:W-:-:S13]  /*19f80*/  ISETP.NE.AND P0, PT, R6, 0x1, PT ;  /* 0x000000010600780c */ /* 0x004fda0003f05270 */
[----:B------:R-:W1:Y:S02]  /*19f90*/  @P0 LDC.64 R4, c[0x0][0x440] ;  /* 0x00011000ff040b82 */ /* 0x000e640000000a00 */
[----:B-1----:R-:W-:-:S05]  /*19fa0*/  @P0 IMAD.HI.U32 R4, R9, R4, RZ ;  /* 0x0000000409040227 */ /* 0x002fca00078e00ff */
        /* <DEDUP_REMOVED lines=13> */
.L_x_2912:
[----:B0-----:R-:W3:Y:S04]  /*1a080*/  LDL R7, [R1] ;  /* 0x0000000001077983 */ /* 0x001ee80000100800 */
[----:B-1----:R-:W3:Y:S04]  /*1a090*/  LDL R0, [R1+0x4] ;  /* 0x0000040001007983 */ /* 0x002ee80000100800 */
[----:B--2---:R-:W2:Y:S01]  /*1a0a0*/  LDL R2, [R1+0x10] ;  /* 0x0000100001027983 */ /* 0x004ea20000100800 */
[----:B---3--:R-:W-:Y:S01]  /*1a0b0*/  IMAD R0, R0, 0x8, R7 ;  /* 0x0000000800007824 */ /* 0x008fe200078e0207 */
[----:B--2---:R-:W-:-:S04]  /*1a0c0*/  SHF.L.U32 R2, R2, 0x1f, RZ ;  /* 0x0000001f02027819 */ /* 0x004fc800000006ff */
[----:B------:R-:W0:Y:S02]  /*1a0d0*/  SYNCS.PHASECHK.TRANS64.TRYWAIT P0, [R0+URZ+0x28c40], R2 ;  /* 0x028c4002000075a7 */ /* 0x000e24000800017f */
[----:B0-----:R-:W-:Y:S05]  /*1a0e0*/  @!P0 BRA `(.L_x_2913) ;  /* 0x0000006000f88947 */ /* 0x001fea0003800000 */
.L_x_3073:
        /* <DEDUP_REMOVED lines=11> */
.L_x_2914:
[----:B------:R-:W2:Y:S04]  /*1a1a0*/  LDL R5, [R1] ;  /* 0x0000000001057983 */ /* 0x000ea80000100800 */
[----:B------:R-:W2:Y:S04]  /*1a1b0*/  LDL R4, [R1+0x4] ;  /* 0x0000040001047983 */ /* 0x000ea80000100800 */
[----:B------:R-:W3:Y:S04]  /*1a1c0*/  LDL R6, [R1+0x34] ;  /* 0x0000340001067983 */ /* 0x000ee80000100800 */
[----:B------:R-:W4:Y:S04]  /*1a1d0*/  LDL R3, [R1+0x20] ;  /* 0x0000200001037983 */ /* 0x000f280000100800 */
[----:B0-----:R-:W4:Y:S01]  /*1a1e0*/  LDL.LU R2, [R1+0x18] ;  /* 0x0000180001027983 */ /* 0x001f220000300800 */
        /* <DEDUP_REMOVED lines=13> */
[----:B------:R-:W-:-:S09]  /*1a2c0*/  LOP3.LUT R2, R2, 0xfffffffe, RZ, 0xc0, !PT ;  /* 0xfffffffe02027812 */ /* 0x000fd200078ec0ff */
[----:B------:R-:W-:Y:S02]  /*1a2d0*/  UIADD3 UR8, UR8, 0x22400, URZ ;  /* 0x0002240008087890 */ /* 0x000fe4000fffe03f */
[----:B------:R-:W-:Y:S01]  /*1a2e0*/  ULEA UR11, UR11, UR4, 0x6 ;  /* 0x000000040b0b7291 */ /* 0x000fe2000f8e303f */
[----:B------:R-:W-:Y:S02]  /*1a2f0*/  @P0 LOP3.LUT R2, R2, 0x1, RZ, 0xfc, !PT ;  /* 0x0000000102020812 */ /* 0x000fe400078efcff */
[----:B------:R-:W-:-:S03]  /*1a300*/  UMOV UR4, 0x0 ;  /* 0x0000000000047882 */ /* 0x000fc60000000000 */
[----:B------:R2:W-:Y:S03]  /*1a310*/  STL [R1+0x18], R2 ;  /* 0x0000180201007387 */ /* 0x0005e60000100800 */
[----:B------:R2:W-:Y:S01]  /*1a320*/  UTMALDG.4D [UR8], [UR6], desc[UR4] ;  /* 0x00000408060075b4 */ /* 0x0005e20008019000 */
[----:B------:R-:W-:Y:S02]  /*1a330*/  NOP ;  /* 0x0000000000007918 */ /* 0x000fe40000000000 */
.L_x_2910:
[----:B-1----:R-:W3:Y:S04]  /*1a340*/  LDL R4, [R1] ;  /* 0x0000000001047983 */ /* 0x002ee80000100800 */
[----:B------:R-:W4:Y:S01]  /*1a350*/  LDL.LU R3, [R1+0x3c] ;  /* 0x00003c0001037983 */ /* 0x000f220000300800 */
[----:B------:R-:W-:Y:S05]  /*1a360*/  WARPSYNC.ALL ;  /* 0x0000000000007948 */ /* 0x000fea0003800000 */
[----:B--2---:R-:W-:Y:S01]  /*1a370*/  ULDC.64 UR4, c[0x0][0x298] ;  /* 0x0000a60000047ab9 */ /* 0x004fe20000000a00 */
[----:B------:R-:W-:Y:S01]  /*1a380*/  BSSY B6, `(.L_x_2915) ;  /* 0x000001c000067945 */ /* 0x000fe20003800000 */
[----:B------:R-:W-:Y:S01]  /*1a390*/  BAR.SYNC.DEFER_BLOCKING 0x8, 0x100 ;  /* 0x0204000000007b1d */ /* 0x000fe20000010000 */
[----:B----4-:R-:W-:-:S05]  /*1a3a0*/  SHF.R.S32.HI R0, RZ, 0x1f, R3 ;  /* 0x0000001fff007819 */ /* 0x010fca0000011403 */
[----:B------:R-:W-:Y:S02]  /*1a3b0*/  IMAD R2, R0, UR4, RZ ;  /* 0x0000000400027c24 */ /* 0x000fe4000f8e02ff */
[----:B---3--:R-:W-:Y:S02]  /*1a3c0*/  VIADD R0, R4, 0x20400 ;  /* 0x0002040004007836 */ /* 0x008fe40000000000 */
[C---:B------:R-:W-:Y:S02]  /*1a3d0*/  IMAD R2, R3.reuse, UR5, R2 ;  /* 0x0000000503027c24 */ /* 0x040fe4000f8e0202 */
[----:B------:R-:W-:Y:S01]  /*1a3e0*/  IMAD.WIDE.U32 R4, R3, UR4, RZ ;  /* 0x0000000403047c25 */ /* 0x000fe2000f8e00ff */
[----:B------:R-:W-:-:S03]  /*1a3f0*/  LOP3.LUT P0, RZ, R0, 0x3ff, RZ, 0xc0, !PT ;  /* 0x000003ff00ff7812 */ /* 0x000fc6000780c0ff */
[----:B------:R-:W-:Y:S01]  /*1a400*/  IMAD.IADD R0, R5, 0x1, R2 ;  /* 0x0000000105007824 */ /* 0x000fe200078e0202 */
[----:B------:R1:W-:Y:S04]  /*1a410*/  STL.64 [R1+0x40], R4 ;  /* 0x0000400401007387 */ /* 0x0003e80000100a00 */
[----:B------:R1:W-:Y:S05]  /*1a420*/  STL [R1+0x3c], R0 ;  /* 0x00003c0001007387 */ /* 0x0003ea0000100800 */
        /* <DEDUP_REMOVED lines=17> */
.L_x_2916:
[----:B------:R-:W-:Y:S05]  /*1a540*/  BSYNC B6 ;  /* 0x0000000000067941 */ /* 0x000fea0003800000 */
.L_x_2915:
[----:B-1----:R-:W2:Y:S01]  /*1a550*/  LDL.LU R0, [R1+0x3c] ;  /* 0x00003c0001007983 */ /* 0x002ea20000300800 */
[----:B0-----:R-:W0:Y:S01]  /*1a560*/  LDC R7, c[0x0][0x448] ;  /* 0x00011200ff077b82 */ /* 0x001e220000000800 */
[----:B------:R-:W-:Y:S01]  /*1a570*/  ULDC.64 UR4, c[0x0][0x2d8] ;  /* 0x0000b60000047ab9 */ /* 0x000fe20000000a00 */
[----:B------:R-:W-:Y:S01]  /*1a580*/  ULDC UR6, c[0x0][0x2b8] ;  /* 0x0000ae0000067ab9 */ /* 0x000fe20000000800 */
[----:B------:R-:W2:Y:S04]  /*1a590*/  LDL.LU.64 R2, [R1+0x40] ;  /* 0x0000400001027983 */ /* 0x000ea80000300a00 */
[----:B------:R-:W3:Y:S04]  /*1a5a0*/  LDL R12, [R1+0x28] ;  /* 0x00002800010c7983 */ /* 0x000ee80000100800 */
[----:B------:R1:W5:Y:S01]  /*1a5b0*/  LDL R9, [R1+0x4c] ;  /* 0x00004c0001097983 */ /* 0x0003620000100800 */
[----:B------:R-:W4:Y:S01]  /*1a5c0*/  S2R R5, SR_TID.X ;  /* 0x0000000000057919 */ /* 0x000f220000002100 */
[----:B------:R-:W1:Y:S01]  /*1a5d0*/  S2R R8, SR_TID.X ;  /* 0x0000000000087919 */ /* 0x000e620000002100 */
[----:B----4-:R-:W-:-:S04]  /*1a5e0*/  LOP3.LUT R5, R5, 0x7f, RZ, 0xc0, !PT ;  /* 0x0000007f05057812 */ /* 0x010fc800078ec0ff */
[----:B------:R-:W-:Y:S01]  /*1a5f0*/  SHF.R.U32.HI R5, RZ, 0x3, R5 ;  /* 0x00000003ff057819 */ /* 0x000fe20000011605 */
[----:B-1----:R-:W-:-:S05]  /*1a600*/  IMAD.SHL.U32 R8, R8, 0x10, RZ ;  /* 0x0000001008087824 */ /* 0x002fca00078e00ff */
[----:B------:R-:W-:Y:S01]  /*1a610*/  LOP3.LUT R8, R5, 0x70, R8, 0xf8, !PT ;  /* 0x0000007005087812 */ /* 0x000fe200078ef808 */
[----:B------:R-:W1:Y:S02]  /*1a620*/  S2R R10, SR_TID.X ;  /* 0x00000000000a7919 */ /* 0x000e640000002100 */
[----:B-1----:R-:W-:-:S05]  /*1a630*/  IMAD.SHL.U32 R10, R10, 0x8, RZ ;  /* 0x000000080a0a7824 */ /* 0x002fca00078e00ff */
[----:B------:R-:W-:Y:S01]  /*1a640*/  LOP3.LUT R10, R10, 0x38, RZ, 0xc0, !PT ;  /* 0x000000380a0a7812 */ /* 0x000fe200078ec0ff */
[----:B--2---:R-:W-:Y:S01]  /*1a650*/  IMAD.MOV.U32 R3, RZ, RZ, R0 ;  /* 0x000000ffff037224 */ /* 0x004fe200078e0000 */
        /* <DEDUP_REMOVED lines=12> */
[----:B0-----:R-:W-:-:S13]  /*1a720*/  ISETP.NE.AND P0, PT, R7, 0x1, PT ;  /* 0x000000010700780c */ /* 0x001fda0003f05270 */
[----:B------:R-:W0:Y:S08]  /*1a730*/  @P0 LDC R5, c[0x0][0x44c] ;  /* 0x00011300ff050b82 */ /* 0x000e300000000800 */
[----:B------:R-:W1:Y:S01]  /*1a740*/  @P0 LDC R6, c[0x0][0x450] ;  /* 0x00011400ff060b82 */ /* 0x000e620000000800 */
[----:B------:R-:W-:Y:S02]  /*1a750*/  IMAD R4, R4, UR4, RZ ;  /* 0x0000000404047c24 */ /* 0x000fe4000f8e02ff */
[----:B------:R-:W-:-:S04]  /*1a760*/  IMAD.WIDE.U32 R2, R0, UR4, R2 ;  /* 0x0000000400027c25 */ /* 0x000fc8000f8e0002 */
[----:B------:R-:W-:Y:S01]  /*1a770*/  IMAD R0, R0, UR5, R4 ;  /* 0x0000000500007c24 */ /* 0x000fe2000f8e0204 */
[----:B------:R-:W-:Y:S01]  /*1a780*/  ULDC.64 UR4, c[0x0][0x2d0] ;  /* 0x0000b40000047ab9 */ /* 0x000fe20000000a00 */
[----:B---3--:R-:W-:Y:S02]  /*1a790*/  IMAD.IADD R4, R8, 0x1, R12 ;  /* 0x0000000108047824 */ /* 0x008fe400078e020c */
[----:B------:R-:W-:Y:S02]  /*1a7a0*/  IMAD.IADD R3, R3, 0x1, R0 ;  /* 0x0000000103037824 */ /* 0x000fe400078e0200 */
        /* <DEDUP_REMOVED lines=51> */
[----:B0-----:R-:W0:Y:S07]  /*1aae0*/  SHFL.IDX PT, R6, R3, 0x2, 0x181f ;  /* 0x00581f0003067f89 */ /* 0x001e2e00000e0000 */
[----:B-1----:R-:W-:-:S05]  /*1aaf0*/  @!P1 LEA R5, P2, R10, R5, 0x1 ;  /* 0x000000050a059211 */ /* 0x002fca00078408ff */
[----:B0-----:R-:W-:-:S04]  /*1ab00*/  @!P1 IMAD.X R6, RZ, RZ, R6, P2 ;  /* 0x000000ffff069224 */ /* 0x001fc800010e0606 */
[----:B------:R-:W-:Y:S02]  /*1ab10*/  @!P1 IMAD.MOV.U32 R7, RZ, RZ, R6 ;  /* 0x000000ffff079224 */ /* 0x000fe400078e0006 */
[----:B------:R-:W-:Y:S02]  /*1ab20*/  @!P1 IMAD.MOV.U32 R6, RZ, RZ, R5 ;  /* 0x000000ffff069224 */ /* 0x000fe400078e0005 */
[----:B------:R0:W1:Y:S04]  /*1ab30*/  SHFL.IDX PT, R5, R3, 0x3, 0x181f ;  /* 0x00781f0003057f89 */ /* 0x00006800000e0000 */
[----:B------:R0:W-:Y:S04]  /*1ab40*/  @!P1 LDGSTS.E.BYPASS.LTC128B.128 [R9+0x21400], desc[UR42][R6.64], !P0 ;  /* 0x2140000006099fae */ /* 0x0001e8000c101d6a */
[----:B------:R0:W2:Y:S02]  /*1ab50*/  SHFL.IDX PT, R3, R4, 0x3, 0x181f ;  /* 0x00781f0004037f89 */ /* 0x0000a400000e0000 */
.L_x_3082:
[----:B------:R3:W5:Y:S01]  /*1ab60*/  LDL R8, [R1] ;  /* 0x0000000001087983 */ /* 0x0007620000100800 */
[----:B------:R-:W-:-:S05]  /*1ab70*/  VIADD R0, R0, 0x30 ;  /* 0x0000003000007836 */ /* 0x000fca0000000000 */
[----:B------:R-:W-:-:S13]  /*1ab80*/  ISETP.GE.AND P1, PT, R0, R2, PT ;  /* 0x000000020000720c */ /* 0x000fda0003f26270 */
[----:B--2---:R-:W-:-:S05]  /*1ab90*/  @!P1 LEA R2, P2, R10, R3, 0x1 ;  /* 0x000000030a029211 */ /* 0x004fca00078408ff */
[----:B01----:R-:W-:-:S05]  /*1aba0*/  @!P1 IMAD.X R3, RZ, RZ, R5, P2 ;  /* 0x000000ffff039224 */ /* 0x003fca00010e0605 */
[----:B------:R-:W-:Y:S01]  /*1abb0*/  @!PT LDS RZ, [RZ] ;  /* 0x00000000fffff984 */ /* 0x000fe20000000800 */
[----:B------:R-:W-:Y:S01]  /*1abc0*/  @!PT LDS RZ, [RZ] ;  /* 0x00000000fffff984 */ /* 0x000fe20000000800 */
[----:B------:R-:W-:Y:S01]  /*1abd0*/  @!PT LDS RZ, [RZ] ;  /* 0x00000000fffff984 */ /* 0x000fe20000000800 */
[----:B------:R3:W-:Y:S01]  /*1abe0*/  @!P1 LDGSTS.E.BYPASS.LTC128B.128 [R9+0x21c00], desc[UR42][R2.64], !P0 ;  /* 0x21c0000002099fae */ /* 0x0007e2000c101d6a */
[----:B------:R-:W-:Y:S01]  /*1abf0*/  PLOP3.LUT P0, PT, PT, PT, PT, 0x80, 0x0 ;  /* 0x000000000000781c */ /* 0x000fe20003f0f070 */
[----:B------:R-:W-:-:S12]  /*1ac00*/  NOP ;  /* 0x0000000000007918 */ /* 0x000fd80000000000 */
.L_x_2918:
[----:B---3--:R-:W2:Y:S01]  /*1ac10*/  LDL R2, [R1] ;  /* 0x0000000001027983 */ /* 0x008ea20000100800 */
        /* <DEDUP_REMOVED lines=18> */
.L_x_3083:
[----:B------:R-:W-:Y:S05]  /*1ad40*/  BSYNC B0 ;  /* 0x0000000000007941 */ /* 0x000fea0003800000 */
.L_x_2919:
[----:B0-----:R-:W2:Y:S01]  /*1ad50*/  LDL R2, [R1+0x18] ;  /* 0x0000180001027983 */ /* 0x001ea20000100800 */
[----:B------:R-:W-:Y:S01]  /*1ad60*/  BSSY B0, `(.L_x_2921) ;  /* 0x000009a000007945 */ /* 0x000fe20003800000 */
[----:B--2---:R-:W-:-:S13]  /*1ad70*/  LOP3.LUT P0, RZ, R2, 0x1, RZ, 0xc0, !PT ;  /* 0x0000000102ff7812 */ /* 0x004fda000780c0ff */
[----:B------:R-:W-:Y:S05]  /*1ad80*/  @!P0 BRA `(.L_x_2922) ;  /* 0x00000008005c8947 */ /* 0x000fea0003800000 */
[----:B------:R-:W2:Y:S04]  /*1ad90*/  LDL R5, [R1] ;  /* 0x0000000001057983 */ /* 0x000ea80000100800 */
        /* <DEDUP_REMOVED lines=10> */
.L_x_3084:
[----:B------:R-:W-:Y:S05]  /*1ae40*/  BSYNC B1 ;  /* 0x0000000000017941 */ /* 0x000fea0003800000 */
.L_x_2923:
        /* <DEDUP_REMOVED lines=9> */
.L_x_2926:
[----:B------:R-:W-:Y:S05]  /*1aee0*/  BSYNC B1 ;  /* 0x0000000000017941 */ /* 0x000fea0003800000 */
.L_x_2925:
[----:B------:R-:W2:Y:S04]  /*1aef0*/  LDL R5, [R1+0x20] ;  /* 0x0000200001057983 */ /* 0x000ea80000100800 */
[----:B------:R-:W2:Y:S04]  /*1af00*/  LDL.LU R3, [R1+0x34] ;  /* 0x0000340001037983 */ /* 0x000ea80000300800 */
[----:B------:R-:W3:Y:S04]  /*1af10*/  LDL R4, [R1] ;  /* 0x0000000001047983 */ /* 0x000ee80000100800 */
[----:B0-----:R-:W3:Y:S01]  /*1af20*/  LDL R2, [R1+0x4] ;  /* 0x0000040001027983 */ /* 0x001ee20000100800 */
        /* <DEDUP_REMOVED lines=10> */
.L_x_2927:
        /* <DEDUP_REMOVED lines=15> */
.L_x_2928:
        /* <DEDUP_REMOVED lines=15> */
.L_x_2929:
        /* <DEDUP_REMOVED lines=15> */
.L_x_2930:
        /* <DEDUP_REMOVED lines=15> */
.L_x_2931:
        /* <DEDUP_REMOVED lines=15> */
.L_x_2932:
        /* <DEDUP_REMOVED lines=15> */
.L_x_2933:
        /* <DEDUP_REMOVED lines=15> */
.L_x_2934:
        /* <DEDUP_REMOVED lines=10> */
.L_x_2922:
[----:B------:R-:W-:Y:S05]  /*1b700*/  BSYNC B0 ;  /* 0x0000000000007941 */ /* 0x000fea0003800000 */
.L_x_2921:
[----:B------:R-:W2:Y:S04]  /*1b710*/  LDL R4, [R1+0x2c] ;  /* 0x00002c0001047983 */ /* 0x000ea80000100800 */
[----:B------:R-:W3:Y:S01]  /*1b720*/  LDL R5, [R1+0x24] ;  /* 0x0000240001057983 */ /* 0x000ee20000100800 */
[----:B------:R-:W-:Y:S01]  /*1b730*/  BSSY B0, `(.L_x_2935) ;  /* 0x00002b3000007945 */ /* 0x000fe20003800000 */
[----:B--2---:R-:W-:-:S05]  /*1b740*/  VIADD R0, R4, 0xfffffffe ;  /* 0xfffffffe04007836 */ /* 0x004fca0000000000 */
[----:B---3--:R-:W-:-:S13]  /*1b750*/  ISETP.GE.AND P0, PT, R0, R5, PT ;  /* 0x000000050000720c */ /* 0x008fda0003f06270 */
[----:B------:R-:W-:Y:S05]  /*1b760*/  @!P0 BRA `(.L_x_2936) ;  /* 0x0000002800bc8947 */ /* 0x000fea0003800000 */
[----:B------:R-:W-:Y:S01]  /*1b770*/  IMAD.MOV R2, RZ, RZ, -R4 ;  /* 0x000000ffff027224 */ /* 0x000fe200078e0a04 */
[----:B------:R-:W-:Y:S01]  /*1b780*/  LOP3.LUT R6, RZ, R5, RZ, 0x33, !PT ;  /* 0x00000005ff067212 */ /* 0x000fe200078e33ff */
        /* <DEDUP_REMOVED lines=42> */
.L_x_2941:
        /* <DEDUP_REMOVED lines=9> */
.L_x_3085:
[----:B------:R-:W-:Y:S05]  /*1bac0*/  BSYNC B3 ;  /* 0x0000000000037941 */ /* 0x000fea0003800000 */
.L_x_2942:
        /* <DEDUP_REMOVED lines=9> */
.L_x_2945:
[----:B------:R-:W-:Y:S05]  /*1bb60*/  BSYNC B3 ;  /* 0x0000000000037941 */ /* 0x000fea0003800000 */
.L_x_2944:
        /* <DEDUP_REMOVED lines=14> */
.L_x_2946:
        /* <DEDUP_REMOVED lines=13> */
.L_x_3086:
[----:B------:R-:W-:Y:S05]  /*1bd20*/  BSYNC B3 ;  /* 0x0000000000037941 */ /* 0x000fea0003800000 */
.L_x_2947:
        /* <DEDUP_REMOVED lines=11> */
.L_x_2950:
[----:B------:R-:W-:Y:S05]  /*1bde0*/  BSYNC B3 ;  /* 0x0000000000037941 */ /* 0x000fea0003800000 */
.L_x_2949:
        /* <DEDUP_REMOVED lines=11> */
.L_x_2951:
        /* <DEDUP_REMOVED lines=15> */
.L_x_2952:
        /* <DEDUP_REMOVED lines=15> */
.L_x_2953:
        /* <DEDUP_REMOVED lines=15> */
.L_x_2954:
        /* <DEDUP_REMOVED lines=15> */
.L_x_2955:
        /* <DEDUP_REMOVED lines=15> */
.L_x_2956:
        /* <DEDUP_REMOVED lines=15> */
.L_x_2957:
        /* <DEDUP_REMOVED lines=15> */
.L_x_2958:
        /* <DEDUP_REMOVED lines=10> */
.L_x_2940:
[----:B------:R-:W-:Y:S05]  /*1c5d0*/  BSYNC B1 ;  /* 0x0000000000017941 */ /* 0x000fea0003800000 */
.L_x_2939:
[----:B------:R-:W2:Y:S02]  /*1c5e0*/  LDL R4, [R1+0x2c] ;  /* 0x00002c0001047983 */ /* 0x000ea40000100800 */
[----:B--2---:R-:W-:-:S07]  /*1c5f0*/  VIADD R0, R4, 0xfffffffd ;  /* 0xfffffffd04007836 */ /* 0x004fce0000000000 */
.L_x_2938:
[----:B------:R-:W-:Y:S05]  /*1c600*/  BSYNC B2 ;  /* 0x0000000000027941 */ /* 0x000fea0003800000 */
.L_x_2937:
[----:B------:R-:W2:Y:S01]  /*1c610*/  LDL.LU R2, [R1+0x2c] ;  /* 0x00002c0001027983 */ /* 0x000ea20000300800 */
[----:B------:R-:W-:Y:S01]  /*1c620*/  VIADD R6, R6, 0xfffffffe ;  /* 0xfffffffe06067836 */ /* 0x000fe20000000000 */
[----:B--2---:R-:W-:-:S04]  /*1c630*/  LOP3.LUT R2, RZ, R2, RZ, 0x33, !PT ;  /* 0x00000002ff027212 */ /* 0x004fc800078e33ff */
[----:B------:R-:W-:-:S13]  /*1c640*/  ISETP.NE.AND P0, PT, R6, R2, PT ;  /* 0x000000020600720c */ /* 0x000fda0003f05270 */
[----:B------:R-:W-:Y:S05]  /*1c650*/  @!P0 BRA `(.L_x_2936) ;  /* 0x0000001c00008947 */ /* 0x000fea0003800000 */
.L_x_2999:
[----:B------:R-:W2:Y:S04]  /*1c660*/  LDL R4, [R1+0x18] ;  /* 0x0000180001047983 */ /* 0x000ea80000100800 */
[----:B------:R-:W0:Y:S04]  /*1c670*/  LDL.LU R3, [R1+0x4] ;  /* 0x0000040001037983 */ /* 0x000e280000300800 */
        /* <DEDUP_REMOVED lines=34> */
.L_x_2961:
[----:B------:R-:W2:Y:S01]  /*1c8a0*/  LDL R2, [R1] ;  /* 0x0000000001027983 */ /* 0x000ea20000100800 */
[----:B------:R-:W-:Y:S01]  /*1c8b0*/  SHF.L.U32 R3, R6, 0x1f, RZ ;  /* 0x0000001f06037819 */ /* 0x000fe200000006ff */
[----:B------:R-:W-:Y:S01]  /*1c8c0*/  BSSY B2, `(.L_x_2962) ;  /* 0x0000007000027945 */ /* 0x000fe20003800000 */
[----:B0-----:R-:W0:Y:S02]  /*1c8d0*/  S2R R4, SR_TID.X ;  /* 0x0000000000047919 */ /* 0x001e240000002100 */
[----:B0-----:R-:W-:-:S04]  /*1c8e0*/  LOP3.LUT R4, R4, 0x7f, RZ, 0xc0, !PT ;  /* 0x0000007f04047812 */ /* 0x001fc800078ec0ff */
[----:B------:R-:W-:Y:S01]  /*1c8f0*/  ISETP.NE.AND P1, PT, R4, RZ, PT ;  /* 0x000000ff0400720c */ /* 0x000fe20003f25270 */
[----:B--2---:R-:W-:-:S04]  /*1c900*/  IMAD R2, R7, 0x8, R2 ;  /* 0x0000000807027824 */ /* 0x004fc800078e0202 */
[----:B------:R-:W0:Y:S02]  /*1c910*/  SYNCS.PHASECHK.TRANS64.TRYWAIT P0, [R2+URZ+0x28c40], R3 ;  /* 0x028c4003020075a7 */ /* 0x000e24000800017f */
[----:B0-----:R-:W-:Y:S06]  /*1c920*/  @!P0 BRA `(.L_x_2963) ;  /* 0x0000004000948947 */ /* 0x001fec0003800000 */
.L_x_3087:
[----:B------:R-:W-:Y:S05]  /*1c930*/  BSYNC B2 ;  /* 0x0000000000027941 */ /* 0x000fea0003800000 */
.L_x_2962:
        /* <DEDUP_REMOVED lines=9> */
.L_x_2965:
[----:B------:R-:W-:Y:S05]  /*1c9d0*/  BSYNC B2 ;  /* 0x0000000000027941 */ /* 0x000fea0003800000 */
.L_x_2964:
        /* <DEDUP_REMOVED lines=13> */
.L_x_2966:
        /* <DEDUP_REMOVED lines=13> */
.L_x_3088:
[----:B------:R-:W-:Y:S05]  /*1cb80*/  BSYNC B2 ;  /* 0x0000000000027941 */ /* 0x000fea0003800000 */
.L_x_2967:
        /* <DEDUP_REMOVED lines=11> */
.L_x_2970:
[----:B------:R-:W-:Y:S05]  /*1cc40*/  BSYNC B2 ;  /* 0x0000000000027941 */ /* 0x000fea0003800000 */
.L_x_2969:
[----:B01----:R-:W2:Y:S01]  /*1cc50*/  LDL R3, [R1] ;  /* 0x0000000001037983 */ /* 0x003ea20000100800 */
        /* <DEDUP_REMOVED lines=9> */
.L_x_2971:
        /* <DEDUP_REMOVED lines=15> */
.L_x_2972:
        /* <DEDUP_REMOVED lines=15> */
.L_x_2973:
        /* <DEDUP_REMOVED lines=15> */
.L_x_2974:
        /* <DEDUP_REMOVED lines=15> */
.L_x_2975:
        /* <DEDUP_REMOVED lines=15> */
.L_x_2976:
        /* <DEDUP_REMOVED lines=15> */
.L_x_2977:
        /* <DEDUP_REMOVED lines=15> */
.L_x_2978:
        /* <DEDUP_REMOVED lines=10> */
.L_x_2960:
[----:B------:R-:W-:Y:S05]  /*1d420*/  BSYNC B1 ;  /* 0x0000000000017941 */ /* 0x000fea0003800000 */
.L_x_2959:
[----:B------:R-:W2:Y:S01]  /*1d430*/  LDL R5, [R1+0x18] ;  /* 0x0000180001057983 */ /* 0x000ea20000100800 */
[----:B------:R-:W-:Y:S01]  /*1d440*/  VIADD R7, R7, 0x1 ;  /* 0x0000000107077836 */ /* 0x000fe20000000000 */
[----:B------:R-:W-:Y:S04]  /*1d450*/  BSSY B1, `(.L_x_2979) ;  /* 0x00000dc000017945 */ /* 0x000fe80003800000 */
[----:B------:R-:W-:-:S04]  /*1d460*/  ISETP.NE.AND P0, PT, R7, 0x2, PT ;  /* 0x000000020700780c */ /* 0x000fc80003f05270 */
[----:B------:R-:W-:Y:S02]  /*1d470*/  SEL R2, RZ, 0x1, P0 ;  /* 0x00000001ff027807 */ /* 0x000fe40000000000 */
[----:B------:R-:W-:Y:S02]  /*1d480*/  SEL R9, R7, RZ, P0 ;  /* 0x000000ff07097207 */ /* 0x000fe40000000000 */
[----:B-----5:R-:W-:Y:S01]  /*1d490*/  LOP3.LUT R8, R6, R2, RZ, 0x3c, !PT ;  /* 0x0000000206087212 */ /* 0x020fe200078e3cff */
[----:B------:R-:W-:-:S04]  /*1d4a0*/  VIADD R6, R0, 0xffffffff ;  /* 0xffffffff00067836 */ /* 0x000fc80000000000 */
[----:B------:R0:W-:Y:S04]  /*1d4b0*/  STL [R1+0x10], R8 ;  /* 0x0000100801007387 */ /* 0x0001e80000100800 */
[----:B------:R0:W-:Y:S01]  /*1d4c0*/  STL [R1+0x4], R9 ;  /* 0x0000040901007387 */ /* 0x0001e20000100800 */
[----:B--2---:R-:W-:-:S13]  /*1d4d0*/  LOP3.LUT P2, RZ, R5, 0x1, RZ, 0xc0, !PT ;  /* 0x0000000105ff7812 */ /* 0x004fda000784c0ff */
[----:B0-----:R-:W-:Y:S05]  /*1d4e0*/  @!P2 BRA `(.L_x_2980) ;  /* 0x0000000c0048a947 */ /* 0x001fea0003800000 */
[----:B------:R-:W-:Y:S01]  /*1d4f0*/  ULDC.64 UR4, c[0x0][0x418] ;  /* 0x0001060000047ab9 */ /* 0x000fe20000000a00 */
[----:B------:R-:W-:Y:S01]  /*1d500*/  IMAD.MOV.U32 R7, RZ, RZ, R6 ;  /* 0x000000ffff077224 */ /* 0x000fe200078e0006 */
        /* <DEDUP_REMOVED lines=22> */
.L_x_2981:
[----:B------:R-:W2:Y:S01]  /*1d670*/  LDL R2, [R1] ;  /* 0x0000000001027983 */ /* 0x000ea20000100800 */
[----:B------:R-:W-:Y:S01]  /*1d680*/  BSSY B2, `(.L_x_2982) ;  /* 0x0000008000027945 */ /* 0x000fe20003800000 */
[----:B0-----:R-:W0:Y:S02]  /*1d690*/  S2R R4, SR_TID.X ;  /* 0x0000000000047919 */ /* 0x001e240000002100 */
[----:B0-----:R-:W-:-:S04]  /*1d6a0*/  LOP3.LUT R4, R4, 0x7f, RZ, 0xc0, !PT ;  /* 0x0000007f04047812 */ /* 0x001fc800078ec0ff */
[----:B------:R-:W-:Y:S01]  /*1d6b0*/  ISETP.NE.AND P1, PT, R4, RZ, PT ;  /* 0x000000ff0400720c */ /* 0x000fe20003f25270 */
[----:B--2---:R-:W-:Y:S01]  /*1d6c0*/  IMAD R3, R9, 0x8, R2 ;  /* 0x0000000809037824 */ /* 0x004fe200078e0202 */
[----:B------:R-:W-:-:S04]  /*1d6d0*/  SHF.L.U32 R2, R8, 0x1f, RZ ;  /* 0x0000001f08027819 */ /* 0x000fc800000006ff */
[----:B------:R-:W0:Y:S02]  /*1d6e0*/  SYNCS.PHASECHK.TRANS64.TRYWAIT P0, [R3+URZ+0x28c40], R2 ;  /* 0x028c4002030075a7 */ /* 0x000e24000800017f */
[----:B0-----:R-:W-:Y:S05]  /*1d6f0*/  @!P0 BRA `(.L_x_2983) ;  /* 0x0000003400488947 */ /* 0x001fea0003800000 */
.L_x_3089:
[----:B------:R-:W-:Y:S05]  /*1d700*/  BSYNC B2 ;  /* 0x0000000000027941 */ /* 0x000fea0003800000 */
.L_x_2982:
        /* <DEDUP_REMOVED lines=9> */
.L_x_2985:
[----:B------:R-:W-:Y:S05]  /*1d7a0*/  BSYNC B2 ;  /* 0x0000000000027941 */ /* 0x000fea0003800000 */
.L_x_2984:
[----:B------:R-:W2:Y:S04]  /*1d7b0*/  LDL R8, [R1] ;  /* 0x0000000001087983 */ /* 0x000ea80000100800 */
        /* <DEDUP_REMOVED lines=13> */
.L_x_2986:
        /* <DEDUP_REMOVED lines=13> */
.L_x_3090:
[----:B------:R-:W-:Y:S05]  /*1d960*/  BSYNC B2 ;  /* 0x0000000000027941 */ /* 0x000fea0003800000 */
.L_x_2987:
        /* <DEDUP_REMOVED lines=11> */
.L_x_2990:
[----:B------:R-:W-:Y:S05]  /*1da20*/  BSYNC B2 ;  /* 0x0000000000027941 */ /* 0x000fea0003800000 */
.L_x_2989:
        /* <DEDUP_REMOVED lines=11> */
.L_x_2991:
        /* <DEDUP_REMOVED lines=15> */
.L_x_2992:
        /* <DEDUP_REMOVED lines=15> */
.L_x_2993:
        /* <DEDUP_REMOVED lines=15> */
.L_x_2994:
        /* <DEDUP_REMOVED lines=15> */
.L_x_2995:
        /* <DEDUP_REMOVED lines=15> */
.L_x_2996:
        /* <DEDUP_REMOVED lines=15> */
.L_x_2997:
        /* <DEDUP_REMOVED lines=15> */
.L_x_2998:
        /* <DEDUP_REMOVED lines=10> */
.L_x_2980:
[----:B------:R-:W-:Y:S05]  /*1e210*/  BSYNC B1 ;  /* 0x0000000000017941 */ /* 0x000fea0003800000 */
.L_x_2979:
[----:B------:R-:W2:Y:S01]  /*1e220*/  LDL R5, [R1+0x24] ;  /* 0x0000240001057983 */ /* 0x000ea20000100800 */
[----:B------:R-:W-:Y:S01]  /*1e230*/  VIADD R0, R0, 0xfffffffe ;  /* 0xfffffffe00007836 */ /* 0x000fe20000000000 */
[----:B--2---:R-:W-:-:S13]  /*1e240*/  ISETP.GT.AND P0, PT, R6, R5, PT ;  /* 0x000000050600720c */ /* 0x004fda0003f04270 */
[----:B------:R-:W-:Y:S05]  /*1e250*/  @P0 BRA `(.L_x_2999) ;  /* 0xffffffe400000947 */ /* 0x000fea000383ffff */
.L_x_2936:
[----:B------:R-:W-:Y:S05]  /*1e260*/  BSYNC B0 ;  /* 0x0000000000007941 */ /* 0x000fea0003800000 */
.L_x_2935:
        /* <DEDUP_REMOVED lines=24> */
.L_x_3001:
[----:B------:R-:W-:Y:S05]  /*1e3f0*/  BSYNC B0 ;  /* 0x0000000000007941 */ /* 0x000fea0003800000 */
.L_x_3000:
[----:B------:R-:W-:-:S05]  /*1e400*/  SEL R0, R0, RZ, P0 ;  /* 0x000000ff00007207 */ /* 0x000fca0000000000 */
[----:B------:R2:W-:Y:S02]  /*1e410*/  STL [R1+0x4], R0 ;  /* 0x0000040001007387 */ /* 0x0005e40000100800 */
.L_x_2903:
[----:B------:R-:W-:Y:S05]  /*1e420*/  BSYNC B7 ;  /* 0x0000000000077941 */ /* 0x000fea0003800000 */
.L_x_2901:
        /* <DEDUP_REMOVED lines=10> */
[----:B------:R2:W-:Y:S01]  /*1e4d0*/  STL [R1], R0 ;  /* 0x0000000001007387 */ /* 0x0005e20000100800 */
[----:B------:R-:W-:Y:S06]  /*1e4e0*/  BAR.ARV 0x4, 0x180 ;  /* 0x0106000000007b1d */ /* 0x000fec0000002000 */
[----:B------:R-:W-:Y:S05]  /*1e4f0*/  BRA `(.L_x_3003) ;  /* 0x0000000800d47947 */ /* 0x000fea0003800000 */
.L_x_3002:
[----:B------:R-:W2:Y:S01]  /*1e500*/  S2R R6, SR_TID.X ;  /* 0x0000000000067919 */ /* 0x000ea20000002100 */
[----:B------:R-:W-:Y:S01]  /*1e510*/  UMOV UR4, 0xffffffff ;  /* 0xffffffff00047882 */ /* 0x000fe20000000000 */
[----:B--2---:R-:W-:-:S04]  /*1e520*/  LOP3.LUT R6, R6, 0x1f, RZ, 0xc0, !PT ;  /* 0x0000001f06067812 */ /* 0x004fc800078ec0ff */
[----:B------:R-:W-:Y:S01]  /*1e530*/  ISETP.NE.AND P0, PT, R6, 0x1f, PT ;  /* 0x0000001f0600780c */ /* 0x000fe20003f05270 */
[----:B------:R-:W-:-:S12]  /*1e540*/  BRA.DIV UR4, `(.L_x_3004) ;  /* 0x0000002604dc7947 */ /* 0x000fd8000b800000 */
[----:B0-----:R-:W-:Y:S01]  /*1e550*/  IMAD.IADD R5, R19, 0x1, R6 ;  /* 0x0000000113057824 */ /* 0x001fe200078e0206 */
[----:B------:R-:W-:-:S04]  /*1e560*/  ULDC UR4, c[0x0][0xc3c] ;  /* 0x00030f0000047ab9 */ /* 0x000fc80000000800 */
[----:B------:R-:W-:-:S13]  /*1e570*/  ISETP.GE.OR P1, PT, R5, UR4, !P0 ;  /* 0x0000000405007c0c */ /* 0x000fda000c726670 */
[----:B-1----:R-:W0:Y:S02]  /*1e580*/  @!P1 LDC.64 R2, c[0x0][0xc80] ;  /* 0x00032000ff029b82 */ /* 0x002e240000000a00 */
[----:B0-----:R-:W-:-:S06]  /*1e590*/  @!P1 IMAD.WIDE R2, R5, 0x4, R2 ;  /* 0x0000000405029825 */ /* 0x001fcc00078e0202 */
[----:B------:R0:W2:Y:S01]  /*1e5a0*/  @!P1 LDG.E R3, desc[UR42][R2.64] ;  /* 0x0000002a02039981 */ /* 0x0000a2000c1e1900 */
[C---:B------:R-:W-:Y:S02]  /*1e5b0*/  ISETP.GE.U32.AND P2, PT, R6.reuse, 0x2, PT ;  /* 0x000000020600780c */ /* 0x040fe40003f46070 */
[C---:B------:R-:W-:Y:S01]  /*1e5c0*/  ISETP.GE.U32.AND P3, PT, R6.reuse, 0x4, PT ;  /* 0x000000040600780c */ /* 0x040fe20003f66070 */
[----:B------:R-:W-:Y:S01]  /*1e5d0*/  SHFL.IDX PT, R0, R16, RZ, 0x1f ;  /* 0x00001fff10007589 */ /* 0x000fe200000e0000 */
[C---:B------:R-:W-:Y:S02]  /*1e5e0*/  ISETP.GE.U32.AND P4, PT, R6.reuse, 0x8, PT ;  /* 0x000000080600780c */ /* 0x040fe40003f86070 */
[C---:B------:R-:W-:Y:S01]  /*1e5f0*/  ISETP.GE.U32.AND P5, PT, R6.reuse, 0x10, PT ;  /* 0x000000100600780c */ /* 0x040fe20003fa6070 */
[----:B------:R-:W-:Y:S01]  /*1e600*/  SHFL.IDX PT, R4, R16, 0x1, 0x1f ;  /* 0x00201f0010047f89 */ /* 0x000fe200000e0000 */
        /* <DEDUP_REMOVED lines=19> */
.L_x_3100:
[----:B------:R-:W-:Y:S02]  /*1e740*/  ULDC UR4, c[0x0][0xc38] ;  /* 0x00030e0000047ab9 */ /* 0x000fe40000000800 */
[----:B------:R-:W-:-:S04]  /*1e750*/  IMAD.U32 R5, RZ, RZ, UR4 ;  /* 0x00000004ff057e24 */ /* 0x000fc8000f8e00ff */
[----:B-1----:R-:W-:-:S04]  /*1e760*/  IMAD R16, R14, R5, RZ ;  /* 0x000000050e107224 */ /* 0x002fc800078e02ff */
[----:B------:R-:W-:-:S05]  /*1e770*/  IMAD.IADD R4, R4, 0x1, R16 ;  /* 0x0000000104047824 */ /* 0x000fca00078e0210 */
[----:B------:R-:W-:-:S13]  /*1e780*/  ISETP.GT.AND P6, PT, R4, R0, PT ;  /* 0x000000000400720c */ /* 0x000fda0003fc4270 */
[----:B------:R-:W-:Y:S05]  /*1e790*/  @P6 BRA `(.L_x_3005) ;  /* 0x00000000009c6947 */ /* 0x000fea0003800000 */
.L_x_3010:
        /* <DEDUP_REMOVED lines=14> */
.L_x_3008:
[----:B------:R-:W-:Y:S05]  /*1e880*/  BSYNC B0 ;  /* 0x0000000000007941 */ /* 0x000fea0003800000 */
.L_x_3007:
        /* <DEDUP_REMOVED lines=18> */
.L_x_3108:
[----:B------:R-:W-:Y:S02]  /*1e9b0*/  ULDC UR4, c[0x0][0xc38] ;  /* 0x00030e0000047ab9 */ /* 0x000fe40000000800 */
[----:B------:R-:W-:-:S04]  /*1e9c0*/  IMAD.U32 R5, RZ, RZ, UR4 ;  /* 0x00000004ff057e24 */ /* 0x000fc8000f8e00ff */
[----:B-1----:R-:W-:-:S04]  /*1e9d0*/  IMAD R16, R14, R5, RZ ;  /* 0x000000050e107224 */ /* 0x002fc800078e02ff */
[----:B------:R-:W-:-:S05]  /*1e9e0*/  IMAD.IADD R4, R16, 0x1, R4 ;  /* 0x0000000110047824 */ /* 0x000fca00078e0204 */
[----:B------:R-:W-:-:S13]  /*1e9f0*/  ISETP.GT.AND P6, PT, R4, R0, PT ;  /* 0x000000000400720c */ /* 0x000fda0003fc4270 */
[----:B------:R-:W-:Y:S05]  /*1ea00*/  @!P6 BRA `(.L_x_3010) ;  /* 0xfffffffc0064e947 */ /* 0x000fea000383ffff */
.L_x_3005:
        /* <DEDUP_REMOVED lines=8> */
.L_x_3112:
[----:B------:R-:W-:Y:S01]  /*1ea90*/  ISETP.NE.AND P0, PT, R4, RZ, PT ;  /* 0x000000ff0400720c */ /* 0x000fe20003f05270 */
[----:B------:R-:W-:-:S12]  /*1eaa0*/  IMAD.MOV.U32 R4, RZ, RZ, RZ ;  /* 0x000000ffff047224 */ /* 0x000fd800078e00ff */
[----:B------:R-:W-:Y:S05]  /*1eab0*/  @!P0 BRA `(.L_x_3012) ;  /* 0x0000000000108947 */ /* 0x000fea0003800000 */
[----:B------:R-:W-:Y:S01]  /*1eac0*/  UMOV UR4, 0xffffffff ;  /* 0xffffffff00047882 */ /* 0x000fe20000000000 */
[----:B------:R-:W-:Y:S02]  /*1ead0*/  VIADD R12, R6, 0xffffffff ;  /* 0xffffffff060c7836 */ /* 0x000fe40000000000 */
[----:B------:R-:W-:Y:S05]  /*1eae0*/  BRA.DIV UR4, `(.L_x_3013) ;  /* 0x0000002a04a07947 */ /* 0x000fea000b800000 */
[----:B------:R3:W4:Y:S02]  /*1eaf0*/  SHFL.IDX PT, R4, R3, R12, 0x1f ;  /* 0x00001f0c03047589 */ /* 0x00072400000e0000 */
.L_x_3012:
        /* <DEDUP_REMOVED lines=35> */
[----:B------:R-:W-:-:S04]  /*1ed30*/  VIADDMNMX R5, R3, R5, R7, PT ;  /* 0x0000000503057246 */ /* 0x000fc80003800107 */
        /* <DEDUP_REMOVED lines=20> */
[----:B------:R-:W-:Y:S01]  /*1ee80*/  ISETP.GE.AND P2, PT, R3, RZ, PT ;  /* 0x000000ff0300720c */ /* 0x000fe20003f46270 */
[----:B------:R-:W-:-:S06]  /*1ee90*/  IMAD.IADD R3, R0, 0x1, R4 ;  /* 0x0000000100037824 */ /* 0x000fcc00078e0204 */
[----:B------:R-:W-:-:S06]  /*1eea0*/  @P0 VIADD R2, R2, 0x1 ;  /* 0x0000000102020836 */ /* 0x000fcc0000000000 */
[----:B------:R-:W-:Y:S01]  /*1eeb0*/  @!P2 IMAD.MOV R2, RZ, RZ, -R2 ;  /* 0x000000ffff02a224 */ /* 0x000fe200078e0a02 */
[----:B------:R-:W-:Y:S01]  /*1eec0*/  @!P1 LOP3.LUT R2, RZ, R5, RZ, 0x33, !PT ;  /* 0x00000005ff029212 */ /* 0x000fe200078e33ff */
[----:B------:R-:W-:-:S04]  /*1eed0*/  IMAD.MOV R5, RZ, RZ, -R5 ;  /* 0x000000ffff057224 */ /* 0x000fc800078e0a05 */
[----:B------:R-:W-:Y:S01]  /*1eee0*/  IMAD R18, R2, R5, R3 ;  /* 0x0000000502127224 */ /* 0x000fe200078e0203 */
[----:B------:R-:W-:-:S05]  /*1eef0*/  LOP3.LUT R2, RZ, R2, RZ, 0x33, !PT ;  /* 0x00000002ff027212 */ /* 0x000fca00078e33ff */
[----:B------:R-:W-:Y:S01]  /*1ef00*/  IMAD.IADD R17, R17, 0x1, R2 ;  /* 0x0000000111117824 */ /* 0x000fe200078e0202 */
[----:B------:R-:W-:Y:S06]  /*1ef10*/  BRA `(.L_x_3014) ;  /* 0x00000000001c7947 */ /* 0x000fec0003800000 */
.L_x_3006:
[----:B------:R-:W-:Y:S01]  /*1ef20*/  UMOV UR4, URZ ;  /* 0x0000003f00047c82 */ /* 0x000fe20008000000 */
[----:B------:R-:W-:Y:S01]  /*1ef30*/  UMOV UR5, URZ ;  /* 0x0000003f00057c82 */ /* 0x000fe20008000000 */
[----:B------:R-:W-:Y:S01]  /*1ef40*/  ULDC UR6, c[0x0][0xc3c] ;  /* 0x00030f0000067ab9 */ /* 0x000fe20000000800 */
[----:B------:R-:W-:Y:S02]  /*1ef50*/  IMAD.MOV.U32 R16, RZ, RZ, R0 ;  /* 0x000000ffff107224 */ /* 0x000fe400078e0000 */
[----:B------:R-:W-:Y:S02]  /*1ef60*/  IMAD.U32 R17, RZ, RZ, UR4 ;  /* 0x00000004ff117e24 */ /* 0x000fe4000f8e00ff */
[----:B------:R-:W-:Y:S02]  /*1ef70*/  IMAD.U32 R18, RZ, RZ, UR5 ;  /* 0x00000005ff127e24 */ /* 0x000fe4000f8e00ff */
[----:B------:R-:W-:-:S07]  /*1ef80*/  IMAD.U32 R19, RZ, RZ, UR6 ;  /* 0x00000006ff137e24 */ /* 0x000fce000f8e00ff */
.L_x_3014:
[----:B------:R1:W2:Y:S01]  /*1ef90*/  LDL R2, [R1] ;  /* 0x0000000001027983 */ /* 0x0002a20000100800 */
[----:B------:R-:W3:Y:S01]  /*1efa0*/  S2R R0, SR_TID.X ;  /* 0x0000000000007919 */ /* 0x000ee20000002100 */
[----:B------:R-:W-:Y:S05]  /*1efb0*/  WARPSYNC.ALL ;  /* 0x0000000000007948 */ /* 0x000fea0003800000 */
[----:B---3--:R-:W-:Y:S01]  /*1efc0*/  LOP3.LUT R0, R0, 0x1f, RZ, 0xc0, !PT ;  /* 0x0000001f00007812 */ /* 0x008fe200078ec0ff */
[----:B------:R-:W-:Y:S03]  /*1efd0*/  BAR.SYNC.DEFER_BLOCKING 0x4, 0x180 ;  /* 0x0106000000007b1d */ /* 0x000fe60000010000 */
[----:B------:R-:W-:-:S13]  /*1efe0*/  ISETP.NE.AND P0, PT, R0, RZ, PT ;  /* 0x000000ff0000720c */ /* 0x000fda0003f05270 */
[----:B0-----:R-:W2:Y:S01]  /*1eff0*/  @!P0 S2R R3, SR_CgaCtaId ;  /* 0x0000000000038919 */ /* 0x001ea20000008800 */
[----:B------:R-:W-:-:S04]  /*1f000*/  @!P0 MOV R0, 0x400 ;  /* 0x0000040000008802 */ /* 0x000fc80000000f00 */
[----:B--2---:R-:W-:-:S05]  /*1f010*/  @!P0 LEA R2, R3, R0, 0x18 ;  /* 0x0000000003028211 */ /* 0x004fca00078ec0ff */
[----:B------:R1:W-:Y:S04]  /*1f020*/  @!P0 STS.128 [R2+0x28cd0], R16 ;  /* 0x028cd01002008388 */ /* 0x0003e80000000c00 */
[----:B------:R1:W-:Y:S01]  /*1f030*/  @!P0 STL [R1], R2 ;  /* 0x0000000201008387 */ /* 0x0003e20000100800 */
[----:B------:R-:W-:Y:S06]  /*1f040*/  BAR.ARV 0x5, 0x180 ;  /* 0x0146000000007b1d */ /* 0x000fec0000002000 */
.L_x_3003:
[----:B------:R-:W-:Y:S02]  /*1f050*/  ULDC UR4, c[0x0][0xc3c] ;  /* 0x00030f0000047ab9 */ /* 0x000fe40000000800 */
[----:B---3--:R-:W-:-:S13]  /*1f060*/  ISETP.GE.AND P0, PT, R19, UR4, PT ;  /* 0x0000000413007c0c */ /* 0x008fda000bf06270 */
[----:B------:R-:W-:Y:S05]  /*1f070*/  @!P0 BRA `(.L_x_3015) ;  /* 0xffffff7c00808947 */ /* 0x000fea000383ffff */
[----:B------:R-:W-:Y:S05]  /*1f080*/  BSYNC B8 ;  /* 0x0000000000087941 */ /* 0x000fea0003800000 */
.L_x_2835:
[----:B--2---:R-:W2:Y:S01]  /*1f090*/  LDL.LU R0, [R1+0x48] ;  /* 0x0000480001007983 */ /* 0x004ea20000300800 */
[----:B------:R-:W-:Y:S01]  /*1f0a0*/  BSSY B0, `(.L_x_3016) ;  /* 0x000000b000007945 */ /* 0x000fe20003800000 */
[----:B0-----:R-:W0:Y:S01]  /*1f0b0*/  S2R R5, SR_CgaCtaId ;  /* 0x0000000000057919 */ /* 0x001e220000008800 */
[----:B--2---:R-:W-:-:S05]  /*1f0c0*/  VIADD R0, R0, 0x1 ;  /* 0x0000000100007836 */ /* 0x004fca0000000000 */
[----:B-1----:R-:W-:-:S04]  /*1f0d0*/  LEA.HI R2, R0, R0, RZ, 0x1 ;  /* 0x0000000000027211 */ /* 0x002fc800078f08ff */
[----:B------:R-:W-:-:S05]  /*1f0e0*/  LOP3.LUT R3, R2, 0xfffffffe, RZ, 0xc0, !PT ;  /* 0xfffffffe02037812 */ /* 0x000fca00078ec0ff */
[----:B------:R-:W-:Y:S01]  /*1f0f0*/  IMAD.IADD R3, R0, 0x1, -R3 ;  /* 0x0000000100037824 */ /* 0x000fe200078e0a03 */
[----:B------:R-:W-:-:S04]  /*1f100*/  MOV R0, 0x400 ;  /* 0x0000040000007802 */ /* 0x000fc80000000f00 */
[----:B0-----:R-:W-:Y:S02]  /*1f110*/  LEA R0, R5, R0, 0x18 ;  /* 0x0000000005007211 */ /* 0x001fe400078ec0ff */
[----:B------:R-:W-:-:S04]  /*1f120*/  SHF.L.U32 R3, R3, 0x1f, RZ ;  /* 0x0000001f03037819 */ /* 0x000fc800000006ff */
[----:B------:R-:W0:Y:S02]  /*1f130*/  SYNCS.PHASECHK.TRANS64.TRYWAIT P0, [R0+URZ+0x28c20], R3 ;  /* 0x028c2003000075a7 */ /* 0x000e24000800017f */
[----:B0-----:R-:W-:Y:S05]  /*1f140*/  @!P0 BRA `(.L_x_3017) ;  /* 0x0000002400308947 */ /* 0x001fea0003800000 */
.L_x_3115:
[----:B------:R-:W-:Y:S05]  /*1f150*/  BSYNC B0 ;  /* 0x0000000000007941 */ /* 0x000fea0003800000 */
.L_x_3016:
[----:B------:R-:W-:-:S03]  /*1f160*/  UMOV UR4, 0xffffffff ;  /* 0xffffffff00047882 */ /* 0x000fc60000000000 */
[----:B------:R-:W-:Y:S05]  /*1f170*/  BRA.DIV UR4, `(.L_x_3018) ;  /* 0x0000002604387947 */ /* 0x000fea000b800000 */
[----:B------:R-:W1:Y:S02]  /*1f180*/  S2R R2, SR_TID.X ;  /* 0x0000000000027919 */ /* 0x000e640000002100 */
[----:B-1----:R-:W-:-:S04]  /*1f190*/  SHF.R.U32.HI R2, RZ, 0x5, R2 ;  /* 0x00000005ff027819 */ /* 0x002fc80000011602 */
[----:B------:R-:W-:-:S05]  /*1f1a0*/  LOP3.LUT R2, R2, 0x3, RZ, 0xc0, !PT ;  /* 0x0000000302027812 */ /* 0x000fca00078ec0ff */
[----:B------:R1:W2:Y:S02]  /*1f1b0*/  SHFL.IDX PT, R14, R2, RZ, 0x1f ;  /* 0x00001fff020e7589 */ /* 0x0002a400000e0000 */
.L_x_3118:
[----:B--2---:R-:W-:-:S13]  /*1f1c0*/  ISETP.NE.AND P0, PT, R14, RZ, PT ;  /* 0x000000ff0e00720c */ /* 0x004fda0003f05270 */
[----:B------:R-:W-:Y:S05]  /*1f1d0*/  @P0 BRA `(.L_x_2616) ;  /* 0x0000000000940947 */ /* 0x000fea0003800000 */
[----:B------:R-:W-:-:S03]  /*1f1e0*/  UMOV UR4, 0xffffffff ;  /* 0xffffffff00047882 */ /* 0x000fc60000000000 */
[----:B------:R-:W-:Y:S05]  /*1f1f0*/  BRA.DIV UR4, `(.L_x_3019) ;  /* 0x00000026044c7947 */ /* 0x000fea000b800000 */
[----:B------:R-:W-:-:S13]  /*1f200*/  ELECT P6, URZ, PT ;  /* 0x00000000003f782f */ /* 0x000fda00038c0000 */
.L_x_3121:
[----:B------:R-:W-:Y:S05]  /*1f210*/  @!P6 BRA `(.L_x_2616) ;  /* 0x000000000084e947 */ /* 0x000fea0003800000 */
[----:B------:R-:W-:-:S06]  /*1f220*/  ULOP3.LUT UR4, UR36, 0x2, URZ, 0xfc, !UPT ;  /* 0x0000000224047892 */ /* 0x000fcc000f8efc3f */
[----:B-1----:R-:W-:-:S05]  /*1f230*/  IMAD.U32 R2, RZ, RZ, UR4 ;  /* 0x00000004ff027e24 */ /* 0x002fca000f8e00ff */
[----:B------:R-:W-:-:S13]  /*1f240*/  ISETP.NE.AND P2, PT, R2, 0x3, PT ;  /* 0x000000030200780c */ /* 0x000fda0003f45270 */
[----:B------:R-:W-:Y:S05]  /*1f250*/  @!P2 BRA `(.L_x_3020) ;  /* 0x000000000004a947 */ /* 0x000fea0003800000 */
[----:B------:R-:W-:Y:S01]  /*1f260*/  BPT.TRAP 0x1 ;  /* 0x000000040000795c */ /* 0x000fe20000300000 */
.L_x_3020:
        /* <DEDUP_REMOVED lines=14> */
.L_x_3122:
[----:B------:R-:W1:Y:S02]  /*1f350*/  SYNCS.PHASECHK.TRANS64.TRYWAIT P0, [R7+URZ], R2 ;  /* 0x00000002070075a7 */ /* 0x000e64000800017f */
[----:B-1----:R-:W-:Y:S05]  /*1f360*/  @!P0 BRA `(.L_x_3022) ;  /* 0x0000002400248947 */ /* 0x002fea0003800000 */
.L_x_3123:
[----:B------:R-:W-:Y:S05]  /*1f370*/  @!P2 BRA `(.L_x_3023) ;  /* 0x000000000004a947 */ /* 0x000fea0003800000 */
[----:B------:R-:W-:Y:S01]  /*1f380*/  BPT.TRAP 0x1 ;  /* 0x000000040000795c */ /* 0x000fe20000300000 */
.L_x_3023:
[----:B------:R-:W2:Y:S01]  /*1f390*/  LDL.LU R4, [R1+0x4] ;  /* 0x0000040001047983 */ /* 0x000ea20000300800 */
[----:B------:R-:W-:-:S04]  /*1f3a0*/  VIADD R0, R0, 0x28c60 ;  /* 0x00028c6000007836 */ /* 0x000fc80000000000 */
[----:B--2---:R-:W-:-:S04]  /*1f3b0*/  IMAD R4, R4, 0x8, R0 ;  /* 0x0000000804047824 */ /* 0x004fc800078e0200 */
[----:B------:R-:W2:Y:S02]  /*1f3c0*/  SYNCS.PHASECHK.TRANS64.TRYWAIT P0, [R4+URZ], R5 ;  /* 0x00000005040075a7 */ /* 0x000ea4000800017f */
[----:B--2---:R-:W-:Y:S05]  /*1f3d0*/  @!P0 BRA `(.L_x_3024) ;  /* 0x00000024001c8947 */ /* 0x004fea0003800000 */
.L_x_3124:
[----:B------:R-:W-:-:S07]  /*1f3e0*/  IMAD R3, R3, 0x8, R0 ;  /* 0x0000000803037824 */ /* 0x000fce00078e0200 */
.L_x_3025:
[----:B---3--:R3:W4:Y:S02]  /*1f3f0*/  SYNCS.PHASECHK.TRANS64.TRYWAIT P0, [R3+URZ], R2 ;  /* 0x00000002030075a7 */ /* 0x008724000800017f */
[----:B----4-:R-:W-:Y:S05]  /*1f400*/  @!P0 NANOSLEEP.SYNCS 0x989680 ;  /* 0x009896800000895d */ /* 0x010fea0003900000 */
[----:B------:R-:W4:Y:S02]  /*1f410*/  @!P0 SYNCS.PHASECHK.TRANS64 P0, [R3+URZ], R2 ;  /* 0x00000002030085a7 */ /* 0x000f24000800007f */
[----:B----4-:R-:W-:Y:S05]  /*1f420*/  @!P0 BRA `(.L_x_3025) ;  /* 0xfffffffc00f08947 */ /* 0x010fea000383ffff */
.L_x_2616:
[----:B------:R-:W-:Y:S05]  /*1f430*/  BSYNC B9 ;  /* 0x0000000000097941 */ /* 0x000fea0003800000 */
.L_x_2613:
[----:B------:R-:W-:Y:S05]  /*1f440*/  EXIT ;  /* 0x000000000000794d */ /* 0x000fea0003800000 */
.L_x_2640:
[----:B0-----:R0:W1:Y:S02]  /*1f450*/  SYNCS.PHASECHK.TRANS64.TRYWAIT P5, [R64+URZ+0x28c90], R43 ;  /* 0x028c902b400075a7 */ /* 0x00106400080a017f */
[----:B-1----:R-:W-:Y:S05]  /*1f460*/  @!P5 NANOSLEEP.SYNCS 0x989680 ;  /* 0x009896800000d95d */ /* 0x002fea0003900000 */
[----:B------:R-:W1:Y:S02]  /*1f470*/  @!P5 SYNCS.PHASECHK.TRANS64 P5, [R64+URZ+0x28c90], R43 ;  /* 0x028c902b4000d5a7 */ /* 0x000e6400080a007f */
[----:B-1----:R-:W-:Y:S05]  /*1f480*/  @!P5 BRA `(.L_x_2640) ;  /* 0xfffffffc00f0d947 */ /* 0x002fea000383ffff */
[----:B------:R-:W-:Y:S05]  /*1f490*/  BRA `(.L_x_3026) ;  /* 0xfffffe3400587947 */ /* 0x000fea000383ffff */
.L_x_2650:
[----:B0-----:R0:W1:Y:S02]  /*1f4a0*/  SYNCS.PHASECHK.TRANS64.TRYWAIT P5, [R64+URZ+0x28c90], R43 ;  /* 0x028c902b400075a7 */ /* 0x00106400080a017f */
[----:B-1----:R-:W-:Y:S05]  /*1f4b0*/  @!P5 NANOSLEEP.SYNCS 0x989680 ;  /* 0x009896800000d95d */ /* 0x002fea0003900000 */
[----:B------:R-:W1:Y:S02]  /*1f4c0*/  @!P5 SYNCS.PHASECHK.TRANS64 P5, [R64+URZ+0x28c90], R43 ;  /* 0x028c902b4000d5a7 */ /* 0x000e6400080a007f */
[----:B-1----:R-:W-:Y:S05]  /*1f4d0*/  @!P5 BRA `(.L_x_2650) ;  /* 0xfffffffc00f0d947 */ /* 0x002fea000383ffff */
[----:B------:R-:W-:Y:S05]  /*1f4e0*/  BRA `(.L_x_3027) ;  /* 0xfffffe3c00a87947 */ /* 0x000fea000383ffff */
.L_x_2655:
[----:B0-----:R0:W1:Y:S02]  /*1f4f0*/  SYNCS.PHASECHK.TRANS64.TRYWAIT P5, [R64+URZ+0x28c90], R43 ;  /* 0x028c902b400075a7 */ /* 0x00106400080a017f */
[----:B-1----:R-:W-:Y:S05]  /*1f500*/  @!P5 NANOSLEEP.SYNCS 0x989680 ;  /* 0x009896800000d95d */ /* 0x002fea0003900000 */
[----:B------:R-:W1:Y:S02]  /*1f510*/  @!P5 SYNCS.PHASECHK.TRANS64 P5, [R64+URZ+0x28c90], R43 ;  /* 0x028c902b4000d5a7 */ /* 0x000e6400080a007f */
[----:B-1----:R-:W-:Y:S05]  /*1f520*/  @!P5 BRA `(.L_x_2655) ;  /* 0xfffffffc00f0d947 */ /* 0x002fea000383ffff */
[----:B------:R-:W-:Y:S05]  /*1f530*/  BRA `(.L_x_3028) ;  /* 0xfffffe4400bc7947 */ /* 0x000fea000383ffff */
.L_x_2659:
[----:B--2---:R2:W0:Y:S02]  /*1f540*/  SYNCS.PHASECHK.TRANS64.TRYWAIT P5, [R64+URZ+0x28cb0], R43 ;  /* 0x028cb02b400075a7 */ /* 0x00442400080a017f */
[----:B0-----:R-:W-:Y:S05]  /*1f550*/  @!P5 NANOSLEEP.SYNCS 0x989680 ;  /* 0x009896800000d95d */ /* 0x001fea0003900000 */
[----:B------:R-:W0:Y:S02]  /*1f560*/  @!P5 SYNCS.PHASECHK.TRANS64 P5, [R64+URZ+0x28cb0], R43 ;  /* 0x028cb02b4000d5a7 */ /* 0x000e2400080a007f */
[----:B0-----:R-:W-:Y:S05]  /*1f570*/  @!P5 BRA `(.L_x_2659) ;  /* 0xfffffffc00f0d947 */ /* 0x001fea000383ffff */
[----:B------:R-:W-:Y:S05]  /*1f580*/  BRA `(.L_x_3029) ;  /* 0xfffffe4800387947 */ /* 0x000fea000383ffff */
.L_x_2678:
[----:B0-----:R0:W1:Y:S02]  /*1f590*/  SYNCS.PHASECHK.TRANS64.TRYWAIT P1, [R22+URZ+0x28c50], R3 ;  /* 0x028c5003160075a7 */ /* 0x001064000802017f */
[----:B-1----:R-:W-:Y:S05]  /*1f5a0*/  @!P1 NANOSLEEP.SYNCS 0x989680 ;  /* 0x009896800000995d */ /* 0x002fea0003900000 */
[----:B------:R-:W1:Y:S02]  /*1f5b0*/  @!P1 SYNCS.PHASECHK.TRANS64 P1, [R22+URZ+0x28c50], R3 ;  /* 0x028c5003160095a7 */ /* 0x000e64000802007f */
[----:B-1----:R-:W-:Y:S05]  /*1f5c0*/  @!P1 BRA `(.L_x_2678) ;  /* 0xfffffffc00f09947 */ /* 0x002fea000383ffff */
[----:B------:R-:W-:Y:S05]  /*1f5d0*/  BRA `(.L_x_3030) ;  /* 0xfffffe5800607947 */ /* 0x000fea000383ffff */
.L_x_2685:
[----:B-1----:R1:W2:Y:S02]  /*1f5e0*/  SYNCS.PHASECHK.TRANS64.TRYWAIT P2, [R0+URZ+0x28c50], R5 ;  /* 0x028c5005000075a7 */ /* 0x0022a4000804017f */
[----:B--2---:R-:W-:Y:S05]  /*1f5f0*/  @!P2 NANOSLEEP.SYNCS 0x989680 ;  /* 0x009896800000a95d */ /* 0x004fea0003900000 */
[----:B------:R-:W2:Y:S02]  /*1f600*/  @!P2 SYNCS.PHASECHK.TRANS64 P2, [R0+URZ+0x28c50], R5 ;  /* 0x028c50050000a5a7 */ /* 0x000ea4000804007f */
[----:B--2---:R-:W-:Y:S05]  /*1f610*/  @!P2 BRA `(.L_x_2685) ;  /* 0xfffffffc00f0a947 */ /* 0x004fea000383ffff */
[----:B------:R-:W-:Y:S05]  /*1f620*/  BRA `(.L_x_2684) ;  /* 0xfffffe6400887947 */ /* 0x000fea000383ffff */
.L_x_2706:
        /* <DEDUP_REMOVED lines=8> */
.L_x_3032:
[----:B------:R-:W-:Y:S05]  /*1f6b0*/  BSYNC B1 ;  /* 0x0000000000017941 */ /* 0x000fea0003800000 */
.L_x_3031:
        /* <DEDUP_REMOVED lines=8> */
.L_x_3033:
[----:B------:R-:W-:Y:S02]  /*1f740*/  IMAD.MOV.U32 R13, RZ, RZ, R8 ;  /* 0x000000ffff0d7224 */ /* 0x000fe400078e0008 */
[----:B------:R-:W-:-:S07]  /*1f750*/  IMAD.MOV.U32 R0, RZ, RZ, R14 ;  /* 0x000000ffff007224 */ /* 0x000fce00078e000e */
[----:B------:R-:W-:Y:S05]  /*1f760*/  WARPSYNC.COLLECTIVE R15, `(.L_x_3034) ;  /* 0x000000000f087348 */ /* 0x000fea0003c00000 */
[----:B------:R0:W1:Y:S02]  /*1f770*/  SHFL.IDX P6, R14, R13, R12, R11 ;  /* 0x0000000c0d0e7389 */ /* 0x00006400000c000b */
[----:B01----:R-:W-:Y:S01]  /*1f780*/  ENDCOLLECTIVE ;  /* 0x000000000000791b */ /* 0x003fe20003800000 */
.L_x_3034:
[----:B------:R-:W-:Y:S02]  /*1f790*/  IMAD.MOV.U32 R13, RZ, RZ, R7 ;  /* 0x000000ffff0d7224 */ /* 0x000fe400078e0007 */
[----:B------:R-:W-:-:S07]  /*1f7a0*/  IMAD.MOV.U32 R5, RZ, RZ, R14 ;  /* 0x000000ffff057224 */ /* 0x000fce00078e000e */
[----:B------:R-:W-:Y:S05]  /*1f7b0*/  WARPSYNC.COLLECTIVE R15, `(.L_x_3035) ;  /* 0x000000000f087348 */ /* 0x000fea0003c00000 */
[----:B------:R0:W1:Y:S02]  /*1f7c0*/  SHFL.IDX P6, R14, R13, R12, R11 ;  /* 0x0000000c0d0e7389 */ /* 0x00006400000c000b */
[----:B01----:R-:W-:Y:S01]  /*1f7d0*/  ENDCOLLECTIVE ;  /* 0x000000000000791b */ /* 0x003fe20003800000 */
.L_x_3035:
[----:B------:R-:W-:Y:S05]  /*1f7e0*/  BRA `(.L_x_3036) ;  /* 0xfffffe80000c7947 */ /* 0x000fea000383ffff */
.L_x_2709:
[----:B------:R-:W-:Y:S01]  /*1f7f0*/  BSSY B1, `(.L_x_3037) ;  /* 0x0000008000017945 */ /* 0x000fe20003800000 */
[----:B------:R-:W-:Y:S02]  /*1f800*/  IMAD.MOV.U32 R13, RZ, RZ, R6 ;  /* 0x000000ffff0d7224 */ /* 0x000fe400078e0006 */
[----:B------:R-:W-:Y:S02]  /*1f810*/  IMAD.MOV.U32 R12, RZ, RZ, 0x1 ;  /* 0x00000001ff0c7424 */ /* 0x000fe400078e00ff */
[----:B------:R-:W-:Y:S02]  /*1f820*/  IMAD.MOV.U32 R11, RZ, RZ, 0x1c1f ;  /* 0x00001c1fff0b7424 */ /* 0x000fe400078e00ff */
[----:B------:R-:W-:-:S07]  /*1f830*/  IMAD.MOV.U32 R15, RZ, RZ, -0x1 ;  /* 0xffffffffff0f7424 */ /* 0x000fce00078e00ff */
[----:B0---4-:R-:W-:Y:S05]  /*1f840*/  WARPSYNC.COLLECTIVE R15, `(.L_x_3038) ;  /* 0x000000000f087348 */ /* 0x011fea0003c00000 */
[----:B----4-:R1:W2:Y:S02]  /*1f850*/  SHFL.IDX P6, R14, R13, R12, R11 ;  /* 0x0000000c0d0e7389 */ /* 0x0102a400000c000b */
[----:B012---:R-:W-:Y:S01]  /*1f860*/  ENDCOLLECTIVE ;  /* 0x000000000000791b */ /* 0x007fe20003800000 */
.L_x_3038:
[----:B------:R-:W-:Y:S05]  /*1f870*/  BSYNC B1 ;  /* 0x0000000000017941 */ /* 0x000fea0003800000 */
.L_x_3037:
[----:B------:R-:W-:Y:S02]  /*1f880*/  IMAD.MOV.U32 R13, RZ, RZ, R4 ;  /* 0x000000ffff0d7224 */ /* 0x000fe400078e0004 */
[----:B------:R-:W-:Y:S02]  /*1f890*/  IMAD.MOV.U32 R12, RZ, RZ, 0x1 ;  /* 0x00000001ff0c7424 */ /* 0x000fe400078e00ff */
[----:B------:R-:W-:Y:S02]  /*1f8a0*/  IMAD.MOV.U32 R11, RZ, RZ, 0x1c1f ;  /* 0x00001c1fff0b7424 */ /* 0x000fe400078e00ff */
[----:B------:R-:W-:Y:S02]  /*1f8b0*/  IMAD.MOV.U32 R15, RZ, RZ, -0x1 ;  /* 0xffffffffff0f7424 */ /* 0x000fe400078e00ff */
[----:B------:R-:W-:-:S07]  /*1f8c0*/  IMAD.MOV.U32 R3, RZ, RZ, R14 ;  /* 0x000000ffff037224 */ /* 0x000fce00078e000e */
[----:B------:R-:W-:Y:S05]  /*1f8d0*/  WARPSYNC.COLLECTIVE R15, `(.L_x_3039) ;  /* 0x000000000f087348 */ /* 0x000fea0003c00000 */
[----:B------:R0:W1:Y:S02]  /*1f8e0*/  SHFL.IDX P6, R14, R13, R12, R11 ;  /* 0x0000000c0d0e7389 */ /* 0x00006400000c000b */
[----:B01----:R-:W-:Y:S01]  /*1f8f0*/  ENDCOLLECTIVE ;  /* 0x000000000000791b */ /* 0x003fe20003800000 */
.L_x_3039:
[----:B------:R-:W-:Y:S02]  /*1f900*/  IMAD.MOV.U32 R13, RZ, RZ, R8 ;  /* 0x000000ffff0d7224 */ /* 0x000fe400078e0008 */
[----:B------:R-:W-:-:S07]  /*1f910*/  IMAD.MOV.U32 R0, RZ, RZ, R14 ;  /* 0x000000ffff007224 */ /* 0x000fce00078e000e */
[----:B------:R-:W-:Y:S05]  /*1f920*/  WARPSYNC.COLLECTIVE R15, `(.L_x_3040) ;  /* 0x000000000f087348 */ /* 0x000fea0003c00000 */
[----:B------:R0:W1:Y:S02]  /*1f930*/  SHFL.IDX P6, R14, R13, R12, R11 ;  /* 0x0000000c0d0e7389 */ /* 0x00006400000c000b */
[----:B01----:R-:W-:Y:S01]  /*1f940*/  ENDCOLLECTIVE ;  /* 0x000000000000791b */ /* 0x003fe20003800000 */
.L_x_3040:
[----:B------:R-:W-:Y:S02]  /*1f950*/  IMAD.MOV.U32 R13, RZ, RZ, R7 ;  /* 0x000000ffff0d7224 */ /* 0x000fe400078e0007 */
[----:B------:R-:W-:-:S07]  /*1f960*/  IMAD.MOV.U32 R5, RZ, RZ, R14 ;  /* 0x000000ffff057224 */ /* 0x000fce00078e000e */
[----:B------:R-:W-:Y:S05]  /*1f970*/  WARPSYNC.COLLECTIVE R15, `(.L_x_3041) ;  /* 0x000000000f087348 */ /* 0x000fea0003c00000 */
[----:B------:R0:W1:Y:S02]  /*1f980*/  SHFL.IDX P6, R14, R13, R12, R11 ;  /* 0x0000000c0d0e7389 */ /* 0x00006400000c000b */
[----:B01----:R-:W-:Y:S01]  /*1f990*/  ENDCOLLECTIVE ;  /* 0x000000000000791b */ /* 0x003fe20003800000 */
.L_x_3041:
[----:B------:R-:W-:Y:S05]  /*1f9a0*/  BRA `(.L_x_3042) ;  /* 0xfffffe80006c7947 */ /* 0x000fea000383ffff */
.L_x_2713:
[----:B0-----:R0:W1:Y:S02]  /*1f9b0*/  SYNCS.PHASECHK.TRANS64.TRYWAIT P0, [R2+URZ+0x28c00], R35 ;  /* 0x028c0023020075a7 */ /* 0x001064000800017f */
[----:B-1----:R-:W-:Y:S05]  /*1f9c0*/  @!P0 NANOSLEEP.SYNCS 0x989680 ;  /* 0x009896800000895d */ /* 0x002fea0003900000 */
[----:B------:R-:W1:Y:S02]  /*1f9d0*/  @!P0 SYNCS.PHASECHK.TRANS64 P0, [R2+URZ+0x28c00], R35 ;  /* 0x028c0023020085a7 */ /* 0x000e64000800007f */
[----:B-1----:R-:W-:Y:S05]  /*1f9e0*/  @!P0 BRA `(.L_x_2713) ;  /* 0xfffffffc00f08947 */ /* 0x002fea000383ffff */
[----:B------:R-:W-:Y:S05]  /*1f9f0*/  BRA `(.L_x_3043) ;  /* 0xfffffe8400547947 */ /* 0x000fea000383ffff */
.L_x_2721:
        /* <DEDUP_REMOVED lines=8> */
.L_x_3045:
[----:B------:R-:W-:Y:S05]  /*1fa80*/  BSYNC B1 ;  /* 0x0000000000017941 */ /* 0x000fea0003800000 */
.L_x_3044:
        /* <DEDUP_REMOVED lines=8> */
.L_x_3046:
[----:B------:R-:W-:Y:S02]  /*1fb10*/  IMAD.MOV.U32 R13, RZ, RZ, R7 ;  /* 0x000000ffff0d7224 */ /* 0x000fe400078e0007 */
[----:B------:R-:W-:-:S07]  /*1fb20*/  IMAD.MOV.U32 R0, RZ, RZ, R14 ;  /* 0x000000ffff007224 */ /* 0x000fce00078e000e */
[----:B------:R-:W-:Y:S05]  /*1fb30*/  WARPSYNC.COLLECTIVE R15, `(.L_x_3047) ;  /* 0x000000000f087348 */ /* 0x000fea0003c00000 */
[----:B------:R0:W1:Y:S02]  /*1fb40*/  SHFL.IDX P6, R14, R13, R12, R11 ;  /* 0x0000000c0d0e7389 */ /* 0x00006400000c000b */
[----:B01----:R-:W-:Y:S01]  /*1fb50*/  ENDCOLLECTIVE ;  /* 0x000000000000791b */ /* 0x003fe20003800000 */
.L_x_3047:
[----:B------:R-:W-:Y:S02]  /*1fb60*/  IMAD.MOV.U32 R10, RZ, RZ, R0 ;  /* 0x000000ffff0a7224 */ /* 0x000fe400078e0000 */
[----:B------:R-:W-:Y:S02]  /*1fb70*/  IMAD.MOV.U32 R13, RZ, RZ, R9 ;  /* 0x000000ffff0d7224 */ /* 0x000fe400078e0009 */
[----:B------:R-:W-:-:S07]  /*1fb80*/  IMAD.MOV.U32 R5, RZ, RZ, R14 ;  /* 0x000000ffff057224 */ /* 0x000fce00078e000e */
[----:B------:R-:W-:Y:S05]  /*1fb90*/  WARPSYNC.COLLECTIVE R15, `(.L_x_3048) ;  /* 0x000000000f087348 */ /* 0x000fea0003c00000 */
[----:B------:R0:W1:Y:S02]  /*1fba0*/  SHFL.IDX P6, R14, R13, R12, R11 ;  /* 0x0000000c0d0e7389 */ /* 0x00006400000c000b */
[----:B01----:R-:W-:Y:S01]  /*1fbb0*/  ENDCOLLECTIVE ;  /* 0x000000000000791b */ /* 0x003fe20003800000 */
.L_x_3048:
[----:B------:R-:W-:Y:S01]  /*1fbc0*/  IMAD.MOV.U32 R11, RZ, RZ, R3 ;  /* 0x000000ffff0b7224 */ /* 0x000fe200078e0003 */
[----:B------:R-:W-:Y:S06]  /*1fbd0*/  BRA `(.L_x_3049) ;  /* 0xfffffe9000687947 */ /* 0x000fec000383ffff */
.L_x_2724:
[----:B------:R-:W-:Y:S01]  /*1fbe0*/  BSSY B1, `(.L_x_3050) ;  /* 0x0000008000017945 */ /* 0x000fe20003800000 */
[----:B------:R-:W-:Y:S02]  /*1fbf0*/  IMAD.MOV.U32 R13, RZ, RZ, R8 ;  /* 0x000000ffff0d7224 */ /* 0x000fe400078e0008 */
[----:B------:R-:W-:Y:S02]  /*1fc00*/  IMAD.MOV.U32 R12, RZ, RZ, 0x1 ;  /* 0x00000001ff0c7424 */ /* 0x000fe400078e00ff */
[----:B0-----:R-:W-:Y:S02]  /*1fc10*/  IMAD.MOV.U32 R11, RZ, RZ, 0x1c1f ;  /* 0x00001c1fff0b7424 */ /* 0x001fe400078e00ff */
[----:B------:R-:W-:-:S07]  /*1fc20*/  IMAD.MOV.U32 R15, RZ, RZ, -0x1 ;  /* 0xffffffffff0f7424 */ /* 0x000fce00078e00ff */
[----:B----4-:R-:W-:Y:S05]  /*1fc30*/  WARPSYNC.COLLECTIVE R15, `(.L_x_3051) ;  /* 0x000000000f087348 */ /* 0x010fea0003c00000 */
[----:B----4-:R0:W1:Y:S02]  /*1fc40*/  SHFL.IDX P6, R14, R13, R12, R11 ;  /* 0x0000000c0d0e7389 */ /* 0x01006400000c000b */
[----:B01----:R-:W-:Y:S01]  /*1fc50*/  ENDCOLLECTIVE ;  /* 0x000000000000791b */ /* 0x003fe20003800000 */
.L_x_3051:
[----:B------:R-:W-:Y:S05]  /*1fc60*/  BSYNC B1 ;  /* 0x0000000000017941 */ /* 0x000fea0003800000 */
.L_x_3050:
        /* <DEDUP_REMOVED lines=8> */
.L_x_3052:
[----:B------:R-:W-:Y:S02]  /*1fcf0*/  IMAD.MOV.U32 R13, RZ, RZ, R7 ;  /* 0x000000ffff0d7224 */ /* 0x000fe400078e0007 */
[----:B------:R-:W-:-:S07]  /*1fd00*/  IMAD.MOV.U32 R0, RZ, RZ, R14 ;  /* 0x000000ffff007224 */ /* 0x000fce00078e000e */
[----:B------:R-:W-:Y:S05]  /*1fd10*/  WARPSYNC.COLLECTIVE R15, `(.L_x_3053) ;  /* 0x000000000f087348 */ /* 0x000fea0003c00000 */
[----:B------:R0:W1:Y:S02]  /*1fd20*/  SHFL.IDX P6, R14, R13, R12, R11 ;  /* 0x0000000c0d0e7389 */ /* 0x00006400000c000b */
[----:B01----:R-:W-:Y:S01]  /*1fd30*/  ENDCOLLECTIVE ;  /* 0x000000000000791b */ /* 0x003fe20003800000 */
.L_x_3053:
[----:B------:R-:W-:Y:S02]  /*1fd40*/  IMAD.MOV.U32 R13, RZ, RZ, R9 ;  /* 0x000000ffff0d7224 */ /* 0x000fe400078e0009 */
[----:B------:R-:W-:-:S07]  /*1fd50*/  IMAD.MOV.U32 R7, RZ, RZ, R14 ;  /* 0x000000ffff077224 */ /* 0x000fce00078e000e */
[----:B------:R-:W-:Y:S05]  /*1fd60*/  WARPSYNC.COLLECTIVE R15, `(.L_x_3054) ;  /* 0x000000000f087348 */ /* 0x000fea0003c00000 */
[----:B------:R0:W1:Y:S02]  /*1fd70*/  SHFL.IDX P6, R14, R13, R12, R11 ;  /* 0x0000000c0d0e7389 */ /* 0x00006400000c000b */
[----:B01----:R-:W-:Y:S01]  /*1fd80*/  ENDCOLLECTIVE ;  /* 0x000000000000791b */ /* 0x003fe20003800000 */
.L_x_3054:
[----:B------:R-:W-:Y:S02]  /*1fd90*/  IMAD.MOV.U32 R12, RZ, RZ, R0 ;  /* 0x000000ffff0c7224 */ /* 0x000fe400078e0000 */
[----:B------:R-:W-:Y:S01]  /*1fda0*/  IMAD.MOV.U32 R13, RZ, RZ, R3 ;  /* 0x000000ffff0d7224 */ /* 0x000fe200078e0003 */
[----:B------:R-:W-:Y:S06]  /*1fdb0*/  BRA `(.L_x_3055) ;  /* 0xfffffe9000907947 */ /* 0x000fec000383ffff */
.L_x_2728:
[----:B0-----:R0:W1:Y:S02]  /*1fdc0*/  SYNCS.PHASECHK.TRANS64.TRYWAIT P1, [R2+URZ+0x28c00], R3 ;  /* 0x028c0003020075a7 */ /* 0x001064000802017f */
[----:B-1----:R-:W-:Y:S05]  /*1fdd0*/  @!P1 NANOSLEEP.SYNCS 0x989680 ;  /* 0x009896800000995d */ /* 0x002fea0003900000 */
[----:B------:R-:W1:Y:S02]  /*1fde0*/  @!P1 SYNCS.PHASECHK.TRANS64 P1, [R2+URZ+0x28c00], R3 ;  /* 0x028c0003020095a7 */ /* 0x000e64000802007f */
[----:B-1----:R-:W-:Y:S05]  /*1fdf0*/  @!P1 BRA `(.L_x_2728) ;  /* 0xfffffffc00f09947 */ /* 0x002fea000383ffff */
[----:B------:R-:W-:Y:S05]  /*1fe00*/  BRA `(.L_x_3056) ;  /* 0xfffffe9400207947 */ /* 0x000fea000383ffff */
.L_x_2734:
[----:B-1----:R1:W2:Y:S02]  /*1fe10*/  SYNCS.PHASECHK.TRANS64.TRYWAIT P2, [R14+URZ+0x28c30], R57 ;  /* 0x028c30390e0075a7 */ /* 0x0022a4000804017f */
[----:B--2---:R-:W-:Y:S05]  /*1fe20*/  @!P2 NANOSLEEP.SYNCS 0x989680 ;  /* 0x009896800000a95d */ /* 0x004fea0003900000 */
[----:B------:R-:W2:Y:S02]  /*1fe30*/  @!P2 SYNCS.PHASECHK.TRANS64 P2, [R14+URZ+0x28c30], R57 ;  /* 0x028c30390e00a5a7 */ /* 0x000ea4000804007f */
[----:B--2---:R-:W-:Y:S05]  /*1fe40*/  @!P2 BRA `(.L_x_2734) ;  /* 0xfffffffc00f0a947 */ /* 0x004fea000383ffff */
[----:B------:R-:W-:Y:S05]  /*1fe50*/  BRA `(.L_x_2733) ;  /* 0xfffffea000707947 */ /* 0x000fea000383ffff */
.L_x_2747:
[----:B--2---:R2:W4:Y:S02]  /*1fe60*/  SYNCS.PHASECHK.TRANS64.TRYWAIT P3, [R14+URZ+0x28c50], R57 ;  /* 0x028c50390e0075a7 */ /* 0x004524000806017f */
[----:B----4-:R-:W-:Y:S05]  /*1fe70*/  @!P3 NANOSLEEP.SYNCS 0x989680 ;  /* 0x009896800000b95d */ /* 0x010fea0003900000 */
[----:B------:R-:W4:Y:S02]  /*1fe80*/  @!P3 SYNCS.PHASECHK.TRANS64 P3, [R14+URZ+0x28c50], R57 ;  /* 0x028c50390e00b5a7 */ /* 0x000f24000806007f */
[----:B----4-:R-:W-:Y:S05]  /*1fe90*/  @!P3 BRA `(.L_x_2747) ;  /* 0xfffffffc00f0b947 */ /* 0x010fea000383ffff */
[----:B------:R-:W-:Y:S05]  /*1fea0*/  BRA `(.L_x_2746) ;  /* 0xfffffebc00587947 */ /* 0x000fea000383ffff */
.L_x_2759:
[----:B-1----:R1:W2:Y:S02]  /*1feb0*/  SYNCS.PHASECHK.TRANS64.TRYWAIT P3, [R212+URZ+0x28c30], R213 ;  /* 0x028c30d5d40075a7 */ /* 0x0022a4000806017f */
[----:B--2---:R-:W-:Y:S05]  /*1fec0*/  @!P3 NANOSLEEP.SYNCS 0x989680 ;  /* 0x009896800000b95d */ /* 0x004fea0003900000 */
[----:B------:R-:W2:Y:S02]  /*1fed0*/  @!P3 SYNCS.PHASECHK.TRANS64 P3, [R212+URZ+0x28c30], R213 ;  /* 0x028c30d5d400b5a7 */ /* 0x000ea4000806007f */
[----:B--2---:R-:W-:Y:S05]  /*1fee0*/  @!P3 BRA `(.L_x_2759) ;  /* 0xfffffffc00f0b947 */ /* 0x004fea000383ffff */
[----:B------:R-:W-:Y:S05]  /*1fef0*/  BRA `(.L_x_2758) ;  /* 0xfffffec000d07947 */ /* 0x000fea000383ffff */
.L_x_2772:
[----:B---3--:R3:W4:Y:S02]  /*1ff00*/  SYNCS.PHASECHK.TRANS64.TRYWAIT P3, [R212+URZ+0x28c50], R213 ;  /* 0x028c50d5d40075a7 */ /* 0x008724000806017f */
[----:B----4-:R-:W-:Y:S05]  /*1ff10*/  @!P3 NANOSLEEP.SYNCS 0x989680 ;  /* 0x009896800000b95d */ /* 0x010fea0003900000 */
[----:B------:R-:W4:Y:S02]  /*1ff20*/  @!P3 SYNCS.PHASECHK.TRANS64 P3, [R212+URZ+0x28c50], R213 ;  /* 0x028c50d5d400b5a7 */ /* 0x000f24000806007f */
[----:B----4-:R-:W-:Y:S05]  /*1ff30*/  @!P3 BRA `(.L_x_2772) ;  /* 0xfffffffc00f0b947 */ /* 0x010fea000383ffff */
[----:B------:R-:W-:Y:S05]  /*1ff40*/  BRA `(.L_x_2771) ;  /* 0xfffffee000d47947 */ /* 0x000fea000383ffff */
.L_x_2785:
[----:B--2---:R2:W3:Y:S02]  /*1ff50*/  SYNCS.PHASECHK.TRANS64.TRYWAIT P3, [R14+URZ+0x28c30], R207 ;  /* 0x028c30cf0e0075a7 */ /* 0x0044e4000806017f */
[----:B---3--:R-:W-:Y:S05]  /*1ff60*/  @!P3 NANOSLEEP.SYNCS 0x989680 ;  /* 0x009896800000b95d */ /* 0x008fea0003900000 */
[----:B------:R-:W3:Y:S02]  /*1ff70*/  @!P3 SYNCS.PHASECHK.TRANS64 P3, [R14+URZ+0x28c30], R207 ;  /* 0x028c30cf0e00b5a7 */ /* 0x000ee4000806007f */
[----:B---3--:R-:W-:Y:S05]  /*1ff80*/  @!P3 BRA `(.L_x_2785) ;  /* 0xfffffffc00f0b947 */ /* 0x008fea000383ffff */
[----:B------:R-:W-:Y:S05]  /*1ff90*/  BRA `(.L_x_2784) ;  /* 0xfffffee800987947 */ /* 0x000fea000383ffff */
.L_x_2790:
[----:B-1----:R1:W3:Y:S02]  /*1ffa0*/  SYNCS.PHASECHK.TRANS64.TRYWAIT P3, [R14+URZ+0x28c50], R207 ;  /* 0x028c50cf0e0075a7 */ /* 0x0022e4000806017f */
[----:B---3--:R-:W-:Y:S05]  /*1ffb0*/  @!P3 NANOSLEEP.SYNCS 0x989680 ;  /* 0x009896800000b95d */ /* 0x008fea0003900000 */
[----:B------:R-:W3:Y:S02]  /*1ffc0*/  @!P3 SYNCS.PHASECHK.TRANS64 P3, [R14+URZ+0x28c50], R207 ;  /* 0x028c50cf0e00b5a7 */ /* 0x000ee4000806007f */
[----:B---3--:R-:W-:Y:S05]  /*1ffd0*/  @!P3 BRA `(.L_x_2790) ;  /* 0xfffffffc00f0b947 */ /* 0x008fea000383ffff */
[----:B------:R-:W-:Y:S05]  /*1ffe0*/  BRA `(.L_x_2789) ;  /* 0xfffffefc00f47947 */ /* 0x000fea000383ffff */
.L_x_2798:
[----:B--2---:R2:W3:Y:S02]  /*1fff0*/  SYNCS.PHASECHK.TRANS64.TRYWAIT P2, [R206+URZ+0x28c30], R207 ;  /* 0x028c30cfce0075a7 */ /* 0x0044e4000804017f */
[----:B---3--:R-:W-:Y:S05]  /*20000*/  @!P2 NANOSLEEP.SYNCS 0x989680 ;  /* 0x009896800000a95d */ /* 0x008fea0003900000 */
[----:B------:R-:W3:Y:S02]  /*20010*/  @!P2 SYNCS.PHASECHK.TRANS64 P2, [R206+URZ+0x28c30], R207 ;  /* 0x028c30cfce00a5a7 */ /* 0x000ee4000804007f */
[----:B---3--:R-:W-:Y:S05]  /*20020*/  @!P2 BRA `(.L_x_2798) ;  /* 0xfffffffc00f0a947 */ /* 0x008fea000383ffff */
[----:B------:R-:W-:Y:S05]  /*20030*/  BRA `(.L_x_2797) ;  /* 0xffffff0400047947 */ /* 0x000fea000383ffff */
.L_x_2811:
[----:B-1----:R1:W2:Y:S02]  /*20040*/  SYNCS.PHASECHK.TRANS64.TRYWAIT P2, [R206+URZ+0x28c50], R207 ;  /* 0x028c50cfce0075a7 */ /* 0x0022a4000804017f */
[----:B--2---:R-:W-:Y:S05]  /*20050*/  @!P2 NANOSLEEP.SYNCS 0x989680 ;  /* 0x009896800000a95d */ /* 0x004fea0003900000 */
[----:B------:R-:W2:Y:S02]  /*20060*/  @!P2 SYNCS.PHASECHK.TRANS64 P2, [R206+URZ+0x28c50], R207 ;  /* 0x028c50cfce00a5a7 */ /* 0x000ea4000804007f */
[----:B--2---:R-:W-:Y:S05]  /*20070*/  @!P2 BRA `(.L_x_2811) ;  /* 0xfffffffc00f0a947 */ /* 0x004fea000383ffff */
[----:B------:R-:W-:Y:S05]  /*20080*/  BRA `(.L_x_2810) ;  /* 0xffffff2400107947 */ /* 0x000fea000383ffff */
.L_x_2849:
        /* <DEDUP_REMOVED lines=11> */
.L_x_3058:
[----:B------:R-:W-:Y:S05]  /*20140*/  BSYNC B1 ;  /* 0x0000000000017941 */ /* 0x000fea0003800000 */
.L_x_3057:
[----:B------:R-:W-:Y:S05]  /*20150*/  BRA `(.L_x_3059) ;  /* 0xffffff7400ec7947 */ /* 0x000fea000383ffff */
.L_x_2851:
[----:B------:R-:W-:Y:S01]  /*20160*/  BSSY B1, `(.L_x_3060) ;  /* 0x0000006000017945 */ /* 0x000fe20003800000 */
[----:B------:R-:W-:-:S07]  /*20170*/  IMAD.MOV.U32 R15, RZ, RZ, -0x1 ;  /* 0xffffffffff0f7424 */ /* 0x000fce00078e00ff */
[----:B0-----:R-:W-:Y:S05]  /*20180*/  WARPSYNC.COLLECTIVE R15, `(.L_x_3061) ;  /* 0x000000000f0c7348 */ /* 0x001fea0003c00000 */
[----:B------:R-:W-:Y:S02]  /*20190*/  ELECT P6, UR62, PT ;  /* 0x00000000003e782f */ /* 0x000fe400038c0000 */
[----:B------:R-:W-:Y:S01]  /*201a0*/  MOV R14, UR62 ;  /* 0x0000003e000e7c02 */ /* 0x000fe20008000f00 */
[----:B0-----:R-:W-:Y:S10]  /*201b0*/  ENDCOLLECTIVE ;  /* 0x000000000000791b */ /* 0x001ff40003800000 */
.L_x_3061:
[----:B------:R-:W-:Y:S05]  /*201c0*/  BSYNC B1 ;  /* 0x0000000000017941 */ /* 0x000fea0003800000 */
.L_x_3060:
[----:B------:R-:W-:Y:S05]  /*201d0*/  BRA `(.L_x_2850) ;  /* 0xffffff7400e47947 */ /* 0x000fea000383ffff */
.L_x_2853:
[----:B0-----:R-:W2:Y:S02]  /*201e0*/  LDL R6, [R1] ;  /* 0x0000000001067983 */ /* 0x001ea40000100800 */
[----:B--2---:R0:W1:Y:S02]  /*201f0*/  SYNCS.PHASECHK.TRANS64.TRYWAIT P0, [R6+URZ+0x28c20], R5 ;  /* 0x028c2005060075a7 */ /* 0x004064000800017f */
[----:B-1----:R-:W-:Y:S05]  /*20200*/  @!P0 NANOSLEEP.SYNCS 0x989680 ;  /* 0x009896800000895d */ /* 0x002fea0003900000 */
[----:B------:R-:W1:Y:S02]  /*20210*/  @!P0 SYNCS.PHASECHK.TRANS64 P0, [R6+URZ+0x28c20], R5 ;  /* 0x028c2005060085a7 */ /* 0x000e64000800007f */
[----:B-1----:R-:W-:Y:S05]  /*20220*/  @!P0 BRA `(.L_x_2853) ;  /* 0xfffffffc00ec8947 */ /* 0x002fea000383ffff */
[----:B------:R-:W-:Y:S05]  /*20230*/  BRA `(.L_x_3062) ;  /* 0xffffff7400f47947 */ /* 0x000fea000383ffff */
.L_x_2857:
[----:B0-----:R0:W1:Y:S02]  /*20240*/  SYNCS.PHASECHK.TRANS64.TRYWAIT P0, [R6+URZ+0x28ca0], R9 ;  /* 0x028ca009060075a7 */ /* 0x001064000800017f */
[----:B-1----:R-:W-:Y:S05]  /*20250*/  @!P0 NANOSLEEP.SYNCS 0x989680 ;  /* 0x009896800000895d */ /* 0x002fea0003900000 */
[----:B------:R-:W1:Y:S02]  /*20260*/  @!P0 SYNCS.PHASECHK.TRANS64 P0, [R6+URZ+0x28ca0], R9 ;  /* 0x028ca009060085a7 */ /* 0x000e64000800007f */
[----:B-1----:R-:W-:Y:S05]  /*20270*/  @!P0 BRA `(.L_x_2857) ;  /* 0xfffffffc00f08947 */ /* 0x002fea000383ffff */
[----:B------:R-:W-:Y:S05]  /*20280*/  BRA `(.L_x_3063) ;  /* 0xffffff7800187947 */ /* 0x000fea000383ffff */
.L_x_2862:
[----:B-1----:R1:W2:Y:S02]  /*20290*/  SYNCS.PHASECHK.TRANS64.TRYWAIT P0, [R6+URZ+0x28cc0], R9 ;  /* 0x028cc009060075a7 */ /* 0x0022a4000800017f */
[----:B--2---:R-:W-:Y:S05]  /*202a0*/  @!P0 NANOSLEEP.SYNCS 0x989680 ;  /* 0x009896800000895d */ /* 0x004fea0003900000 */
[----:B------:R-:W2:Y:S02]  /*202b0*/  @!P0 SYNCS.PHASECHK.TRANS64 P0, [R6+URZ+0x28cc0], R9 ;  /* 0x028cc009060085a7 */ /* 0x000ea4000800007f */
[----:B--2---:R-:W-:Y:S05]  /*202c0*/  @!P0 BRA `(.L_x_2862) ;  /* 0xfffffffc00f08947 */ /* 0x004fea000383ffff */
[----:B------:R-:W-:Y:S05]  /*202d0*/  BRA `(.L_x_3064) ;  /* 0xffffff78009c7947 */ /* 0x000fea000383ffff */
.L_x_2876:
[----:B0-----:R0:W1:Y:S02]  /*202e0*/  SYNCS.PHASECHK.TRANS64.TRYWAIT P1, [R5+URZ+0x28ca0], R6 ;  /* 0x028ca006050075a7 */ /* 0x001064000802017f */
[----:B-1----:R-:W-:Y:S05]  /*202f0*/  @!P1 NANOSLEEP.SYNCS 0x989680 ;  /* 0x009896800000995d */ /* 0x002fea0003900000 */
[----:B------:R-:W1:Y:S02]  /*20300*/  @!P1 SYNCS.PHASECHK.TRANS64 P1, [R5+URZ+0x28ca0], R6 ;  /* 0x028ca006050095a7 */ /* 0x000e64000802007f */
[----:B-1----:R-:W-:Y:S05]  /*20310*/  @!P1 BRA `(.L_x_2876) ;  /* 0xfffffffc00f09947 */ /* 0x002fea000383ffff */
[----:B------:R-:W-:Y:S05]  /*20320*/  BRA `(.L_x_3065) ;  /* 0xffffff8400247947 */ /* 0x000fea000383ffff */
.L_x_2881:
[----:B-1----:R1:W2:Y:S02]  /*20330*/  SYNCS.PHASECHK.TRANS64.TRYWAIT P1, [R5+URZ+0x28cc0], R6 ;  /* 0x028cc006050075a7 */ /* 0x0022a4000802017f */
[----:B--2---:R-:W-:Y:S05]  /*20340*/  @!P1 NANOSLEEP.SYNCS 0x989680 ;  /* 0x009896800000995d */ /* 0x004fea0003900000 */
[----:B------:R-:W2:Y:S02]  /*20350*/  @!P1 SYNCS.PHASECHK.TRANS64 P1, [R5+URZ+0x28cc0], R6 ;  /* 0x028cc006050095a7 */ /* 0x000ea4000802007f */
[----:B--2---:R-:W-:Y:S05]  /*20360*/  @!P1 BRA `(.L_x_2881) ;  /* 0xfffffffc00f09947 */ /* 0x004fea000383ffff */
[----:B------:R-:W-:Y:S05]  /*20370*/  BRA `(.L_x_3066) ;  /* 0xffffff8400a47947 */ /* 0x000fea000383ffff */
.L_x_2909:
        /* <DEDUP_REMOVED lines=11> */
.L_x_3068:
[----:B------:R-:W-:Y:S05]  /*20430*/  BSYNC B0 ;  /* 0x0000000000007941 */ /* 0x000fea0003800000 */
.L_x_3067:
[----:B------:R-:W-:Y:S05]  /*20440*/  BRA `(.L_x_3069) ;  /* 0xffffff9800807947 */ /* 0x000fea000383ffff */
.L_x_2911:
[----:B------:R-:W-:Y:S01]  /*20450*/  BSSY B0, `(.L_x_3070) ;  /* 0x0000006000007945 */ /* 0x000fe20003800000 */
[----:B------:R-:W-:-:S07]  /*20460*/  IMAD.MOV.U32 R15, RZ, RZ, -0x1 ;  /* 0xffffffffff0f7424 */ /* 0x000fce00078e00ff */
[----:B01----:R-:W-:Y:S05]  /*20470*/  WARPSYNC.COLLECTIVE R15, `(.L_x_3071) ;  /* 0x000000000f0c7348 */ /* 0x003fea0003c00000 */
[----:B------:R-:W-:Y:S02]  /*20480*/  ELECT P6, UR62, PT ;  /* 0x00000000003e782f */ /* 0x000fe400038c0000 */
[----:B------:R-:W-:Y:S01]  /*20490*/  MOV R14, UR62 ;  /* 0x0000003e000e7c02 */ /* 0x000fe20008000f00 */
[----:B01----:R-:W-:Y:S10]  /*204a0*/  ENDCOLLECTIVE ;  /* 0x000000000000791b */ /* 0x003ff40003800000 */
.L_x_3071:
[----:B------:R-:W-:Y:S05]  /*204b0*/  BSYNC B0 ;  /* 0x0000000000007941 */ /* 0x000fea0003800000 */
.L_x_3070:
[----:B------:R-:W-:Y:S05]  /*204c0*/  BRA `(.L_x_3072) ;  /* 0xffffff98008c7947 */ /* 0x000fea000383ffff */
.L_x_2913:
[----:B0-----:R0:W1:Y:S02]  /*204d0*/  SYNCS.PHASECHK.TRANS64.TRYWAIT P0, [R0+URZ+0x28c40], R2 ;  /* 0x028c4002000075a7 */ /* 0x001064000800017f */
[----:B-1----:R-:W-:Y:S05]  /*204e0*/  @!P0 NANOSLEEP.SYNCS 0x989680 ;  /* 0x009896800000895d */ /* 0x002fea0003900000 */
[----:B------:R-:W1:Y:S02]  /*204f0*/  @!P0 SYNCS.PHASECHK.TRANS64 P0, [R0+URZ+0x28c40], R2 ;  /* 0x028c4002000085a7 */ /* 0x000e64000800007f */
[----:B-1----:R-:W-:Y:S05]  /*20500*/  @!P0 BRA `(.L_x_2913) ;  /* 0xfffffffc00f08947 */ /* 0x002fea000383ffff */
[----:B------:R-:W-:Y:S05]  /*20510*/  BRA `(.L_x_3073) ;  /* 0xffffff9800f47947 */ /* 0x000fea000383ffff */
.L_x_2917:
        /* <DEDUP_REMOVED lines=13> */
.L_x_3074:
[----:B------:R-:W-:Y:S02]  /*205f0*/  IMAD.MOV.U32 R13, RZ, RZ, R4 ;  /* 0x000000ffff0d7224 */ /* 0x000fe400078e0004 */
[----:B------:R-:W-:-:S07]  /*20600*/  IMAD.MOV.U32 R6, RZ, RZ, R14 ;  /* 0x000000ffff067224 */ /* 0x000fce00078e000e */
[----:B------:R-:W-:Y:S05]  /*20610*/  WARPSYNC.COLLECTIVE R15, `(.L_x_3075) ;  /* 0x000000000f087348 */ /* 0x000fea0003c00000 */
[----:B------:R0:W1:Y:S02]  /*20620*/  SHFL.IDX P6, R14, R13, R12, R11 ;  /* 0x0000000c0d0e7389 */ /* 0x00006400000c000b */
[----:B01----:R-:W-:Y:S01]  /*20630*/  ENDCOLLECTIVE ;  /* 0x000000000000791b */ /* 0x003fe20003800000 */
.L_x_3075:
[----:B------:R-:W-:Y:S02]  /*20640*/  IMAD.MOV.U32 R13, RZ, RZ, R3 ;  /* 0x000000ffff0d7224 */ /* 0x000fe400078e0003 */
[----:B------:R-:W-:Y:S02]  /*20650*/  IMAD.MOV.U32 R12, RZ, RZ, 0x1 ;  /* 0x00000001ff0c7424 */ /* 0x000fe400078e00ff */
[----:B------:R-:W-:-:S07]  /*20660*/  IMAD.MOV.U32 R7, RZ, RZ, R14 ;  /* 0x000000ffff077224 */ /* 0x000fce00078e000e */
[----:B------:R-:W-:Y:S05]  /*20670*/  WARPSYNC.COLLECTIVE R15, `(.L_x_3076) ;  /* 0x000000000f087348 */ /* 0x000fea0003c00000 */
[----:B------:R0:W1:Y:S02]  /*20680*/  SHFL.IDX P6, R14, R13, R12, R11 ;  /* 0x0000000c0d0e7389 */ /* 0x00006400000c000b */
[----:B01----:R-:W-:Y:S01]  /*20690*/  ENDCOLLECTIVE ;  /* 0x000000000000791b */ /* 0x003fe20003800000 */
.L_x_3076:
        /* <DEDUP_REMOVED lines=15> */
.L_x_3077:
[----:B------:R-:W-:Y:S02]  /*20790*/  IMAD.MOV.U32 R13, RZ, RZ, R3 ;  /* 0x000000ffff0d7224 */ /* 0x000fe400078e0003 */
[----:B------:R-:W-:Y:S02]  /*207a0*/  IMAD.MOV.U32 R12, RZ, RZ, 0x2 ;  /* 0x00000002ff0c7424 */ /* 0x000fe400078e00ff */
[----:B------:R-:W-:-:S07]  /*207b0*/  IMAD.MOV.U32 R5, RZ, RZ, R14 ;  /* 0x000000ffff057224 */ /* 0x000fce00078e000e */
[----:B------:R-:W-:Y:S05]  /*207c0*/  WARPSYNC.COLLECTIVE R15, `(.L_x_3078) ;  /* 0x000000000f087348 */ /* 0x000fea0003c00000 */
[----:B------:R0:W1:Y:S02]  /*207d0*/  SHFL.IDX P6, R14, R13, R12, R11 ;  /* 0x0000000c0d0e7389 */ /* 0x00006400000c000b */
[----:B01----:R-:W-:Y:S01]  /*207e0*/  ENDCOLLECTIVE ;  /* 0x000000000000791b */ /* 0x003fe20003800000 */
.L_x_3078:
        /* <DEDUP_REMOVED lines=15> */
.L_x_3079:
[----:B------:R-:W-:Y:S02]  /*208e0*/  IMAD.MOV.U32 R13, RZ, RZ, R3 ;  /* 0x000000ffff0d7224 */ /* 0x000fe400078e0003 */
[----:B------:R-:W-:Y:S02]  /*208f0*/  IMAD.MOV.U32 R12, RZ, RZ, 0x3 ;  /* 0x00000003ff0c7424 */ /* 0x000fe400078e00ff */
[----:B------:R-:W-:-:S07]  /*20900*/  IMAD.MOV.U32 R5, RZ, RZ, R14 ;  /* 0x000000ffff057224 */ /* 0x000fce00078e000e */
[----:B------:R-:W-:Y:S05]  /*20910*/  WARPSYNC.COLLECTIVE R15, `(.L_x_3080) ;  /* 0x000000000f087348 */ /* 0x000fea0003c00000 */
[----:B------:R0:W1:Y:S02]  /*20920*/  SHFL.IDX P6, R14, R13, R12, R11 ;  /* 0x0000000c0d0e7389 */ /* 0x00006400000c000b */
[----:B01----:R-:W-:Y:S01]  /*20930*/  ENDCOLLECTIVE ;  /* 0x000000000000791b */ /* 0x003fe20003800000 */
.L_x_3080:
        /* <DEDUP_REMOVED lines=13> */
.L_x_3081:
[----:B------:R-:W-:Y:S01]  /*20a10*/  IMAD.MOV.U32 R3, RZ, RZ, R14 ;  /* 0x000000ffff037224 */ /* 0x000fe200078e000e */
[----:B------:R-:W-:Y:S06]  /*20a20*/  BRA `(.L_x_3082) ;  /* 0xffffffa0004c7947 */ /* 0x000fec000383ffff */
.L_x_2920:
[----:B0-----:R-:W2:Y:S02]  /*20a30*/  LDL R2, [R1] ;  /* 0x0000000001027983 */ /* 0x001ea40000100800 */
[----:B--2---:R0:W1:Y:S02]  /*20a40*/  SYNCS.PHASECHK.TRANS64.TRYWAIT P0, [R2+URZ+0x28c20], R0 ;  /* 0x028c2000020075a7 */ /* 0x004064000800017f */
[----:B-1----:R-:W-:Y:S05]  /*20a50*/  @!P0 NANOSLEEP.SYNCS 0x989680 ;  /* 0x009896800000895d */ /* 0x002fea0003900000 */
[----:B------:R-:W1:Y:S02]  /*20a60*/  @!P0 SYNCS.PHASECHK.TRANS64 P0, [R2+URZ+0x28c20], R0 ;  /* 0x028c2000020085a7 */ /* 0x000e64000800007f */
[----:B-1----:R-:W-:Y:S05]  /*20a70*/  @!P0 BRA `(.L_x_2920) ;  /* 0xfffffffc00ec8947 */ /* 0x002fea000383ffff */
[----:B------:R-:W-:Y:S05]  /*20a80*/  BRA `(.L_x_3083) ;  /* 0xffffffa000ac7947 */ /* 0x000fea000383ffff */
.L_x_2924:
[----:B0-----:R0:W1:Y:S02]  /*20a90*/  SYNCS.PHASECHK.TRANS64.TRYWAIT P0, [R0+URZ+0x28c60], R2 ;  /* 0x028c6002000075a7 */ /* 0x001064000800017f */
[----:B-1----:R-:W-:Y:S05]  /*20aa0*/  @!P0 NANOSLEEP.SYNCS 0x989680 ;  /* 0x009896800000895d */ /* 0x002fea0003900000 */
[----:B------:R-:W1:Y:S02]  /*20ab0*/  @!P0 SYNCS.PHASECHK.TRANS64 P0, [R0+URZ+0x28c60], R2 ;  /* 0x028c6002000085a7 */ /* 0x000e64000800007f */
[----:B-1----:R-:W-:Y:S05]  /*20ac0*/  @!P0 BRA `(.L_x_2924) ;  /* 0xfffffffc00f08947 */ /* 0x002fea000383ffff */
[----:B------:R-:W-:Y:S05]  /*20ad0*/  BRA `(.L_x_3084) ;  /* 0xffffffa000d87947 */ /* 0x000fea000383ffff */
.L_x_2943:
[----:B-1----:R1:W2:Y:S02]  /*20ae0*/  SYNCS.PHASECHK.TRANS64.TRYWAIT P0, [R3+URZ+0x28c40], R2 ;  /* 0x028c4002030075a7 */ /* 0x0022a4000800017f */
[----:B--2---:R-:W-:Y:S05]  /*20af0*/  @!P0 NANOSLEEP.SYNCS 0x989680 ;  /* 0x009896800000895d */ /* 0x004fea0003900000 */
[----:B------:R-:W2:Y:S02]  /*20b00*/  @!P0 SYNCS.PHASECHK.TRANS64 P0, [R3+URZ+0x28c40], R2 ;  /* 0x028c4002030085a7 */ /* 0x000ea4000800007f */
[----:B--2---:R-:W-:Y:S05]  /*20b10*/  @!P0 BRA `(.L_x_2943) ;  /* 0xfffffffc00f08947 */ /* 0x004fea000383ffff */
[----:B------:R-:W-:Y:S05]  /*20b20*/  BRA `(.L_x_3085) ;  /* 0xffffffac00e47947 */ /* 0x000fea000383ffff */
.L_x_2948:
[----:B0-----:R0:W2:Y:S02]  /*20b30*/  SYNCS.PHASECHK.TRANS64.TRYWAIT P0, [R3+URZ+0x28c60], R2 ;  /* 0x028c6002030075a7 */ /* 0x0010a4000800017f */
[----:B--2---:R-:W-:Y:S05]  /*20b40*/  @!P0 NANOSLEEP.SYNCS 0x989680 ;  /* 0x009896800000895d */ /* 0x004fea0003900000 */
[----:B------:R-:W2:Y:S02]  /*20b50*/  @!P0 SYNCS.PHASECHK.TRANS64 P0, [R3+URZ+0x28c60], R2 ;  /* 0x028c6002030085a7 */ /* 0x000ea4000800007f */
[----:B--2---:R-:W-:Y:S05]  /*20b60*/  @!P0 BRA `(.L_x_2948) ;  /* 0xfffffffc00f08947 */ /* 0x004fea000383ffff */
[----:B------:R-:W-:Y:S05]  /*20b70*/  BRA `(.L_x_3086) ;  /* 0xffffffb000687947 */ /* 0x000fea000383ffff */
.L_x_2963:
[----:B0-----:R0:W1:Y:S02]  /*20b80*/  SYNCS.PHASECHK.TRANS64.TRYWAIT P0, [R2+URZ+0x28c40], R3 ;  /* 0x028c4003020075a7 */ /* 0x001064000800017f */
[----:B-1----:R-:W-:Y:S05]  /*20b90*/  @!P0 NANOSLEEP.SYNCS 0x989680 ;  /* 0x009896800000895d */ /* 0x002fea0003900000 */
[----:B------:R-:W1:Y:S02]  /*20ba0*/  @!P0 SYNCS.PHASECHK.TRANS64 P0, [R2+URZ+0x28c40], R3 ;  /* 0x028c4003020085a7 */ /* 0x000e64000800007f */
[----:B-1----:R-:W-:Y:S05]  /*20bb0*/  @!P0 BRA `(.L_x_2963) ;  /* 0xfffffffc00f08947 */ /* 0x002fea000383ffff */
[----:B------:R-:W-:Y:S05]  /*20bc0*/  BRA `(.L_x_3087) ;  /* 0xffffffbc00587947 */ /* 0x000fea000383ffff */
.L_x_2968:
[----:B-1----:R1:W2:Y:S02]  /*20bd0*/  SYNCS.PHASECHK.TRANS64.TRYWAIT P0, [R2+URZ+0x28c60], R3 ;  /* 0x028c6003020075a7 */ /* 0x0022a4000800017f */
[----:B--2---:R-:W-:Y:S05]  /*20be0*/  @!P0 NANOSLEEP.SYNCS 0x989680 ;  /* 0x009896800000895d */ /* 0x004fea0003900000 */
[----:B------:R-:W2:Y:S02]  /*20bf0*/  @!P0 SYNCS.PHASECHK.TRANS64 P0, [R2+URZ+0x28c60], R3 ;  /* 0x028c6003020085a7 */ /* 0x000ea4000800007f */
[----:B--2---:R-:W-:Y:S05]  /*20c00*/  @!P0 BRA `(.L_x_2968) ;  /* 0xfffffffc00f08947 */ /* 0x004fea000383ffff */
[----:B------:R-:W-:Y:S05]  /*20c10*/  BRA `(.L_x_3088) ;  /* 0xffffffbc00d87947 */ /* 0x000fea000383ffff */
.L_x_2983:
[----:B0-----:R0:W1:Y:S02]  /*20c20*/  SYNCS.PHASECHK.TRANS64.TRYWAIT P0, [R3+URZ+0x28c40], R2 ;  /* 0x028c4002030075a7 */ /* 0x001064000800017f */
[----:B-1----:R-:W-:Y:S05]  /*20c30*/  @!P0 NANOSLEEP.SYNCS 0x989680 ;  /* 0x009896800000895d */ /* 0x002fea0003900000 */
[----:B------:R-:W1:Y:S02]  /*20c40*/  @!P0 SYNCS.PHASECHK.TRANS64 P0, [R3+URZ+0x28c40], R2 ;  /* 0x028c4002030085a7 */ /* 0x000e64000800007f */
[----:B-1----:R-:W-:Y:S05]  /*20c50*/  @!P0 BRA `(.L_x_2983) ;  /* 0xfffffffc00f08947 */ /* 0x002fea000383ffff */
[----:B------:R-:W-:Y:S05]  /*20c60*/  BRA `(.L_x_3089) ;  /* 0xffffffc800a47947 */ /* 0x000fea000383ffff */
.L_x_2988:
[----:B-1----:R1:W2:Y:S02]  /*20c70*/  SYNCS.PHASECHK.TRANS64.TRYWAIT P0, [R3+URZ+0x28c60], R2 ;  /* 0x028c6002030075a7 */ /* 0x0022a4000800017f */
[----:B--2---:R-:W-:Y:S05]  /*20c80*/  @!P0 NANOSLEEP.SYNCS 0x989680 ;  /* 0x009896800000895d */ /* 0x004fea0003900000 */
[----:B------:R-:W2:Y:S02]  /*20c90*/  @!P0 SYNCS.PHASECHK.TRANS64 P0, [R3+URZ+0x28c60], R2 ;  /* 0x028c6002030085a7 */ /* 0x000ea4000800007f */
[----:B--2---:R-:W-:Y:S05]  /*20ca0*/  @!P0 BRA `(.L_x_2988) ;  /* 0xfffffffc00f08947 */ /* 0x004fea000383ffff */
[----:B------:R-:W-:Y:S05]  /*20cb0*/  BRA `(.L_x_3090) ;  /* 0xffffffcc00287947 */ /* 0x000fea000383ffff */
.L_x_3004:
        /* <DEDUP_REMOVED lines=8> */
.L_x_3092:
[----:B------:R-:W-:Y:S05]  /*20d40*/  BSYNC B0 ;  /* 0x0000000000007941 */ /* 0x000fea0003800000 */
.L_x_3091:
        /* <DEDUP_REMOVED lines=9> */
.L_x_3093:
        /* <DEDUP_REMOVED lines=18> */
.L_x_3094:
[----:B------:R-:W-:Y:S01]  /*20f00*/  IMAD.MOV.U32 R12, RZ, RZ, 0x2 ;  /* 0x00000002ff0c7424 */ /* 0x000fe200078e00ff */
[----:B------:R-:W-:-:S05]  /*20f10*/  SEL R5, R14, RZ, P1 ;  /* 0x000000ff0e057207 */ /* 0x000fca0000800000 */
[----:B------:R-:W-:-:S04]  /*20f20*/  IMAD.IADD R3, R2, 0x1, R5 ;  /* 0x0000000102037824 */ /* 0x000fc800078e0205 */
[----:B------:R-:W-:-:S07]  /*20f30*/  IMAD.MOV.U32 R13, RZ, RZ, R3 ;  /* 0x000000ffff0d7224 */ /* 0x000fce00078e0003 */
[----:B------:R-:W-:Y:S05]  /*20f40*/  WARPSYNC.COLLECTIVE R15, `(.L_x_3095) ;  /* 0x000000000f087348 */ /* 0x000fea0003c00000 */
[----:B------:R0:W1:Y:S02]  /*20f50*/  SHFL.UP P6, R14, R13, R12, R11 ;  /* 0x0400000c0d0e7389 */ /* 0x00006400000c000b */
[----:B01----:R-:W-:Y:S01]  /*20f60*/  ENDCOLLECTIVE ;  /* 0x000000000000791b */ /* 0x003fe20003800000 */
.L_x_3095:
[----:B------:R-:W-:Y:S01]  /*20f70*/  IMAD.MOV.U32 R12, RZ, RZ, 0x4 ;  /* 0x00000004ff0c7424 */ /* 0x000fe200078e00ff */
[----:B------:R-:W-:-:S05]  /*20f80*/  SEL R14, R14, RZ, P2 ;  /* 0x000000ff0e0e7207 */ /* 0x000fca0001000000 */
[----:B------:R-:W-:-:S04]  /*20f90*/  IMAD.IADD R3, R3, 0x1, R14 ;  /* 0x0000000103037824 */ /* 0x000fc800078e020e */
[----:B------:R-:W-:-:S07]  /*20fa0*/  IMAD.MOV.U32 R13, RZ, RZ, R3 ;  /* 0x000000ffff0d7224 */ /* 0x000fce00078e0003 */
[----:B------:R-:W-:Y:S05]  /*20fb0*/  WARPSYNC.COLLECTIVE R15, `(.L_x_3096) ;  /* 0x000000000f087348 */ /* 0x000fea0003c00000 */
[----:B------:R0:W1:Y:S02]  /*20fc0*/  SHFL.UP P6, R14, R13, R12, R11 ;  /* 0x0400000c0d0e7389 */ /* 0x00006400000c000b */
[----:B01----:R-:W-:Y:S01]  /*20fd0*/  ENDCOLLECTIVE ;  /* 0x000000000000791b */ /* 0x003fe20003800000 */
.L_x_3096:
[----:B------:R-:W-:Y:S01]  /*20fe0*/  IMAD.MOV.U32 R12, RZ, RZ, 0x8 ;  /* 0x00000008ff0c7424 */ /* 0x000fe200078e00ff */
[----:B------:R-:W-:-:S05]  /*20ff0*/  SEL R14, R14, RZ, P3 ;  /* 0x000000ff0e0e7207 */ /* 0x000fca0001800000 */
[----:B------:R-:W-:-:S04]  /*21000*/  IMAD.IADD R3, R3, 0x1, R14 ;  /* 0x0000000103037824 */ /* 0x000fc800078e020e */
[----:B------:R-:W-:-:S07]  /*21010*/  IMAD.MOV.U32 R13, RZ, RZ, R3 ;  /* 0x000000ffff0d7224 */ /* 0x000fce00078e0003 */
[----:B------:R-:W-:Y:S05]  /*21020*/  WARPSYNC.COLLECTIVE R15, `(.L_x_3097) ;  /* 0x000000000f087348 */ /* 0x000fea0003c00000 */
[----:B------:R0:W1:Y:S02]  /*21030*/  SHFL.UP P6, R14, R13, R12, R11 ;  /* 0x0400000c0d0e7389 */ /* 0x00006400000c000b */
[----:B01----:R-:W-:Y:S01]  /*21040*/  ENDCOLLECTIVE ;  /* 0x000000000000791b */ /* 0x003fe20003800000 */
.L_x_3097:
[----:B------:R-:W-:Y:S01]  /*21050*/  IMAD.MOV.U32 R12, RZ, RZ, 0x10 ;  /* 0x00000010ff0c7424 */ /* 0x000fe200078e00ff */
[----:B------:R-:W-:-:S05]  /*21060*/  SEL R14, R14, RZ, P4 ;  /* 0x000000ff0e0e7207 */ /* 0x000fca0002000000 */
[----:B------:R-:W-:-:S04]  /*21070*/  IMAD.IADD R3, R3, 0x1, R14 ;  /* 0x0000000103037824 */ /* 0x000fc800078e020e */
[----:B------:R-:W-:-:S07]  /*21080*/  IMAD.MOV.U32 R13, RZ, RZ, R3 ;  /* 0x000000ffff0d7224 */ /* 0x000fce00078e0003 */
[----:B------:R-:W-:Y:S05]  /*21090*/  WARPSYNC.COLLECTIVE R15, `(.L_x_3098) ;  /* 0x000000000f087348 */ /* 0x000fea0003c00000 */
[----:B------:R0:W1:Y:S02]  /*210a0*/  SHFL.UP P6, R14, R13, R12, R11 ;  /* 0x0400000c0d0e7389 */ /* 0x00006400000c000b */
[----:B01----:R-:W-:Y:S01]  /*210b0*/  ENDCOLLECTIVE ;  /* 0x000000000000791b */ /* 0x003fe20003800000 */
.L_x_3098:
        /* <DEDUP_REMOVED lines=8> */
.L_x_3099:
[----:B------:R-:W-:Y:S05]  /*21140*/  BRA `(.L_x_3100) ;  /* 0xffffffd4007c7947 */ /* 0x000fea000383ffff */
.L_x_3009:
        /* <DEDUP_REMOVED lines=8> */
.L_x_3102:
[----:B------:R-:W-:Y:S05]  /*211d0*/  BSYNC B0 ;  /* 0x0000000000007941 */ /* 0x000fea0003800000 */
.L_x_3101:
        /* <DEDUP_REMOVED lines=9> */
.L_x_3103:
[----:B------:R-:W-:Y:S01]  /*21270*/  IMAD.MOV.U32 R12, RZ, RZ, 0x4 ;  /* 0x00000004ff0c7424 */ /* 0x000fe200078e00ff */
[----:B------:R-:W-:-:S05]  /*21280*/  SEL R14, R14, RZ, P2 ;  /* 0x000000ff0e0e7207 */ /* 0x000fca0001000000 */
[----:B------:R-:W-:-:S04]  /*21290*/  IMAD.IADD R3, R3, 0x1, R14 ;  /* 0x0000000103037824 */ /* 0x000fc800078e020e */
[----:B------:R-:W-:-:S07]  /*212a0*/  IMAD.MOV.U32 R13, RZ, RZ, R3 ;  /* 0x000000ffff0d7224 */ /* 0x000fce00078e0003 */
[----:B------:R-:W-:Y:S05]  /*212b0*/  WARPSYNC.COLLECTIVE R15, `(.L_x_3104) ;  /* 0x000000000f087348 */ /* 0x000fea0003c00000 */
[----:B------:R0:W1:Y:S02]  /*212c0*/  SHFL.UP P6, R14, R13, R12, R11 ;  /* 0x0400000c0d0e7389 */ /* 0x00006400000c000b */
[----:B01----:R-:W-:Y:S01]  /*212d0*/  ENDCOLLECTIVE ;  /* 0x000000000000791b */ /* 0x003fe20003800000 */
.L_x_3104:
[----:B------:R-:W-:Y:S01]  /*212e0*/  IMAD.MOV.U32 R12, RZ, RZ, 0x8 ;  /* 0x00000008ff0c7424 */ /* 0x000fe200078e00ff */
[----:B------:R-:W-:-:S05]  /*212f0*/  SEL R14, R14, RZ, P3 ;  /* 0x000000ff0e0e7207 */ /* 0x000fca0001800000 */
[----:B------:R-:W-:-:S04]  /*21300*/  IMAD.IADD R3, R3, 0x1, R14 ;  /* 0x0000000103037824 */ /* 0x000fc800078e020e */
[----:B------:R-:W-:-:S07]  /*21310*/  IMAD.MOV.U32 R13, RZ, RZ, R3 ;  /* 0x000000ffff0d7224 */ /* 0x000fce00078e0003 */
[----:B------:R-:W-:Y:S05]  /*21320*/  WARPSYNC.COLLECTIVE R15, `(.L_x_3105) ;  /* 0x000000000f087348 */ /* 0x000fea0003c00000 */
[----:B------:R0:W1:Y:S02]  /*21330*/  SHFL.UP P6, R14, R13, R12, R11 ;  /* 0x0400000c0d0e7389 */ /* 0x00006400000c000b */
[----:B01----:R-:W-:Y:S01]  /*21340*/  ENDCOLLECTIVE ;  /* 0x000000000000791b */ /* 0x003fe20003800000 */
.L_x_3105:
[----:B------:R-:W-:Y:S01]  /*21350*/  IMAD.MOV.U32 R12, RZ, RZ, 0x10 ;  /* 0x00000010ff0c7424 */ /* 0x000fe200078e00ff */
[----:B------:R-:W-:-:S05]  /*21360*/  SEL R14, R14, RZ, P4 ;  /* 0x000000ff0e0e7207 */ /* 0x000fca0002000000 */
[----:B------:R-:W-:-:S04]  /*21370*/  IMAD.IADD R3, R3, 0x1, R14 ;  /* 0x0000000103037824 */ /* 0x000fc800078e020e */
[----:B------:R-:W-:-:S07]  /*21380*/  IMAD.MOV.U32 R13, RZ, RZ, R3 ;  /* 0x000000ffff0d7224 */ /* 0x000fce00078e0003 */
[----:B------:R-:W-:Y:S05]  /*21390*/  WARPSYNC.COLLECTIVE R15, `(.L_x_3106) ;  /* 0x000000000f087348 */ /* 0x000fea0003c00000 */
[----:B------:R0:W1:Y:S02]  /*213a0*/  SHFL.UP P6, R14, R13, R12, R11 ;  /* 0x0400000c0d0e7389 */ /* 0x00006400000c000b */
[----:B01----:R-:W-:Y:S01]  /*213b0*/  ENDCOLLECTIVE ;  /* 0x000000000000791b */ /* 0x003fe20003800000 */
.L_x_3106:
        /* <DEDUP_REMOVED lines=8> */
.L_x_3107:
[----:B------:R-:W-:Y:S05]  /*21440*/  BRA `(.L_x_3108) ;  /* 0xffffffd400587947 */ /* 0x000fea000383ffff */
.L_x_3011:
[----:B------:R-:W-:Y:S01]  /*21450*/  BSSY B0, `(.L_x_3109) ;  /* 0x0000006000007945 */ /* 0x000fe20003800000 */
[----:B------:R-:W-:Y:S01]  /*21460*/  PLOP3.LUT P6, PT, P6, PT, PT, 0x8, 0x0 ;  /* 0x000000000000781c */ /* 0x000fe200037ce170 */
[----:B------:R-:W-:-:S12]  /*21470*/  IMAD.MOV.U32 R15, RZ, RZ, -0x1 ;  /* 0xffffffffff0f7424 */ /* 0x000fd800078e00ff */
[----:B0----5:R-:W-:Y:S05]  /*21480*/  WARPSYNC.COLLECTIVE R15, `(.L_x_3110) ;  /* 0x000000000f087348 */ /* 0x021fea0003c00000 */
[----:B------:R-:W-:Y:S01]  /*21490*/  VOTE.ANY R14, PT, P6 ;  /* 0x00000000000e7806 */ /* 0x000fe200030e0100 */
[----:B0----5:R-:W-:Y:S06]  /*214a0*/  ENDCOLLECTIVE ;  /* 0x000000000000791b */ /* 0x021fec0003800000 */
.L_x_3110:
[----:B------:R-:W-:Y:S05]  /*214b0*/  BSYNC B0 ;  /* 0x0000000000007941 */ /* 0x000fea0003800000 */
.L_x_3109:
        /* <DEDUP_REMOVED lines=9> */
.L_x_3111:
[----:B------:R-:W-:Y:S01]  /*21550*/  IMAD.MOV.U32 R17, RZ, RZ, R14 ;  /* 0x000000ffff117224 */ /* 0x000fe200078e000e */
[----:B------:R-:W-:Y:S06]  /*21560*/  BRA `(.L_x_3112) ;  /* 0xffffffd400487947 */ /* 0x000fec000383ffff */
.L_x_3013:
[----:B------:R-:W-:Y:S01]  /*21570*/  BSSY B0, `(.L_x_3113) ;  /* 0x0000007000007945 */ /* 0x000fe20003800000 */
[----:B------:R-:W-:Y:S02]  /*21580*/  IMAD.MOV.U32 R13, RZ, RZ, R3 ;  /* 0x000000ffff0d7224 */ /* 0x000fe400078e0003 */
[----:B------:R-:W-:Y:S02]  /*21590*/  IMAD.MOV.U32 R11, RZ, RZ, 0x1f ;  /* 0x0000001fff0b7424 */ /* 0x000fe400078e00ff */
[----:B------:R-:W-:-:S07]  /*215a0*/  IMAD.MOV.U32 R15, RZ, RZ, -0x1 ;  /* 0xffffffffff0f7424 */ /* 0x000fce00078e00ff */
[----:B012--5:R-:W-:Y:S05]  /*215b0*/  WARPSYNC.COLLECTIVE R15, `(.L_x_3114) ;  /* 0x000000000f087348 */ /* 0x027fea0003c00000 */
[----:B------:R3:W4:Y:S02]  /*215c0*/  SHFL.IDX P6, R14, R13, R12, R11 ;  /* 0x0000000c0d0e7389 */ /* 0x00072400000c000b */
[----:B012345:R-:W-:Y:S01]  /*215d0*/  ENDCOLLECTIVE ;  /* 0x000000000000791b */ /* 0x03ffe20003800000 */
.L_x_3114:
[----:B------:R-:W-:Y:S05]  /*215e0*/  BSYNC B0 ;  /* 0x0000000000007941 */ /* 0x000fea0003800000 */
.L_x_3113:
[----:B------:R-:W-:Y:S01]  /*215f0*/  IMAD.MOV.U32 R4, RZ, RZ, R14 ;  /* 0x000000ffff047224 */ /* 0x000fe200078e000e */
[----:B------:R-:W-:Y:S06]  /*21600*/  BRA `(.L_x_3012) ;  /* 0xffffffd4003c7947 */ /* 0x000fec000383ffff */
.L_x_3017:
[----:B0-----:R0:W1:Y:S02]  /*21610*/  SYNCS.PHASECHK.TRANS64.TRYWAIT P0, [R0+URZ+0x28c20], R3 ;  /* 0x028c2003000075a7 */ /* 0x001064000800017f */
[----:B-1----:R-:W-:Y:S05]  /*21620*/  @!P0 NANOSLEEP.SYNCS 0x989680 ;  /* 0x009896800000895d */ /* 0x002fea0003900000 */
[----:B------:R-:W1:Y:S02]  /*21630*/  @!P0 SYNCS.PHASECHK.TRANS64 P0, [R0+URZ+0x28c20], R3 ;  /* 0x028c2003000085a7 */ /* 0x000e64000800007f */
[----:B-1----:R-:W-:Y:S05]  /*21640*/  @!P0 BRA `(.L_x_3017) ;  /* 0xfffffffc00f08947 */ /* 0x002fea000383ffff */
[----:B------:R-:W-:Y:S05]  /*21650*/  BRA `(.L_x_3115) ;  /* 0xffffffd800bc7947 */ /* 0x000fea000383ffff */
.L_x_3018:
        /* <DEDUP_REMOVED lines=11> */
.L_x_3117:
[----:B------:R-:W-:Y:S05]  /*21710*/  BSYNC B0 ;  /* 0x0000000000007941 */ /* 0x000fea0003800000 */
.L_x_3116:
[----:B------:R-:W-:Y:S05]  /*21720*/  BRA `(.L_x_3118) ;  /* 0xffffffd800a47947 */ /* 0x000fea000383ffff */
.L_x_3019:
[----:B------:R-:W-:Y:S01]  /*21730*/  BSSY B0, `(.L_x_3119) ;  /* 0x0000006000007945 */ /* 0x000fe20003800000 */
[----:B------:R-:W-:-:S07]  /*21740*/  IMAD.MOV.U32 R15, RZ, RZ, -0x1 ;  /* 0xffffffffff0f7424 */ /* 0x000fce00078e00ff */
[----:B01---5:R-:W-:Y:S05]  /*21750*/  WARPSYNC.COLLECTIVE R15, `(.L_x_3120) ;  /* 0x000000000f0c7348 */ /* 0x023fea0003c00000 */
[----:B------:R-:W-:Y:S02]  /*21760*/  ELECT P6, UR62, PT ;  /* 0x00000000003e782f */ /* 0x000fe400038c0000 */
[----:B------:R-:W-:Y:S01]  /*21770*/  MOV R14, UR62 ;  /* 0x0000003e000e7c02 */ /* 0x000fe20008000f00 */
[----:B01---5:R-:W-:Y:S10]  /*21780*/  ENDCOLLECTIVE ;  /* 0x000000000000791b */ /* 0x023ff40003800000 */
.L_x_3120:
[----:B------:R-:W-:Y:S05]  /*21790*/  BSYNC B0 ;  /* 0x0000000000007941 */ /* 0x000fea0003800000 */
.L_x_3119:
[----:B------:R-:W-:Y:S05]  /*217a0*/  BRA `(.L_x_3121) ;  /* 0xffffffd800987947 */ /* 0x000fea000383ffff */
.L_x_3021:
[----:B0-----:R0:W1:Y:S02]  /*217b0*/  SYNCS.PHASECHK.TRANS64.TRYWAIT P0, [R6+URZ], R5 ;  /* 0x00000005060075a7 */ /* 0x001064000800017f */
[----:B-1----:R-:W-:Y:S05]  /*217c0*/  @!P0 NANOSLEEP.SYNCS 0x989680 ;  /* 0x009896800000895d */ /* 0x002fea0003900000 */
[----:B------:R-:W1:Y:S02]  /*217d0*/  @!P0 SYNCS.PHASECHK.TRANS64 P0, [R6+URZ], R5 ;  /* 0x00000005060085a7 */ /* 0x000e64000800007f */
[----:B-1----:R-:W-:Y:S05]  /*217e0*/  @!P0 BRA `(.L_x_3021) ;  /* 0xfffffffc00f08947 */ /* 0x002fea000383ffff */
[----:B------:R-:W-:Y:S05]  /*217f0*/  BRA `(.L_x_3122) ;  /* 0xffffffd800d47947 */ /* 0x000fea000383ffff */
.L_x_3022:
[----:B-1----:R1:W2:Y:S02]  /*21800*/  SYNCS.PHASECHK.TRANS64.TRYWAIT P0, [R7+URZ], R2 ;  /* 0x00000002070075a7 */ /* 0x0022a4000800017f */
[----:B--2---:R-:W-:Y:S05]  /*21810*/  @!P0 NANOSLEEP.SYNCS 0x989680 ;  /* 0x009896800000895d */ /* 0x004fea0003900000 */
[----:B------:R-:W2:Y:S02]  /*21820*/  @!P0 SYNCS.PHASECHK.TRANS64 P0, [R7+URZ], R2 ;  /* 0x00000002070085a7 */ /* 0x000ea4000800007f */
[----:B--2---:R-:W-:Y:S05]  /*21830*/  @!P0 BRA `(.L_x_3022) ;  /* 0xfffffffc00f08947 */ /* 0x004fea000383ffff */
[----:B------:R-:W-:Y:S05]  /*21840*/  BRA `(.L_x_3123) ;  /* 0xffffffd800c87947 */ /* 0x000fea000383ffff */
.L_x_3024:
[----:B--2---:R2:W3:Y:S02]  /*21850*/  SYNCS.PHASECHK.TRANS64.TRYWAIT P0, [R4+URZ], R5 ;  /* 0x00000005040075a7 */ /* 0x0044e4000800017f */
[----:B---3--:R-:W-:Y:S05]  /*21860*/  @!P0 NANOSLEEP.SYNCS 0x989680 ;  /* 0x009896800000895d */ /* 0x008fea0003900000 */
[----:B------:R-:W3:Y:S02]  /*21870*/  @!P0 SYNCS.PHASECHK.TRANS64 P0, [R4+URZ], R5 ;  /* 0x00000005040085a7 */ /* 0x000ee4000800007f */
[----:B---3--:R-:W-:Y:S05]  /*21880*/  @!P0 BRA `(.L_x_3024) ;  /* 0xfffffffc00f08947 */ /* 0x008fea000383ffff */
[----:B------:R-:W-:Y:S05]  /*21890*/  BRA `(.L_x_3124) ;  /* 0xffffffd800d07947 */ /* 0x000fea000383ffff */
.L_x_3125:
        /* <DEDUP_REMOVED lines=14> */
.L_x_5876:


//--------------------- .text._ZN7cutlass13device_kernelIN5flash11enable_sm90INS1_16FlashAttnFwdSm90INS1_25CollectiveMainloopFwdSm90ILi2EN4cute5tupleIJNS5_1CILi1EEES8_S8_EEENS6_IJNS7_ILi64EEESA_SA_EEELi512ENS_6half_tEfNS_4arch4Sm90ELb0ELb1ELb0ELb1ELb0ELb0ELb1ELb0ELb0ELb1ELb0ELb0EEENS1_21CollectiveEpilogueFwdINS6_IJSA_NS7_ILi512EEESA_EEES9_SC_SE_Li256ELb1ELb1ELb0ELb0EEENS1_36VarlenDynamicPersistentTileSchedulerILi64ELi64ELi256ELi128ELb0ELb1ELb1ELb1ELb0ELb1EEEEEEEEEvNT_6ParamsE --------------------------
	.section	.text._ZN7cutlass13device_kernelIN5flash11enable_sm90INS1_16FlashAttnFwdSm90INS1_25CollectiveMainloopFwdSm90ILi2EN4cute5tupleIJNS5_1CILi1EEES8_S8_EEENS6_IJNS7_ILi64EEESA_SA_EEELi512ENS_6half_tEfNS_4arch4Sm90ELb0ELb1ELb0ELb1ELb0ELb0ELb1ELb0ELb0ELb1ELb0ELb0EEENS1_21CollectiveEpilogueFwdINS6_IJSA_NS7_ILi512EEESA_EEES9_SC_SE_Li256ELb1ELb1ELb0ELb0EEENS1_36VarlenDynamicPersistentTileSchedulerILi64ELi64ELi256ELi128ELb0ELb1ELb1ELb1ELb0ELb1EEEEEEEEEvNT_6ParamsE,"ax",@progbits
	.align	128
.text._ZN7cutlass13device_kernelIN5flash11enable_sm90INS1_16FlashAttnFwdSm90INS1_25CollectiveMainloopFwdSm90ILi2EN4cute5tupleIJNS5_1CILi1EEES8_S8_EEENS6_IJNS7_ILi64EEESA_SA_EEELi512ENS_6half_tEfNS_4arch4Sm90ELb0ELb1ELb0ELb1ELb0ELb0ELb1ELb0ELb0ELb1ELb0ELb0EEENS1_21CollectiveEpilogueFwdINS6_IJSA_NS7_ILi512EEESA_EEES9_SC_SE_Li256ELb1ELb1ELb0ELb0EEENS1_36VarlenDynamicPersistentTileSchedulerILi64ELi64ELi256ELi128ELb0ELb1ELb1ELb1ELb0ELb1EEEEEEEEEvNT_6ParamsE:
        .type           _ZN7cutlass13device_kernelIN5flash11enable_sm90INS1_16FlashAttnFwdSm90INS1_25CollectiveMainloopFwdSm90ILi2EN4cute5tupleIJNS5_1CILi1EEES8_S8_EEENS6_IJNS7_ILi64EEESA_SA_EEELi512ENS_6half_tEfNS_4arch4Sm90ELb0ELb1ELb0ELb1ELb0ELb0ELb1ELb0ELb0ELb1ELb0ELb0EEENS1_21CollectiveEpilogueFwdINS6_IJSA_NS7_ILi512EEESA_EEES9_SC_SE_Li256ELb1ELb1ELb0ELb0EEENS1_36VarlenDynamicPersistentTileSchedulerILi64ELi64ELi256ELi128ELb0ELb1ELb1ELb1ELb0ELb1EEEEEEEEEvNT_6ParamsE,@function
        .size           _ZN7cutlass13device_kernelIN5flash11enable_sm90INS1_16FlashAttnFwdSm90INS1_25CollectiveMainloopFwdSm90ILi2EN4cute5tupleIJNS5_1CILi1EEES8_S8_EEENS6_IJNS7_ILi64EEESA_SA_EEELi512ENS_6half_tEfNS_4arch4Sm90ELb0ELb1ELb0ELb1ELb0ELb0ELb1ELb0ELb0ELb1ELb0ELb0EEENS1_21CollectiveEpilogueFwdINS6_IJSA_NS7_ILi512EEESA_EEES9_SC_SE_Li256ELb1ELb1ELb0ELb0EEENS1_36VarlenDynamicPersistentTileSchedulerILi64ELi64ELi256ELi128ELb0ELb1ELb1ELb1ELb0ELb1EEEEEEEEEvNT_6ParamsE,(.L_x_5877 - _ZN7cutlass13device_kernelIN5flash11enable_sm90INS1_16FlashAttnFwdSm90INS1_25CollectiveMainloopFwdSm90ILi2EN4cute5tupleIJNS5_1CILi1EEES8_S8_EEENS6_IJNS7_ILi64EEESA_SA_EEELi512ENS_6half_tEfNS_4arch4Sm90ELb0ELb1ELb0ELb1ELb0ELb0ELb1ELb0ELb0ELb1ELb0ELb0EEENS1_21CollectiveEpilogueFwdINS6_IJSA_NS7_ILi512EEESA_EEES9_SC_SE_Li256ELb1ELb1ELb0ELb0EEENS1_36VarlenDynamicPersistentTileSchedulerILi64ELi64ELi256ELi128ELb0ELb1ELb1ELb1ELb0ELb1EEEEEEEEEvNT_6ParamsE)
        .other          _ZN7cutlass13device_kernelIN5flash11enable_sm90INS1_16FlashAttnFwdSm90INS1_25CollectiveMainloopFwdSm90ILi2EN4cute5tupleIJNS5_1CILi1EEES8_S8_EEENS6_IJNS7_ILi64EEESA_SA_EEELi512ENS_6half_tEfNS_4arch4Sm90ELb0ELb1ELb0ELb1ELb0ELb0ELb1ELb0ELb0ELb1ELb0ELb0EEENS1_21CollectiveEpilogueFwdINS6_IJSA_NS7_ILi512EEESA_EEES9_SC_SE_Li256ELb1ELb1ELb0ELb0EEENS1_36VarlenDynamicPersistentTileSchedulerILi64ELi64ELi256ELi128ELb0ELb1ELb1ELb1ELb0ELb1EEEEEEEEEvNT_6ParamsE,@"STO_CUDA_ENTRY STV_DEFAULT"
_ZN7cutlass13device_kernelIN5flash11enable_sm90INS1_16FlashAttnFwdSm90INS1_25CollectiveMainloopFwdSm90ILi2EN4cute5tupleIJNS5_1CILi1EEES8_S8_EEENS6_IJNS7_ILi64EEESA_SA_EEELi512ENS_6half_tEfNS_4arch4Sm90ELb0ELb1ELb0ELb1ELb0ELb0ELb1ELb0ELb0ELb1ELb0ELb0EEENS1_21CollectiveEpilogueFwdINS6_IJSA_NS7_ILi512EEESA_EEES9_SC_SE_Li256ELb1ELb1ELb0ELb0EEENS1_36VarlenDynamicPersistentTileSchedulerILi64ELi64ELi256ELi128ELb0ELb1ELb1ELb1ELb0ELb1EEEEEEEEEvNT_6ParamsE:
        /* <DEDUP_REMOVED lines=17> */
.L_x_3127:
[----:B------:R-:W-:Y:S05]  /*0110*/  BSYNC B0 ;  /* 0x0000000000007941 */ /* 0x000fea0003800000 */
.L_x_3126:
        /* <DEDUP_REMOVED lines=39> */
.L_x_3128:
        /* <DEDUP_REMOVED lines=22> */
.L_x_3129:
        /* <DEDUP_REMOVED lines=18> */
.L_x_3130:
        /* <DEDUP_REMOVED lines=22> */
.L_x_3131:
        /* <DEDUP_REMOVED lines=22> */
.L_x_3132:
        /* <DEDUP_REMOVED lines=8> */
.L_x_3134:
        /* <DEDUP_REMOVED lines=18> */
[----:B------:R-:W2:Y:S01]  /*0a70*/  LDL.LU R17, [R1+0x64] ;  /* 0x0000640001117983 */ /* 0x000ea20000300800 */
[----:B------:R-:W-:Y:S01]  /*0a80*/  VIADD R205, R4, 0xffffff80 ;  /* 0xffffff8004cd7836 */ /* 0x000fe20000000000 */
[----:B------:R-:W-:Y:S01]  /*0a90*/  R2UR UR4, R13 ;  /* 0x000000000d0472ca */ /* 0x000fe200000e0000 */
[----:B------:R-:W-:Y:S01]  /*0aa0*/  IMAD.MOV.U32 R185, RZ, RZ, 0x40 ;  /* 0x00000040ffb97424 */ /* 0x000fe200078e00ff */
[----:B------:R-:W-:Y:S01]  /*0ab0*/  UMOV UR36, URZ ;  /* 0x0000003f00247c82 */ /* 0x000fe20008000000 */
[----:B------:R-:W-:Y:S01]  /*0ac0*/  IMAD.MOV.U32 R200, RZ, RZ, RZ ;  /* 0x000000ffffc87224 */ /* 0x000fe200078e00ff */
[----:B------:R-:W-:-:S04]  /*0ad0*/  SHF.R.S32.HI R0, RZ, 0x1f, R205 ;  /* 0x0000001fff007819 */ /* 0x000fc800000114cd */
[CC--:B------:R-:W-:Y:S02]  /*0ae0*/  LEA.HI R2, R0.reuse, R205.reuse, RZ, 0x4 ;  /* 0x000000cd00027211 */ /* 0x0c0fe400078f20ff */
[CC--:B------:R-:W-:Y:S02]  /*0af0*/  LEA.HI R6, R0.reuse, R205.reuse, RZ, 0x2 ;  /* 0x000000cd00067211 */ /* 0x0c0fe400078f10ff */
[----:B------:R-:W-:Y:S02]  /*0b00*/  SHF.R.S32.HI R5, RZ, 0x4, R2 ;  /* 0x00000004ff057819 */ /* 0x000fe40000011402 */
[----:B------:R-:W-:Y:S02]  /*0b10*/  LEA.HI R8, R0, R205, RZ, 0x7 ;  /* 0x000000cd00087211 */ /* 0x000fe400078f38ff */
[C---:B------:R-:W-:Y:S02]  /*0b20*/  LEA.HI R3, R2.reuse, R5, RZ, 0x1 ;  /* 0x0000000502037211 */ /* 0x040fe400078f08ff */
[----:B------:R-:W-:-:S02]  /*0b30*/  LOP3.LUT R2, R2, 0xfffffff0, RZ, 0xc0, !PT ;  /* 0xfffffff002027812 */ /* 0x000fc400078ec0ff */
[----:B------:R-:W-:Y:S02]  /*0b40*/  LOP3.LUT R4, R3, 0x1ffffffe, RZ, 0xc0, !PT ;  /* 0x1ffffffe03047812 */ /* 0x000fe400078ec0ff */
[----:B------:R-:W-:Y:S01]  /*0b50*/  LEA.HI R3, R0, R205, RZ, 0x5 ;  /* 0x000000cd00037211 */ /* 0x000fe200078f28ff */
[----:B------:R-:W-:Y:S01]  /*0b60*/  IMAD.IADD R2, R205, 0x1, -R2 ;  /* 0x00000001cd027824 */ /* 0x000fe200078e0a02 */
[----:B------:R-:W-:Y:S01]  /*0b70*/  LOP3.LUT R10, R6, 0xfffffffc, RZ, 0xc0, !PT ;  /* 0xfffffffc060a7812 */ /* 0x000fe200078ec0ff */
[----:B------:R-:W-:Y:S01]  /*0b80*/  IMAD.IADD R5, R5, 0x1, -R4 ;  /* 0x0000000105057824 */ /* 0x000fe200078e0a04 */
[--C-:B------:R-:W-:Y:S02]  /*0b90*/  SHF.R.S32.HI R4, RZ, 0x5, R3.reuse ;  /* 0x00000005ff047819 */ /* 0x100fe40000011403 */
[----:B------:R-:W-:Y:S01]  /*0ba0*/  SHF.R.S32.HI R3, RZ, 0x1f, R3 ;  /* 0x0000001fff037819 */ /* 0x000fe20000011403 */
[----:B------:R-:W-:Y:S01]  /*0bb0*/  IMAD.IADD R12, R205, 0x1, -R10 ;  /* 0x00000001cd0c7824 */ /* 0x000fe200078e0a0a */
[----:B------:R-:W-:Y:S01]  /*0bc0*/  LOP3.LUT R6, R8, 0xffffff80, RZ, 0xc0, !PT ;  /* 0xffffff8008067812 */ /* 0x000fe200078ec0ff */
[----:B------:R-:W-:Y:S01]  /*0bd0*/  IMAD.SHL.U32 R5, R5, 0x8, RZ ;  /* 0x0000000805057824 */ /* 0x000fe200078e00ff */
[----:B------:R-:W-:-:S02]  /*0be0*/  LEA.HI R3, R3, R4, RZ, 0x2 ;  /* 0x0000000403037211 */ /* 0x000fc400078f10ff */
[----:B------:R-:W-:Y:S01]  /*0bf0*/  SHF.R.S32.HI R9, RZ, 0x1f, R2 ;  /* 0x0000001fff097819 */ /* 0x000fe20000011402 */
[----:B------:R-:W-:Y:S01]  /*0c00*/  IMAD.IADD R6, R205, 0x1, -R6 ;  /* 0x00000001cd067824 */ /* 0x000fe200078e0a06 */
[----:B------:R-:W-:Y:S02]  /*0c10*/  SHF.R.S32.HI R201, RZ, 0x7, R8 ;  /* 0x00000007ffc97819 */ /* 0x000fe40000011408 */
[----:B------:R-:W-:Y:S02]  /*0c20*/  LOP3.LUT R3, R3, 0x3ffffc, RZ, 0xc0, !PT ;  /* 0x003ffffc03037812 */ /* 0x000fe400078ec0ff */
[----:B------:R-:W-:Y:S01]  /*0c30*/  SHF.R.S32.HI R7, RZ, 0x1f, R6 ;  /* 0x0000001fff077819 */ /* 0x000fe20000011406 */
[----:B------:R-:W-:Y:S01]  /*0c40*/  IMAD R16, R201, 0x100, R2 ;  /* 0x00000100c9107824 */ /* 0x000fe200078e0202 */
[----:B------:R-:W-:Y:S01]  /*0c50*/  LEA.HI R11, R12, R12, RZ, 0x1 ;  /* 0x0000000c0c0b7211 */ /* 0x000fe200078f08ff */
[----:B------:R-:W-:Y:S01]  /*0c60*/  IMAD.IADD R3, R4, 0x1, -R3 ;  /* 0x0000000104037824 */ /* 0x000fe200078e0a03 */
[----:B------:R-:W-:-:S02]  /*0c70*/  LEA.HI R10, R9, R2, RZ, 0x3 ;  /* 0x00000002090a7211 */ /* 0x000fc400078f18ff */
[-C--:B------:R-:W-:Y:S01]  /*0c80*/  LEA.HI R9, R7, R6.reuse, RZ, 0x2 ;  /* 0x0000000607097211 */ /* 0x080fe200078f10ff */
[----:B------:R-:W-:Y:S01]  /*0c90*/  IMAD R16, R3, 0x10, R16 ;  /* 0x0000001003107824 */ /* 0x000fe200078e0210 */
[----:B------:R-:W-:Y:S02]  /*0ca0*/  LOP3.LUT R13, R11, 0x1ffffffe, RZ, 0xc0, !PT ;  /* 0x1ffffffe0b0d7812 */ /* 0x000fe400078ec0ff */
[C---:B------:R-:W-:Y:S01]  /*0cb0*/  LOP3.LUT R11, R10.reuse, 0xfffffff8, RZ, 0xc0, !PT ;  /* 0xfffffff80a0b7812 */ /* 0x040fe200078ec0ff */
[----:B------:R-:W-:Y:S01]  /*0cc0*/  IMAD.SHL.U32 R10, R10, 0x40, RZ ;  /* 0x000000400a0a7824 */ /* 0x000fe200078e00ff */
[----:B------:R-:W-:Y:S01]  /*0cd0*/  LOP3.LUT R3, R9, 0x7ffffffc, RZ, 0xc0, !PT ;  /* 0x7ffffffc09037812 */ /* 0x000fe200078ec0ff */
[----:B------:R-:W-:Y:S01]  /*0ce0*/  IMAD.U32 R204, R16, 0x40, R5 ;  /* 0x0000004010cc7824 */ /* 0x000fe200078e0005 */
[----:B------:R-:W-:Y:S01]  /*0cf0*/  LEA.HI R7, R7, R6, RZ, 0x5 ;  /* 0x0000000607077211 */ /* 0x000fe200078f28ff */
[----:B------:R-:W-:Y:S01]  /*0d00*/  IMAD.IADD R11, R2, 0x1, -R11 ;  /* 0x00000001020b7824 */ /* 0x000fe200078e0a0b */
[----:B------:R-:W-:Y:S01]  /*0d10*/  SHF.R.S32.HI R2, RZ, 0x2, R9 ;  /* 0x00000002ff027819 */ /* 0x000fe20000011409 */
[----:B------:R-:W-:Y:S01]  /*0d20*/  IMAD.IADD R18, R6, 0x1, -R3 ;  /* 0x0000000106127824 */ /* 0x000fe200078e0a03 */
[----:B------:R-:W-:Y:S01]  /*0d30*/  LEA.HI R0, R0, R205, RZ, 0x3 ;  /* 0x000000cd00007211 */ /* 0x000fe200078f18ff */
[----:B------:R-:W-:Y:S01]  /*0d40*/  IMAD.SHL.U32 R3, R11, 0x40, RZ ;  /* 0x000000400b037824 */ /* 0x000fe200078e00ff */
[----:B------:R-:W-:Y:S01]  /*0d50*/  SHF.R.S32.HI R9, RZ, 0x1f, R9 ;  /* 0x0000001fff097819 */ /* 0x000fe20000011409 */
[----:B------:R-:W-:Y:S01]  /*0d60*/  IMAD.IADD R12, R12, 0x1, -R13 ;  /* 0x000000010c0c7824 */ /* 0x000fe200078e0a0d */
[----:B------:R-:W-:Y:S01]  /*0d70*/  LOP3.LUT R198, R0, 0xfffffff8, RZ, 0xc0, !PT ;  /* 0xfffffff800c67812 */ /* 0x000fe200078ec0ff */
[----:B------:R-:W-:Y:S01]  /*0d80*/  IMAD.SHL.U32 R18, R18, 0x2, RZ ;  /* 0x0000000212127824 */ /* 0x000fe200078e00ff */
[----:B------:R-:W-:-:S02]  /*0d90*/  LOP3.LUT R6, R3, 0x1c0, RZ, 0xc0, !PT ;  /* 0x000001c003067812 */ /* 0x000fc400078ec0ff */
[----:B------:R-:W-:Y:S01]  /*0da0*/  LOP3.LUT R3, R10, 0x7ffffe00, RZ, 0xc0, !PT ;  /* 0x7ffffe000a037812 */ /* 0x000fe200078ec0ff */
[----:B------:R-:W-:Y:S01]  /*0db0*/  IMAD.IADD R198, R205, 0x1, -R198 ;  /* 0x00000001cdc67824 */ /* 0x000fe200078e0ac6 */
[----:B------:R-:W-:Y:S02]  /*0dc0*/  LOP3.LUT R5, R6, 0x8, R5, 0xf8, !PT ;  /* 0x0000000806057812 */ /* 0x000fe400078ef805 */
[----:B------:R-:W-:Y:S01]  /*0dd0*/  SHF.R.U32.HI R6, RZ, 0x3, R6 ;  /* 0x00000003ff067819 */ /* 0x000fe20000011606 */
[----:B------:R-:W-:Y:S01]  /*0de0*/  IMAD R3, R4, 0x400, R3 ;  /* 0x0000040004037824 */ /* 0x000fe200078e0203 */
[----:B------:R-:W-:Y:S01]  /*0df0*/  LEA.HI R9, R9, R2, RZ, 0x3 ;  /* 0x0000000209097211 */ /* 0x000fe200078f18ff */
[----:B------:R-:W-:Y:S01]  /*0e00*/  IMAD.SHL.U32 R187, R198, 0x8, RZ ;  /* 0x00000008c6bb7824 */ /* 0x000fe200078e00ff */
[----:B------:R-:W-:Y:S02]  /*0e10*/  LOP3.LUT R6, R5, R6, RZ, 0x3c, !PT ;  /* 0x0000000605067212 */ /* 0x000fe400078e3cff */
[----:B------:R-:W-:Y:S01]  /*0e20*/  R2P PR, R11, 0x6 ;  /* 0x000000060b007804 */ /* 0x000fe20000000000 */
[----:B------:R-:W-:Y:S01]  /*0e30*/  VIADD R197, R187, 0x40 ;  /* 0x00000040bbc57836 */ /* 0x000fe20000000000 */
        /* <DEDUP_REMOVED lines=9> */
[----:B------:R-:W-:Y:S01]  /*0ed0*/  VIADD R194, R187, 0x100 ;  /* 0x00000100bbc27836 */ /* 0x000fe20000000000 */
[----:B------:R-:W-:Y:S01]  /*0ee0*/  SEL R185, R185, 0xffffffc0, !P2 ;  /* 0xffffffc0b9b97807 */ /* 0x000fe20005000000 */
[----:B------:R-:W-:Y:S01]  /*0ef0*/  VIADD R186, R23, 0x36400 ;  /* 0x0003640017ba7836 */ /* 0x000fe20000000000 */
        /* <DEDUP_REMOVED lines=16> */
[----:B------:R-:W-:Y:S02]  /*1000*/  IMAD.MOV.U32 R6, RZ, RZ, R14 ;  /* 0x000000ffff067224 */ /* 0x000fe400078e000e */
[----:B------:R-:W-:Y:S02]  /*1010*/  IMAD.MOV.U32 R7, RZ, RZ, R15 ;  /* 0x000000ffff077224 */ /* 0x000fe400078e000f */
[----:B------:R-:W-:Y:S02]  /*1020*/  IMAD.MOV.U32 R2, RZ, RZ, RZ ;  /* 0x000000ffff027224 */ /* 0x000fe400078e00ff */
[----:B------:R-:W-:Y:S02]  /*1030*/  IMAD.SHL.U32 R22, R8, 0x100, RZ ;  /* 0x0000010008167824 */ /* 0x000fe400078e00ff */
[----:B------:R-:W-:Y:S02]  /*1040*/  IMAD R189, R12, 0x8, R19 ;  /* 0x000000080cbd7824 */ /* 0x000fe400078e0213 */
[----:B------:R-:W-:Y:S01]  /*1050*/  IMAD.IADD R185, R185, 0x1, R184 ;  /* 0x00000001b9b97824 */ /* 0x000fe200078e02b8 */
[----:B--2---:R-:W-:-:S07]  /*1060*/  LOP3.LUT R188, R17, 0x1, RZ, 0xfc, !PT ;  /* 0x0000000111bc7812 */ /* 0x004fce00078efcff */
.L_x_3237:
[----:B0-23--:R-:W0:Y:S08]  /*1070*/  LDC.64 R4, c[0x0][0xb20] ;  /* 0x0002c800ff047b82 */ /* 0x00de300000000a00 */
[----:B-1--4-:R-:W1:Y:S01]  /*1080*/  LDC.64 R8, c[0x0][0xb10] ;  /* 0x0002c400ff087b82 */ /* 0x012e620000000a00 */
[----:B------:R-:W-:Y:S01]  /*1090*/  ULDC UR5, c[0x0][0x288] ;  /* 0x0000a20000057ab9 */ /* 0x000fe20000000800 */
[----:B------:R-:W-:Y:S01]  /*10a0*/  IMAD.MOV.U32 R3, RZ, RZ, RZ ;  /* 0x000000ffff037224 */ /* 0x000fe200078e00ff */
[----:B------:R-:W-:Y:S01]  /*10b0*/  ULDC.64 UR6, c[0x0][0x418] ;  /* 0x0001060000067ab9 */ /* 0x000fe20000000a00 */
[----:B0-----:R-:W-:-:S04]  /*10c0*/  ISETP.NE.U32.AND P0, PT, R4, RZ, PT ;  /* 0x000000ff0400720c */ /* 0x001fc80003f05070 */
[----:B------:R-:W-:Y:S02]  /*10d0*/  ISETP.NE.AND.EX P0, PT, R5, RZ, PT, P0 ;  /* 0x000000ff0500720c */ /* 0x000fe40003f05300 */
[----:B-1----:R-:W-:-:S04]  /*10e0*/  ISETP.NE.U32.AND P1, PT, R8, RZ, PT ;  /* 0x000000ff0800720c */ /* 0x002fc80003f25070 */
[----:B------:R-:W-:-:S07]  /*10f0*/  ISETP.NE.AND.EX P1, PT, R9, RZ, PT, P1 ;  /* 0x000000ff0900720c */ /* 0x000fce0003f25310 */
[----:B------:R-:W0:Y:S08]  /*1100*/  @P0 LDC.64 R4, c[0x0][0xb20] ;  /* 0x0002c800ff040b82 */ /* 0x000e300000000a00 */
[----:B------:R-:W1:Y:S01]  /*1110*/  @P1 LDC.64 R8, c[0x0][0xb10] ;  /* 0x0002c400ff081b82 */ /* 0x000e620000000a00 */
[----:B------:R-:W-:Y:S01]  /*1120*/  IMAD.U32 R17, RZ, RZ, UR5 ;  /* 0x00000005ff117e24 */ /* 0x000fe2000f8e00ff */
[----:B------:R-:W-:Y:S01]  /*1130*/  UISETP.NE.U32.AND UP0, UPT, UR6, URZ, UPT ;  /* 0x0000003f0600728c */ /* 0x000fe2000bf05070 */
[----:B------:R-:W-:Y:S01]  /*1140*/  ULDC UR5, c[0x0][0x424] ;  /* 0x0001090000057ab9 */ /* 0x000fe20000000800 */
[----:B0-----:R-:W-:-:S05]  /*1150*/  @P0 IMAD.WIDE R4, R7, 0x4, R4 ;  /* 0x0000000407040825 */ /* 0x001fca00078e0204 */
[----:B------:R0:W5:Y:S01]  /*1160*/  @P0 LDG.E R3, desc[UR38][R4.64] ;  /* 0x0000002604030981 */ /* 0x000162000c1e1900 */
[----:B-1----:R-:W-:-:S05]  /*1170*/  @P1 IMAD.WIDE R8, R7, 0x4, R8 ;  /* 0x0000000407081825 */ /* 0x002fca00078e0208 */
[----:B------:R0:W5:Y:S01]  /*1180*/  @P1 LDG.E R17, desc[UR38][R8.64] ;  /* 0x0000002608111981 */ /* 0x000162000c1e1900 */
[----:B------:R-:W-:Y:S01]  /*1190*/  UISETP.NE.AND.EX UP0, UPT, UR7, URZ, UPT, UP0 ;  /* 0x0000003f0700728c */ /* 0x000fe2000bf05300 */
[----:B------:R-:W-:Y:S02]  /*11a0*/  IMAD.MOV.U32 R191, RZ, RZ, R6 ;  /* 0x000000ffffbf7224 */ /* 0x000fe400078e0006 */
[----:B------:R-:W-:Y:S01]  /*11b0*/  ULDC.64 UR6, c[0x0][0xb18] ;  /* 0x0002c60000067ab9 */ /* 0x000fe20000000a00 */
[----:B------:R-:W-:Y:S01]  /*11c0*/  USEL UR5, UR5, 0x1, UP0 ;  /* 0x0000000105057887 */ /* 0x000fe20008000000 */
[----:B------:R-:W-:Y:S01]  /*11d0*/  ISETP.NE.U32.AND P2, PT, RZ, UR6, PT ;  /* 0x00000006ff007c0c */ /* 0x000fe2000bf45070 */
[----:B------:R-:W-:Y:S02]  /*11e0*/  ULDC UR6, c[0x0][0x2f0] ;  /* 0x0000bc0000067ab9 */ /* 0x000fe40000000800 */
[----:B------:R-:W-:Y:S01]  /*11f0*/  UIMAD UR5, UR5, UR6, URZ ;  /* 0x00000006050572a4 */ /* 0x000fe2000f8e023f */
[----:B------:R-:W-:Y:S01]  /*1200*/  ISETP.NE.AND.EX P2, PT, RZ, UR7, PT, P2 ;  /* 0x00000007ff007c0c */ /* 0x000fe2000bf45320 */
[----:B0-----:R-:W-:-:S12]  /*1210*/  @P1 BRA `(.L_x_3135) ;  /* 0x0000000000241947 */ /* 0x001fd80003800000 */
        /* <DEDUP_REMOVED lines=9> */
.L_x_3135:
[----:B------:R-:W-:Y:S02]  /*12b0*/  IMAD.U32 R16, RZ, RZ, UR5 ;  /* 0x00000005ff107e24 */ /* 0x000fe4000f8e00ff */
[----:B------:R-:W-:Y:S01]  /*12c0*/  IMAD.MOV.U32 R192, RZ, RZ, R7 ;  /* 0x000000ffffc07224 */ /* 0x000fe200078e0007 */
[----:B------:R-:W-:Y:S06]  /*12d0*/  @!P2 BRA `(.L_x_3136) ;  /* 0x000000000010a947 */ /* 0x000fec0003800000 */
[----:B------:R-:W0:Y:S02]  /*12e0*/  LDC.64 R4, c[0x0][0xb18] ;  /* 0x0002c600ff047b82 */ /* 0x000e240000000a00 */
[----:B0-----:R-:W-:-:S05]  /*12f0*/  IMAD.WIDE R4, R7, 0x4, R4 ;  /* 0x0000000407047825 */ /* 0x001fca00078e0204 */
[----:B------:R0:W5:Y:S01]  /*1300*/  LDG.E R16, desc[UR38][R4.64] ;  /* 0x0000002604107981 */ /* 0x000162000c1e1900 */
[----:B------:R-:W-:Y:S05]  /*1310*/  BRA `(.L_x_3137) ;  /* 0x0000000000247947 */ /* 0x000fea0003800000 */
.L_x_3136:
[----:B------:R-:W-:Y:S02]  /*1320*/  ULDC.64 UR6, c[0x0][0xb00] ;  /* 0x0002c00000067ab9 */ /* 0x000fe40000000a00 */
[----:B------:R-:W-:-:S04]  /*1330*/  ISETP.NE.U32.AND P0, PT, RZ, UR6, PT ;  /* 0x00000006ff007c0c */ /* 0x000fc8000bf05070 */
[----:B------:R-:W-:-:S13]  /*1340*/  ISETP.NE.AND.EX P0, PT, RZ, UR7, PT, P0 ;  /* 0x00000007ff007c0c */ /* 0x000fda000bf05300 */
[----:B------:R-:W-:Y:S05]  /*1350*/  @!P0 BRA `(.L_x_3137) ;  /* 0x0000000000148947 */ /* 0x000fea0003800000 */
[----:B------:R-:W0:Y:S02]  /*1360*/  LDC.64 R4, c[0x0][0xb00] ;  /* 0x0002c000ff047b82 */ /* 0x000e240000000a00 */
[----:B0-----:R-:W-:-:S05]  /*1370*/  IMAD.WIDE R4, R7, 0x4, R4 ;  /* 0x0000000407047825 */ /* 0x001fca00078e0204 */
[----:B------:R-:W2:Y:S04]  /*1380*/  LDG.E R16, desc[UR38][R4.64] ;  /* 0x0000002604107981 */ /* 0x000ea8000c1e1900 */
[----:B------:R-:W2:Y:S02]  /*1390*/  LDG.E R7, desc[UR38][R4.64+0x4] ;  /* 0x0000042604077981 */ /* 0x000ea4000c1e1900 */
[----:B--2---:R-:W-:-:S07]  /*13a0*/  IMAD.IADD R16, R7, 0x1, -R16 ;  /* 0x0000000107107824 */ /* 0x004fce00078e0a10 */
.L_x_3137:
[----:B0-----:R-:W2:Y:S01]  /*13b0*/  LDL R4, [R1+0x4] ;  /* 0x0000040001047983 */ /* 0x001ea20000100800 */
[----:B-----5:R-:W-:Y:S01]  /*13c0*/  IMAD.IADD R16, R16, 0x1, -R3 ;  /* 0x0000000110107824 */ /* 0x020fe200078e0a03 */
[----:B------:R-:W-:-:S03]  /*13d0*/  USHF.L.U32 UR40, UR4, 0x6, URZ ;  /* 0x0000000604287899 */ /* 0x000fc6000800063f */
[----:B------:R-:W-:-:S05]  /*13e0*/  VIADD R0, R16, 0x3f ;  /* 0x0000003f10007836 */ /* 0x000fca0000000000 */
[----:B------:R-:W-:-:S04]  /*13f0*/  SHF.R.S32.HI R3, RZ, 0x1f, R0 ;  /* 0x0000001fff037819 */ /* 0x000fc80000011400 */
[----:B------:R-:W-:-:S04]  /*1400*/  LEA.HI R3, R3, R0, RZ, 0x6 ;  /* 0x0000000003037211 */ /* 0x000fc800078f30ff */
[----:B------:R-:W-:Y:S02]  /*1410*/  SHF.R.S32.HI R168, RZ, 0x6, R3 ;  /* 0x00000006ffa87819 */ /* 0x000fe40000011403 */
[----:B--2---:R-:W-:-:S13]  /*1420*/  ISETP.NE.AND P0, PT, R4, 0x1, PT ;  /* 0x000000010400780c */ /* 0x004fda0003f05270 */
[----:B------:R-:W-:Y:S05]  /*1430*/  @!P0 BRA `(.L_x_3138) ;  /* 0x0000001c00e88947 */ /* 0x000fea0003800000 */
[----:B------:R-:W0:Y:S01]  /*1440*/  LDC R0, c[0x0][0x448] ;  /* 0x00011200ff007b82 */ /* 0x000e220000000800 */
[----:B------:R-:W-:Y:S01]  /*1450*/  UIADD3 UR4, UR40, 0x3f, URZ ;  /* 0x0000003f28047890 */ /* 0x000fe2000fffe03f */
[----:B------:R-:W-:-:S06]  /*1460*/  IADD3 R5, R16, 0x1, -R17 ;  /* 0x0000000110057810 */ /* 0x000fcc0007ffe811 */
[----:B------:R-:W1:Y:S01]  /*1470*/  LDC.64 R6, c[0x0][0xad8] ;  /* 0x0002b600ff067b82 */ /* 0x000e620000000a00 */
[----:B0-----:R-:W-:Y:S01]  /*1480*/  ISETP.NE.AND P1, PT, R0, 0x1, PT ;  /* 0x000000010000780c */ /* 0x001fe20003f25270 */
[----:B------:R-:W-:Y:S01]  /*1490*/  IMAD.U32 R0, RZ, RZ, UR4 ;  /* 0x00000004ff007e24 */ /* 0x000fe2000f8e00ff */
[----:B-1----:R-:W-:-:S11]  /*14a0*/  ISETP.GE.AND P2, PT, R7, 0x1, PT ;  /* 0x000000010700780c */ /* 0x002fd60003f46270 */
[----:B------:R-:W0:Y:S08]  /*14b0*/  @P1 LDC R3, c[0x0][0x44c] ;  /* 0x00011300ff031b82 */ /* 0x000e300000000800 */
[----:B------:R-:W1:Y:S01]  /*14c0*/  @P1 LDC R4, c[0x0][0x450] ;  /* 0x00011400ff041b82 */ /* 0x000e620000000800 */
[----:B0-----:R-:W-:-:S05]  /*14d0*/  @P1 IMAD.HI.U32 R3, R3, UR4, RZ ;  /* 0x0000000403031c27 */ /* 0x001fca000f8e00ff */
[----:B-1----:R-:W-:-:S05]  /*14e0*/  @P1 SHF.R.U32.HI R0, RZ, R4, R3 ;  /* 0x00000004ff001219 */ /* 0x002fca0000011603 */
[----:B------:R-:W-:-:S04]  /*14f0*/  IMAD.IADD R9, R5, 0x1, R0 ;  /* 0x0000000105097824 */ /* 0x000fc800078e0200 */
        /* <DEDUP_REMOVED lines=12> */
.L_x_3140:
[----:B------:R-:W-:-:S13]  /*15c0*/  ISETP.NE.AND P0, PT, R7, 0x1, PT ;  /* 0x000000010700780c */ /* 0x000fda0003f05270 */
[----:B------:R-:W0:Y:S02]  /*15d0*/  @P0 LDC.64 R4, c[0x0][0xae0] ;  /* 0x0002b800ff040b82 */ /* 0x000e240000000a00 */
[----:B0-----:R-:W-:-:S05]  /*15e0*/  @P0 IMAD.HI.U32 R4, R3, R4, RZ ;  /* 0x0000000403040227 */ /* 0x001fca00078e00ff */
[----:B------:R-:W-:-:S07]  /*15f0*/  @P0 SHF.R.U32.HI R3, RZ, R5, R4 ;  /* 0x00000005ff030219 */ /* 0x000fce0000011604 */
.L_x_3141:
[----:B------:R-:W-:-:S05]  /*1600*/  IMAD R3, R3, R7, R7 ;  /* 0x0000000703037224 */ /* 0x000fca00078e0207 */
[----:B------:R-:W-:-:S07]  /*1610*/  VIMNMX R0, R0, R3, PT ;  /* 0x0000000300007248 */ /* 0x000fce0003fe0100 */
.L_x_3139:
[----:B------:R-:W0:Y:S01]  /*1620*/  @P1 LDC R5, c[0x0][0x44c] ;  /* 0x00011300ff051b82 */ /* 0x000e220000000800 */
[----:B------:R-:W-:Y:S01]  /*1630*/  VIADD R0, R0, 0x3f ;  /* 0x0000003f00007836 */ /* 0x000fe20000000000 */
[----:B------:R-:W-:Y:S01]  /*1640*/  ULDC UR4, c[0x0][0xad4] ;  /* 0x0002b50000047ab9 */ /* 0x000fe20000000800 */
[----:B------:R-:W-:-:S03]  /*1650*/  IMAD.U32 R4, RZ, RZ, UR40 ;  /* 0x00000028ff047e24 */ /* 0x000fc6000f8e00ff */
[----:B------:R-:W-:Y:S02]  /*1660*/  SHF.R.S32.HI R3, RZ, 0x1f, R0 ;  /* 0x0000001fff037819 */ /* 0x000fe40000011400 */
[----:B------:R-:W1:Y:S02]  /*1670*/  @P1 LDC R6, c[0x0][0x450] ;  /* 0x00011400ff061b82 */ /* 0x000e640000000800 */
[----:B------:R-:W-:-:S04]  /*1680*/  LEA.HI R3, R3, R0, RZ, 0x6 ;  /* 0x0000000003037211 */ /* 0x000fc800078f30ff */
[----:B------:R-:W-:Y:S01]  /*1690*/  SHF.R.S32.HI R3, RZ, 0x6, R3 ;  /* 0x00000006ff037819 */ /* 0x000fe20000011403 */
[----:B0-----:R-:W-:-:S05]  /*16a0*/  @P1 IMAD.HI.U32 R5, R5, UR40, RZ ;  /* 0x0000002805051c27 */ /* 0x001fca000f8e00ff */
[----:B-1----:R-:W-:Y:S02]  /*16b0*/  @P1 SHF.R.U32.HI R4, RZ, R6, R5 ;  /* 0x00000006ff041219 */ /* 0x002fe40000011605 */
[----:B------:R-:W-:Y:S02]  /*16c0*/  VIMNMX R5, R168, R3, PT ;  /* 0x00000003a8057248 */ /* 0x000fe40003fe0100 */
[----:B------:R-:W-:-:S05]  /*16d0*/  IADD3 R4, R4, R16, -R17 ;  /* 0x0000001004047210 */ /* 0x000fca0007ffe811 */
        /* <DEDUP_REMOVED lines=11> */
.L_x_3143:
[----:B------:R-:W-:-:S13]  /*1790*/  ISETP.NE.AND P0, PT, R7, 0x1, PT ;  /* 0x000000010700780c */ /* 0x000fda0003f05270 */
[----:B------:R-:W0:Y:S02]  /*17a0*/  @P0 LDC.64 R8, c[0x0][0xae0] ;  /* 0x0002b800ff080b82 */ /* 0x000e240000000a00 */
[----:B0-----:R-:W-:-:S05]  /*17b0*/  @P0 IMAD.HI.U32 R6, R4, R8, RZ ;  /* 0x0000000804060227 */ /* 0x001fca00078e00ff */
[----:B------:R-:W-:-:S07]  /*17c0*/  @P0 SHF.R.U32.HI R4, RZ, R9, R6 ;  /* 0x00000009ff040219 */ /* 0x000fce0000011606 */
.L_x_3144:
[----:B------:R-:W-:-:S05]  /*17d0*/  IMAD R3, R4, R7, RZ ;  /* 0x0000000704037224 */ /* 0x000fca00078e02ff */
[----:B------:R-:W-:-:S07]  /*17e0*/  VIMNMX R0, R0, R3, !PT ;  /* 0x0000000300007248 */ /* 0x000fce0007fe0100 */
.L_x_3142:
        /* <DEDUP_REMOVED lines=132> */
.L_x_3147:
        /* <DEDUP_REMOVED lines=171> */
.L_x_3146:
[----:B------:R-:W-:Y:S01]  /*2ae0*/  BAR.SYNC.DEFER_BLOCKING 0xe, 0x100 ;  /* 0x0384000000007b1d */ /* 0x000fe20000010000 */
[----:B01----:R-:W-:Y:S01]  /*2af0*/  IMAD.U32 R0, RZ, RZ, UR36 ;  /* 0x00000024ff007e24 */ /* 0x003fe2000f8e00ff */
[----:B------:R-:W-:Y:S01]  /*2b00*/  UIADD3 UR36, UR36, 0x1, URZ ;  /* 0x0000000124247890 */ /* 0x000fe2000fffe03f */
[----:B------:R-:W-:Y:S01]  /*2b10*/  PLOP3.LUT P0, PT, PT, PT, PT, 0x8, 0x0 ;  /* 0x000000000000781c */ /* 0x000fe20003f0e170 */
[----:B------:R-:W-:Y:S02]  /*2b20*/  IMAD.MOV.U32 R20, RZ, RZ, RZ ;  /* 0x000000ffff147224 */ /* 0x000fe400078e00ff */
        /* <DEDUP_REMOVED lines=139> */
.L_x_3138:
[----:B------:R-:W0:Y:S01]  /*33e0*/  LDC R0, c[0x0][0x448] ;  /* 0x00011200ff007b82 */ /* 0x000e220000000800 */
[----:B------:R-:W-:Y:S01]  /*33f0*/  UIADD3 UR4, UR40, 0x3f, URZ ;  /* 0x0000003f28047890 */ /* 0x000fe2000fffe03f */
[----:B------:R-:W-:-:S06]  /*3400*/  IADD3 R5, R16, 0x1, -R17 ;  /* 0x0000000110057810 */ /* 0x000fcc0007ffe811 */
[----:B------:R-:W1:Y:S01]  /*3410*/  LDC.64 R6, c[0x0][0xad8] ;  /* 0x0002b600ff067b82 */ /* 0x000e620000000a00 */
[----:B0-----:R-:W-:Y:S02]  /*3420*/  ISETP.NE.AND P1, PT, R0, 0x1, PT ;  /* 0x000000010000780c */ /* 0x001fe40003f25270 */
[----:B-1----:R-:W-:-:S11]  /*3430*/  ISETP.GE.AND P2, PT, R7, 0x1, PT ;  /* 0x000000010700780c */ /* 0x002fd60003f46270 */
[----:B------:R-:W0:Y:S08]  /*3440*/  @P1 LDC R0, c[0x0][0x44c] ;  /* 0x00011300ff001b82 */ /* 0x000e300000000800 */
[----:B------:R-:W1:Y:S01]  /*3450*/  @P1 LDC R4, c[0x0][0x450] ;  /* 0x00011400ff041b82 */ /* 0x000e620000000800 */
[----:B0-----:R-:W-:-:S04]  /*3460*/  @P1 IMAD.HI.U32 R3, R0, UR4, RZ ;  /* 0x0000000400031c27 */ /* 0x001fc8000f8e00ff */
[----:B------:R-:W-:Y:S01]  /*3470*/  IMAD.U32 R0, RZ, RZ, UR4 ;  /* 0x00000004ff007e24 */ /* 0x000fe2000f8e00ff */
        /* <DEDUP_REMOVED lines=14> */
.L_x_3149:
[----:B------:R-:W-:-:S13]  /*3560*/  ISETP.NE.AND P0, PT, R7, 0x1, PT ;  /* 0x000000010700780c */ /* 0x000fda0003f05270 */
[----:B------:R-:W0:Y:S02]  /*3570*/  @P0 LDC.64 R4, c[0x0][0xae0] ;  /* 0x0002b800ff040b82 */ /* 0x000e240000000a00 */
[----:B0-----:R-:W-:-:S05]  /*3580*/  @P0 IMAD.HI.U32 R4, R3, R4, RZ ;  /* 0x0000000403040227 */ /* 0x001fca00078e00ff */
[----:B------:R-:W-:-:S07]  /*3590*/  @P0 SHF.R.U32.HI R3, RZ, R5, R4 ;  /* 0x00000005ff030219 */ /* 0x000fce0000011604 */
.L_x_3150:
[----:B------:R-:W-:-:S05]  /*35a0*/  IMAD R3, R3, R7, R7 ;  /* 0x0000000703037224 */ /* 0x000fca00078e0207 */
[----:B------:R-:W-:-:S07]  /*35b0*/  VIMNMX R0, R0, R3, PT ;  /* 0x0000000300007248 */ /* 0x000fce0003fe0100 */
.L_x_3148:
[----:B------:R-:W0:Y:S01]  /*35c0*/  @P1 LDC R4, c[0x0][0x44c] ;  /* 0x00011300ff041b82 */ /* 0x000e220000000800 */
[----:B------:R-:W-:Y:S01]  /*35d0*/  VIADD R0, R0, 0x3f ;  /* 0x0000003f00007836 */ /* 0x000fe20000000000 */
[----:B------:R-:W-:Y:S01]  /*35e0*/  ULDC UR4, c[0x0][0xad4] ;  /* 0x0002b50000047ab9 */ /* 0x000fe20000000800 */
[----:B------:R-:W-:-:S03]  /*35f0*/  IMAD.IADD R173, R16, 0x1, -R17 ;  /* 0x0000000110ad7824 */ /* 0x000fc600078e0a11 */
[----:B------:R-:W-:Y:S02]  /*3600*/  SHF.R.S32.HI R3, RZ, 0x1f, R0 ;  /* 0x0000001fff037819 */ /* 0x000fe40000011400 */
[----:B------:R-:W1:Y:S02]  /*3610*/  @P1 LDC R6, c[0x0][0x450] ;  /* 0x00011400ff061b82 */ /* 0x000e640000000800 */
[----:B------:R-:W-:-:S04]  /*3620*/  LEA.HI R3, R3, R0, RZ, 0x6 ;  /* 0x0000000003037211 */ /* 0x000fc800078f30ff */
[----:B------:R-:W-:-:S04]  /*3630*/  SHF.R.S32.HI R3, RZ, 0x6, R3 ;  /* 0x00000006ff037819 */ /* 0x000fc80000011403 */
[----:B------:R-:W-:Y:S01]  /*3640*/  VIMNMX R168, R168, R3, PT ;  /* 0x00000003a8a87248 */ /* 0x000fe20003fe0100 */
[----:B0-----:R-:W-:-:S04]  /*3650*/  @P1 IMAD.HI.U32 R5, R4, UR40, RZ ;  /* 0x0000002804051c27 */ /* 0x001fc8000f8e00ff */
[----:B------:R-:W-:Y:S01]  /*3660*/  IMAD.U32 R4, RZ, RZ, UR40 ;  /* 0x00000028ff047e24 */ /* 0x000fe2000f8e00ff */
[----:B-1----:R-:W-:-:S05]  /*3670*/  @P1 SHF.R.U32.HI R4, RZ, R6, R5 ;  /* 0x00000006ff041219 */ /* 0x002fca0000011605 */
        /* <DEDUP_REMOVED lines=12> */
.L_x_3152:
[----:B------:R-:W-:-:S13]  /*3740*/  ISETP.NE.AND P0, PT, R7, 0x1, PT ;  /* 0x000000010700780c */ /* 0x000fda0003f05270 */
[----:B------:R-:W0:Y:S02]  /*3750*/  @P0 LDC.64 R8, c[0x0][0xae0] ;  /* 0x0002b800ff080b82 */ /* 0x000e240000000a00 */
[----:B0-----:R-:W-:-:S05]  /*3760*/  @P0 IMAD.HI.U32 R6, R4, R8, RZ ;  /* 0x0000000804060227 */ /* 0x001fca00078e00ff */
[----:B------:R-:W-:-:S07]  /*3770*/  @P0 SHF.R.U32.HI R4, RZ, R9, R6 ;  /* 0x00000009ff040219 */ /* 0x000fce0000011606 */
.L_x_3153:
[----:B------:R-:W-:-:S05]  /*3780*/  IMAD R3, R4, R7, RZ ;  /* 0x0000000704037224 */ /* 0x000fca00078e02ff */
[----:B------:R-:W-:-:S07]  /*3790*/  VIMNMX R0, R0, R3, !PT ;  /* 0x0000000300007248 */ /* 0x000fce0007fe0100 */
.L_x_3151:
        /* <DEDUP_REMOVED lines=105> */
.L_x_3154:
[----:B------:R-:W-:Y:S02]  /*3e30*/  LEA.HI R0, R200, R200, RZ, 0x1 ;  /* 0x000000c8c8007211 */ /* 0x000fe400078f08ff */
[----:B------:R-:W-:Y:S02]  /*3e40*/  ISETP.NE.AND P0, PT, R188, 0x3, PT ;  /* 0x00000003bc00780c */ /* 0x000fe40003f05270 */
[----:B------:R-:W-:-:S05]  /*3e50*/  LOP3.LUT R3, R0, 0xfffffffe, RZ, 0xc0, !PT ;  /* 0xfffffffe00037812 */ /* 0x000fca00078ec0ff */
[----:B------:R-:W-:-:S05]  /*3e60*/  IMAD.IADD R3, R200, 0x1, -R3 ;  /* 0x00000001c8037824 */ /* 0x000fca00078e0a03 */
[----:B------:R-:W-:-:S04]  /*3e70*/  SHF.L.U32 R4, R3, 0x1f, RZ ;  /* 0x0000001f03047819 */ /* 0x000fc800000006ff */
[----:B------:R-:W0:Y:S02]  /*3e80*/  SYNCS.PHASECHK.TRANS64.TRYWAIT P1, [UR37+0x38800], R4 ;  /* 0x03880004ff0075a7 */ /* 0x000e240008020165 */
[----:B0-----:R-:W-:Y:S05]  /*3e90*/  @!P1 BRA `(.L_x_3155) ;  /* 0x0000017c00f89947 */ /* 0x001fea0003800000 */
.L_x_3392:
[----:B------:R-:W-:Y:S05]  /*3ea0*/  @!P0 BRA `(.L_x_3156) ;  /* 0x0000000000048947 */ /* 0x000fea0003800000 */
[----:B------:R-:W-:Y:S01]  /*3eb0*/  BPT.TRAP 0x1 ;  /* 0x000000040000795c */ /* 0x000fe20000300000 */
.L_x_3156:
[----:B0-----:R-:W-:Y:S01]  /*3ec0*/  IMAD.U32 R3, RZ, RZ, UR36 ;  /* 0x00000024ff037e24 */ /* 0x001fe2000f8e00ff */
[----:B------:R-:W-:-:S04]  /*3ed0*/  SHF.L.U32 R6, R2, 0x1f, RZ ;  /* 0x0000001f02067819 */ /* 0x000fc800000006ff */
[----:B------:R-:W-:-:S04]  /*3ee0*/  LEA R3, R3, UR37, 0x3 ;  /* 0x0000002503037c11 */ /* 0x000fc8000f8e18ff */
[----:B------:R0:W1:Y:S01]  /*3ef0*/  SYNCS.PHASECHK.TRANS64.TRYWAIT P1, [R3+URZ+0x38830], R6 ;  /* 0x03883006030075a7 */ /* 0x000062000802017f */
[----:B------:R-:W-:Y:S05]  /*3f00*/  @!P0 BRA `(.L_x_3157) ;  /* 0x0000000000048947 */ /* 0x000fea0003800000 */
[----:B------:R-:W-:Y:S01]  /*3f10*/  BPT.TRAP 0x1 ;  /* 0x000000040000795c */ /* 0x000fe20000300000 */
.L_x_3157:
[----:B-1----:R-:W-:Y:S05]  /*3f20*/  @P1 BRA `(.L_x_3158) ;  /* 0x0000000000081947 */ /* 0x002fea0003800000 */
[----:B------:R-:W1:Y:S02]  /*3f30*/  SYNCS.PHASECHK.TRANS64.TRYWAIT P1, [R3+URZ+0x38830], R6 ;  /* 0x03883006030075a7 */ /* 0x000e64000802017f */
[----:B-1----:R-:W-:Y:S05]  /*3f40*/  @!P1 BRA `(.L_x_3159) ;  /* 0x0000017c00e49947 */ /* 0x002fea0003800000 */
.L_x_3158:
        /* <DEDUP_REMOVED lines=40> */
.L_x_3393:
[----:B------:R-:W-:Y:S05]  /*41d0*/  @!P0 BRA `(.L_x_3161) ;  /* 0x0000000000048947 */ /* 0x000fea0003800000 */
[----:B------:R-:W-:Y:S01]  /*41e0*/  BPT.TRAP 0x1 ;  /* 0x000000040000795c */ /* 0x000fe20000300000 */
.L_x_3161:
[----:B------:R3:W4:Y:S01]  /*41f0*/  SYNCS.PHASECHK.TRANS64.TRYWAIT P1, [R3+URZ+0x38850], R6 ;  /* 0x03885006030075a7 */ /* 0x000722000802017f */
[----:B------:R-:W-:Y:S05]  /*4200*/  @!P0 BRA `(.L_x_3162) ;  /* 0x0000000000048947 */ /* 0x000fea0003800000 */
[----:B------:R-:W-:Y:S01]  /*4210*/  BPT.TRAP 0x1 ;  /* 0x000000040000795c */ /* 0x000fe20000300000 */
.L_x_3162:
[----:B----4-:R-:W-:Y:S05]  /*4220*/  @P1 BRA `(.L_x_3163) ;  /* 0x0000000000081947 */ /* 0x010fea0003800000 */
[----:B------:R-:W4:Y:S02]  /*4230*/  SYNCS.PHASECHK.TRANS64.TRYWAIT P1, [R3+URZ+0x38850], R6 ;  /* 0x03885006030075a7 */ /* 0x000f24000802017f */
[----:B----4-:R-:W-:Y:S05]  /*4240*/  @!P1 BRA `(.L_x_3164) ;  /* 0x0000017c00509947 */ /* 0x010fea0003800000 */
.L_x_3163:
[----:B------:R-:W-:Y:S01]  /*4250*/  UIADD3 UR4, UR37, 0x400, URZ ;  /* 0x0000040025047890 */ /* 0x000fe2000fffe03f */
[----:B------:R-:W-:Y:S01]  /*4260*/  WARPGROUP.ARRIVE ;  /* 0x00000000000079c5 */ /* 0x000fe20000000000 */
[----:B------:R-:W-:-:S05]  /*4270*/  UIADD3 UR5, UR37, 0x26400, URZ ;  /* 0x0002640025057890 */ /* 0x000fca000fffe03f */
[----:B--2---:R-:W2:Y:S01]  /*4280*/  S2R R4, SR_TID.X ;  /* 0x0000000000047919 */ /* 0x004ea20000002100 */
[----:B------:R-:W-:Y:S01]  /*4290*/  USHF.R.U32.HI UR4, URZ, 0x4, UR4 ;  /* 0x000000043f047899 */ /* 0x000fe20008011604 */
[----:B------:R-:W-:Y:S01]  /*42a0*/  IMAD.MOV.U32 R7, RZ, RZ, -0x40 ;  /* 0xffffffc0ff077424 */ /* 0x000fe200078e00ff */
[----:B------:R-:W-:Y:S01]  /*42b0*/  USHF.R.U32.HI UR5, URZ, 0x4, UR5 ;  /* 0x000000043f057899 */ /* 0x000fe20008011605 */
[----:B------:R-:W5:Y:S01]  /*42c0*/  S2R R5, SR_TID.X ;  /* 0x0000000000057919 */ /* 0x000f620000002100 */
[----:B------:R-:W-:Y:S01]  /*42d0*/  ULOP3.LUT UR4, UR4, 0x3fff, URZ, 0xc0, !UPT ;  /* 0x00003fff04047892 */ /* 0x000fe2000f8ec03f */
[C---:B------:R-:W-:Y:S01]  /*42e0*/  IMAD R7, R168.reuse, R7, 0x41 ;  /* 0x00000041a8077424 */ /* 0x040fe200078e0207 */
[----:B------:R-:W-:Y:S01]  /*42f0*/  ULOP3.LUT UR5, UR5, 0x3fff, URZ, 0xc0, !UPT ;  /* 0x00003fff05057892 */ /* 0x000fe2000f8ec03f */
[----:B------:R-:W-:Y:S01]  /*4300*/  LEA R8, R168, 0xffffffc0, 0x6 ;  /* 0xffffffc0a8087811 */ /* 0x000fe200078e30ff */
[----:B------:R-:W-:Y:S01]  /*4310*/  ULOP3.LUT UR4, UR4, 0x10000, URZ, 0xfc, !UPT ;  /* 0x0001000004047892 */ /* 0x000fe2000f8efc3f */
[----:B------:R-:W-:Y:S01]  /*4320*/  VIADD R12, R7, 0xffffffff ;  /* 0xffffffff070c7836 */ /* 0x000fe20000000000 */
[----:B------:R-:W-:Y:S01]  /*4330*/  ULOP3.LUT UR6, UR5, 0x10000, URZ, 0xfc, !UPT ;  /* 0x0001000005067892 */ /* 0x000fe2000f8efc3f */
[----:B------:R-:W-:Y:S01]  /*4340*/  IADD3 R9, -R18, R16, -R8 ;  /* 0x0000001012097210 */ /* 0x000fe20007ffe908 */
[----:B------:R-:W-:Y:S01]  /*4350*/  ULEA UR26, UR36, UR4, 0xc ;  /* 0x00000004241a7291 */ /* 0x000fe2000f8e603f */
[----:B------:R-:W-:Y:S01]  /*4360*/  UMOV UR25, 0x40000040 ;  /* 0x4000004000197882 */ /* 0x000fe20000000000 */
[----:B------:R-:W-:Y:S01]  /*4370*/  UMOV UR27, 0x40000040 ;  /* 0x40000040001b7882 */ /* 0x000fe20000000000 */
[----:B------:R-:W-:-:S02]  /*4380*/  UIADD3 UR28, UR6, 0x2, URZ ;  /* 0x00000002061c7890 */ /* 0x000fc4000fffe03f */
        /* <DEDUP_REMOVED lines=8> */
[----:B-----5:R-:W-:-:S04]  /*4410*/  LOP3.LUT R5, R5, 0x7f, RZ, 0xc0, !PT ;  /* 0x0000007f05057812 */ /* 0x020fc800078ec0ff */
[----:B------:R-:W2:Y:S01]  /*4420*/  SHFL.IDX PT, R4, R4, RZ, 0x1f ;  /* 0x00001fff04047589 */ /* 0x000ea200000e0000 */
[----:B------:R-:W-:Y:S02]  /*4430*/  ISETP.NE.AND P1, PT, R5, RZ, PT ;  /* 0x000000ff0500720c */ /* 0x000fe40003f25270 */
[----:B--2---:R-:W-:Y:S01]  /*4440*/  R2UR UR5, R4 ;  /* 0x00000000040572ca */ /* 0x004fe200000e0000 */
[----:B------:R-:W-:-:S04]  /*4450*/  VIADD R4, R189, UR40 ;  /* 0x00000028bd047c36 */ /* 0x000fc80008000000 */
[----:B------:R-:W-:-:S08]  /*4460*/  IMAD.MOV.U32 R5, RZ, RZ, R4 ;  /* 0x000000ffff057224 */ /* 0x000fd000078e0004 */
        /* <DEDUP_REMOVED lines=253> */
[----:B01-34-:R-:W-:Y:S01]  /*5440*/  @P2 IMAD.HI.U32 R6, R4, UR5, RZ ;  /* 0x0000000504062c27 */ /* 0x01bfe2000f8e00ff */
[----:B------:R-:W-:Y:S01]  /*5450*/  @UP0 ULDC UR5, c[0x0][0x450] ;  /* 0x0001140000050ab9 */ /* 0x000fe20000000800 */
[----:B------:R-:W-:Y:S02]  /*5460*/  PLOP3.LUT P2, PT, PT, PT, UP1, 0x40, 0x0 ;  /* 0x000000000000781c */ /* 0x000fe40003f4e818 */
[----:B------:R-:W-:Y:S01]  /*5470*/  @!P1 VIADD R4, R3, 0x38840 ;  /* 0x0003884003049836 */ /* 0x000fe20000000000 */
[----:B------:R-:W-:Y:S01]  /*5480*/  @P3 SHF.R.U32.HI R5, RZ, UR5, R6 ;  /* 0x00000005ff053c19 */ /* 0x000fe20008011606 */
[----:B------:R-:W-:-:S03]  /*5490*/  ULOP3.LUT UR5, URZ, UR26, URZ, 0x33, !UPT ;  /* 0x0000001a3f057292 */ /* 0x000fc6000f8e333f */
[----:B------:R-:W-:Y:S01]  /*54a0*/  @!P1 PRMT R4, RZ, 0x654, R4 ;  /* 0x00000654ff049816 */ /* 0x000fe20000000004 */
[----:B------:R-:W0:Y:S01]  /*54b0*/  SHFL.IDX PT, R14, R5, RZ, 0x1c1f ;  /* 0x001c1fff050e7589 */ /* 0x000e2200000e0000 */
[----:B------:R-:W-:Y:S02]  /*54c0*/  WARPGROUP.DEPBAR.LE gsb0, 0x0 ;  /* 0x00008000000079c5 */ /* 0x000fe40000010000 */
[----:B------:R-:W-:-:S06]  /*54d0*/  WARPGROUP.ARRIVE ;  /* 0x00000000000079c5 */ /* 0x000fcc0000000000 */
[----:B------:R-:W-:Y:S03]  /*54e0*/  HGMMA.64x64x16.F32 R24, gdesc[UR28], R24, gsb0 ;  /* 0x00e000001c1879f0 */ /* 0x000fe60008000818 */
[----:B------:R-:W-:Y:S02]  /*54f0*/  WARPGROUP.DEPBAR.LE gsb0, 0x0 ;  /* 0x00008000000079c5 */ /* 0x000fe40000010000 */
[----:B------:R1:W-:Y:S02]  /*5500*/  @!P1 SYNCS.ARRIVE.TRANS64.RED.A1T0 RZ, [R4+URZ], RZ ;  /* 0x000000ff04ff99a7 */ /* 0x0003e4000810043f */
[----:B-1----:R-:W-:-:S05]  /*5510*/  IADD3 R4, -R18, R7, R16 ;  /* 0x0000000712047210 */ /* 0x002fca0007ffe110 */
[----:B------:R-:W-:-:S04]  /*5520*/  IMAD.IADD R4, R4, 0x1, -R17 ;  /* 0x0000000104047824 */ /* 0x000fc800078e0a11 */
[C---:B------:R-:W-:Y:S02]  /*5530*/  VIADD R10, R4.reuse, UR10 ;  /* 0x0000000a040a7c36 */ /* 0x040fe40008000000 */
[----:B------:R-:W-:-:S03]  /*5540*/  VIADD R11, R4, UR5 ;  /* 0x00000005040b7c36 */ /* 0x000fc60008000000 */
[----:B0-----:R-:W-:Y:S01]  /*5550*/  VIADDMNMX R4, R14, R10, R9, PT ;  /* 0x0000000a0e047246 */ /* 0x001fe20003800109 */
        /* <DEDUP_REMOVED lines=14> */
.L_x_3167:
[----:B------:R-:W-:-:S06]  /*5640*/  UISETP.NE.AND UP2, UPT, UR11, 0x1, UPT ;  /* 0x000000010b00788c */ /* 0x000fcc000bf45270 */
[----:B------:R-:W-:-:S05]  /*5650*/  PLOP3.LUT P2, PT, PT, PT, UP2, 0x80, 0x0 ;  /* 0x000000000000781c */ /* 0x000fca0003f4f028 */
[----:B------:R-:W-:-:S08]  /*5660*/  @UP2 ULDC.64 UR14, c[0x0][0xae0] ;  /* 0x0002b800000e2ab9 */ /* 0x000fd00000000a00 */
[----:B------:R-:W-:-:S05]  /*5670*/  @P2 IMAD.HI.U32 R13, R7, UR14, RZ ;  /* 0x0000000e070d2c27 */ /* 0x000fca000f8e00ff */
[----:B------:R-:W-:-:S07]  /*5680*/  @P2 SHF.R.U32.HI R7, RZ, UR15, R13 ;  /* 0x0000000fff072c19 */ /* 0x000fce000801160d */
.L_x_3168:
[----:B------:R-:W-:Y:S05]  /*5690*/  BSYNC B0 ;  /* 0x0000000000007941 */ /* 0x000fea0003800000 */
.L_x_3166:
[----:B------:R-:W-:-:S04]  /*56a0*/  IMAD R7, R7, UR11, -R8 ;  /* 0x0000000b07077c24 */ /* 0x000fc8000f8e0a08 */
[----:B------:R-:W-:-:S05]  /*56b0*/  IMAD.IADD R7, R7, 0x1, -R18 ;  /* 0x0000000107077824 */ /* 0x000fca00078e0a12 */
[----:B------:R-:W-:Y:S02]  /*56c0*/  VIMNMX R6, R6, R7, !PT ;  /* 0x0000000706067248 */ /* 0x000fe40007fe0100 */
[----:B------:R-:W-:-:S07]  /*56d0*/  VIADDMNMX R4, R7, UR11, R4, PT ;  /* 0x0000000b07047c46 */ /* 0x000fce000b800104 */
.L_x_3165:
        /* <DEDUP_REMOVED lines=71> */
[----:B------:R-:W-:Y:S02]  /*5b50*/  ISETP.GE.AND P6, PT, R12, 0x3a, PT ;  /* 0x0000003a0c00780c */ /* 0x000fe40003fc6270 */
[----:B------:R-:W0:Y:S02]  /*5b60*/  SHFL.IDX PT, R12, R5, 0x1, 0x1c1f ;  /* 0x003c1f00050c7f89 */ /* 0x000e2400000e0000 */
[----:B------:R-:W-:Y:S02]  /*5b70*/  P2R R49, PR, RZ, 0x40 ;  /* 0x00000040ff317803 */ /* 0x000fe40000000000 */
[----:B------:R-:W-:-:S04]  /*5b80*/  ISETP.GT.AND P6, PT, R6, 0x39, !P6 ;  /* 0x000000390600780c */ /* 0x000fc800077c4270 */
[----:B------:R-:W-:-:S04]  /*5b90*/  ISETP.LT.OR P6, PT, R4, 0x3a, P6 ;  /* 0x0000003a0400780c */ /* 0x000fc800037c1670 */
[----:B------:R-:W-:Y:S02]  /*5ba0*/  FSEL R66, R53, -INF , !P6 ;  /* 0xff80000035427808 */ /* 0x000fe40007000000 */
[----:B------:R-:W-:Y:S02]  /*5bb0*/  PLOP3.LUT P6, PT, PT, PT, UP1, 0x40, 0x0 ;  /* 0x000000000000781c */ /* 0x000fe40003fce818 */
[----:B0-----:R-:W-:Y:S01]  /*5bc0*/  VIADDMNMX R6, R12, R10, R9, PT ;  /* 0x0000000a0c067246 */ /* 0x001fe20003800109 */
[----:B------:R-:W-:-:S10]  /*5bd0*/  IMAD.IADD R4, R11, 0x1, R12 ;  /* 0x000000010b047824 */ /* 0x000fd400078e020c */
        /* <DEDUP_REMOVED lines=14> */
.L_x_3171:
[----:B------:R-:W-:-:S06]  /*5cc0*/  UISETP.NE.AND UP2, UPT, UR11, 0x1, UPT ;  /* 0x000000010b00788c */ /* 0x000fcc000bf45270 */
[----:B------:R-:W-:-:S05]  /*5cd0*/  PLOP3.LUT P6, PT, PT, PT, UP2, 0x80, 0x0 ;  /* 0x000000000000781c */ /* 0x000fca0003fcf028 */
[----:B------:R-:W-:-:S08]  /*5ce0*/  @UP2 ULDC.64 UR14, c[0x0][0xae0] ;  /* 0x0002b800000e2ab9 */ /* 0x000fd00000000a00 */
[----:B------:R-:W-:Y:S01]  /*5cf0*/  @P6 IMAD.HI.U32 R9, R5, UR14, RZ ;  /* 0x0000000e05096c27 */ /* 0x000fe2000f8e00ff */
[----:B------:R-:W-:-:S13]  /*5d00*/  PLOP3.LUT P6, PT, PT, PT, UP2, 0x80, 0x0 ;  /* 0x000000000000781c */ /* 0x000fda0003fcf028 */
[----:B------:R-:W-:-:S07]  /*5d10*/  @P6 SHF.R.U32.HI R5, RZ, UR15, R9 ;  /* 0x0000000fff056c19 */ /* 0x000fce0008011609 */
.L_x_3172:
[----:B------:R-:W-:Y:S05]  /*5d20*/  BSYNC B0 ;  /* 0x0000000000007941 */ /* 0x000fea0003800000 */
.L_x_3170:
[----:B------:R-:W-:-:S04]  /*5d30*/  IMAD R5, R5, UR11, -R8 ;  /* 0x0000000b05057c24 */ /* 0x000fc8000f8e0a08 */
[----:B------:R-:W-:-:S05]  /*5d40*/  IMAD.IADD R5, R5, 0x1, -R18 ;  /* 0x0000000105057824 */ /* 0x000fca00078e0a12 */
[----:B------:R-:W-:Y:S02]  /*5d50*/  VIMNMX R4, R4, R5, !PT ;  /* 0x0000000504047248 */ /* 0x000fe40007fe0100 */
[----:B------:R-:W-:-:S07]  /*5d60*/  VIADDMNMX R6, R5, UR11, R6, PT ;  /* 0x0000000b05067c46 */ /* 0x000fce000b800106 */
.L_x_3169:
        /* <DEDUP_REMOVED lines=11> */
[----:B------:R-:W-:Y:S01]  /*5e20*/  @!P1 VIADD R3, R3, 0x38860 ;  /* 0x0003886003039836 */ /* 0x000fe20000000000 */
[----:B------:R-:W-:Y:S01]  /*5e30*/  FMNMX.FTZ R5, R20, R5, !PT ;  /* 0x0000000514057209 */ /* 0x000fe20007810000 */
[----:B------:R-:W-:Y:S01]  /*5e40*/  UMOV UR5, UR40 ;  /* 0x0000002800057c82 */ /* 0x000fe20008000000 */
        /* <DEDUP_REMOVED lines=23> */
[C---:B------:R-:W-:Y:S02]  /*5fc0*/  ISETP.GT.AND P2, PT, R4.reuse, 0x18, !P2 ;  /* 0x000000180400780c */ /* 0x040fe40005744270 */
[----:B------:R-:W-:Y:S02]  /*5fd0*/  ISETP.GT.AND P3, PT, R4, 0x8, !P3 ;  /* 0x000000080400780c */ /* 0x000fe40005f64270 */
[----:B------:R-:W-:Y:S02]  /*5fe0*/  ISETP.LT.OR P2, PT, R6, 0x19, P2 ;  /* 0x000000190600780c */ /* 0x000fe40001741670 */
[----:B------:R-:W-:Y:S02]  /*5ff0*/  FMNMX.FTZ R5, R64, R5, !PT ;  /* 0x0000000540057209 */ /* 0x000fe40007810000 */
[----:B------:R-:W-:Y:S02]  /*6000*/  FSEL R38, R38, -INF , !P2 ;  /* 0xff80000026267808 */ /* 0x000fe40005000000 */
[----:B------:R-:W-:-:S02]  /*6010*/  ISETP.NE.AND P2, PT, R29, RZ, PT ;  /* 0x000000ff1d00720c */ /* 0x000fc40003f45270 */
[----:B------:R-:W-:Y:S02]  /*6020*/  ISETP.LT.OR P3, PT, R6, 0x9, P3 ;  /* 0x000000090600780c */ /* 0x000fe40001f61670 */
[----:B------:R-:W-:Y:S02]  /*6030*/  ISETP.GT.AND P2, PT, R4, 0x19, !P2 ;  /* 0x000000190400780c */ /* 0x000fe40005744270 */
[----:B------:R-:W-:Y:S02]  /*6040*/  FMNMX.FTZ R5, R52, R5, !PT ;  /* 0x0000000534057209 */ /* 0x000fe40007810000 */
[----:B------:R-:W-:Y:S02]  /*6050*/  ISETP.LT.OR P2, PT, R6, 0x1a, P2 ;  /* 0x0000001a0600780c */ /* 0x000fe40001741670 */
[----:B------:R-:W-:Y:S02]  /*6060*/  FSEL R30, R30, -INF , !P3 ;  /* 0xff8000001e1e7808 */ /* 0x000fe40005800000 */
[----:B------:R-:W-:-:S02]  /*6070*/  FSEL R39, R39, -INF , !P2 ;  /* 0xff80000027277808 */ /* 0x000fc40005000000 */
[----:B------:R-:W-:Y:S02]  /*6080*/  ISETP.NE.AND P2, PT, R33, RZ, PT ;  /* 0x000000ff2100720c */ /* 0x000fe40003f45270 */
[----:B------:R-:W-:Y:S02]  /*6090*/  FMNMX.FTZ R9, R66, R5, !PT ;  /* 0x0000000542097209 */ /* 0x000fe40007810000 */
[----:B------:R-:W-:Y:S02]  /*60a0*/  ISETP.GT.AND P2, PT, R4, 0x20, !P2 ;  /* 0x000000200400780c */ /* 0x000fe40005744270 */
[----:B------:R-:W-:Y:S01]  /*60b0*/  ISETP.NE.AND P3, PT, R41, RZ, PT ;  /* 0x000000ff2900720c */ /* 0x000fe20003f65270 */
[----:B------:R-:W0:Y:S01]  /*60c0*/  SHFL.BFLY PT, R8, R9, 0x2, 0x1f ;  /* 0x0c401f0009087f89 */ /* 0x000e2200000e0000 */
[----:B------:R-:W-:Y:S01]  /*60d0*/  BAR.SYNC.DEFER_BLOCKING 0xf, 0x100 ;  /* 0x03c4000000007b1d */ /* 0x000fe20000010000 */
        /* <DEDUP_REMOVED lines=11> */
[----:B0-----:R-:W-:Y:S02]  /*6190*/  FMNMX.FTZ R10, R9, R8, !PT ;  /* 0x00000008090a7209 */ /* 0x001fe40007810000 */
[----:B------:R-:W-:Y:S02]  /*61a0*/  ISETP.LT.OR P2, PT, R6, 0x29, P2 ;  /* 0x000000290600780c */ /* 0x000fe40001741670 */
[----:B------:R-:W-:Y:S01]  /*61b0*/  ISETP.NE.AND P3, PT, R45, RZ, PT ;  /* 0x000000ff2d00720c */ /* 0x000fe20003f65270 */
[----:B------:R-:W0:Y:S01]  /*61c0*/  SHFL.BFLY PT, R11, R10, 0x1, 0x1f ;  /* 0x0c201f000a0b7f89 */ /* 0x000e2200000e0000 */
[----:B------:R-:W-:-:S02]  /*61d0*/  FSEL R46, R46, -INF , !P2 ;  /* 0xff8000002e2e7808 */ /* 0x000fc40005000000 */
[C---:B------:R-:W-:Y:S02]  /*61e0*/  ISETP.GT.AND P2, PT, R4.reuse, RZ, !P6 ;  /* 0x000000ff0400720c */ /* 0x040fe40007744270 */
[----:B------:R-:W-:Y:S02]  /*61f0*/  ISETP.GT.AND P3, PT, R4, 0x30, !P3 ;  /* 0x000000300400780c */ /* 0x000fe40005f64270 */
[C---:B------:R-:W-:Y:S02]  /*6200*/  ISETP.LT.OR P2, PT, R6.reuse, 0x1, P2 ;  /* 0x000000010600780c */ /* 0x040fe40001741670 */
[----:B------:R-:W-:Y:S02]  /*6210*/  ISETP.LT.OR P3, PT, R6, 0x31, P3 ;  /* 0x000000310600780c */ /* 0x000fe40001f61670 */
        /* <DEDUP_REMOVED lines=8> */
[----:B------:R-:W-:Y:S02]  /*62a0*/  FMNMX.FTZ R8, R34, R5, !PT ;  /* 0x0000000522087209 */ /* 0x000fe40007810000 */
[----:B0-----:R-:W-:Y:S02]  /*62b0*/  FMNMX.FTZ R5, R10, R11, !PT ;  /* 0x0000000b0a057209 */ /* 0x001fe40007810000 */
[----:B------:R-:W-:Y:S02]  /*62c0*/  FMNMX.FTZ R7, R35, R8, !PT ;  /* 0x0000000823077209 */ /* 0x000fe40007810000 */
[C---:B------:R-:W-:Y:S01]  /*62d0*/  FSETP.NEU.FTZ.AND P2, PT, R5.reuse, -INF , PT ;  /* 0xff8000000500780b */ /* 0x040fe20003f5d000 */
[----:B------:R-:W-:Y:S01]  /*62e0*/  FMUL.FTZ R9, R5, UR19 ;  /* 0x0000001305097c20 */ /* 0x000fe20008410000 */
[----:B------:R-:W-:Y:S02]  /*62f0*/  FMNMX.FTZ R8, R38, R7, !PT ;  /* 0x0000000726087209 */ /* 0x000fe40007810000 */
[----:B------:R-:W-:-:S02]  /*6300*/  ISETP.NE.AND P6, PT, R49, RZ, PT ;  /* 0x000000ff3100720c */ /* 0x000fc40003fc5270 */
[----:B------:R-:W-:Y:S02]  /*6310*/  FMNMX.FTZ R7, R39, R8, !PT ;  /* 0x0000000827077209 */ /* 0x000fe40007810000 */
        /* <DEDUP_REMOVED lines=32> */
[----:B------:R-:W-:Y:S01]  /*6520*/  MUFU.EX2 R4, R4 ;  /* 0x0000000400047308 */ /* 0x000fe20000000800 */
[----:B------:R-:W0:Y:S01]  /*6530*/  SHFL.BFLY PT, R12, R7, 0x2, 0x1f ;  /* 0x0c401f00070c7f89 */ /* 0x000e2200000e0000 */
[----:B------:R-:W-:-:S02]  /*6540*/  R2UR UR7, R173 ;  /* 0x00000000ad0772ca */ /* 0x000fc400000e0000 */
[----:B------:R-:W-:-:S04]  /*6550*/  @!P1 PRMT R3, RZ, 0x654, R3 ;  /* 0x00000654ff039816 */ /* 0x000fc80000000003 */
[----:B------:R-:W1:Y:S08]  /*6560*/  MUFU.EX2 R9, R9 ;  /* 0x0000000900097308 */ /* 0x000e700000000800 */
[----:B------:R-:W-:Y:S08]  /*6570*/  MUFU.EX2 R6, R6 ;  /* 0x0000000600067308 */ /* 0x000ff00000000800 */
[----:B------:R-:W2:Y:S01]  /*6580*/  MUFU.EX2 R11, R11 ;  /* 0x0000000b000b7308 */ /* 0x000ea20000000800 */
[----:B0-----:R-:W-:-:S02]  /*6590*/  FMNMX.FTZ R24, R7, R12, !PT ;  /* 0x0000000c07187209 */ /* 0x001fc40007810000 */
[----:B-1----:R-:W-:Y:S01]  /*65a0*/  F2FP.F16.F32.PACK_AB R152, R9, R4 ;  /* 0x000000040998723e */ /* 0x002fe200000000ff */
[----:B------:R-:W-:Y:S02]  /*65b0*/  FADD.FTZ R9, R4, R9 ;  /* 0x0000000904097221 */ /* 0x000fe40000010000 */
[----:B------:R-:W0:Y:S02]  /*65c0*/  SHFL.BFLY PT, R7, R24, 0x1, 0x1f ;  /* 0x0c201f0018077f89 */ /* 0x000e2400000e0000 */
[----:B------:R-:W-:Y:S08]  /*65d0*/  MUFU.EX2 R8, R8 ;  /* 0x0000000800087308 */ /* 0x000ff00000000800 */
[----:B------:R-:W1:Y:S01]  /*65e0*/  MUFU.EX2 R13, R13 ;  /* 0x0000000d000d7308 */ /* 0x000e620000000800 */
[----:B--2---:R-:W-:Y:S01]  /*65f0*/  F2FP.F16.F32.PACK_AB R154, R11, R6 ;  /* 0x000000060b9a723e */ /* 0x004fe200000000ff */
[----:B------:R-:W-:-:S04]  /*6600*/  FADD.FTZ R6, R6, R9 ;  /* 0x0000000906067221 */ /* 0x000fc80000010000 */
[----:B------:R-:W-:Y:S01]  /*6610*/  FADD.FTZ R11, R11, R6 ;  /* 0x000000060b0b7221 */ /* 0x000fe20000010000 */
[----:B------:R-:W-:Y:S01]  /*6620*/  VIADD R6, R168, 0xfffffffe ;  /* 0xfffffffea8067836 */ /* 0x000fe20000000000 */
[----:B------:R-:W-:Y:S01]  /*6630*/  MUFU.EX2 R10, R10 ;  /* 0x0000000a000a7308 */ /* 0x000fe20000000800 */
[----:B0-----:R-:W-:-:S07]  /*6640*/  FMNMX.FTZ R7, R24, R7, !PT ;  /* 0x0000000718077209 */ /* 0x001fce0007810000 */
[----:B------:R-:W0:Y:S01]  /*6650*/  MUFU.EX2 R15, R15 ;  /* 0x0000000f000f7308 */ /* 0x000e220000000800 */
[----:B-1----:R-:W-:Y:S01]  /*6660*/  F2FP.F16.F32.PACK_AB R156, R13, R8 ;  /* 0x000000080d9c723e */ /* 0x002fe200000000ff */
[----:B------:R-:W-:Y:S01]  /*6670*/  FADD.FTZ R8, R8, R11 ;  /* 0x0000000b08087221 */ /* 0x000fe20000010000 */
[C---:B------:R-:W-:Y:S01]  /*6680*/  FMUL.FTZ R24, R7.reuse, UR19 ;  /* 0x0000001307187c20 */ /* 0x040fe20008410000 */
[----:B------:R-:W-:Y:S02]  /*6690*/  FSETP.NEU.FTZ.AND P2, PT, R7, -INF , PT ;  /* 0xff8000000700780b */ /* 0x000fe40003f5d000 */
[----:B------:R-:W-:Y:S02]  /*66a0*/  FADD.FTZ R13, R13, R8 ;  /* 0x000000080d0d7221 */ /* 0x000fe40000010000 */
[----:B------:R-:W-:Y:S01]  /*66b0*/  FSEL R24, R24, RZ, P2 ;  /* 0x000000ff18187208 */ /* 0x000fe20001000000 */
[----:B------:R-:W-:Y:S01]  /*66c0*/  MUFU.EX2 R12, R28 ;  /* 0x0000001c000c7308 */ /* 0x000fe20000000800 */
[----:B------:R-:W-:-:S03]  /*66d0*/  PLOP3.LUT P2, PT, PT, PT, UP1, 0x40, 0x0 ;  /* 0x000000000000781c */ /* 0x000fc60003f4e818 */
        /* <DEDUP_REMOVED lines=17> */
[----:B0-----:R-:W-:Y:S01]  /*67f0*/  F2FP.F16.F32.PACK_AB R158, R15, R10 ;  /* 0x0000000a0f9e723e */ /* 0x001fe200000000ff */
[----:B------:R-:W-:-:S04]  /*6800*/  FADD.FTZ R10, R10, R13 ;  /* 0x0000000d0a0a7221 */ /* 0x000fc80000010000 */
[----:B------:R-:W-:Y:S02]  /*6810*/  FADD.FTZ R15, R15, R10 ;  /* 0x0000000a0f0f7221 */ /* 0x000fe40000010000 */
[----:B------:R-:W0:Y:S08]  /*6820*/  MUFU.EX2 R177, R177 ;  /* 0x000000b100b17308 */ /* 0x000e300000000800 */
        /* <DEDUP_REMOVED lines=15> */
[----:B------:R-:W0:Y:S08]  /*6920*/  MUFU.EX2 R21, R21 ;  /* 0x0000001500157308 */ /* 0x000e300000000800 */
[----:B------:R-:W-:Y:S01]  /*6930*/  MUFU.EX2 R14, R14 ;  /* 0x0000000e000e7308 */ /* 0x000fe20000000800 */
[----:B--2---:R-:W-:Y:S01]  /*6940*/  F2FP.F16.F32.PACK_AB R159, R183, R178 ;  /* 0x000000b2b79f723e */ /* 0x004fe200000000ff */
[----:B------:R-:W-:-:S04]  /*6950*/  FADD.FTZ R178, R178, R181 ;  /* 0x000000b5b2b27221 */ /* 0x000fc80000010000 */
[----:B------:R1:W-:Y:S01]  /*6960*/  STSM.16.M88.4 [R184], R156 ;  /* 0x0000009cb8007844 */ /* 0x0003e20000000200 */
[----:B------:R-:W-:Y:S01]  /*6970*/  FADD.FTZ R183, R183, R178 ;  /* 0x000000b2b7b77221 */ /* 0x000fe20000010000 */
        /* <DEDUP_REMOVED lines=28> */
[----:B------:R-:W-:-:S06]  /*6b40*/  FADD.FTZ R170, R170, R171 ;  /* 0x000000abaaaa7221 */ /* 0x000fcc0000010000 */
[----:B------:R-:W2:Y:S08]  /*6b50*/  MUFU.EX2 R216, R216 ;  /* 0x000000d800d87308 */ /* 0x000eb00000000800 */
[----:B------:R-:W3:Y:S01]  /*6b60*/  MUFU.EX2 R219, R219 ;  /* 0x000000db00db7308 */ /* 0x000ee20000000800 */
[----:B0-----:R-:W-:Y:S01]  /*6b70*/  F2FP.F16.F32.PACK_AB R165, R217, R214 ;  /* 0x000000d6d9a5723e */ /* 0x001fe200000000ff */
[----:B------:R-:W-:-:S04]  /*6b80*/  FADD.FTZ R214, R214, R215 ;  /* 0x000000d7d6d67221 */ /* 0x000fc80000010000 */
[----:B------:R-:W-:-:S04]  /*6b90*/  FADD.FTZ R217, R217, R214 ;  /* 0x000000d6d9d97221 */ /* 0x000fc80000010000 */
[----:B--2---:R-:W-:Y:S01]  /*6ba0*/  FADD.FTZ R4, R216, R217 ;  /* 0x000000d9d8047221 */ /* 0x004fe20000010000 */
        /* <DEDUP_REMOVED lines=13> */
[----:B------:R-:W-:Y:S01]  /*6c80*/  @UP0 ULDC UR18, c[0x0][0x450] ;  /* 0x0001140000120ab9 */ /* 0x000fe20000000800 */
[----:B------:R-:W-:Y:S02]  /*6c90*/  WARPGROUP.DEPBAR.LE gsb0, 0x0 ;  /* 0x00008000000079c5 */ /* 0x000fe40000010000 */
[----:B------:R-:W-:-:S15]  /*6ca0*/  WARPGROUP.ARRIVE ;  /* 0x00000000000079c5 */ /* 0x000fde0000000000 */
[----:B------:R-:W-:-:S07]  /*6cb0*/  NOP ;  /* 0x0000000000007918 */ /* 0x000fce0000000000 */
        /* <DEDUP_REMOVED lines=11> */
[----:B------:R-:W-:Y:S01]  /*6d70*/  @!PT LDS RZ, [RZ] ;  /* 0x00000000fffff984 */ /* 0x000fe20000000800 */
        /* <DEDUP_REMOVED lines=17> */
.L_x_3174:
[----:B------:R-:W-:-:S11]  /*6e90*/  UISETP.NE.AND UP2, UPT, UR11, 0x1, UPT ;  /* 0x000000010b00788c */ /* 0x000fd6000bf45270 */
[----:B------:R-:W-:Y:S02]  /*6ea0*/  @UP2 ULDC.64 UR22, c[0x0][0xae0] ;  /* 0x0002b80000162ab9 */ /* 0x000fe40000000a00 */
[----:B------:R-:W-:-:S04]  /*6eb0*/  UIMAD.WIDE.U32 UR14, UR5, UR22, URZ ;  /* 0x00000016050e72a5 */ /* 0x000fc8000f8e003f */
[----:B------:R-:W-:-:S12]  /*6ec0*/  @UP2 USHF.R.U32.HI UR5, URZ, UR23, UR15 ;  /* 0x000000173f052299 */ /* 0x000fd8000801160f */
.L_x_3175:
[----:B------:R-:W-:-:S04]  /*6ed0*/  UIMAD UR5, UR5, UR11, UR11 ;  /* 0x0000000b050572a4 */ /* 0x000fc8000f8e020b */
[----:B------:R-:W-:-:S04]  /*6ee0*/  UISETP.LT.AND UP2, UPT, UR10, UR5, UPT ;  /* 0x000000050a00728c */ /* 0x000fc8000bf41270 */
[----:B------:R-:W-:-:S12]  /*6ef0*/  USEL UR10, UR10, UR5, UP2 ;  /* 0x000000050a0a7287 */ /* 0x000fd80009000000 */
.L_x_3173:
        /* <DEDUP_REMOVED lines=8> */
.L_x_3193:
[----:B------:R-:W-:-:S04]  /*6f80*/  UIADD3 UR7, UR36, 0x1, URZ ;  /* 0x0000000124077890 */ /* 0x000fc8000fffe03f */
[----:B------:R-:W-:-:S04]  /*6f90*/  UISETP.NE.AND UP2, UPT, UR7, 0x2, UPT ;  /* 0x000000020700788c */ /* 0x000fc8000bf45270 */
[----:B------:R-:W-:Y:S02]  /*6fa0*/  USEL UR5, URZ, 0x1, UP2 ;  /* 0x000000013f057887 */ /* 0x000fe40009000000 */
[----:B------:R-:W-:-:S04]  /*6fb0*/  USEL UR7, UR7, URZ, UP2 ;  /* 0x0000003f07077287 */ /* 0x000fc80009000000 */
[----:B------:R-:W-:Y:S01]  /*6fc0*/  LOP3.LUT R2, R2, UR5, RZ, 0x3c, !PT ;  /* 0x0000000502027c12 */ /* 0x000fe2000f8e3cff */
[----:B-1----:R-:W-:Y:S07]  /*6fd0*/  @!P0 BRA `(.L_x_3177) ;  /* 0x0000000000048947 */ /* 0x002fee0003800000 */
[----:B------:R-:W-:Y:S01]  /*6fe0*/  BPT.TRAP 0x1 ;  /* 0x000000040000795c */ /* 0x000fe20000300000 */
.L_x_3177:
[----:B------:R-:W-:Y:S01]  /*6ff0*/  ULEA UR5, UR7, UR37, 0x3 ;  /* 0x0000002507057291 */ /* 0x000fe2000f8e183f */
[----:B------:R-:W-:-:S08]  /*7000*/  SHF.L.U32 R8, R2, 0x1f, RZ ;  /* 0x0000001f02087819 */ /* 0x000fd000000006ff */
[----:B------:R0:W1:Y:S01]  /*7010*/  SYNCS.PHASECHK.TRANS64.TRYWAIT P2, [UR5+0x38830], R8 ;  /* 0x03883008ff0075a7 */ /* 0x0000620008040145 */
[----:B------:R-:W-:Y:S05]  /*7020*/  @!P0 BRA `(.L_x_3178) ;  /* 0x0000000000048947 */ /* 0x000fea0003800000 */
[----:B------:R-:W-:Y:S01]  /*7030*/  BPT.TRAP 0x1 ;  /* 0x000000040000795c */ /* 0x000fe20000300000 */
.L_x_3178:
[----:B-1----:R-:W-:Y:S05]  /*7040*/  @P2 BRA `(.L_x_3179) ;  /* 0x0000000000082947 */ /* 0x002fea0003800000 */
[----:B------:R-:W1:Y:S02]  /*7050*/  SYNCS.PHASECHK.TRANS64.TRYWAIT P2, [UR5+0x38830], R8 ;  /* 0x03883008ff0075a7 */ /* 0x000e640008040145 */
[----:B-1----:R-:W-:Y:S05]  /*7060*/  @!P2 BRA `(.L_x_3180) ;  /* 0x0000014c00dca947 */ /* 0x002fea0003800000 */
.L_x_3179:
        /* <DEDUP_REMOVED lines=23> */
.L_x_3181:
[----:B------:R2:W3:Y:S01]  /*71e0*/  SYNCS.PHASECHK.TRANS64.TRYWAIT P2, [UR5+0x38850], R8 ;  /* 0x03885008ff0075a7 */ /* 0x0004e20008040145 */
[----:B------:R-:W-:Y:S05]  /*71f0*/  @!P0 BRA `(.L_x_3182) ;  /* 0x0000000000048947 */ /* 0x000fea0003800000 */
[----:B------:R-:W-:Y:S01]  /*7200*/  BPT.TRAP 0x1 ;  /* 0x000000040000795c */ /* 0x000fe20000300000 */
.L_x_3182:
[----:B---3--:R-:W-:Y:S05]  /*7210*/  @P2 BRA `(.L_x_3183) ;  /* 0x0000000000082947 */ /* 0x008fea0003800000 */
[----:B------:R-:W3:Y:S02]  /*7220*/  SYNCS.PHASECHK.TRANS64.TRYWAIT P2, [UR5+0x38850], R8 ;  /* 0x03885008ff0075a7 */ /* 0x000ee40008040145 */
[----:B---3--:R-:W-:Y:S05]  /*7230*/  @!P2 BRA `(.L_x_3184) ;  /* 0x0000014c0080a947 */ /* 0x008fea0003800000 */
.L_x_3183:
        /* <DEDUP_REMOVED lines=13> */
[----:B------:R-:W-:Y:S02]  /*7310*/  VIADD R12, R189, UR40 ;  /* 0x00000028bd0c7c36 */ /* 0x000fe40008000000 */
[----:B------:R-:W-:-:S02]  /*7320*/  IMAD.U32 R10, RZ, RZ, UR5 ;  /* 0x00000005ff0a7e24 */ /* 0x000fc4000f8e00ff */
[----:B------:R-:W-:Y:S01]  /*7330*/  IMAD.SHL.U32 R11, R6, 0x40, RZ ;  /* 0x00000040060b7824 */ /* 0x000fe200078e00ff */
        /* <DEDUP_REMOVED lines=257> */
[----:B------:R-:W0:Y:S01]  /*8350*/  SHFL.IDX PT, R21, R12, RZ, 0x1c1f ;  /* 0x001c1fff0c157589 */ /* 0x000e2200000e0000 */
[----:B------:R-:W-:Y:S01]  /*8360*/  @!P1 PRMT R8, RZ, 0x654, R8 ;  /* 0x00000654ff089816 */ /* 0x000fe20000000008 */
[----:B------:R-:W-:Y:S02]  /*8370*/  WARPGROUP.DEPBAR.LE gsb0, 0x0 ;  /* 0x00008000000079c5 */ /* 0x000fe40000010000 */
[----:B------:R-:W-:-:S06]  /*8380*/  WARPGROUP.ARRIVE ;  /* 0x00000000000079c5 */ /* 0x000fcc0000000000 */
[----:B------:R-:W-:Y:S03]  /*8390*/  HGMMA.64x64x16.F32 R152, gdesc[UR28], R152, gsb0 ;  /* 0x00e000001c9879f0 */ /* 0x000fe60008000898 */
[----:B------:R-:W-:Y:S02]  /*83a0*/  WARPGROUP.DEPBAR.LE gsb0, 0x0 ;  /* 0x00008000000079c5 */ /* 0x000fe40000010000 */
[----:B------:R1:W-:Y:S02]  /*83b0*/  @!P1 SYNCS.ARRIVE.TRANS64.RED.A1T0 RZ, [R8+URZ], RZ ;  /* 0x000000ff08ff99a7 */ /* 0x0003e4000810043f */
[----:B-1----:R-:W-:-:S04]  /*83c0*/  IADD3 R8, -R18, 0x1, -R11 ;  /* 0x0000000112087810 */ /* 0x002fc80007ffe90b */
[----:B------:R-:W-:-:S05]  /*83d0*/  IADD3 R8, -R17, R8, R16 ;  /* 0x0000000811087210 */ /* 0x000fca0007ffe110 */
[C---:B------:R-:W-:Y:S02]  /*83e0*/  VIADD R13, R8.reuse, UR10 ;  /* 0x0000000a080d7c36 */ /* 0x040fe40008000000 */
[----:B------:R-:W-:Y:S01]  /*83f0*/  VIADD R14, R8, UR5 ;  /* 0x00000005080e7c36 */ /* 0x000fe20008000000 */
[----:B------:R-:W-:Y:S01]  /*8400*/  ULDC UR5, c[0x0][0xadc] ;  /* 0x0002b70000057ab9 */ /* 0x000fe20000000800 */
[C---:B0-----:R-:W-:Y:S02]  /*8410*/  IMAD.IADD R15, R21.reuse, 0x1, R13 ;  /* 0x00000001150f7824 */ /* 0x041fe400078e020d */
        /* <DEDUP_REMOVED lines=14> */
.L_x_3187:
[----:B------:R-:W-:-:S05]  /*8500*/  IMAD.U32 R214, RZ, RZ, UR5 ;  /* 0x00000005ffd67e24 */ /* 0x000fca000f8e00ff */
[----:B------:R-:W-:-:S13]  /*8510*/  ISETP.NE.AND P2, PT, R214, 0x1, PT ;  /* 0x00000001d600780c */ /* 0x000fda0003f45270 */
[----:B------:R-:W0:Y:S02]  /*8520*/  @P2 LDC.64 R8, c[0x0][0xae0] ;  /* 0x0002b800ff082b82 */ /* 0x000e240000000a00 */
[----:B0-----:R-:W-:-:S05]  /*8530*/  @P2 IMAD.HI.U32 R8, R21, R8, RZ ;  /* 0x0000000815082227 */ /* 0x001fca00078e00ff */
[----:B------:R-:W-:-:S07]  /*8540*/  @P2 SHF.R.U32.HI R21, RZ, R9, R8 ;  /* 0x00000009ff152219 */ /* 0x000fce0000011608 */
.L_x_3188:
[----:B------:R-:W-:Y:S05]  /*8550*/  BSYNC B0 ;  /* 0x0000000000007941 */ /* 0x000fea0003800000 */
.L_x_3186:
[----:B------:R-:W-:-:S04]  /*8560*/  IMAD R21, R21, R214, -R11 ;  /* 0x000000d615157224 */ /* 0x000fc800078e0a0b */
[----:B------:R-:W-:-:S05]  /*8570*/  IMAD.IADD R21, R21, 0x1, -R18 ;  /* 0x0000000115157824 */ /* 0x000fca00078e0a12 */
[----:B------:R-:W-:Y:S02]  /*8580*/  VIADDMNMX R15, R21, R214, R15, PT ;  /* 0x000000d6150f7246 */ /* 0x000fe4000380010f */
[----:B------:R-:W-:-:S07]  /*8590*/  VIMNMX R20, R20, R21, !PT ;  /* 0x0000001514147248 */ /* 0x000fce0007fe0100 */
.L_x_3185:
        /* <DEDUP_REMOVED lines=13> */
[--C-:B0-----:R-:W-:Y:S01]  /*8670*/  IMAD.IADD R13, R13, 0x1, R12.reuse ;  /* 0x000000010d0d7824 */ /* 0x101fe200078e020c */
[C---:B------:R-:W-:Y:S01]  /*8680*/  ISETP.LT.OR P6, PT, R15.reuse, 0x9, P6 ;  /* 0x000000090f00780c */ /* 0x040fe200037c1670 */
[----:B------:R-:W-:Y:S01]  /*8690*/  IMAD.IADD R14, R14, 0x1, R12 ;  /* 0x000000010e0e7824 */ /* 0x000fe200078e020c */
        /* <DEDUP_REMOVED lines=33> */
[----:B------:R-:W-:-:S02]  /*88b0*/  ISETP.LT.OR P3, PT, R15, 0x3a, P3 ;  /* 0x0000003a0f00780c */ /* 0x000fc40001f61670 */
[----:B------:R-:W-:Y:S02]  /*88c0*/  FSEL R177, R177, -INF , !P4 ;  /* 0xff800000b1b17808 */ /* 0x000fe40006000000 */
[----:B------:R-:W-:Y:S02]  /*88d0*/  FSEL R180, R180, -INF , !P6 ;  /* 0xff800000b4b47808 */ /* 0x000fe40007000000 */
[----:B------:R-:W-:Y:S01]  /*88e0*/  FSEL R181, R181, -INF , !P3 ;  /* 0xff800000b5b57808 */ /* 0x000fe20005800000 */
        /* <DEDUP_REMOVED lines=13> */
.L_x_3191:
[----:B------:R-:W-:-:S05]  /*89c0*/  IMAD.U32 R20, RZ, RZ, UR5 ;  /* 0x00000005ff147e24 */ /* 0x000fca000f8e00ff */
[----:B------:R-:W-:-:S13]  /*89d0*/  ISETP.NE.AND P3, PT, R20, 0x1, PT ;  /* 0x000000011400780c */ /* 0x000fda0003f65270 */
[----:B------:R-:W0:Y:S02]  /*89e0*/  @P3 LDC.64 R8, c[0x0][0xae0] ;  /* 0x0002b800ff083b82 */ /* 0x000e240000000a00 */
[----:B0-----:R-:W-:-:S05]  /*89f0*/  @P3 IMAD.HI.U32 R8, R12, R8, RZ ;  /* 0x000000080c083227 */ /* 0x001fca00078e00ff */
[----:B------:R-:W-:-:S07]  /*8a00*/  @P3 SHF.R.U32.HI R12, RZ, R9, R8 ;  /* 0x00000009ff0c3219 */ /* 0x000fce0000011608 */
.L_x_3192:
[----:B------:R-:W-:Y:S05]  /*8a10*/  BSYNC B0 ;  /* 0x0000000000007941 */ /* 0x000fea0003800000 */
.L_x_3190:
[----:B------:R-:W-:-:S04]  /*8a20*/  IMAD R11, R12, R20, -R11 ;  /* 0x000000140c0b7224 */ /* 0x000fc800078e0a0b */
[----:B------:R-:W-:-:S05]  /*8a30*/  IMAD.IADD R11, R11, 0x1, -R18 ;  /* 0x000000010b0b7824 */ /* 0x000fca00078e0a12 */
[----:B------:R-:W-:Y:S02]  /*8a40*/  VIADDMNMX R13, R11, R20, R13, PT ;  /* 0x000000140b0d7246 */ /* 0x000fe4000380010d */
[----:B------:R-:W-:-:S07]  /*8a50*/  VIMNMX R14, R14, R11, !PT ;  /* 0x0000000b0e0e7248 */ /* 0x000fce0007fe0100 */
.L_x_3189:
[----:B------:R-:W-:Y:S01]  /*8a60*/  FMNMX.FTZ R8, R152, R5, !PT ;  /* 0x0000000598087209 */ /* 0x000fe20007810000 */
[----:B------:R-:W-:Y:S01]  /*8a70*/  ULDC UR19, c[0x0][0xa80] ;  /* 0x0002a00000137ab9 */ /* 0x000fe20000000800 */
[C---:B------:R-:W-:Y:S01]  /*8a80*/  ISETP.GT.AND P4, PT, R14.reuse, RZ, P2 ;  /* 0x000000ff0e00720c */ /* 0x040fe20001784270 */
        /* <DEDUP_REMOVED lines=35> */
[----:B------:R-:W-:Y:S01]  /*8cc0*/  ISETP.GT.AND P6, PT, R14, 0x18, P2 ;  /* 0x000000180e00780c */ /* 0x000fe200017c4270 */
[----:B------:R-:W0:Y:S01]  /*8cd0*/  SHFL.BFLY PT, R8, R9, 0x2, 0x1f ;  /* 0x0c401f0009087f89 */ /* 0x000e2200000e0000 */
[C---:B------:R-:W-:Y:S02]  /*8ce0*/  ISETP.LT.OR P5, PT, R13.reuse, 0x12, P5 ;  /* 0x000000120d00780c */ /* 0x040fe40002fa1670 */
[----:B------:R-:W-:Y:S02]  /*8cf0*/  FSEL R162, R162, -INF , !P3 ;  /* 0xff800000a2a27808 */ /* 0x000fe40005800000 */
[----:B------:R-:W-:Y:S02]  /*8d00*/  ISETP.GT.AND P4, PT, R14, 0x19, P2 ;  /* 0x000000190e00780c */ /* 0x000fe40001784270 */
[----:B------:R-:W-:-:S02]  /*8d10*/  ISETP.LT.OR P6, PT, R13, 0x19, P6 ;  /* 0x000000190d00780c */ /* 0x000fc400037c1670 */
[----:B------:R-:W-:Y:S02]  /*8d20*/  FSEL R163, R163, -INF , !P5 ;  /* 0xff800000a3a37808 */ /* 0x000fe40006800000 */
[----:B------:R-:W-:Y:S02]  /*8d30*/  ISETP.GT.AND P3, PT, R14, 0x20, P2 ;  /* 0x000000200e00780c */ /* 0x000fe40001764270 */
[----:B------:R-:W-:Y:S02]  /*8d40*/  FSEL R166, R166, -INF , !P6 ;  /* 0xff800000a6a67808 */ /* 0x000fe40007000000 */
[C---:B------:R-:W-:Y:S02]  /*8d50*/  ISETP.LT.OR P4, PT, R13.reuse, 0x1a, P4 ;  /* 0x0000001a0d00780c */ /* 0x040fe40002781670 */
[----:B------:R-:W-:Y:S02]  /*8d60*/  ISETP.GT.AND P5, PT, R14, 0x21, P2 ;  /* 0x000000210e00780c */ /* 0x000fe400017a4270 */
[----:B------:R-:W-:-:S02]  /*8d70*/  ISETP.LT.OR P3, PT, R13, 0x21, P3 ;  /* 0x000000210d00780c */ /* 0x000fc40001f61670 */
[----:B------:R-:W-:Y:S02]  /*8d80*/  FSEL R167, R167, -INF , !P4 ;  /* 0xff800000a7a77808 */ /* 0x000fe40006000000 */
[----:B------:R-:W-:Y:S02]  /*8d90*/  ISETP.GT.AND P6, PT, R14, 0x28, P2 ;  /* 0x000000280e00780c */ /* 0x000fe400017c4270 */
[----:B0-----:R-:W-:Y:S02]  /*8da0*/  FMNMX.FTZ R11, R9, R8, !PT ;  /* 0x00000008090b7209 */ /* 0x001fe40007810000 */
[----:B------:R-:W-:Y:S02]  /*8db0*/  FMNMX.FTZ R9, R155, R12, !PT ;  /* 0x0000000c9b097209 */ /* 0x000fe40007810000 */
[----:B------:R-:W-:Y:S01]  /*8dc0*/  ISETP.LT.OR P5, PT, R13, 0x22, P5 ;  /* 0x000000220d00780c */ /* 0x000fe20002fa1670 */
[----:B------:R-:W0:Y:S01]  /*8dd0*/  SHFL.BFLY PT, R8, R11, 0x1, 0x1f ;  /* 0x0c201f000b087f89 */ /* 0x000e2200000e0000 */
        /* <DEDUP_REMOVED lines=8> */
[----:B------:R-:W-:Y:S02]  /*8e60*/  FMNMX.FTZ R12, R166, R9, !PT ;  /* 0x00000009a60c7209 */ /* 0x000fe40007810000 */
[----:B------:R-:W-:Y:S02]  /*8e70*/  ISETP.LT.OR P3, PT, R13, 0x2a, P3 ;  /* 0x0000002a0d00780c */ /* 0x000fe40001f61670 */
[----:B------:R-:W-:Y:S02]  /*8e80*/  FMNMX.FTZ R9, R167, R12, !PT ;  /* 0x0000000ca7097209 */ /* 0x000fe40007810000 */
[----:B------:R-:W-:Y:S02]  /*8e90*/  ISETP.GT.AND P5, PT, R14, 0x30, P2 ;  /* 0x000000300e00780c */ /* 0x000fe400017a4270 */
[----:B0-----:R-:W-:-:S02]  /*8ea0*/  FMNMX.FTZ R8, R11, R8, !PT ;  /* 0x000000080b087209 */ /* 0x001fc40007810000 */
[----:B------:R-:W-:Y:S02]  /*8eb0*/  FMNMX.FTZ R20, R170, R9, !PT ;  /* 0x00000009aa147209 */ /* 0x000fe40007810000 */
[C---:B------:R-:W-:Y:S01]  /*8ec0*/  FSETP.NEU.FTZ.AND P4, PT, R8.reuse, -INF , PT ;  /* 0xff8000000800780b */ /* 0x040fe20003f9d000 */
[----:B------:R-:W-:Y:S01]  /*8ed0*/  FMUL.FTZ R214, R8, UR19 ;  /* 0x0000001308d67c20 */ /* 0x000fe20008410000 */
[----:B------:R-:W-:Y:S02]  /*8ee0*/  FMNMX.FTZ R11, R171, R20, !PT ;  /* 0x00000014ab0b7209 */ /* 0x000fe40007810000 */
[----:B------:R-:W-:Y:S02]  /*8ef0*/  FSEL R213, R175, -INF , !P3 ;  /* 0xff800000afd57808 */ /* 0x000fe40005800000 */
[----:B------:R-:W-:Y:S02]  /*8f00*/  FSEL R214, R214, RZ, P4 ;  /* 0x000000ffd6d67208 */ /* 0x000fe40002000000 */
[----:B------:R-:W-:-:S02]  /*8f10*/  ISETP.GT.AND P3, PT, R14, 0x38, P2 ;  /* 0x000000380e00780c */ /* 0x000fc40001764270 */
[----:B------:R-:W-:Y:S01]  /*8f20*/  ISETP.LT.OR P5, PT, R13, 0x31, P5 ;  /* 0x000000310d00780c */ /* 0x000fe20002fa1670 */
[--C-:B------:R-:W-:Y:S01]  /*8f30*/  FFMA.FTZ R15, R152, UR19, -R214.reuse ;  /* 0x00000013980f7c23 */ /* 0x100fe200080108d6 */
[----:B------:R-:W-:Y:S01]  /*8f40*/  FSEL R152, R174, -INF , !P6 ;  /* 0xff800000ae987808 */ /* 0x000fe20007000000 */
[--C-:B------:R-:W-:Y:S01]  /*8f50*/  FFMA.FTZ R9, R153, UR19, -R214.reuse ;  /* 0x0000001399097c23 */ /* 0x100fe200080108d6 */
[C---:B------:R-:W-:Y:S01]  /*8f60*/  ISETP.GT.AND P6, PT, R14.reuse, 0x31, P2 ;  /* 0x000000310e00780c */ /* 0x040fe200017c4270 */
[----:B------:R0:W-:Y:S01]  /*8f70*/  MUFU.EX2 R12, R15 ;  /* 0x0000000f000c7308 */ /* 0x0001e20000000800 */
[----:B------:R-:W-:Y:S01]  /*8f80*/  ISETP.GT.AND P2, PT, R14, 0x39, P2 ;  /* 0x000000390e00780c */ /* 0x000fe20001744270 */
        /* <DEDUP_REMOVED lines=13> */
[----:B0-----:R-:W-:Y:S01]  /*9060*/  FMNMX.FTZ R15, R153, R14, !PT ;  /* 0x0000000e990f7209 */ /* 0x001fe20007810000 */
        /* <DEDUP_REMOVED lines=84> */
[----:B------:R-:W-:Y:S01]  /*95b0*/  @!P2 STS [R155+0x38400], R5 ;  /* 0x038400059b00a388 */ /* 0x000fe20000000800 */
[--C-:B------:R-:W-:Y:S01]  /*95c0*/  FFMA.FTZ R157, R170, UR19, -R160.reuse ;  /* 0x00000013aa9d7c23 */ /* 0x100fe200080108a0 */
[--C-:B------:R-:W-:Y:S01]  /*95d0*/  FFMA.FTZ R159, R152, UR19, -R160.reuse ;  /* 0x00000013989f7c23 */ /* 0x100fe200080108a0 */
        /* <DEDUP_REMOVED lines=44> */
[-C--:B------:R-:W-:Y:S01]  /*98a0*/  FMUL.FTZ R141, R141, R5.reuse ;  /* 0x000000058d8d7220 */ /* 0x080fe20000410000 */
[-C--:B------:R-:W-:Y:S01]  /*98b0*/  FMUL.FTZ R144, R144, R5.reuse ;  /* 0x0000000590907220 */ /* 0x080fe20000410000 */
[-C--:B------:R-:W-:Y:S01]  /*98c0*/  FMUL.FTZ R145, R145, R5.reuse ;  /* 0x0000000591917220 */ /* 0x080fe20000410000 */
[-C--:B------:R-:W-:Y:S01]  /*98d0*/  FMUL.FTZ R148, R148, R5.reuse ;  /* 0x0000000594947220 */ /* 0x080fe20000410000 */
[----:B------:R-:W-:Y:S01]  /*98e0*/  FMUL.FTZ R149, R149, R5 ;  /* 0x0000000595957220 */ /* 0x000fe20000410000 */
        /* <DEDUP_REMOVED lines=79> */
[----:B------:R-:W-:Y:S01]  /*9de0*/  FFMA.FTZ R12, R5, R3, R12 ;  /* 0x00000003050c7223 */ /* 0x000fe2000001000c */
[----:B------:R-:W-:Y:S01]  /*9df0*/  ISETP.GT.AND P2, PT, R6, UR32, PT ;  /* 0x0000002006007c0c */ /* 0x000fe2000bf44270 */
[----:B------:R-:W0:Y:S01]  /*9e00*/  MUFU.EX2 R176, R176 ;  /* 0x000000b000b07308 */ /* 0x000e220000000800 */
[----:B-1----:R-:W-:Y:S01]  /*9e10*/  F2FP.F16.F32.PACK_AB R163, R220, R213 ;  /* 0x000000d5dca3723e */ /* 0x002fe200000000ff */
[----:B------:R-:W-:Y:S01]  /*9e20*/  FADD.FTZ R12, R9, R12 ;  /* 0x0000000c090c7221 */ /* 0x000fe20000010000 */
[----:B------:R-:W-:-:S02]  /*9e30*/  VIADD R6, R6, 0xffffffff ;  /* 0xffffffff06067836 */ /* 0x000fc40000000000 */
[----:B------:R-:W-:Y:S02]  /*9e40*/  IMAD.MOV.U32 R5, RZ, RZ, R8 ;  /* 0x000000ffff057224 */ /* 0x000fe400078e0008 */
[----:B------:R-:W-:Y:S01]  /*9e50*/  FADD.FTZ R11, R11, R12 ;  /* 0x0000000c0b0b7221 */ /* 0x000fe20000010000 */
[----:B------:R-:W-:Y:S03]  /*9e60*/  MUFU.EX2 R175, R175 ;  /* 0x000000af00af7308 */ /* 0x000fe60000000800 */
[----:B------:R-:W-:-:S04]  /*9e70*/  FADD.FTZ R14, R14, R11 ;  /* 0x0000000b0e0e7221 */ /* 0x000fc80000010000 */
[----:B------:R-:W-:Y:S01]  /*9e80*/  FADD.FTZ R13, R13, R14 ;  /* 0x0000000e0d0d7221 */ /* 0x000fe20000010000 */
[----:B------:R-:W1:Y:S01]  /*9e90*/  MUFU.EX2 R178, R178 ;  /* 0x000000b200b27308 */ /* 0x000e620000000800 */
[----:B0-----:R-:W-:Y:S02]  /*9ea0*/  F2FP.F16.F32.PACK_AB R164, R176, R173 ;  /* 0x000000adb0a4723e */ /* 0x001fe400000000ff */
[----:B------:R-:W-:-:S04]  /*9eb0*/  FADD.FTZ R20, R20, R13 ;  /* 0x0000000d14147221 */ /* 0x000fc80000010000 */
[----:B------:R-:W-:Y:S01]  /*9ec0*/  FADD.FTZ R15, R15, R20 ;  /* 0x000000140f0f7221 */ /* 0x000fe20000010000 */
[----:B------:R0:W-:Y:S03]  /*9ed0*/  MUFU.EX2 R215, R153 ;  /* 0x0000009900d77308 */ /* 0x0001e60000000800 */
[----:B------:R-:W-:-:S04]  /*9ee0*/  FADD.FTZ R174, R174, R15 ;  /* 0x0000000faeae7221 */ /* 0x000fc80000010000 */
[----:B------:R-:W-:Y:S01]  /*9ef0*/  FADD.FTZ R21, R21, R174 ;  /* 0x000000ae15157221 */ /* 0x000fe20000010000 */
[----:B------:R-:W2:Y:S01]  /*9f00*/  MUFU.EX2 R222, R222 ;  /* 0x000000de00de7308 */ /* 0x000ea20000000800 */
[----:B0-----:R-:W-:Y:S01]  /*9f10*/  F2FP.F16.F32.PACK_AB R153, R180, R179 ;  /* 0x000000b3b499723e */ /* 0x001fe200000000ff */
[----:B------:R-:W-:Y:S01]  /*9f20*/  BAR.SYNC.DEFER_BLOCKING 0xf, 0x100 ;  /* 0x03c4000000007b1d */ /* 0x000fe20000010000 */
[----:B-1----:R-:W-:Y:S01]  /*9f30*/  F2FP.F16.F32.PACK_AB R166, R178, R175 ;  /* 0x000000afb2a6723e */ /* 0x002fe200000000ff */
[----:B------:R-:W-:Y:S01]  /*9f40*/  FFMA.FTZ R179, R182, R4, R179 ;  /* 0x00000004b6b37223 */ /* 0x000fe200000100b3 */
[----:B------:R-:W-:-:S03]  /*9f50*/  FADD.FTZ R168, R168, R21 ;  /* 0x00000015a8a87221 */ /* 0x000fc60000010000 */
[----:B------:R-:W-:Y:S01]  /*9f60*/  MUFU.EX2 R217, R217 ;  /* 0x000000d900d97308 */ /* 0x000fe20000000800 */
[----:B------:R-:W-:Y:S01]  /*9f70*/  FADD.FTZ R180, R180, R179 ;  /* 0x000000b3b4b47221 */ /* 0x000fe20000010000 */
[----:B------:R-:W-:-:S03]  /*9f80*/  FADD.FTZ R169, R169, R168 ;  /* 0x000000a8a9a97221 */ /* 0x000fc60000010000 */
[----:B------:R-:W-:Y:S01]  /*9f90*/  FADD.FTZ R7, R7, R180 ;  /* 0x000000b407077221 */ /* 0x000fe20000010000 */
[----:B------:R-:W-:Y:S02]  /*9fa0*/  FADD.FTZ R172, R172, R169 ;  /* 0x000000a9acac7221 */ /* 0x000fe40000010000 */
[----:B------:R-:W0:Y:S01]  /*9fb0*/  MUFU.EX2 R224, R224 ;  /* 0x000000e000e07308 */ /* 0x000e220000000800 */
[----:B--2---:R-:W-:Y:S01]  /*9fc0*/  F2FP.F16.F32.PACK_AB R165, R222, R215 ;  /* 0x000000d7dea5723e */ /* 0x004fe200000000ff */
[----:B------:R-:W-:Y:S01]  /*9fd0*/  FADD.FTZ R7, R214, R7 ;  /* 0x00000007d6077221 */ /* 0x000fe20000010000 */
[----:B------:R-:W-:-:S03]  /*9fe0*/  FADD.FTZ R173, R173, R172 ;  /* 0x000000acadad7221 */ /* 0x000fc60000010000 */
[----:B------:R-:W-:Y:S01]  /*9ff0*/  FADD.FTZ R170, R170, R7 ;  /* 0x00000007aaaa7221 */ /* 0x000fe20000010000 */
[----:B------:R-:W-:Y:S01]  /*a000*/  FADD.FTZ R176, R176, R173 ;  /* 0x000000adb0b07221 */ /* 0x000fe20000010000 */
[----:B------:R-:W-:Y:S01]  /*a010*/  IMAD.MOV.U32 R7, RZ, RZ, R177 ;  /* 0x000000ffff077224 */ /* 0x000fe200078e00b1 */
[----:B------:R1:W-:Y:S01]  /*a020*/  STSM.16.M88.4 [R23+0x36400], R152 ;  /* 0x0364009817007844 */ /* 0x0003e20000000200 */
[----:B------:R-:W-:Y:S01]  /*a030*/  FADD.FTZ R170, R171, R170 ;  /* 0x000000aaabaa7221 */ /* 0x000fe20000010000 */
[----:B------:R-:W-:Y:S02]  /*a040*/  FADD.FTZ R3, R175, R176 ;  /* 0x000000b0af037221 */ /* 0x000fe40000010000 */
[----:B------:R1:W-:Y:S01]  /*a050*/  STSM.16.M88.4 [R184], R156 ;  /* 0x0000009cb8007844 */ /* 0x0003e20000000200 */
[----:B------:R-:W-:Y:S01]  /*a060*/  FADD.FTZ R181, R181, R170 ;  /* 0x000000aab5b57221 */ /* 0x000fe20000010000 */
[----:B------:R-:W-:Y:S01]  /*a070*/  FADD.FTZ R3, R178, R3 ;  /* 0x00000003b2037221 */ /* 0x000fe20000010000 */
[----:B0-----:R-:W-:Y:S01]  /*a080*/  F2FP.F16.F32.PACK_AB R167, R224, R217 ;  /* 0x000000d9e0a7723e */ /* 0x001fe200000000ff */
[----:B------:R1:W-:Y:S01]  /*a090*/  STSM.16.M88.4 [R186], R160 ;  /* 0x000000a0ba007844 */ /* 0x0003e20000000200 */
[----:B------:R-:W-:-:S03]  /*a0a0*/  FADD.FTZ R216, R216, R181 ;  /* 0x000000b5d8d87221 */ /* 0x000fc60000010000 */
[----:B------:R1:W-:Y:S01]  /*a0b0*/  STSM.16.M88.4 [R185], R164 ;  /* 0x000000a4b9007844 */ /* 0x0003e20000000200 */
[----:B------:R-:W-:Y:S01]  /*a0c0*/  WARPGROUP.ARRIVE ;  /* 0x00000000000079c5 */ /* 0x000fe20000000000 */
[----:B------:R-:W-:-:S04]  /*a0d0*/  FADD.FTZ R183, R183, R216 ;  /* 0x000000d8b7b77221 */ /* 0x000fc80000010000 */
[----:B------:R-:W-:Y:S01]  /*a0e0*/  FADD.FTZ R218, R218, R183 ;  /* 0x000000b7dada7221 */ /* 0x000fe20000010000 */
[----:B------:R-:W-:Y:S01]  /*a0f0*/  HGMMA.64x256x16.F32 R24, R152, gdesc[UR8].tnspB, R24, gsb0 ;  /* 0x43e0000898187df0 */ /* 0x000fe20008000818 */
[----:B------:R-:W-:Y:S02]  /*a100*/  UMOV UR11, 0x40000040 ;  /* 0x40000040000b7882 */ /* 0x000fe40000000000 */
[----:B------:R-:W-:-:S04]  /*a110*/  FADD.FTZ R213, R213, R218 ;  /* 0x000000dad5d57221 */ /* 0x000fc80000010000 */
[----:B------:R-:W-:-:S04]  /*a120*/  FADD.FTZ R220, R220, R213 ;  /* 0x000000d5dcdc7221 */ /* 0x000fc80000010000 */
[----:B------:R-:W-:-:S04]  /*a130*/  FADD.FTZ R215, R215, R220 ;  /* 0x000000dcd7d77221 */ /* 0x000fc80000010000 */
[----:B------:R-:W-:-:S04]  /*a140*/  FADD.FTZ R222, R222, R215 ;  /* 0x000000d7dede7221 */ /* 0x000fc80000010000 */
[----:B------:R-:W-:-:S04]  /*a150*/  FADD.FTZ R217, R217, R222 ;  /* 0x000000ded9d97221 */ /* 0x000fc80000010000 */
[----:B------:R-:W-:Y:S01]  /*a160*/  FADD.FTZ R4, R224, R217 ;  /* 0x000000d9e0047221 */ /* 0x000fe20000010000 */
[----:B------:R-:W-:Y:S02]  /*a170*/  WARPGROUP.DEPBAR.LE gsb0, 0x0 ;  /* 0x00008000000079c5 */ /* 0x000fe40000010000 */
[----:B------:R-:W-:-:S06]  /*a180*/  WARPGROUP.ARRIVE ;  /* 0x00000000000079c5 */ /* 0x000fcc0000000000 */
        /* <DEDUP_REMOVED lines=23> */
[----:B------:R-:W-:Y:S01]  /*a300*/  IMAD.MOV.U32 R7, RZ, RZ, R177 ;  /* 0x000000ffff077224 */ /* 0x000fe200078e00b1 */
[----:B------:R-:W-:Y:S01]  /*a310*/  UMOV UR36, UR7 ;  /* 0x0000000700247c82 */ /* 0x000fe20008000000 */
[----:B------:R-:W-:-:S07]  /*a320*/  IMAD.MOV.U32 R5, RZ, RZ, R8 ;  /* 0x000000ffff057224 */ /* 0x000fce00078e0008 */
.L_x_3176:
[----:B------:R-:W0:Y:S01]  /*a330*/  LDC R8, c[0x0][0x448] ;  /* 0x00011200ff087b82 */ /* 0x000e220000000800 */
[----:B------:R-:W-:Y:S01]  /*a340*/  UIADD3 UR5, UR40, 0x3f, URZ ;  /* 0x0000003f28057890 */ /* 0x000fe2000fffe03f */
[----:B------:R-:W-:-:S06]  /*a350*/  IADD3 R11, R16, 0x1, -R17 ;  /* 0x00000001100b7810 */ /* 0x000fcc0007ffe811 */
[----:B------:R-:W2:Y:S01]  /*a360*/  LDC R13, c[0x0][0xadc] ;  /* 0x0002b700ff0d7b82 */ /* 0x000ea20000000800 */
[----:B0-----:R-:W-:Y:S02]  /*a370*/  ISETP.NE.AND P5, PT, R8, 0x1, PT ;  /* 0x000000010800780c */ /* 0x001fe40003fa5270 */
[----:B--2---:R-:W-:-:S11]  /*a380*/  ISETP.GE.AND P6, PT, R13, 0x1, PT ;  /* 0x000000010d00780c */ /* 0x004fd60003fc6270 */
[----:B------:R-:W0:Y:S08]  /*a390*/  @P5 LDC R8, c[0x0][0x44c] ;  /* 0x00011300ff085b82 */ /* 0x000e300000000800 */
[----:B-1----:R-:W1:Y:S01]  /*a3a0*/  @P5 LDC R10, c[0x0][0x450] ;  /* 0x00011400ff0a5b82 */ /* 0x002e620000000800 */
        /* <DEDUP_REMOVED lines=15> */
.L_x_3195:
[----:B------:R-:W-:-:S13]  /*a4a0*/  ISETP.NE.AND P2, PT, R13, 0x1, PT ;  /* 0x000000010d00780c */ /* 0x000fda0003f45270 */
[----:B------:R-:W0:Y:S02]  /*a4b0*/  @P2 LDC.64 R10, c[0x0][0xae0] ;  /* 0x0002b800ff0a2b82 */ /* 0x000e240000000a00 */
[----:B0-----:R-:W-:-:S05]  /*a4c0*/  @P2 IMAD.HI.U32 R10, R8, R10, RZ ;  /* 0x0000000a080a2227 */ /* 0x001fca00078e00ff */
[----:B------:R-:W-:-:S07]  /*a4d0*/  @P2 SHF.R.U32.HI R8, RZ, R11, R10 ;  /* 0x0000000bff082219 */ /* 0x000fce000001160a */
.L_x_3196:
[----:B------:R-:W-:-:S05]  /*a4e0*/  IMAD R8, R8, R13, RZ ;  /* 0x0000000d08087224 */ /* 0x000fca00078e02ff */
[----:B------:R-:W-:-:S07]  /*a4f0*/  VIMNMX R9, R9, R8, !PT ;  /* 0x0000000809097248 */ /* 0x000fce0007fe0100 */
.L_x_3194:
        /* <DEDUP_REMOVED lines=11> */
.L_x_3206:
        /* <DEDUP_REMOVED lines=10> */
.L_x_3198:
[----:B------:R-:W-:Y:S01]  /*a650*/  ULEA UR5, UR36, UR37, 0x3 ;  /* 0x0000002524057291 */ /* 0x000fe2000f8e183f */
[----:B------:R-:W-:-:S08]  /*a660*/  SHF.L.U32 R5, R2, 0x1f, RZ ;  /* 0x0000001f02057819 */ /* 0x000fd000000006ff */
[----:B------:R0:W1:Y:S01]  /*a670*/  SYNCS.PHASECHK.TRANS64.TRYWAIT P3, [UR5+0x38830], R5 ;  /* 0x03883005ff0075a7 */ /* 0x0000620008060145 */
[----:B------:R-:W-:Y:S05]  /*a680*/  @!P0 BRA `(.L_x_3199) ;  /* 0x0000000000048947 */ /* 0x000fea0003800000 */
[----:B------:R-:W-:Y:S01]  /*a690*/  BPT.TRAP 0x1 ;  /* 0x000000040000795c */ /* 0x000fe20000300000 */
.L_x_3199:
[----:B-1----:R-:W-:Y:S05]  /*a6a0*/  @P3 BRA `(.L_x_3200) ;  /* 0x0000000000083947 */ /* 0x002fea0003800000 */
[----:B------:R-:W1:Y:S02]  /*a6b0*/  SYNCS.PHASECHK.TRANS64.TRYWAIT P3, [UR5+0x38830], R5 ;  /* 0x03883005ff0075a7 */ /* 0x000e640008060145 */
[----:B-1----:R-:W-:Y:S05]  /*a6c0*/  @!P3 BRA `(.L_x_3201) ;  /* 0x000001180074b947 */ /* 0x002fea0003800000 */
.L_x_3200:
        /* <DEDUP_REMOVED lines=23> */
.L_x_3202:
[----:B------:R2:W3:Y:S01]  /*a840*/  SYNCS.PHASECHK.TRANS64.TRYWAIT P3, [UR5+0x38850], R5 ;  /* 0x03885005ff0075a7 */ /* 0x0004e20008060145 */
[----:B------:R-:W-:Y:S05]  /*a850*/  @!P0 BRA `(.L_x_3203) ;  /* 0x0000000000048947 */ /* 0x000fea0003800000 */
[----:B------:R-:W-:Y:S01]  /*a860*/  BPT.TRAP 0x1 ;  /* 0x000000040000795c */ /* 0x000fe20000300000 */
.L_x_3203:
[----:B---3--:R-:W-:Y:S05]  /*a870*/  @P3 BRA `(.L_x_3204) ;  /* 0x0000000000083947 */ /* 0x008fea0003800000 */
[----:B------:R-:W3:Y:S02]  /*a880*/  SYNCS.PHASECHK.TRANS64.TRYWAIT P3, [UR5+0x38850], R5 ;  /* 0x03885005ff0075a7 */ /* 0x000ee40008060145 */
[----:B---3--:R-:W-:Y:S05]  /*a890*/  @!P3 BRA `(.L_x_3205) ;  /* 0x000001180018b947 */ /* 0x008fea0003800000 */
.L_x_3204:
        /* <DEDUP_REMOVED lines=607> */
.L_x_3197:
[----:B------:R-:W-:-:S13]  /*ce90*/  ISETP.GE.AND P2, PT, R6, R190, PT ;  /* 0x000000be0600720c */ /* 0x000fda0003f46270 */
[----:B------:R-:W-:Y:S05]  /*cea0*/  @!P2 BRA `(.L_x_3207) ;  /* 0x0000003000dca947 */ /* 0x000fea0003800000 */
[----:B------:R-:W-:Y:S01]  /*ceb0*/  IMAD.MOV.U32 R12, RZ, RZ, R7 ;  /* 0x000000ffff0c7224 */ /* 0x000fe200078e0007 */
[----:B------:R-:W-:Y:S01]  /*cec0*/  UMOV UR7, UR36 ;  /* 0x0000002400077c82 */ /* 0x000fe20008000000 */
[----:B------:R-:W-:-:S07]  /*ced0*/  IMAD.MOV.U32 R11, RZ, RZ, R5 ;  /* 0x000000ffff0b7224 */ /* 0x000fce00078e0005 */
.L_x_3224:
[----:B------:R-:W-:-:S04]  /*cee0*/  UIADD3 UR36, UR7, 0x1, URZ ;  /* 0x0000000107247890 */ /* 0x000fc8000fffe03f */
[----:B------:R-:W-:-:S04]  /*cef0*/  UISETP.NE.AND UP0, UPT, UR36, 0x2, UPT ;  /* 0x000000022400788c */ /* 0x000fc8000bf05270 */
[----:B------:R-:W-:Y:S02]  /*cf00*/  USEL UR5, URZ, 0x1, UP0 ;  /* 0x000000013f057887 */ /* 0x000fe40008000000 */
[----:B------:R-:W-:-:S04]  /*cf10*/  USEL UR36, UR36, URZ, UP0 ;  /* 0x0000003f24247287 */ /* 0x000fc80008000000 */
[----:B------:R-:W-:Y:S01]  /*cf20*/  LOP3.LUT R2, R2, UR5, RZ, 0x3c, !PT ;  /* 0x0000000502027c12 */ /* 0x000fe2000f8e3cff */
[----:B--2---:R-:W-:Y:S07]  /*cf30*/  @!P0 BRA `(.L_x_3208) ;  /* 0x0000000000048947 */ /* 0x004fee0003800000 */
[----:B------:R-:W-:Y:S01]  /*cf40*/  BPT.TRAP 0x1 ;  /* 0x000000040000795c */ /* 0x000fe20000300000 */
.L_x_3208:
[----:B------:R-:W-:Y:S01]  /*cf50*/  ULEA UR5, UR36, UR37, 0x3 ;  /* 0x0000002524057291 */ /* 0x000fe2000f8e183f */
[----:B------:R-:W-:-:S08]  /*cf60*/  SHF.L.U32 R5, R2, 0x1f, RZ ;  /* 0x0000001f02057819 */ /* 0x000fd000000006ff */
[----:B------:R1:W2:Y:S01]  /*cf70*/  SYNCS.PHASECHK.TRANS64.TRYWAIT P2, [UR5+0x38830], R5 ;  /* 0x03883005ff0075a7 */ /* 0x0002a20008040145 */
[----:B------:R-:W-:Y:S05]  /*cf80*/  @!P0 BRA `(.L_x_3209) ;  /* 0x0000000000048947 */ /* 0x000fea0003800000 */
[----:B------:R-:W-:Y:S01]  /*cf90*/  BPT.TRAP 0x1 ;  /* 0x000000040000795c */ /* 0x000fe20000300000 */
.L_x_3209:
[----:B--2---:R-:W-:Y:S05]  /*cfa0*/  @P2 BRA `(.L_x_3210) ;  /* 0x0000000000082947 */ /* 0x004fea0003800000 */
[----:B------:R-:W2:Y:S02]  /*cfb0*/  SYNCS.PHASECHK.TRANS64.TRYWAIT P2, [UR5+0x38830], R5 ;  /* 0x03883005ff0075a7 */ /* 0x000ea40008040145 */
[----:B--2---:R-:W-:Y:S05]  /*cfc0*/  @!P2 BRA `(.L_x_3211) ;  /* 0x000000f00064a947 */ /* 0x004fea0003800000 */
.L_x_3210:
        /* <DEDUP_REMOVED lines=23> */
.L_x_3212:
[----:B------:R0:W3:Y:S01]  /*d140*/  SYNCS.PHASECHK.TRANS64.TRYWAIT P2, [UR5+0x38850], R5 ;  /* 0x03885005ff0075a7 */ /* 0x0000e20008040145 */
[----:B------:R-:W-:Y:S05]  /*d150*/  @!P0 BRA `(.L_x_3213) ;  /* 0x0000000000048947 */ /* 0x000fea0003800000 */
[----:B------:R-:W-:Y:S01]  /*d160*/  BPT.TRAP 0x1 ;  /* 0x000000040000795c */ /* 0x000fe20000300000 */
.L_x_3213:
[----:B---3--:R-:W-:Y:S05]  /*d170*/  @P2 BRA `(.L_x_3214) ;  /* 0x0000000000082947 */ /* 0x008fea0003800000 */
[----:B------:R-:W3:Y:S02]  /*d180*/  SYNCS.PHASECHK.TRANS64.TRYWAIT P2, [UR5+0x38850], R5 ;  /* 0x03885005ff0075a7 */ /* 0x000ee40008040145 */
[----:B---3--:R-:W-:Y:S05]  /*d190*/  @!P2 BRA `(.L_x_3215) ;  /* 0x000000f00008a947 */ /* 0x008fea0003800000 */
.L_x_3214:
        /* <DEDUP_REMOVED lines=11> */
[----:B------:R-:W-:Y:S01]  /*d250*/  VIADD R20, R189, UR40 ;  /* 0x00000028bd147c36 */ /* 0x000fe20008000000 */
[----:B------:R-:W-:Y:S01]  /*d260*/  UIADD3 UR18, UR26, 0x800, URZ ;  /* 0x000008001a127890 */ /* 0x000fe2000fffe03f */
[----:B------:R-:W-:Y:S01]  /*d270*/  IMAD.U32 R10, RZ, RZ, UR5 ;  /* 0x00000005ff0a7e24 */ /* 0x000fe2000f8e00ff */
[----:B------:R-:W-:-:S02]  /*d280*/  ULDC UR5, c[0x0][0xad4] ;  /* 0x0002b50000057ab9 */ /* 0x000fc40000000800 */
[----:B------:R-:W-:Y:S01]  /*d290*/  ULOP3.LUT UR5, URZ, UR5, URZ, 0x33, !UPT ;  /* 0x000000053f057292 */ /* 0x000fe2000f8e333f */
[----:B---3--:R-:W-:-:S05]  /*d2a0*/  SHF.R.U32.HI R7, RZ, 0x7, R7 ;  /* 0x00000007ff077819 */ /* 0x008fca0000011607 */
[----:B01----:R-:W0:Y:S02]  /*d2b0*/  SHFL.IDX PT, R5, R7, RZ, 0x1f ;  /* 0x00001fff07057589 */ /* 0x003e2400000e0000 */
[----:B0-----:R-:W-:Y:S02]  /*d2c0*/  R2UR UR10, R5 ;  /* 0x00000000050a72ca */ /* 0x001fe400000e0000 */
[----:B------:R-:W0:Y:S11]  /*d2d0*/  @P5 LDC R5, c[0x0][0x44c] ;  /* 0x00011300ff055b82 */ /* 0x000e360000000800 */
[----:B------:R-:W-:-:S03]  /*d2e0*/  UISETP.GT.AND UP0, UPT, UR10, 0x7f, UPT ;  /* 0x0000007f0a00788c */ /* 0x000fc6000bf04270 */
[----:B------:R-:W-:Y:S01]  /*d2f0*/  UMOV UR10, 0x4 ;  /* 0x00000004000a7882 */ /* 0x000fe20000000000 */
[----:B------:R-:W-:Y:S02]  /*d300*/  USEL UR14, URZ, 0x2, !UP0 ;  /* 0x000000023f0e7887 */ /* 0x000fe4000c000000 */
[----:B------:R-:W-:Y:S01]  /*d310*/  USEL UR11, UR10, 0x2, UP0 ;  /* 0x000000020a0b7887 */ /* 0x000fe20008000000 */
[----:B------:R-:W-:Y:S02]  /*d320*/  WARPGROUP.DEPBAR.LE gsb0, 0x0 ;  /* 0x00008000000079c5 */ /* 0x000fe40000010000 */
[----:B------:R-:W-:Y:S01]  /*d330*/  WARPGROUP.ARRIVE ;  /* 0x00000000000079c5 */ /* 0x000fe20000000000 */
[----:B------:R-:W-:Y:S01]  /*d340*/  USEL UR10, UR10, 0x6, !UP0 ;  /* 0x000000060a0a7887 */ /* 0x000fe2000c000000 */
[----:B0-----:R-:W-:-:S04]  /*d350*/  @P5 IMAD.HI.U32 R5, R20, R5, RZ ;  /* 0x0000000514055227 */ /* 0x001fc800078e00ff */
[----:B------:R-:W-:Y:S01]  /*d360*/  HGMMA.64x64x16.F32 R152, gdesc[UR28], R152, gsb0 ;  /* 0x00e000001c9879f0 */ /* 0x000fe20008000898 */
[----:B------:R-:W-:Y:S02]  /*d370*/  UIADD3 UR28, UR6, 0x4, URZ ;  /* 0x00000004061c7890 */ /* 0x000fe4000fffe03f */
[----:B------:R-:W-:Y:S01]  /*d380*/  UIADD3 UR30, UR26, 0x4, URZ ;  /* 0x000000041a1e7890 */ /* 0x000fe2000fffe03f */
[----:B--2---:R-:W-:Y:S01]  /*d390*/  @P5 SHF.R.U32.HI R20, RZ, R8, R5 ;  /* 0x00000008ff145219 */ /* 0x004fe20000011605 */
[----:B------:R-:W-:Y:S01]  /*d3a0*/  UMOV UR29, 0x40000040 ;  /* 0x40000040001d7882 */ /* 0x000fe20000000000 */
[----:B------:R-:W-:Y:S01]  /*d3b0*/  UMOV UR31, 0x40000040 ;  /* 0x40000040001f7882 */ /* 0x000fe20000000000 */
[----:B------:R-:W-:Y:S02]  /*d3c0*/  @!P1 VIADD R5, R10, 0x38840 ;  /* 0x000388400a059836 */ /* 0x000fe40000000000 */
[----:B------:R-:W0:Y:S03]  /*d3d0*/  SHFL.IDX PT, R8, R20, RZ, 0x1c1f ;  /* 0x001c1fff14087589 */ /* 0x000e2600000e0000 */
[----:B------:R-:W-:Y:S01]  /*d3e0*/  @!P1 PRMT R7, RZ, 0x654, R5 ;  /* 0x00000654ff079816 */ /* 0x000fe20000000005 */
[----:B------:R-:W-:Y:S01]  /*d3f0*/  IMAD.SHL.U32 R5, R6, 0x40, RZ ;  /* 0x0000004006057824 */ /* 0x000fe200078e00ff */
        /* <DEDUP_REMOVED lines=244> */
[--C-:B0-----:R-:W-:Y:S02]  /*e340*/  IMAD.IADD R15, R7, 0x1, R8.reuse ;  /* 0x00000001070f7824 */ /* 0x101fe400078e0208 */
[----:B------:R-:W-:Y:S01]  /*e350*/  IMAD.IADD R14, R13, 0x1, R8 ;  /* 0x000000010d0e7824 */ /* 0x000fe200078e0208 */
[----:B------:R-:W-:Y:S06]  /*e360*/  @!P6 BRA `(.L_x_3216) ;  /* 0x000000000058e947 */ /* 0x000fec0003800000 */
        /* <DEDUP_REMOVED lines=12> */
.L_x_3218:
[----:B------:R-:W-:-:S05]  /*e430*/  IMAD.U32 R214, RZ, RZ, UR5 ;  /* 0x00000005ffd67e24 */ /* 0x000fca000f8e00ff */
[----:B------:R-:W-:-:S13]  /*e440*/  ISETP.NE.AND P2, PT, R214, 0x1, PT ;  /* 0x00000001d600780c */ /* 0x000fda0003f45270 */
[----:B------:R-:W0:Y:S02]  /*e450*/  @P2 LDC.64 R8, c[0x0][0xae0] ;  /* 0x0002b800ff082b82 */ /* 0x000e240000000a00 */
[----:B0-----:R-:W-:-:S05]  /*e460*/  @P2 IMAD.HI.U32 R8, R21, R8, RZ ;  /* 0x0000000815082227 */ /* 0x001fca00078e00ff */
[----:B------:R-:W-:-:S07]  /*e470*/  @P2 SHF.R.U32.HI R21, RZ, R9, R8 ;  /* 0x00000009ff152219 */ /* 0x000fce0000011608 */
.L_x_3219:
[----:B------:R-:W-:Y:S05]  /*e480*/  BSYNC B0 ;  /* 0x0000000000007941 */ /* 0x000fea0003800000 */
.L_x_3217:
[----:B------:R-:W-:-:S04]  /*e490*/  IMAD R21, R21, R214, -R5 ;  /* 0x000000d615157224 */ /* 0x000fc800078e0a05 */
[----:B------:R-:W-:-:S05]  /*e4a0*/  IMAD.IADD R21, R21, 0x1, -R18 ;  /* 0x0000000115157824 */ /* 0x000fca00078e0a12 */
[----:B------:R-:W-:Y:S02]  /*e4b0*/  VIADDMNMX R15, R21, R214, R15, PT ;  /* 0x000000d6150f7246 */ /* 0x000fe4000380010f */
[----:B------:R-:W-:-:S07]  /*e4c0*/  VIMNMX R14, R14, R21, !PT ;  /* 0x000000150e0e7248 */ /* 0x000fce0007fe0100 */
.L_x_3216:
[----:B------:R-:W-:Y:S01]  /*e4d0*/  ISETP.GT.AND P2, PT, R6, -0x1, PT ;  /* 0xffffffff0600780c */ /* 0x000fe20003f44270 */
[----:B------:R-:W0:Y:S03]  /*e4e0*/  SHFL.IDX PT, R20, R20, 0x1, 0x1c1f ;  /* 0x003c1f0014147f89 */ /* 0x000e2600000e0000 */
        /* <DEDUP_REMOVED lines=63> */
.L_x_3222:
[----:B------:R-:W-:-:S05]  /*e8e0*/  IMAD.U32 R20, RZ, RZ, UR5 ;  /* 0x00000005ff147e24 */ /* 0x000fca000f8e00ff */
[----:B------:R-:W-:-:S13]  /*e8f0*/  ISETP.NE.AND P3, PT, R20, 0x1, PT ;  /* 0x000000011400780c */ /* 0x000fda0003f65270 */
[----:B------:R-:W0:Y:S02]  /*e900*/  @P3 LDC.64 R8, c[0x0][0xae0] ;  /* 0x0002b800ff083b82 */ /* 0x000e240000000a00 */
[----:B0-----:R-:W-:-:S05]  /*e910*/  @P3 IMAD.HI.U32 R8, R14, R8, RZ ;  /* 0x000000080e083227 */ /* 0x001fca00078e00ff */
[----:B------:R-:W-:-:S07]  /*e920*/  @P3 SHF.R.U32.HI R14, RZ, R9, R8 ;  /* 0x00000009ff0e3219 */ /* 0x000fce0000011608 */
.L_x_3223:
[----:B------:R-:W-:Y:S05]  /*e930*/  BSYNC B0 ;  /* 0x0000000000007941 */ /* 0x000fea0003800000 */
.L_x_3221:
[----:B------:R-:W-:-:S04]  /*e940*/  IMAD R5, R14, R20, -R5 ;  /* 0x000000140e057224 */ /* 0x000fc800078e0a05 */
[----:B------:R-:W-:-:S05]  /*e950*/  IMAD.IADD R8, R5, 0x1, -R18 ;  /* 0x0000000105087824 */ /* 0x000fca00078e0a12 */
[----:B------:R-:W-:Y:S02]  /*e960*/  VIADDMNMX R7, R8, R20, R7, PT ;  /* 0x0000001408077246 */ /* 0x000fe40003800107 */
[----:B------:R-:W-:-:S07]  /*e970*/  VIMNMX R13, R13, R8, !PT ;  /* 0x000000080d0d7248 */ /* 0x000fce0007fe0100 */
.L_x_3220:
        /* <DEDUP_REMOVED lines=81> */
[--C-:B------:R-:W-:Y:S01]  /*ee90*/  FFMA.FTZ R21, R156, UR19, -R215.reuse ;  /* 0x000000139c157c23 */ /* 0x100fe200080108d7 */
[----:B------:R-:W-:Y:S01]  /*eea0*/  FMNMX.FTZ R15, R171, R14, !PT ;  /* 0x0000000eab0f7209 */ /* 0x000fe20007810000 */
[----:B------:R0:W-:Y:S01]  /*eeb0*/  MUFU.EX2 R8, R20 ;  /* 0x0000001400087308 */ /* 0x0001e20000000800 */
        /* <DEDUP_REMOVED lines=8> */
[----:B------:R-:W-:Y:S01]  /*ef40*/  FMNMX.FTZ R15, R214, R15, !PT ;  /* 0x0000000fd60f7209 */ /* 0x000fe20007810000 */
[--C-:B------:R-:W-:Y:S01]  /*ef50*/  FFMA.FTZ R178, R181, UR19, -R215.reuse ;  /* 0x00000013b5b27c23 */ /* 0x100fe200080108d7 */
[----:B------:R-:W-:Y:S01]  /*ef60*/  ISETP.GT.AND P2, PT, R13, 0x39, P2 ;  /* 0x000000390d00780c */ /* 0x000fe20001744270 */
[--C-:B------:R-:W-:Y:S01]  /*ef70*/  FFMA.FTZ R174, R165, UR19, -R215.reuse ;  /* 0x00000013a5ae7c23 */ /* 0x100fe200080108d7 */
[C---:B------:R-:W-:Y:S01]  /*ef80*/  ISETP.LT.OR P3, PT, R7.reuse, 0x39, P3 ;  /* 0x000000390700780c */ /* 0x040fe20001f61670 */
        /* <DEDUP_REMOVED lines=10> */
[----:B------:R-:W-:Y:S01]  /*f030*/  MUFU.EX2 R14, R157 ;  /* 0x0000009d000e7308 */ /* 0x000fe20000000800 */
[----:B0-----:R-:W-:Y:S01]  /*f040*/  FMNMX.FTZ R20, R156, R7, !PT ;  /* 0x000000079c147209 */ /* 0x001fe20007810000 */
[--C-:B-1----:R-:W-:Y:S01]  /*f050*/  FFMA.FTZ R21, R164, UR19, -R215.reuse ;  /* 0x00000013a4157c23 */ /* 0x102fe200080108d7 */
[----:B------:R-:W-:Y:S01]  /*f060*/  FSEL R164, R5, RZ, P4 ;  /* 0x000000ff05a47208 */ /* 0x000fe20002000000 */
[--C-:B------:R-:W-:Y:S01]  /*f070*/  FFMA.FTZ R173, R173, UR19, -R215.reuse ;  /* 0x00000013adad7c23 */ /* 0x100fe200080108d7 */
[----:B------:R-:W-:Y:S01]  /*f080*/  FMNMX.FTZ R7, R183, R20, !PT ;  /* 0x00000014b7077209 */ /* 0x000fe20007810000 */
[----:B------:R-:W-:Y:S01]  /*f090*/  FFMA.FTZ R20, R161, UR19, -R215 ;  /* 0x00000013a1147c23 */ /* 0x000fe200080108d7 */
[----:B------:R-:W-:-:S02]  /*f0a0*/  IMAD.MOV R161, RZ, RZ, -R22 ;  /* 0x000000ffffa17224 */ /* 0x000fc400078e0a16 */
[----:B------:R-:W-:Y:S01]  /*f0b0*/  FADD.FTZ R164, -R164, R11 ;  /* 0x0000000ba4a47221 */ /* 0x000fe20000010100 */
[----:B------:R-:W-:Y:S01]  /*f0c0*/  MUFU.EX2 R9, R9 ;  /* 0x0000000900097308 */ /* 0x000fe20000000800 */
[----:B------:R-:W0:Y:S02]  /*f0d0*/  SHFL.BFLY PT, R160, R7, 0x2, 0x1f ;  /* 0x0c401f0007a07f89 */ /* 0x000e2400000e0000 */
[----:B------:R-:W-:Y:S01]  /*f0e0*/  FMUL.FTZ R11, R164, UR19 ;  /* 0x00000013a40b7c20 */ /* 0x000fe20008410000 */
[----:B------:R-:W-:-:S04]  /*f0f0*/  ISETP.NE.AND P3, PT, R18, R161, PT ;  /* 0x000000a11200720c */ /* 0x000fc80003f65270 */
[----:B------:R-:W-:Y:S08]  /*f100*/  MUFU.EX2 R15, R15 ;  /* 0x0000000f000f7308 */ /* 0x000ff00000000800 */
[----:B------:R-:W1:Y:S08]  /*f110*/  MUFU.EX2 R11, R11 ;  /* 0x0000000b000b7308 */ /* 0x000e700000000800 */
[----:B------:R-:W2:Y:S01]  /*f120*/  MUFU.EX2 R20, R20 ;  /* 0x0000001400147308 */ /* 0x000ea20000000800 */
[----:B0-----:R-:W-:-:S05]  /*f130*/  FMNMX.FTZ R160, R7, R160, !PT ;  /* 0x000000a007a07209 */ /* 0x001fca0007810000 */
[----:B------:R-:W0:Y:S02]  /*f140*/  SHFL.BFLY PT, R7, R160, 0x1, 0x1f ;  /* 0x0c201f00a0077f89 */ /* 0x000e2400000e0000 */
[----:B------:R-:W-:Y:S01]  /*f150*/  MUFU.EX2 R21, R21 ;  /* 0x0000001500157308 */ /* 0x000fe20000000800 */
        /* <DEDUP_REMOVED lines=21> */
[----:B0-----:R-:W-:Y:S01]  /*f2b0*/  FMNMX.FTZ R7, R160, R7, !PT ;  /* 0x00000007a0077209 */ /* 0x001fe20007810000 */
[-C--:B------:R-:W-:Y:S01]  /*f2c0*/  FMUL.FTZ R61, R61, R11.reuse ;  /* 0x0000000b3d3d7220 */ /* 0x080fe20000410000 */
[----:B------:R-:W-:Y:S01]  /*f2d0*/  MUFU.EX2 R169, R169 ;  /* 0x000000a900a97308 */ /* 0x000fe20000000800 */
[-C--:B------:R-:W-:Y:S01]  /*f2e0*/  FMUL.FTZ R64, R64, R11.reuse ;  /* 0x0000000b40407220 */ /* 0x080fe20000410000 */
[C---:B------:R-:W-:Y:S01]  /*f2f0*/  FSETP.NEU.FTZ.AND P2, PT, R7.reuse, -INF , PT ;  /* 0xff8000000700780b */ /* 0x040fe20003f5d000 */
[----:B------:R-:W-:Y:S01]  /*f300*/  FMUL.FTZ R157, R7, UR19 ;  /* 0x00000013079d7c20 */ /* 0x000fe20008410000 */
[-C--:B------:R-:W-:Y:S01]  /*f310*/  FMUL.FTZ R65, R65, R11.reuse ;  /* 0x0000000b41417220 */ /* 0x080fe20000410000 */
[-C--:B------:R-:W-:Y:S01]  /*f320*/  FMUL.FTZ R68, R68, R11.reuse ;  /* 0x0000000b44447220 */ /* 0x080fe20000410000 */
[-C--:B------:R-:W-:Y:S01]  /*f330*/  FMUL.FTZ R69, R69, R11.reuse ;  /* 0x0000000b45457220 */ /* 0x080fe20000410000 */
[-C--:B------:R-:W-:Y:S01]  /*f340*/  FMUL.FTZ R72, R72, R11.reuse ;  /* 0x0000000b48487220 */ /* 0x080fe20000410000 */
[----:B------:R-:W-:Y:S01]  /*f350*/  FSEL R157, R157, RZ, P2 ;  /* 0x000000ff9d9d7208 */ /* 0x000fe20001000000 */
[----:B------:R-:W-:Y:S01]  /*f360*/  MUFU.EX2 R172, R172 ;  /* 0x000000ac00ac7308 */ /* 0x000fe20000000800 */
[-C--:B------:R-:W-:Y:S01]  /*f370*/  FMUL.FTZ R73, R73, R11.reuse ;  /* 0x0000000b49497220 */ /* 0x080fe20000410000 */
[-C--:B------:R-:W-:Y:S01]  /*f380*/  FMUL.FTZ R76, R76, R11.reuse ;  /* 0x0000000b4c4c7220 */ /* 0x080fe20000410000 */
[----:B------:R-:W-:Y:S01]  /*f390*/  FMUL.FTZ R77, R77, R11 ;  /* 0x0000000b4d4d7220 */ /* 0x000fe20000410000 */
[--C-:B------:R-:W-:Y:S01]  /*f3a0*/  FFMA.FTZ R180, R155, UR19, -R157.reuse ;  /* 0x000000139bb47c23 */ /* 0x100fe2000801089d */
[----:B------:R-:W-:Y:S01]  /*f3b0*/  FSEL R155, R7, RZ, P2 ;  /* 0x000000ff079b7208 */ /* 0x000fe20001000000 */
[----:B------:R-:W-:Y:S01]  /*f3c0*/  FFMA.FTZ R160, R158, UR19, -R157 ;  /* 0x000000139ea07c23 */ /* 0x000fe2000801089d */
[----:B------:R-:W-:-:S02]  /*f3d0*/  IMAD.U32 R158, RZ, RZ, UR7 ;  /* 0x00000007ff9e7e24 */ /* 0x000fc4000f8e00ff */
[--C-:B------:R-:W-:Y:S01]  /*f3e0*/  FFMA.FTZ R179, R213, UR19, -R157.reuse ;  /* 0x00000013d5b37c23 */ /* 0x100fe2000801089d */
[----:B------:R-:W-:Y:S01]  /*f3f0*/  FFMA.FTZ R181, R159, UR19, -R157 ;  /* 0x000000139fb57c23 */ /* 0x000fe2000801089d */
[----:B------:R-:W-:Y:S01]  /*f400*/  FADD.FTZ R155, -R155, R12 ;  /* 0x0000000c9b9b7221 */ /* 0x000fe20000010100 */
[----:B------:R-:W-:Y:S02]  /*f410*/  @!P3 IMAD R158, R158, 0x40, R19 ;  /* 0x000000409e9eb824 */ /* 0x000fe400078e0213 */
[--C-:B------:R-:W-:Y:S01]  /*f420*/  FFMA.FTZ R213, R170, UR19, -R157.reuse ;  /* 0x00000013aad57c23 */ /* 0x100fe2000801089d */
[--C-:B------:R-:W-:Y:S01]  /*f430*/  FFMA.FTZ R216, R171, UR19, -R157.reuse ;  /* 0x00000013abd87c23 */ /* 0x100fe2000801089d */
[----:B------:R-:W-:Y:S01]  /*f440*/  FMUL.FTZ R155, R155, UR19 ;  /* 0x000000139b9b7c20 */ /* 0x000fe20008410000 */
[--C-:B------:R-:W-:Y:S01]  /*f450*/  FFMA.FTZ R215, R154, UR19, -R157.reuse ;  /* 0x000000139ad77c23 */ /* 0x100fe2000801089d */
[----:B------:R-:W-:Y:S01]  /*f460*/  @!P3 LEA R161, R158, UR37, 0x2 ;  /* 0x000000259ea1bc11 */ /* 0x000fe2000f8e10ff */
[--C-:B------:R-:W-:Y:S01]  /*f470*/  FFMA.FTZ R218, R214, UR19, -R157.reuse ;  /* 0x00000013d6da7c23 */ /* 0x100fe2000801089d */
        /* <DEDUP_REMOVED lines=9> */
[----:B------:R-:W-:Y:S01]  /*f510*/  @!P3 STS [R161+0x38400], R11 ;  /* 0x0384000ba100b388 */ /* 0x000fe20000000800 */
[----:B------:R-:W-:Y:S01]  /*f520*/  MUFU.EX2 R179, R179 ;  /* 0x000000b300b37308 */ /* 0x000fe20000000800 */
[----:B------:R-:W-:Y:S01]  /*f530*/  F2FP.F16.F32.PACK_AB R152, R9, R8 ;  /* 0x000000080998723e */ /* 0x000fe200000000ff */
[----:B------:R-:W-:Y:S01]  /*f540*/  FMUL.FTZ R80, R80, R11 ;  /* 0x0000000b50507220 */ /* 0x000fe20000410000 */
[----:B------:R-:W-:Y:S01]  /*f550*/  F2FP.F16.F32.PACK_AB R154, R14, R13 ;  /* 0x0000000d0e9a723e */ /* 0x000fe200000000ff */
[----:B------:R-:W-:Y:S01]  /*f560*/  FMUL.FTZ R81, R81, R11 ;  /* 0x0000000b51517220 */ /* 0x000fe20000410000 */
[----:B--2---:R-:W-:Y:S01]  /*f570*/  F2FP.F16.F32.PACK_AB R156, R20, R15 ;  /* 0x0000000f149c723e */ /* 0x004fe200000000ff */
[----:B------:R-:W-:Y:S01]  /*f580*/  FMUL.FTZ R84, R84, R11 ;  /* 0x0000000b54547220 */ /* 0x000fe20000410000 */
[----:B0-----:R0:W-:Y:S01]  /*f590*/  @!P3 STS [R161+0x38420], R182 ;  /* 0x038420b6a100b388 */ /* 0x0011e20000000800 */
[----:B------:R-:W1:Y:S01]  /*f5a0*/  MUFU.EX2 R180, R180 ;  /* 0x000000b400b47308 */ /* 0x000e620000000800 */
[----:B------:R-:W-:Y:S01]  /*f5b0*/  F2FP.F16.F32.PACK_AB R158, R174, R21 ;  /* 0x00000015ae9e723e */ /* 0x000fe200000000ff */
        /* <DEDUP_REMOVED lines=43> */
[-C--:B------:R-:W-:Y:S01]  /*f870*/  FMUL.FTZ R27, R27, R182.reuse ;  /* 0x000000b61b1b7220 */ /* 0x080fe20000410000 */
[-C--:B------:R-:W-:Y:S01]  /*f880*/  FMUL.FTZ R30, R30, R182.reuse ;  /* 0x000000b61e1e7220 */ /* 0x080fe20000410000 */
[----:B------:R-:W-:Y:S01]  /*f890*/  FMUL.FTZ R31, R31, R182 ;  /* 0x000000b61f1f7220 */ /* 0x000fe20000410000 */
        /* <DEDUP_REMOVED lines=75> */
[----:B------:R-:W-:Y:S01]  /*fd50*/  FMUL.FTZ R151, R151, R182 ;  /* 0x000000b697977220 */ /* 0x000fe20000410000 */
[----:B------:R2:W-:Y:S01]  /*fd60*/  STSM.16.M88.4 [R23+0x36400], R152 ;  /* 0x0364009817007844 */ /* 0x0005e20000000200 */
[----:B------:R-:W-:Y:S01]  /*fd70*/  FFMA.FTZ R8, R11, R3, R8 ;  /* 0x000000030b087223 */ /* 0x000fe20000010008 */
[----:B------:R-:W-:Y:S01]  /*fd80*/  FFMA.FTZ R179, R182, R4, R179 ;  /* 0x00000004b6b37223 */ /* 0x000fe200000100b3 */
[----:B------:R-:W-:Y:S01]  /*fd90*/  ISETP.GT.AND P2, PT, R6, R190, PT ;  /* 0x000000be0600720c */ /* 0x000fe20003f44270 */
[----:B------:R-:W-:Y:S01]  /*fda0*/  MUFU.EX2 R217, R217 ;  /* 0x000000d900d97308 */ /* 0x000fe20000000800 */
[----:B------:R2:W-:Y:S01]  /*fdb0*/  STSM.16.M88.4 [R184], R156 ;  /* 0x0000009cb8007844 */ /* 0x0005e20000000200 */
[----:B------:R-:W-:Y:S01]  /*fdc0*/  FADD.FTZ R8, R9, R8 ;  /* 0x0000000809087221 */ /* 0x000fe20000010000 */
[----:B------:R-:W-:Y:S01]  /*fdd0*/  FADD.FTZ R179, R180, R179 ;  /* 0x000000b3b4b37221 */ /* 0x000fe20000010000 */
[----:B------:R-:W-:Y:S01]  /*fde0*/  UMOV UR7, UR36 ;  /* 0x0000002400077c82 */ /* 0x000fe20008000000 */
[----:B------:R2:W-:Y:S01]  /*fdf0*/  STSM.16.M88.4 [R186], R160 ;  /* 0x000000a0ba007844 */ /* 0x0005e20000000200 */
[----:B------:R-:W-:Y:S01]  /*fe00*/  FADD.FTZ R13, R13, R8 ;  /* 0x000000080d0d7221 */ /* 0x000fe20000010000 */
[----:B------:R-:W-:Y:S01]  /*fe10*/  FADD.FTZ R12, R12, R179 ;  /* 0x000000b30c0c7221 */ /* 0x000fe20000010000 */
[----:B------:R-:W0:Y:S01]  /*fe20*/  MUFU.EX2 R220, R220 ;  /* 0x000000dc00dc7308 */ /* 0x000e220000000800 */
[----:B-1----:R-:W-:Y:S01]  /*fe30*/  F2FP.F16.F32.PACK_AB R166, R178, R177 ;  /* 0x000000b1b2a6723e */ /* 0x002fe200000000ff */
[----:B------:R-:W-:Y:S01]  /*fe40*/  FADD.FTZ R14, R14, R13 ;  /* 0x0000000d0e0e7221 */ /* 0x000fe20000010000 */
[----:B------:R-:W-:Y:S01]  /*fe50*/  FADD.FTZ R181, R181, R12 ;  /* 0x0000000cb5b57221 */ /* 0x000fe20000010000 */
[----:B------:R-:W-:-:S02]  /*fe60*/  VIADD R6, R6, 0xffffffff ;  /* 0xffffffff06067836 */ /* 0x000fc40000000000 */
[----:B------:R-:W-:Y:S01]  /*fe70*/  FADD.FTZ R15, R15, R14 ;  /* 0x0000000e0f0f7221 */ /* 0x000fe20000010000 */
[----:B------:R-:W-:Y:S01]  /*fe80*/  FADD.FTZ R170, R170, R181 ;  /* 0x000000b5aaaa7221 */ /* 0x000fe20000010000 */
[----:B------:R-:W-:Y:S01]  /*fe90*/  MUFU.EX2 R219, R219 ;  /* 0x000000db00db7308 */ /* 0x000fe20000000800 */
[----:B------:R-:W-:Y:S02]  /*fea0*/  IMAD.MOV.U32 R11, RZ, RZ, R5 ;  /* 0x000000ffff0b7224 */ /* 0x000fe400078e0005 */
[----:B------:R-:W-:Y:S01]  /*feb0*/  FADD.FTZ R20, R20, R15 ;  /* 0x0000000f14147221 */ /* 0x000fe20000010000 */
        /* <DEDUP_REMOVED lines=14> */
[----:B-1----:R-:W-:Y:S02]  /*ffa0*/  F2FP.F16.F32.PACK_AB R167, R222, R219 ;  /* 0x000000dbdea7723e */ /* 0x002fe400000000ff */
        /* <DEDUP_REMOVED lines=10> */
[----:B------:R-:W-:-:S03]  /*10050*/  FADD.FTZ R3, R177, R176 ;  /* 0x000000b0b1037221 */ /* 0x000fc60000010000 */
[----:B------:R-:W-:Y:S01]  /*10060*/  FADD.FTZ R219, R219, R220 ;  /* 0x000000dcdbdb7221 */ /* 0x000fe20000010000 */
[----:B------:R-:W-:-:S03]  /*10070*/  FADD.FTZ R3, R178, R3 ;  /* 0x00000003b2037221 */ /* 0x000fc60000010000 */
[----:B------:R-:W-:Y:S01]  /*10080*/  FADD.FTZ R4, R222, R219 ;  /* 0x000000dbde047221 */ /* 0x000fe20000010000 */
[----:B------:R-:W-:Y:S02]  /*10090*/  WARPGROUP.DEPBAR.LE gsb0, 0x0 ;  /* 0x00008000000079c5 */ /* 0x000fe40000010000 */
[----:B------:R-:W-:-:S15]  /*100a0*/  WARPGROUP.ARRIVE ;  /* 0x00000000000079c5 */ /* 0x000fde0000000000 */
        /* <DEDUP_REMOVED lines=23> */
.L_x_3207:
[----:B------:R-:W1:Y:S01]  /*10220*/  SHFL.BFLY PT, R0, R3, 0x2, 0x1f ;  /* 0x0c401f0003007f89 */ /* 0x000e6200000e0000 */
[----:B------:R-:W-:Y:S02]  /*10230*/  IMAD.MOV R13, RZ, RZ, -R22 ;  /* 0x000000ffff0d7224 */ /* 0x000fe400078e0a16 */
[----:B------:R-:W-:Y:S01]  /*10240*/  IMAD.MOV.U32 R6, RZ, RZ, RZ ;  /* 0x000000ffff067224 */ /* 0x000fe200078e00ff */
[----:B------:R-:W3:Y:S01]  /*10250*/  SHFL.BFLY PT, R9, R4, 0x2, 0x1f ;  /* 0x0c401f0004097f89 */ /* 0x000ee200000e0000 */
[----:B------:R-:W-:Y:S01]  /*10260*/  IMAD.U32 R16, RZ, RZ, UR19 ;  /* 0x00000013ff107e24 */ /* 0x000fe2000f8e00ff */
[----:B------:R-:W-:Y:S08]  /*10270*/  BAR.ARV 0x8, 0x100 ;  /* 0x0204000000007b1d */ /* 0x000ff00000002000 */
[----:B------:R-:W-:Y:S01]  /*10280*/  BAR.SYNC.DEFER_BLOCKING 0xf, 0x100 ;  /* 0x03c4000000007b1d */ /* 0x000fe20000010000 */
[----:B------:R-:W-:Y:S01]  /*10290*/  ISETP.NE.AND P0, PT, R18, R13, PT ;  /* 0x0000000d1200720c */ /* 0x000fe20003f05270 */
[----:B------:R-:W-:-:S02]  /*102a0*/  IMAD.U32 R13, RZ, RZ, UR19 ;  /* 0x00000013ff0d7e24 */ /* 0x000fc4000f8e00ff */
[----:B------:R-:W-:Y:S02]  /*102b0*/  IMAD.MOV.U32 R20, RZ, RZ, -0x800000 ;  /* 0xff800000ff147424 */ /* 0x000fe400078e00ff */
[----:B------:R-:W-:Y:S02]  /*102c0*/  VIADD R200, R200, 0x1 ;  /* 0x00000001c8c87836 */ /* 0x000fe40000000000 */
[----:B-1----:R-:W-:Y:S01]  /*102d0*/  FADD.FTZ R8, R0, R3 ;  /* 0x0000000300087221 */ /* 0x002fe20000010000 */
[----:B---3--:R-:W-:-:S04]  /*102e0*/  FADD.FTZ R9, R9, R4 ;  /* 0x0000000409097221 */ /* 0x008fc80000010000 */
[----:B------:R-:W1:Y:S01]  /*102f0*/  SHFL.BFLY PT, R11, R8, 0x1, 0x1f ;  /* 0x0c201f00080b7f89 */ /* 0x000e6200000e0000 */
[----:B------:R-:W-:Y:S01]  /*10300*/  IMAD.U32 R4, RZ, RZ, UR36 ;  /* 0x00000024ff047e24 */ /* 0x000fe2000f8e00ff */
[----:B------:R-:W-:Y:S02]  /*10310*/  UIADD3 UR36, UR36, 0x1, URZ ;  /* 0x0000000124247890 */ /* 0x000fe4000fffe03f */
[----:B------:R-:W3:Y:S01]  /*10320*/  SHFL.BFLY PT, R0, R9, 0x1, 0x1f ;  /* 0x0c201f0009007f89 */ /* 0x000ee200000e0000 */
[----:B------:R-:W-:Y:S01]  /*10330*/  @!P0 IMAD R3, R4, 0x40, R19 ;  /* 0x0000004004038824 */ /* 0x000fe200078e0213 */
[----:B------:R-:W-:Y:S01]  /*10340*/  UISETP.NE.AND UP0, UPT, UR36, 0x2, UPT ;  /* 0x000000022400788c */ /* 0x000fe2000bf05270 */
[----:B------:R-:W-:-:S03]  /*10350*/  IMAD.MOV.U32 R4, RZ, RZ, RZ ;  /* 0x000000ffff047224 */ /* 0x000fc600078e00ff */
[----:B------:R-:W-:Y:S02]  /*10360*/  USEL UR4, URZ, 0x1, UP0 ;  /* 0x000000013f047887 */ /* 0x000fe40008000000 */
[----:B------:R-:W-:-:S04]  /*10370*/  USEL UR36, UR36, URZ, UP0 ;  /* 0x0000003f24247287 */ /* 0x000fc80008000000 */
[----:B------:R-:W-:Y:S01]  /*10380*/  LOP3.LUT R2, R2, UR4, RZ, 0x3c, !PT ;  /* 0x0000000402027c12 */ /* 0x000fe2000f8e3cff */
[----:B-1----:R-:W-:Y:S01]  /*10390*/  FADD.FTZ R11, R8, R11 ;  /* 0x0000000b080b7221 */ /* 0x002fe20000010000 */
[----:B---3--:R-:W-:-:S04]  /*103a0*/  FADD.FTZ R0, R9, R0 ;  /* 0x0000000009007221 */ /* 0x008fc80000010000 */
[----:B------:R-:W-:Y:S02]  /*103b0*/  FSETP.NE.FTZ.AND P1, PT, R11, RZ, PT ;  /* 0x000000ff0b00720b */ /* 0x000fe40003f35000 */
[----:B------:R-:W-:Y:S01]  /*103c0*/  @!P0 LEA R9, R3, UR37, 0x2 ;  /* 0x0000002503098c11 */ /* 0x000fe2000f8e10ff */
[----:B------:R-:W-:Y:S01]  /*103d0*/  IMAD.MOV.U32 R3, RZ, RZ, -0x800000 ;  /* 0xff800000ff037424 */ /* 0x000fe200078e00ff */
[----:B------:R-:W-:-:S09]  /*103e0*/  FSETP.NE.FTZ.AND P2, PT, R0, RZ, PT ;  /* 0x000000ff0000720b */ /* 0x000fd20003f55000 */
[----:B------:R-:W1:Y:S04]  /*103f0*/  @P1 MUFU.RCP R6, R11 ;  /* 0x0000000b00061308 */ /* 0x000e680000001000 */
[----:B------:R-:W-:-:S04]  /*10400*/  @P2 FMUL.FTZ R16, R16, 0.69314718246459960938 ;  /* 0x3f31721810102820 */ /* 0x000fc80000410000 */
[----:B------:R-:W3:Y:S08]  /*10410*/  @P2 MUFU.RCP R4, R0 ;  /* 0x0000000000042308 */ /* 0x000ef00000001000 */
[----:B------:R-:W4:Y:S01]  /*10420*/  @P1 MUFU.LG2 R17, R11 ;  /* 0x0000000b00111308 */ /* 0x000f220000000c00 */
[-C--:B-1----:R-:W-:Y:S01]  /*10430*/  FMUL.FTZ R170, R32, R6.reuse ;  /* 0x0000000620aa7220 */ /* 0x082fe20000410000 */
[----:B------:R1:W-:Y:S01]  /*10440*/  @!P0 STS [R9+0x38400], R6 ;  /* 0x0384000609008388 */ /* 0x0003e20000000800 */
[-C--:B------:R-:W-:Y:S01]  /*10450*/  FMUL.FTZ R172, R24, R6.reuse ;  /* 0x0000000618ac7220 */ /* 0x080fe20000410000 */
[-C--:B------:R-:W-:Y:S01]  /*10460*/  FMUL.FTZ R171, R28, R6.reuse ;  /* 0x000000061cab7220 */ /* 0x080fe20000410000 */
[-C--:B------:R-:W-:Y:S01]  /*10470*/  FMUL.FTZ R8, R25, R6.reuse ;  /* 0x0000000619087220 */ /* 0x080fe20000410000 */
[-C--:B--2---:R-:W-:Y:S01]  /*10480*/  FMUL.FTZ R10, R29, R6.reuse ;  /* 0x000000061d0a7220 */ /* 0x084fe20000410000 */
[-C--:B0-----:R-:W-:Y:S01]  /*10490*/  FMUL.FTZ R167, R33, R6.reuse ;  /* 0x0000000621a77220 */ /* 0x081fe20000410000 */
        /* <DEDUP_REMOVED lines=61> */
[----:B----4-:R-:W-:Y:S01]  /*10870*/  @P1 FMUL.FTZ R17, R17, 0.69314718246459960938 ;  /* 0x3f31721811111820 */ /* 0x010fe20000410000 */
[----:B0-----:R-:W-:Y:S01]  /*10880*/  @P2 FMUL.FTZ R33, R32, 0.69314718246459960938 ;  /* 0x3f31721820212820 */ /* 0x001fe20000410000 */
[-C--:B------:R-:W-:Y:S01]  /*10890*/  FMUL.FTZ R0, R83, R4.reuse ;  /* 0x0000000453007220 */ /* 0x080fe20000410000 */
[-C--:B------:R-:W-:Y:S01]  /*108a0*/  FMUL.FTZ R13, R42, R4.reuse ;  /* 0x000000042a0d7220 */ /* 0x080fe20000410000 */
[-C--:B------:R-:W-:Y:S01]  /*108b0*/  FMUL.FTZ R15, R46, R4.reuse ;  /* 0x000000042e0f7220 */ /* 0x080fe20000410000 */
[-C--:B------:R-:W-:Y:S01]  /*108c0*/  FMUL.FTZ R25, R50, R4.reuse ;  /* 0x0000000432197220 */ /* 0x080fe20000410000 */
[-C--:B------:R-:W-:Y:S01]  /*108d0*/  FMUL.FTZ R29, R58, R4.reuse ;  /* 0x000000043a1d7220 */ /* 0x080fe20000410000 */
[-C--:B------:R-:W-:Y:S01]  /*108e0*/  FMUL.FTZ R83, R86, R4.reuse ;  /* 0x0000000456537220 */ /* 0x080fe20000410000 */
[----:B------:R-:W-:Y:S01]  /*108f0*/  PLOP3.LUT P0, PT, PT, PT, PT, 0x8, 0x0 ;  /* 0x000000000000781c */ /* 0x000fe20003f0e170 */
        /* <DEDUP_REMOVED lines=61> */
.L_x_3145:
[----:B------:R-:W0:Y:S08]  /*10cd0*/  S2UR UR4, SR_CgaCtaId ;  /* 0x00000000000479c3 */ /* 0x000e300000008800 */
[----:B------:R-:W-:Y:S06]  /*10ce0*/  BAR.SYNC.DEFER_BLOCKING 0x5, 0x180 ;  /* 0x0146000000007b1d */ /* 0x000fec0000010000 */
[----:B------:R-:W-:Y:S01]  /*10cf0*/  UMOV UR37, 0x400 ;  /* 0x0000040000257882 */ /* 0x000fe20000000000 */
[----:B------:R-:W-:Y:S01]  /*10d00*/  BSSY B0, `(.L_x_3225) ;  /* 0x00002da000007945 */ /* 0x000fe20003800000 */
[----:B0-----:R-:W-:-:S09]  /*10d10*/  ULEA UR37, UR4, UR37, 0x18 ;  /* 0x0000002504257291 */ /* 0x001fd2000f8ec03f */
[----:B------:R-:W0:Y:S02]  /*10d20*/  LDS.128 R4, [UR37+0x388d0] ;  /* 0x0388d025ff047984 */ /* 0x000e240008000c00 */
[----:B0-----:R-:W-:Y:S01]  /*10d30*/  R2UR UR4, R5 ;  /* 0x00000000050472ca */ /* 0x001fe200000e0000 */
        /* <DEDUP_REMOVED lines=21> */
[----:B------:R-:W-:-:S02]  /*10e90*/  F2FP.F16.F32.PACK_AB R65, R67, R66 ;  /* 0x000000424341723e */ /* 0x000fc400000000ff */
[----:B------:R-:W-:Y:S01]  /*10ea0*/  F2FP.F16.F32.PACK_AB R72, R73, R72 ;  /* 0x000000484948723e */ /* 0x000fe200000000ff */
[----:B------:R-:W-:Y:S01]  /*10eb0*/  IMAD.WIDE R122, R204, 0x2, R174 ;  /* 0x00000002cc7a7825 */ /* 0x000fe200078e02ae */
[----:B------:R-:W-:Y:S02]  /*10ec0*/  F2FP.F16.F32.PACK_AB R66, R69, R68 ;  /* 0x000000444542723e */ /* 0x000fe400000000ff */
[----:B------:R-:W-:Y:S02]  /*10ed0*/  F2FP.F16.F32.PACK_AB R67, R71, R70 ;  /* 0x000000464743723e */ /* 0x000fe400000000ff */
[C---:B------:R-:W-:Y:S02]  /*10ee0*/  IADD3 R173, P1, R122.reuse, 0x20, RZ ;  /* 0x000000207aad7810 */ /* 0x040fe40007f3e0ff */
[C---:B------:R-:W-:Y:S02]  /*10ef0*/  LOP3.LUT R5, R122.reuse, 0x380, RZ, 0xc0, !PT ;  /* 0x000003807a057812 */ /* 0x040fe400078ec0ff */
[C---:B------:R-:W-:Y:S01]  /*10f00*/  IADD3 R177, P0, R122.reuse, 0x40, RZ ;  /* 0x000000407ab17810 */ /* 0x040fe20007f1e0ff */
[----:B------:R-:W-:Y:S01]  /*10f10*/  IMAD.X R17, RZ, RZ, R123, P1 ;  /* 0x000000ffff117224 */ /* 0x000fe200008e067b */
[----:B------:R-:W-:-:S02]  /*10f20*/  IADD3 R179, P4, R122, 0x60, RZ ;  /* 0x000000607ab37810 */ /* 0x000fc40007f9e0ff */
        /* <DEDUP_REMOVED lines=29> */
[----:B------:R-:W-:-:S02]  /*11100*/  MOV R168, R122 ;  /* 0x0000007a00a87202 */ /* 0x000fc40000000f00 */
[----:B------:R-:W-:Y:S02]  /*11110*/  LOP3.LUT R123, R30, 0x380, RZ, 0xc0, !PT ;  /* 0x000003801e7b7812 */ /* 0x000fe400078ec0ff */
[----:B------:R-:W-:Y:S01]  /*11120*/  SHF.R.U64 R16, R16, 0x3, RZ ;  /* 0x0000000310107819 */ /* 0x000fe200000012ff */
[----:B------:R0:W-:Y:S01]  /*11130*/  STSM.16.M88.4 [R168], R8 ;  /* 0x00000008a8007844 */ /* 0x0001e20000000200 */
[----:B------:R-:W-:Y:S02]  /*11140*/  SHF.R.U64 R123, R123, 0x3, RZ ;  /* 0x000000037b7b7819 */ /* 0x000fe400000012ff */
[----:B------:R-:W-:Y:S02]  /*11150*/  LOP3.LUT R16, R16, R173, RZ, 0x3c, !PT ;  /* 0x000000ad10107212 */ /* 0x000fe400078e3cff */
[----:B------:R-:W-:Y:S02]  /*11160*/  LOP3.LUT R118, R123, R30, RZ, 0x3c, !PT ;  /* 0x0000001e7b767212 */ /* 0x000fe400078e3cff */
[----:B------:R-:W-:-:S02]  /*11170*/  MOV R123, R16 ;  /* 0x00000010007b7202 */ /* 0x000fc40000000f00 */
[----:B------:R-:W-:Y:S02]  /*11180*/  LOP3.LUT R36, R179, 0x380, RZ, 0xc0, !PT ;  /* 0x00000380b3247812 */ /* 0x000fe400078ec0ff */
[----:B------:R-:W-:Y:S02]  /*11190*/  LOP3.LUT R32, R177, 0x380, RZ, 0xc0, !PT ;  /* 0x00000380b1207812 */ /* 0x000fe400078ec0ff */
[----:B------:R-:W-:Y:S02]  /*111a0*/  LOP3.LUT R27, R4, 0x380, RZ, 0xc0, !PT ;  /* 0x00000380041b7812 */ /* 0x000fe400078ec0ff */
[----:B------:R-:W-:Y:S02]  /*111b0*/  LOP3.LUT R114, R26, 0x380, RZ, 0xc0, !PT ;  /* 0x000003801a727812 */ /* 0x000fe400078ec0ff */
[----:B0-----:R-:W-:Y:S02]  /*111c0*/  F2FP.F16.F32.PACK_AB R8, R167, R170 ;  /* 0x000000aaa708723e */ /* 0x001fe400000000ff */
[----:B------:R-:W-:-:S02]  /*111d0*/  F2FP.F16.F32.PACK_AB R9, R35, R34 ;  /* 0x000000222309723e */ /* 0x000fc400000000ff */
[----:B------:R-:W-:Y:S02]  /*111e0*/  F2FP.F16.F32.PACK_AB R10, R165, R169 ;  /* 0x000000a9a50a723e */ /* 0x000fe400000000ff */
[----:B------:R-:W-:Y:S02]  /*111f0*/  F2FP.F16.F32.PACK_AB R11, R39, R38 ;  /* 0x00000026270b723e */ /* 0x000fe400000000ff */
[----:B------:R-:W-:Y:S02]  /*11200*/  LOP3.LUT R40, R181, 0x380, RZ, 0xc0, !PT ;  /* 0x00000380b5287812 */ /* 0x000fe400078ec0ff */
[----:B------:R-:W-:Y:S01]  /*11210*/  SHF.R.U64 R36, R36, 0x3, RZ ;  /* 0x0000000324247819 */ /* 0x000fe200000012ff */
[----:B------:R0:W-:Y:S01]  /*11220*/  STSM.16.M88.4 [R123], R8 ;  /* 0x000000087b007844 */ /* 0x0001e20000000200 */
[----:B------:R-:W-:Y:S02]  /*11230*/  SHF.R.U64 R32, R32, 0x3, RZ ;  /* 0x0000000320207819 */ /* 0x000fe400000012ff */
[----:B------:R-:W-:-:S02]  /*11240*/  LOP3.LUT R44, R183, 0x380, RZ, 0xc0, !PT ;  /* 0x00000380b72c7812 */ /* 0x000fc400078ec0ff */
[----:B------:R-:W-:Y:S02]  /*11250*/  SHF.R.U64 R27, R27, 0x3, RZ ;  /* 0x000000031b1b7819 */ /* 0x000fe400000012ff */
[----:B------:R-:W-:Y:S02]  /*11260*/  LOP3.LUT R48, R213, 0x380, RZ, 0xc0, !PT ;  /* 0x00000380d5307812 */ /* 0x000fe400078ec0ff */
[----:B------:R-:W-:Y:S02]  /*11270*/  SHF.R.U64 R171, R114, 0x3, RZ ;  /* 0x0000000372ab7819 */ /* 0x000fe400000012ff */
[----:B------:R-:W-:Y:S02]  /*11280*/  SHF.R.U64 R40, R40, 0x3, RZ ;  /* 0x0000000328287819 */ /* 0x000fe400000012ff */
[----:B------:R-:W-:Y:S02]  /*11290*/  LOP3.LUT R52, R215, 0x380, RZ, 0xc0, !PT ;  /* 0x00000380d7347812 */ /* 0x000fe400078ec0ff */
[----:B------:R-:W-:Y:S01]  /*112a0*/  LOP3.LUT R36, R36, R179, RZ, 0x3c, !PT ;  /* 0x000000b324247212 */ /* 0x000fe200078e3cff */
[----:B0-----:R-:W0:Y:S01]  /*112b0*/  LDC.64 R8, c[0x0][0xd00] ;  /* 0x00034000ff087b82 */ /* 0x001e220000000a00 */
[----:B------:R-:W-:-:S02]  /*112c0*/  LOP3.LUT R94, R217, 0x380, RZ, 0xc0, !PT ;  /* 0x00000380d95e7812 */ /* 0x000fc400078ec0ff */
[----:B------:R-:W-:Y:S02]  /*112d0*/  LOP3.LUT R173, R98, 0x380, RZ, 0xc0, !PT ;  /* 0x0000038062ad7812 */ /* 0x000fe400078ec0ff */
[----:B------:R-:W-:Y:S02]  /*112e0*/  LOP3.LUT R32, R32, R177, RZ, 0x3c, !PT ;  /* 0x000000b120207212 */ /* 0x000fe400078e3cff */
[----:B------:R-:W-:Y:S02]  /*112f0*/  SHF.R.U64 R44, R44, 0x3, RZ ;  /* 0x000000032c2c7819 */ /* 0x000fe400000012ff */
[----:B------:R-:W-:Y:S02]  /*11300*/  LOP3.LUT R179, R106, 0x380, RZ, 0xc0, !PT ;  /* 0x000003806ab37812 */ /* 0x000fe400078ec0ff */
[----:B------:R-:W-:Y:S02]  /*11310*/  LOP3.LUT R114, R27, R4, RZ, 0x3c, !PT ;  /* 0x000000041b727212 */ /* 0x000fe400078e3cff */
[----:B------:R-:W-:-:S02]  /*11320*/  SHF.R.U64 R48, R48, 0x3, RZ ;  /* 0x0000000330307819 */ /* 0x000fc400000012ff */
[----:B------:R-:W-:Y:S02]  /*11330*/  LOP3.LUT R177, R102, 0x380, RZ, 0xc0, !PT ;  /* 0x0000038066b17812 */ /* 0x000fe400078ec0ff */
[----:B------:R-:W-:Y:S02]  /*11340*/  LOP3.LUT R4, R171, R26, RZ, 0x3c, !PT ;  /* 0x0000001aab047212 */ /* 0x000fe400078e3cff */
[----:B------:R-:W-:Y:S02]  /*11350*/  LOP3.LUT R40, R40, R181, RZ, 0x3c, !PT ;  /* 0x000000b528287212 */ /* 0x000fe400078e3cff */
[----:B------:R-:W-:Y:S02]  /*11360*/  SHF.R.U64 R52, R52, 0x3, RZ ;  /* 0x0000000334347819 */ /* 0x000fe400000012ff */
[----:B------:R-:W-:Y:S01]  /*11370*/  SHF.R.U64 R94, R94, 0x3, RZ ;  /* 0x000000035e5e7819 */ /* 0x000fe200000012ff */
[----:B0-----:R-:W-:Y:S01]  /*11380*/  IMAD.WIDE R10, R192, 0x4, R8 ;  /* 0x00000004c00a7825 */ /* 0x001fe200078e0208 */
[----:B------:R-:W-:Y:S01]  /*11390*/  LOP3.LUT R181, R110, 0x380, RZ, 0xc0, !PT ;  /* 0x000003806eb57812 */ /* 0x000fe200078ec0ff */
[----:B------:R-:W0:Y:S01]  /*113a0*/  LDC.64 R8, c[0x0][0xd08] ;  /* 0x00034200ff087b82 */ /* 0x000e220000000a00 */
[----:B------:R-:W-:-:S02]  /*113b0*/  SHF.R.U64 R173, R173, 0x3, RZ ;  /* 0x00000003adad7819 */ /* 0x000fc400000012ff */
[----:B------:R-:W-:Y:S02]  /*113c0*/  LOP3.LUT R44, R44, R183, RZ, 0x3c, !PT ;  /* 0x000000b72c2c7212 */ /* 0x000fe400078e3cff */
[----:B------:R-:W-:Y:S02]  /*113d0*/  SHF.R.U64 R179, R179, 0x3, RZ ;  /* 0x00000003b3b37819 */ /* 0x000fe400000012ff */
[----:B------:R-:W-:Y:S02]  /*113e0*/  LOP3.LUT R48, R48, R213, RZ, 0x3c, !PT ;  /* 0x000000d530307212 */ /* 0x000fe400078e3cff */
[----:B------:R-:W-:Y:S02]  /*113f0*/  SHF.R.U64 R177, R177, 0x3, RZ ;  /* 0x00000003b1b17819 */ /* 0x000fe400000012ff */
[----:B------:R-:W-:Y:S02]  /*11400*/  MOV R122, R32 ;  /* 0x00000020007a7202 */ /* 0x000fe40000000f00 */
[----:B------:R-:W-:-:S02]  /*11410*/  LOP3.LUT R52, R52, R215, RZ, 0x3c, !PT ;  /* 0x000000d734347212 */ /* 0x000fc400078e3cff */
[----:B------:R-:W-:Y:S01]  /*11420*/  MOV R36, R36 ;  /* 0x0000002400247202 */ /* 0x000fe20000000f00 */
[----:B------:R1:W-:Y:S01]  /*11430*/  STSM.16.M88.4 [R122], R12 ;  /* 0x0000000c7a007844 */ /* 0x0003e20000000200 */
[----:B------:R-:W-:Y:S02]  /*11440*/  F2FP.F16.F32.PACK_AB R26, R28, R160 ;  /* 0x000000a01c1a723e */ /* 0x000fe400000000ff */
[----:B------:R-:W-:Y:S02]  /*11450*/  F2FP.F16.F32.PACK_AB R27, R55, R54 ;  /* 0x00000036371b723e */ /* 0x000fe400000000ff */
[----:B------:R-:W-:Y:S02]  /*11460*/  MOV R32, R4 ;  /* 0x0000000400207202 */ /* 0x000fe40000000f00 */
[----:B------:R-:W-:Y:S01]  /*11470*/  LOP3.LUT R94, R94, R217, RZ, 0x3c, !PT ;  /* 0x000000d95e5e7212 */ /* 0x000fe200078e3cff */
[----:B------:R-:W2:Y:S01]  /*11480*/  LDC.64 R4, c[0x0][0xd00] ;  /* 0x00034000ff047b82 */ /* 0x000ea20000000a00 */
[----:B0-----:R-:W-:Y:S01]  /*11490*/  ISETP.NE.U32.AND P6, PT, R8, RZ, PT ;  /* 0x000000ff0800720c */ /* 0x001fe20003fc5070 */
[----:B------:R0:W-:Y:S01]  /*114a0*/  STSM.16.M88.4 [R36], R24 ;  /* 0x0000001824007844 */ /* 0x0001e20000000200 */
[----:B------:R-:W-:-:S02]  /*114b0*/  SHF.R.U64 R181, R181, 0x3, RZ ;  /* 0x00000003b5b57819 */ /* 0x000fc400000012ff */
[----:B------:R-:W-:Y:S02]  /*114c0*/  ISETP.NE.AND.EX P6, PT, R9, RZ, PT, P6 ;  /* 0x000000ff0900720c */ /* 0x000fe40003fc5360 */
[----:B------:R-:W-:Y:S02]  /*114d0*/  LOP3.LUT R98, R173, R98, RZ, 0x3c, !PT ;  /* 0x00000062ad627212 */ /* 0x000fe400078e3cff */
[----:B------:R-:W-:Y:S02]  /*114e0*/  MOV R40, R40 ;  /* 0x0000002800287202 */ /* 0x000fe40000000f00 */
[----:B------:R-:W-:Y:S02]  /*114f0*/  F2FP.F16.F32.PACK_AB R28, R57, R153 ;  /* 0x00000099391c723e */ /* 0x000fe400000000ff */
[----:B------:R-:W-:Y:S02]  /*11500*/  F2FP.F16.F32.PACK_AB R30, R61, R60 ;  /* 0x0000003c3d1e723e */ /* 0x000fe400000000ff */
[----:B------:R-:W-:-:S02]  /*11510*/  LOP3.LUT R106, R179, R106, RZ, 0x3c, !PT ;  /* 0x0000006ab36a7212 */ /* 0x000fc400078e3cff */
[----:B------:R-:W-:Y:S01]  /*11520*/  MOV R44, R44 ;  /* 0x0000002c002c7202 */ /* 0x000fe20000000f00 */
[----:B------:R3:W-:Y:S01]  /*11530*/  STSM.16.M88.4 [R40], R28 ;  /* 0x0000001c28007844 */ /* 0x0007e20000000200 */
[----:B------:R-:W-:Y:S01]  /*11540*/  F2FP.F16.F32.PACK_AB R73, R75, R74 ;  /* 0x0000004a4b49723e */ /* 0x000fe200000000ff */
[----:B------:R-:W4:Y:S01]  /*11550*/  @P6 LDC.64 R8, c[0x0][0xd08] ;  /* 0x00034200ff086b82 */ /* 0x000f220000000a00 */
[----:B------:R-:W-:Y:S01]  /*11560*/  F2FP.F16.F32.PACK_AB R80, R81, R80 ;  /* 0x000000505150723e */ /* 0x000fe200000000ff */
[----:B------:R-:W-:Y:S01]  /*11570*/  STSM.16.M88.4 [R44], R64 ;  /* 0x000000402c007844 */ /* 0x000fe20000000200 */
[----:B------:R-:W-:Y:S02]  /*11580*/  LOP3.LUT R102, R177, R102, RZ, 0x3c, !PT ;  /* 0x00000066b1667212 */ /* 0x000fe400078e3cff */
        /* <DEDUP_REMOVED lines=15> */
[----:B------:R-:W-:Y:S01]  /*11680*/  ULDC UR5, c[0x0][0xb88] ;  /* 0x0002e20000057ab9 */ /* 0x000fe20000000800 */
[----:B------:R-:W-:Y:S01]  /*11690*/  F2FP.F16.F32.PACK_AB R82, R85, R84 ;  /* 0x000000545552723e */ /* 0x000fe200000000ff */
[----:B------:R-:W-:Y:S01]  /*116a0*/  IMAD.MOV.U32 R0, RZ, RZ, RZ ;  /* 0x000000ffff007224 */ /* 0x000fe200078e00ff */
[----:B------:R-:W-:-:S02]  /*116b0*/  F2FP.F16.F32.PACK_AB R89, R91, R90 ;  /* 0x0000005a5b59723e */ /* 0x000fc400000000ff */
[----:B------:R-:W-:Y:S01]  /*116c0*/  LOP3.LUT R110, R181, R110, RZ, 0x3c, !PT ;  /* 0x0000006eb56e7212 */ /* 0x000fe200078e3cff */
[----:B------:R-:W-:Y:S01]  /*116d0*/  STSM.16.M88.4 [R52], R80 ;  /* 0x0000005034007844 */ /* 0x000fe20000000200 */
[----:B------:R-:W-:Y:S02]  /*116e0*/  MOV R94, R94 ;  /* 0x0000005e005e7202 */ /* 0x000fe40000000f00 */
[----:B------:R-:W-:Y:S02]  /*116f0*/  MOV R17, R98 ;  /* 0x0000006200117202 */ /* 0x000fe40000000f00 */
[----:B------:R-:W-:Y:S02]  /*11700*/  F2FP.F16.F32.PACK_AB R90, R93, R92 ;  /* 0x0000005c5d5a723e */ /* 0x000fe400000000ff */
[----:B------:R-:W-:Y:S02]  /*11710*/  F2FP.F16.F32.PACK_AB R91, R42, R21 ;  /* 0x000000152a5b723e */ /* 0x000fe400000000ff */
[----:B------:R-:W-:-:S02]  /*11720*/  MOV R33, R106 ;  /* 0x0000006a00217202 */ /* 0x000fc40000000f00 */
[----:B------:R-:W-:Y:S01]  /*11730*/  F2FP.F16.F32.PACK_AB R97, R50, R46 ;  /* 0x0000002e3261723e */ /* 0x000fe200000000ff */
[----:B------:R-:W-:Y:S01]  /*11740*/  STSM.16.M88.4 [R94], R88 ;  /* 0x000000585e007844 */ /* 0x000fe20000000200 */
[----:B------:R-:W-:Y:S02]  /*11750*/  F2FP.F16.F32.PACK_AB R98, R101, R100 ;  /* 0x000000646562723e */ /* 0x000fe400000000ff */
[----:B------:R-:W-:Y:S02]  /*11760*/  F2FP.F16.F32.PACK_AB R99, R58, R56 ;  /* 0x000000383a63723e */ /* 0x000fe400000000ff */
[----:B------:R-:W-:Y:S02]  /*11770*/  MOV R102, R102 ;  /* 0x0000006600667202 */ /* 0x000fe40000000f00 */
[----:B------:R-:W-:Y:S01]  /*11780*/  MOV R16, R114 ;  /* 0x0000007200107202 */ /* 0x000fe20000000f00 */
[----:B------:R-:W-:Y:S01]  /*11790*/  STSM.16.M88.4 [R17], R96 ;  /* 0x0000006011007844 */ /* 0x000fe20000000200 */
[----:B------:R-:W-:-:S02]  /*117a0*/  F2FP.F16.F32.PACK_AB R105, R152, R86 ;  /* 0x000000569869723e */ /* 0x000fc400000000ff */
[----:B------:R-:W-:Y:S02]  /*117b0*/  F2FP.F16.F32.PACK_AB R106, R109, R108 ;  /* 0x0000006c6d6a723e */ /* 0x000fe400000000ff */
[----:B------:R-:W-:Y:S02]  /*117c0*/  F2FP.F16.F32.PACK_AB R107, R155, R154 ;  /* 0x0000009a9b6b723e */ /* 0x000fe400000000ff */
[----:B------:R-:W-:Y:S02]  /*117d0*/  F2FP.F16.F32.PACK_AB R113, R157, R156 ;  /* 0x0000009c9d71723e */ /* 0x000fe400000000ff */
[----:B------:R-:W-:Y:S01]  /*117e0*/  F2FP.F16.F32.PACK_AB R114, R117, R116 ;  /* 0x000000747572723e */ /* 0x000fe200000000ff */
[----:B------:R-:W-:Y:S01]  /*117f0*/  STSM.16.M88.4 [R102], R104 ;  /* 0x0000006866007844 */ /* 0x000fe20000000200 */
[----:B------:R-:W-:Y:S02]  /*11800*/  F2FP.F16.F32.PACK_AB R115, R159, R158 ;  /* 0x0000009e9f73723e */ /* 0x000fe400000000ff */
[----:B------:R-:W-:-:S02]  /*11810*/  MOV R110, R110 ;  /* 0x0000006e006e7202 */ /* 0x000fc40000000f00 */
[----:B------:R-:W-:Y:S01]  /*11820*/  F2FP.F16.F32.PACK_AB R121, R162, R161 ;  /* 0x000000a1a279723e */ /* 0x000fe200000000ff */
[----:B------:R3:W-:Y:S01]  /*11830*/  STSM.16.M88.4 [R33], R112 ;  /* 0x0000007021007844 */ /* 0x0007e20000000200 */
[----:B-1----:R-:W-:Y:S02]  /*11840*/  F2FP.F16.F32.PACK_AB R122, R125, R124 ;  /* 0x0000007c7d7a723e */ /* 0x002fe400000000ff */
[----:B------:R-:W-:Y:S02]  /*11850*/  F2FP.F16.F32.PACK_AB R123, R127, R126 ;  /* 0x0000007e7f7b723e */ /* 0x000fe400000000ff */
[----:B------:R-:W-:Y:S02]  /*11860*/  F2FP.F16.F32.PACK_AB R129, R131, R130 ;  /* 0x000000828381723e */ /* 0x000fe400000000ff */
[----:B------:R-:W-:Y:S01]  /*11870*/  F2FP.F16.F32.PACK_AB R130, R133, R132 ;  /* 0x000000848582723e */ /* 0x000fe200000000ff */
[----:B------:R-:W-:Y:S01]  /*11880*/  STSM.16.M88.4 [R110], R120 ;  /* 0x000000786e007844 */ /* 0x000fe20000000200 */
[----:B------:R-:W-:-:S02]  /*11890*/  F2FP.F16.F32.PACK_AB R131, R135, R134 ;  /* 0x000000868783723e */ /* 0x000fc400000000ff */
[----:B------:R-:W-:Y:S02]  /*118a0*/  F2FP.F16.F32.PACK_AB R137, R139, R138 ;  /* 0x0000008a8b89723e */ /* 0x000fe400000000ff */
[----:B------:R-:W-:Y:S01]  /*118b0*/  MOV R118, R118 ;  /* 0x0000007600767202 */ /* 0x000fe20000000f00 */
[----:B------:R-:W-:Y:S01]  /*118c0*/  STSM.16.M88.4 [R16], R128 ;  /* 0x0000008010007844 */ /* 0x000fe20000000200 */
[----:B------:R-:W-:Y:S02]  /*118d0*/  F2FP.F16.F32.PACK_AB R138, R141, R140 ;  /* 0x0000008c8d8a723e */ /* 0x000fe400000000ff */
[----:B------:R-:W-:Y:S02]  /*118e0*/  F2FP.F16.F32.PACK_AB R139, R143, R142 ;  /* 0x0000008e8f8b723e */ /* 0x000fe400000000ff */
[----:B------:R-:W-:Y:S02]  /*118f0*/  F2FP.F16.F32.PACK_AB R145, R147, R146 ;  /* 0x000000929391723e */ /* 0x000fe400000000ff */
[----:B------:R-:W-:Y:S01]  /*11900*/  F2FP.F16.F32.PACK_AB R146, R149, R148 ;  /* 0x000000949592723e */ /* 0x000fe200000000ff */
[----:B------:R-:W-:Y:S01]  /*11910*/  STSM.16.M88.4 [R118], R136 ;  /* 0x0000008876007844 */ /* 0x000fe20000000200 */
[----:B------:R-:W-:-:S02]  /*11920*/  F2FP.F16.F32.PACK_AB R147, R151, R150 ;  /* 0x000000969793723e */ /* 0x000fc400000000ff */
[----:B--2---:R-:W-:-:S03]  /*11930*/  ISETP.NE.U32.AND P0, PT, R4, RZ, PT ;  /* 0x000000ff0400720c */ /* 0x004fc60003f05070 */
[----:B------:R1:W-:Y:S01]  /*11940*/  STSM.16.M88.4 [R32], R144 ;  /* 0x0000009020007844 */ /* 0x0003e20000000200 */
[----:B------:R-:W-:Y:S01]  /*11950*/  BAR.SYNC.DEFER_BLOCKING 0x1, 0x100 ;  /* 0x0044000000007b1d */ /* 0x000fe20000010000 */
[----:B------:R-:W-:Y:S01]  /*11960*/  ISETP.NE.AND.EX P0, PT, R5, RZ, PT, P0 ;  /* 0x000000ff0500720c */ /* 0x000fe20003f05300 */
[----:B------:R-:W-:Y:S02]  /*11970*/  IMAD.U32 R4, RZ, RZ, UR5 ;  /* 0x00000005ff047e24 */ /* 0x000fe4000f8e00ff */
[----:B----4-:R-:W-:-:S10]  /*11980*/  @P6 IMAD.WIDE R8, R192, 0x4, R8 ;  /* 0x00000004c0086825 */ /* 0x010fd400078e0208 */
[----:B------:R2:W5:Y:S01]  /*11990*/  @P0 LDG.E R0, desc[UR38][R10.64] ;  /* 0x000000260a000981 */ /* 0x000562000c1e1900 */
[----:B------:R-:W-:-:S03]  /*119a0*/  IMAD R5, R199, 0x40, R187 ;  /* 0x00000040c7057824 */ /* 0x000fc600078e02bb */
[----:B------:R2:W5:Y:S01]  /*119b0*/  @P6 LDG.E R4, desc[UR38][R8.64] ;  /* 0x0000002608046981 */ /* 0x000562000c1e1900 */
[----:B------:R-:W-:-:S03]  /*119c0*/  IMAD.WIDE R174, R5, 0x2, R174 ;  /* 0x0000000205ae7825 */ /* 0x000fc600078e02ae */
[C---:B------:R-:W-:Y:S02]  /*119d0*/  IADD3 R13, P1, R174.reuse, 0x1000, RZ ;  /* 0x00001000ae0d7810 */ /* 0x040fe40007f3e0ff */
[C---:B0-----:R-:W-:Y:S02]  /*119e0*/  IADD3 R25, P2, R174.reuse, 0x2000, RZ ;  /* 0x00002000ae197810 */ /* 0x041fe40007f5e0ff */
[C---:B---3--:R-:W-:Y:S02]  /*119f0*/  IADD3 R29, P3, R174.reuse, 0x3000, RZ ;  /* 0x00003000ae1d7810 */ /* 0x048fe40007f7e0ff */
[----:B------:R-:W-:Y:S02]  /*11a00*/  IADD3 R33, P4, R174, 0x4000, RZ ;  /* 0x00004000ae217810 */ /* 0x000fe40007f9e0ff */
[----:B------:R-:W-:Y:S02]  /*11a10*/  LOP3.LUT R12, R13, 0x380, RZ, 0xc0, !PT ;  /* 0x000003800d0c7812 */ /* 0x000fe400078ec0ff */
[----:B------:R-:W-:-:S02]  /*11a20*/  LOP3.LUT R24, R25, 0x380, RZ, 0xc0, !PT ;  /* 0x0000038019187812 */ /* 0x000fc400078ec0ff */
[----:B------:R-:W-:Y:S02]  /*11a30*/  LOP3.LUT R28, R29, 0x380, RZ, 0xc0, !PT ;  /* 0x000003801d1c7812 */ /* 0x000fe400078ec0ff */
[----:B-1----:R-:W-:Y:S02]  /*11a40*/  LOP3.LUT R32, R33, 0x380, RZ, 0xc0, !PT ;  /* 0x0000038021207812 */ /* 0x002fe400078ec0ff */
        /* <DEDUP_REMOVED lines=18> */
[----:B------:R-:W-:Y:S02]  /*11b70*/  LOP3.LUT R36, R37, 0x380, RZ, 0xc0, !PT ;  /* 0x0000038025247812 */ /* 0x000fe400078ec0ff */
[----:B------:R-:W-:-:S02]  /*11b80*/  LOP3.LUT R40, R41, 0x380, RZ, 0xc0, !PT ;  /* 0x0000038029287812 */ /* 0x000fc400078ec0ff */
[----:B------:R-:W-:Y:S02]  /*11b90*/  LOP3.LUT R44, R45, 0x380, RZ, 0xc0, !PT ;  /* 0x000003802d2c7812 */ /* 0x000fe400078ec0ff */
[----:B------:R-:W-:Y:S02]  /*11ba0*/  LOP3.LUT R48, R49, 0x380, RZ, 0xc0, !PT ;  /* 0x0000038031307812 */ /* 0x000fe400078ec0ff */
[----:B------:R-:W-:Y:S02]  /*11bb0*/  LOP3.LUT R52, R53, 0x380, RZ, 0xc0, !PT ;  /* 0x0000038035347812 */ /* 0x000fe400078ec0ff */
[----:B------:R-:W-:Y:S02]  /*11bc0*/  IADD3 R57, P5, R174, 0xa000, RZ ;  /* 0x0000a000ae397810 */ /* 0x000fe40007fbe0ff */
[----:B------:R-:W-:Y:S02]  /*11bd0*/  SHF.R.U64 R36, R36, 0x3, RZ ;  /* 0x0000000324247819 */ /* 0x000fe400000012ff */
[----:B------:R-:W-:-:S02]  /*11be0*/  SHF.R.U64 R40, R40, 0x3, RZ ;  /* 0x0000000328287819 */ /* 0x000fc400000012ff */
[----:B------:R-:W-:Y:S02]  /*11bf0*/  SHF.R.U64 R44, R44, 0x3, RZ ;  /* 0x000000032c2c7819 */ /* 0x000fe400000012ff */
[----:B------:R-:W-:Y:S02]  /*11c00*/  SHF.R.U64 R48, R48, 0x3, RZ ;  /* 0x0000000330307819 */ /* 0x000fe400000012ff */
[----:B------:R-:W-:Y:S02]  /*11c10*/  SHF.R.U64 R52, R52, 0x3, RZ ;  /* 0x0000000334347819 */ /* 0x000fe400000012ff */
[----:B------:R-:W-:Y:S02]  /*11c20*/  LOP3.LUT R56, R57, 0x380, RZ, 0xc0, !PT ;  /* 0x0000038039387812 */ /* 0x000fe400078ec0ff */
        /* <DEDUP_REMOVED lines=11> */
.L_x_3227:
[----:B------:R-:W0:Y:S01]  /*11ce0*/  SHFL.IDX PT, R8, R201, RZ, 0x1f ;  /* 0x00001fffc9087589 */ /* 0x000e2200000e0000 */
        /* <DEDUP_REMOVED lines=19> */
[----:B0-----:R-:W-:-:S02]  /*11e20*/  ISETP.NE.AND P4, PT, R8, RZ, PT ;  /* 0x000000ff0800720c */ /* 0x001fc40003f85270 */
[----:B------:R-:W-:Y:S02]  /*11e30*/  SHF.R.U64 R5, R5, 0x3, RZ ;  /* 0x0000000305057819 */ /* 0x000fe400000012ff */
[----:B------:R-:W-:Y:S02]  /*11e40*/  LOP3.LUT R8, R9, 0x380, RZ, 0xc0, !PT ;  /* 0x0000038009087812 */ /* 0x000fe400078ec0ff */
[----:B------:R-:W-:Y:S02]  /*11e50*/  SHF.R.U64 R60, R60, 0x3, RZ ;  /* 0x000000033c3c7819 */ /* 0x000fe400000012ff */
[----:B------:R-:W-:Y:S02]  /*11e60*/  SHF.R.U64 R64, R64, 0x3, RZ ;  /* 0x0000000340407819 */ /* 0x000fe400000012ff */
[----:B------:R-:W-:Y:S02]  /*11e70*/  SHF.R.U64 R68, R68, 0x3, RZ ;  /* 0x0000000344447819 */ /* 0x000fe400000012ff */
[----:B------:R-:W-:-:S02]  /*11e80*/  SHF.R.U64 R72, R72, 0x3, RZ ;  /* 0x0000000348487819 */ /* 0x000fc400000012ff */
[----:B------:R-:W-:Y:S02]  /*11e90*/  LOP3.LUT R174, R5, R174, RZ, 0x3c, !PT ;  /* 0x000000ae05ae7212 */ /* 0x000fe400078e3cff */
        /* <DEDUP_REMOVED lines=16> */
[----:B------:R-:W0:Y:S01]  /*11fa0*/  LDC R17, c[0x0][0xce8] ;  /* 0x00033a00ff117b82 */ /* 0x000e220000000800 */
[----:B------:R-:W-:Y:S01]  /*11fb0*/  ULDC.64 UR6, c[0x0][0xc90] ;  /* 0x0003240000067ab9 */ /* 0x000fe20000000a00 */
[----:B------:R-:W-:Y:S02]  /*11fc0*/  VIADD R16, R189, UR40 ;  /* 0x00000028bd107c36 */ /* 0x000fe40008000000 */
[----:B------:R-:W-:Y:S02]  /*11fd0*/  IMAD R10, R80, UR6, RZ ;  /* 0x00000006500a7c24 */ /* 0x000fe4000f8e02ff */
[----:B------:R-:W-:Y:S02]  /*11fe0*/  IMAD.MOV.U32 R8, RZ, RZ, R0 ;  /* 0x000000ffff087224 */ /* 0x000fe400078e0000 */
[----:B------:R-:W-:Y:S02]  /*11ff0*/  IMAD R11, R191, UR7, R10 ;  /* 0x00000007bf0b7c24 */ /* 0x000fe4000f8e020a */
[----:B------:R-:W-:-:S02]  /*12000*/  IMAD.MOV.U32 R9, RZ, RZ, R21 ;  /* 0x000000ffff097224 */ /* 0x000fc400078e0015 */
[----:B------:R-:W-:Y:S02]  /*12010*/  VIADD R27, R19, UR40 ;  /* 0x00000028131b7c36 */ /* 0x000fe40008000000 */
[----:B------:R-:W-:Y:S01]  /*12020*/  IMAD.WIDE.U32 R8, R191, UR6, R8 ;  /* 0x00000006bf087c25 */ /* 0x000fe2000f8e0008 */
[----:B------:R-:W-:-:S03]  /*12030*/  ULDC.64 UR6, c[0x0][0xc98] ;  /* 0x0003260000067ab9 */ /* 0x000fc60000000a00 */
        /* <DEDUP_REMOVED lines=36> */
.L_x_3228:
[----:B------:R-:W1:Y:S01]  /*12280*/  LDC R83, c[0x0][0xce8] ;  /* 0x00033a00ff537b82 */ /* 0x000e620000000800 */
[----:B------:R-:W-:Y:S01]  /*12290*/  ULDC.64 UR6, c[0x0][0xba0] ;  /* 0x0002e80000067ab9 */ /* 0x000fe20000000a00 */
[----:B------:R-:W-:Y:S01]  /*122a0*/  ULDC UR8, c[0x0][0xbc8] ;  /* 0x0002f20000087ab9 */ /* 0x000fe20000000800 */
[----:B0-----:R-:W-:Y:S01]  /*122b0*/  IMAD R3, R21, UR6, RZ ;  /* 0x0000000615037c24 */ /* 0x001fe2000f8e02ff */
[----:B------:R-:W-:Y:S01]  /*122c0*/  ISETP.GE.AND P0, PT, R197, UR8, PT ;  /* 0x00000008c5007c0c */ /* 0x000fe2000bf06270 */
[----:B------:R0:W5:Y:S02]  /*122d0*/  LD.E.128 R8, desc[UR38][R174.64] ;  /* 0x00000026ae087980 */ /* 0x000164000c101d00 */
[C---:B------:R-:W-:Y:S01]  /*122e0*/  IMAD R5, R0.reuse, UR7, R3 ;  /* 0x0000000700057c24 */ /* 0x040fe2000f8e0203 */
[----:B------:R-:W-:Y:S01]  /*122f0*/  SEL R3, RZ, 0xffffffff, P0 ;  /* 0xffffffffff037807 */ /* 0x000fe20000000000 */
[----:B------:R-:W5:Y:S01]  /*12300*/  LD.E.128 R12, desc[UR38][R12.64] ;  /* 0x000000260c0c7980 */ /* 0x000f62000c101d00 */
[----:B------:R-:W-:Y:S01]  /*12310*/  ISETP.GE.AND P1, PT, R187, UR8, PT ;  /* 0x00000008bb007c0c */ /* 0x000fe2000bf26270 */
[----:B------:R-:W-:-:S02]  /*12320*/  IMAD.WIDE.U32 R16, R0, UR6, RZ ;  /* 0x0000000600107c25 */ /* 0x000fc4000f8e00ff */
[----:B------:R-:W5:Y:S04]  /*12330*/  LD.E.128 R24, desc[UR38][R24.64] ;  /* 0x0000002618187980 */ /* 0x000f68000c101d00 */
[----:B------:R-:W5:Y:S04]  /*12340*/  LD.E.128 R28, desc[UR38][R28.64] ;  /* 0x000000261c1c7980 */ /* 0x000f68000c101d00 */
[----:B------:R-:W5:Y:S01]  /*12350*/  LD.E.128 R32, desc[UR38][R32.64] ;  /* 0x0000002620207980 */ /* 0x000f62000c101d00 */
[----:B-1----:R-:W-:Y:S01]  /*12360*/  ISETP.NE.AND P2, PT, R83, 0x1, PT ;  /* 0x000000015300780c */ /* 0x002fe20003f45270 */
[----:B------:R-:W-:Y:S01]  /*12370*/  IMAD.SHL.U32 R3, R3, 0x2, RZ ;  /* 0x0000000203037824 */ /* 0x000fe200078e00ff */
[----:B------:R-:W-:Y:S01]  /*12380*/  SEL R0, RZ, 0x1, P1 ;  /* 0x00000001ff007807 */ /* 0x000fe20000800000 */
[----:B------:R-:W-:Y:S01]  /*12390*/  ULDC.64 UR6, c[0x0][0xbe8] ;  /* 0x0002fa0000067ab9 */ /* 0x000fe20000000a00 */
[----:B------:R-:W-:Y:S01]  /*123a0*/  ISETP.GE.AND P1, PT, R196, UR8, PT ;  /* 0x00000008c4007c0c */ /* 0x000fe2000bf26270 */
[----:B------:R-:W5:Y:S01]  /*123b0*/  LD.E.128 R36, desc[UR38][R36.64] ;  /* 0x0000002624247980 */ /* 0x000f62000c101d00 */
[----:B------:R-:W-:-:S02]  /*123c0*/  LOP3.LUT R0, R3, 0x2, R0, 0xe2, !PT ;  /* 0x0000000203007812 */ /* 0x000fc400078ee200 */
[----:B------:R-:W-:Y:S01]  /*123d0*/  SEL R3, RZ, 0xffffffff, P1 ;  /* 0xffffffffff037807 */ /* 0x000fe20000800000 */
[----:B------:R-:W5:Y:S04]  /*123e0*/  LD.E.128 R40, desc[UR38][R40.64] ;  /* 0x0000002628287980 */ /* 0x000f68000c101d00 */
[----:B------:R-:W1:Y:S01]  /*123f0*/  @P2 LDC R85, c[0x0][0xcec] ;  /* 0x00033b00ff552b82 */ /* 0x000e620000000800 */
[----:B------:R-:W-:Y:S01]  /*12400*/  ISETP.GE.AND P0, PT, R195, UR8, PT ;  /* 0x00000008c3007c0c */ /* 0x000fe2000bf06270 */
[----:B------:R-:W-:Y:S01]  /*12410*/  IMAD.IADD R17, R17, 0x1, R5 ;  /* 0x0000000111117824 */ /* 0x000fe200078e0205 */
[----:B------:R-:W5:Y:S04]  /*12420*/  LD.E.128 R44, desc[UR38][R44.64] ;  /* 0x000000262c2c7980 */ /* 0x000f68000c101d00 */
[----:B------:R-:W5:Y:S01]  /*12430*/  LD.E.128 R48, desc[UR38][R48.64] ;  /* 0x0000002630307980 */ /* 0x000f62000c101d00 */
[----:B------:R-:W2:Y:S01]  /*12440*/  @P2 LDC R87, c[0x0][0xcf0] ;  /* 0x00033c00ff572b82 */ /* 0x000ea20000000800 */
[----:B------:R-:W-:Y:S01]  /*12450*/  IMAD.SHL.U32 R3, R3, 0x4, RZ ;  /* 0x0000000403037824 */ /* 0x000fe200078e00ff */
[----:B------:R-:W-:Y:S01]  /*12460*/  SEL R5, RZ, 0xffffffff, P0 ;  /* 0xffffffffff057807 */ /* 0x000fe20000000000 */
[----:B------:R-:W-:Y:S01]  /*12470*/  IMAD R20, R80, UR6, RZ ;  /* 0x0000000650147c24 */ /* 0x000fe2000f8e02ff */
[----:B------:R-:W5:Y:S02]  /*12480*/  LD.E.128 R52, desc[UR38][R52.64] ;  /* 0x0000002634347980 */ /* 0x000f64000c101d00 */
[----:B------:R-:W-:Y:S01]  /*12490*/  LOP3.LUT R3, R3, 0x4, R0, 0xe2, !PT ;  /* 0x0000000403037812 */ /* 0x000fe200078ee200 */
[----:B------:R-:W-:Y:S01]  /*124a0*/  IMAD R21, R191, UR7, R20 ;  /* 0x00000007bf157c24 */ /* 0x000fe2000f8e0214 */
[----:B------:R-:W5:Y:S01]  /*124b0*/  LD.E.128 R56, desc[UR38][R56.64] ;  /* 0x0000002638387980 */ /* 0x000f62000c101d00 */
[----:B------:R-:W-:-:S02]  /*124c0*/  IMAD.SHL.U32 R20, R5, 0x8, RZ ;  /* 0x0000000805147824 */ /* 0x000fc400078e00ff */
[----:B------:R-:W-:Y:S01]  /*124d0*/  IMAD R0, R198, 0x20, R199 ;  /* 0x00000020c6007824 */ /* 0x000fe200078e02c7 */
[----:B------:R-:W-:Y:S01]  /*124e0*/  ISETP.GE.AND P0, PT, R194, UR8, PT ;  /* 0x00000008c2007c0c */ /* 0x000fe2000bf06270 */
[----:B------:R-:W-:Y:S01]  /*124f0*/  IMAD.WIDE.U32 R16, R191, UR6, R16 ;  /* 0x00000006bf107c25 */ /* 0x000fe2000f8e0010 */
[----:B------:R-:W-:Y:S01]  /*12500*/  LOP3.LUT R5, R20, 0x8, R3, 0xe2, !PT ;  /* 0x0000000814057812 */ /* 0x000fe200078ee203 */
[----:B------:R-:W-:Y:S01]  /*12510*/  ULDC.64 UR6, c[0x0][0xbf0] ;  /* 0x0002fc0000067ab9 */ /* 0x000fe20000000a00 */
[----:B------:R-:W5:Y:S01]  /*12520*/  LD.E.128 R60, desc[UR38][R60.64] ;  /* 0x000000263c3c7980 */ /* 0x000f62000c101d00 */
[----:B------:R-:W-:Y:S01]  /*12530*/  VIADD R84, R0, UR40 ;  /* 0x0000002800547c36 */ /* 0x000fe20008000000 */
[----:B------:R-:W-:Y:S01]  /*12540*/  SEL R20, RZ, 0xffffffff, P0 ;  /* 0xffffffffff147807 */ /* 0x000fe20000000000 */
[----:B------:R-:W-:Y:S01]  /*12550*/  IMAD.IADD R17, R17, 0x1, R21 ;  /* 0x0000000111117824 */ /* 0x000fe200078e0215 */
[----:B------:R-:W5:Y:S01]  /*12560*/  LD.E.128 R64, desc[UR38][R64.64] ;  /* 0x0000002640407980 */ /* 0x000f62000c101d00 */
[----:B-1----:R-:W-:-:S03]  /*12570*/  @P2 IMAD.HI.U32 R0, R84, R85, RZ ;  /* 0x0000005554002227 */ /* 0x002fc600078e00ff */
[----:B------:R-:W5:Y:S01]  /*12580*/  LD.E.128 R68, desc[UR38][R68.64] ;  /* 0x0000002644447980 */ /* 0x000f62000c101d00 */
[----:B------:R-:W-:Y:S02]  /*12590*/  IMAD R21, R82, UR6, RZ ;  /* 0x0000000652157c24 */ /* 0x000fe4000f8e02ff */
[----:B------:R-:W-:Y:S01]  /*125a0*/  IMAD.SHL.U32 R20, R20, 0x10, RZ ;  /* 0x0000001014147824 */ /* 0x000fe200078e00ff */
[----:B------:R-:W5:Y:S01]  /*125b0*/  LD.E.128 R72, desc[UR38][R72.64] ;  /* 0x0000002648487980 */ /* 0x000f62000c101d00 */
[----:B------:R-:W-:Y:S01]  /*125c0*/  IMAD.MOV.U32 R3, RZ, RZ, R84 ;  /* 0x000000ffff037224 */ /* 0x000fe200078e0054 */
[----:B--2---:R-:W-:Y:S01]  /*125d0*/  @P2 SHF.R.U32.HI R3, RZ, R87, R0 ;  /* 0x00000057ff032219 */ /* 0x004fe20000011600 */
[C---:B------:R-:W-:Y:S01]  /*125e0*/  IMAD R21, R81.reuse, UR7, R21 ;  /* 0x0000000751157c24 */ /* 0x040fe2000f8e0215 */
[----:B------:R-:W5:Y:S01]  /*125f0*/  LD.E.128 R76, desc[UR38][R76.64] ;  /* 0x000000264c4c7980 */ /* 0x000f62000c101d00 */
[----:B------:R-:W-:Y:S01]  /*12600*/  IMAD.WIDE.U32 R16, R81, UR6, R16 ;  /* 0x0000000651107c25 */ /* 0x000fe2000f8e0010 */
[----:B------:R-:W-:Y:S01]  /*12610*/  LOP3.LUT R0, R20, 0x10, R5, 0xe2, !PT ;  /* 0x0000001014007812 */ /* 0x000fe200078ee205 */
[----:B------:R-:W-:Y:S01]  /*12620*/  ULDC.64 UR6, c[0x0][0xbe0] ;  /* 0x0002f80000067ab9 */ /* 0x000fe20000000a00 */
[----:B------:R-:W-:Y:S01]  /*12630*/  SHF.R.S32.HI R5, RZ, 0x1f, R3 ;  /* 0x0000001fff057819 */ /* 0x000fe20000011403 */
[----:B------:R-:W-:Y:S01]  /*12640*/  IMAD.IADD R17, R17, 0x1, R21 ;  /* 0x0000000111117824 */ /* 0x000fe200078e0215 */
[----:B------:R-:W-:Y:S01]  /*12650*/  ISETP.GE.AND P0, PT, R193, UR8, PT ;  /* 0x00000008c1007c0c */ /* 0x000fe2000bf06270 */
[----:B------:R-:W-:Y:S01]  /*12660*/  IMAD.MOV R21, RZ, RZ, -R3 ;  /* 0x000000ffff157224 */ /* 0x000fe200078e0a03 */
[----:B------:R-:W-:Y:S01]  /*12670*/  @!PT LDS RZ, [RZ] ;  /* 0x00000000fffff984 */ /* 0x000fe20000000800 */
[----:B------:R-:W-:Y:S01]  /*12680*/  @!PT LDS RZ, [RZ] ;  /* 0x00000000fffff984 */ /* 0x000fe20000000800 */
[----:B------:R-:W-:Y:S01]  /*12690*/  @!PT LDS RZ, [RZ] ;  /* 0x00000000fffff984 */ /* 0x000fe20000000800 */
[----:B------:R-:W-:Y:S01]  /*126a0*/  @!PT LDS RZ, [RZ] ;  /* 0x00000000fffff984 */ /* 0x000fe20000000800 */
[----:B------:R1:W-:Y:S06]  /*126b0*/  MEMBAR.ALL.CTA ;  /* 0x0000000000007992 */ /* 0x0003ec0000008000 */
[----:B-1----:R-:W1:Y:S01]  /*126c0*/  FENCE.VIEW.ASYNC.S ;  /* 0x00000000000073c6 */ /* 0x002e620000000000 */
[----:B------:R-:W-:Y:S01]  /*126d0*/  IMAD R80, R5, UR6, RZ ;  /* 0x0000000605507c24 */ /* 0x000fe2000f8e02ff */
[----:B------:R-:W-:Y:S01]  /*126e0*/  SEL R20, RZ, 0xffffffff, P0 ;  /* 0xffffffffff147807 */ /* 0x000fe20000000000 */
[----:B------:R-:W-:Y:S01]  /*126f0*/  IMAD R5, R83, R21, R84 ;  /* 0x0000001553057224 */ /* 0x000fe200078e0254 */
[----:B------:R-:W-:Y:S01]  /*12700*/  ISETP.GE.AND P0, PT, R203, UR8, PT ;  /* 0x00000008cb007c0c */ /* 0x000fe2000bf06270 */
[C---:B------:R-:W-:Y:S01]  /*12710*/  IMAD R21, R3.reuse, UR7, R80 ;  /* 0x0000000703157c24 */ /* 0x040fe2000f8e0250 */
[----:B------:R-:W-:Y:S01]  /*12720*/  UIADD3 UR5, UR37, 0x38820, URZ ;  /* 0x0003882025057890 */ /* 0x000fe2000fffe03f */
[----:B------:R-:W-:Y:S01]  /*12730*/  IMAD.SHL.U32 R81, R20, 0x20, RZ ;  /* 0x0000002014517824 */ /* 0x000fe200078e00ff */
[----:B------:R-:W-:Y:S01]  /*12740*/  SHF.R.S32.HI R20, RZ, 0x1f, R5 ;  /* 0x0000001fff147819 */ /* 0x000fe20000011405 */
[----:B------:R-:W-:Y:S01]  /*12750*/  IMAD.WIDE.U32 R16, R3, UR6, R16 ;  /* 0x0000000603107c25 */ /* 0x000fe2000f8e0010 */
[----:B------:R-:W-:Y:S01]  /*12760*/  ULDC.64 UR6, c[0x0][0xbd8] ;  /* 0x0002f60000067ab9 */ /* 0x000fe20000000a00 */
[----:B------:R-:W-:Y:S01]  /*12770*/  SEL R3, RZ, 0x40, P0 ;  /* 0x00000040ff037807 */ /* 0x000fe20000000000 */
[----:B------:R-:W-:Y:S01]  /*12780*/  UPRMT UR5, URZ, 0x654, UR5 ;  /* 0x000006543f057896 */ /* 0x000fe20008000005 */
[----:B------:R-:W-:Y:S01]  /*12790*/  IMAD R20, R20, UR6, RZ ;  /* 0x0000000614147c24 */ /* 0x000fe2000f8e02ff */
[----:B------:R-:W-:Y:S01]  /*127a0*/  LOP3.LUT R0, R81, 0x20, R0, 0xe2, !PT ;  /* 0x0000002051007812 */ /* 0x000fe200078ee200 */
[----:B------:R-:W-:Y:S01]  /*127b0*/  IMAD.IADD R17, R17, 0x1, R21 ;  /* 0x0000000111117824 */ /* 0x000fe200078e0215 */
[----:B------:R-:W-:Y:S01]  /*127c0*/  ISETP.GE.AND P0, PT, R202, UR8, PT ;  /* 0x00000008ca007c0c */ /* 0x000fe2000bf06270 */
[----:B------:R-:W-:Y:S01]  /*127d0*/  IMAD R87, R4, R83, RZ ;  /* 0x0000005304577224 */ /* 0x000fe200078e02ff */
[----:B------:R-:W-:Y:S01]  /*127e0*/  LOP3.LUT R0, R0, R3, RZ, 0xfc, !PT ;  /* 0x0000000300007212 */ /* 0x000fe200078efcff */
[----:B------:R-:W-:Y:S01]  /*127f0*/  VIADD R86, R199, UR40 ;  /* 0x00000028c7567c36 */ /* 0x000fe20008000000 */
[----:B------:R-:W-:Y:S01]  /*12800*/  SEL R3, RZ, 0x80, P0 ;  /* 0x00000080ff037807 */ /* 0x000fe20000000000 */
[C---:B------:R-:W-:Y:S01]  /*12810*/  IMAD R21, R5.reuse, UR7, R20 ;  /* 0x0000000705157c24 */ /* 0x040fe2000f8e0214 */
[----:B------:R-:W-:Y:S01]  /*12820*/  BSSY B1, `(.L_x_3229) ;  /* 0x000002b000017945 */ /* 0x000fe20003800000 */
        /* <DEDUP_REMOVED lines=42> */
.L_x_3230:
[----:B------:R-:W-:Y:S05]  /*12ad0*/  BSYNC B1 ;  /* 0x0000000000017941 */ /* 0x000fea0003800000 */
.L_x_3229:
[----:B---3--:R-:W-:Y:S01]  /*12ae0*/  VIADD R4, R86, 0x20 ;  /* 0x0000002056047836 */ /* 0x008fe20000000000 */
[----:B-----5:R3:W4:Y:S04]  /*12af0*/  SHFL.IDX PT, R9, R85, 0x1, 0x181f ;  /* 0x00381f0055097f89 */ /* 0x02072800000e0000 */
        /* <DEDUP_REMOVED lines=36> */
.L_x_3226:
[----:B------:R-:W0:Y:S08]  /*12d40*/  LDC.64 R8, c[0x0][0xd00] ;  /* 0x00034000ff087b82 */ /* 0x000e300000000a00 */
[----:B------:R-:W1:Y:S01]  /*12d50*/  LDC.64 R4, c[0x0][0xd00] ;  /* 0x00034000ff047b82 */ /* 0x000e620000000a00 */
[----:B------:R-:W-:Y:S01]  /*12d60*/  ULDC UR5, c[0x0][0xb88] ;  /* 0x0002e20000057ab9 */ /* 0x000fe20000000800 */
[----:B------:R-:W-:-:S06]  /*12d70*/  IMAD.MOV.U32 R3, RZ, RZ, RZ ;  /* 0x000000ffff037224 */ /* 0x000fcc00078e00ff */
[----:B------:R-:W2:Y:S01]  /*12d80*/  LDC R21, c[0x0][0xce8] ;  /* 0x00033a00ff157b82 */ /* 0x000ea20000000800 */
[----:B0-----:R-:W-:-:S04]  /*12d90*/  ISETP.NE.U32.AND P0, PT, R8, RZ, PT ;  /* 0x000000ff0800720c */ /* 0x001fc80003f05070 */
[----:B------:R-:W-:-:S03]  /*12da0*/  ISETP.NE.AND.EX P0, PT, R9, RZ, PT, P0 ;  /* 0x000000ff0900720c */ /* 0x000fc60003f05300 */
[----:B------:R-:W0:Y:S01]  /*12db0*/  LDC.64 R8, c[0x0][0xd08] ;  /* 0x00034200ff087b82 */ /* 0x000e220000000a00 */
[----:B-1----:R-:W-:-:S04]  /*12dc0*/  IMAD.WIDE R4, R192, 0x4, R4 ;  /* 0x00000004c0047825 */ /* 0x002fc800078e0204 */
[----:B------:R-:W-:-:S05]  /*12dd0*/  IMAD.U32 R0, RZ, RZ, UR5 ;  /* 0x00000005ff007e24 */ /* 0x000fca000f8e00ff */
[----:B------:R1:W5:Y:S01]  /*12de0*/  @P0 LDG.E R3, desc[UR38][R4.64] ;  /* 0x0000002604030981 */ /* 0x000362000c1e1900 */
[----:B0-----:R-:W-:-:S04]  /*12df0*/  ISETP.NE.U32.AND P1, PT, R8, RZ, PT ;  /* 0x000000ff0800720c */ /* 0x001fc80003f25070 */
[----:B------:R-:W-:-:S13]  /*12e00*/  ISETP.NE.AND.EX P1, PT, R9, RZ, PT, P1 ;  /* 0x000000ff0900720c */ /* 0x000fda0003f25310 */
[----:B------:R-:W0:Y:S02]  /*12e10*/  @P1 LDC.64 R8, c[0x0][0xd08] ;  /* 0x00034200ff081b82 */ /* 0x000e240000000a00 */
[----:B0-----:R-:W-:-:S05]  /*12e20*/  @P1 IMAD.WIDE R8, R192, 0x4, R8 ;  /* 0x00000004c0081825 */ /* 0x001fca00078e0208 */
[----:B------:R1:W5:Y:S01]  /*12e30*/  @P1 LDG.E R0, desc[UR38][R8.64] ;  /* 0x0000002608001981 */ /* 0x000362000c1e1900 */
[----:B------:R-:W-:Y:S02]  /*12e40*/  ISETP.GE.AND P2, PT, R205, 0x40, PT ;  /* 0x00000040cd00780c */ /* 0x000fe40003f46270 */
[----:B------:R-:W-:Y:S01]  /*12e50*/  SHF.R.S32.HI R10, RZ, 0x1f, R192 ;  /* 0x0000001fff0a7819 */ /* 0x000fe200000114c0 */
[----:B--2---:R-:W-:Y:S10]  /*12e60*/  @P1 BRA `(.L_x_3232) ;  /* 0x0000000000101947 */ /* 0x004ff40003800000 */
[----:B------:R-:W-:Y:S05]  /*12e70*/  @!P0 BRA `(.L_x_3232) ;  /* 0x00000000000c8947 */ /* 0x000fea0003800000 */
[----:B-1----:R-:W2:Y:S04]  /*12e80*/  LDG.E R9, desc[UR38][R4.64] ;  /* 0x0000002604097981 */ /* 0x002ea8000c1e1900 */
[----:B-----5:R-:W2:Y:S02]  /*12e90*/  LDG.E R0, desc[UR38][R4.64+0x4] ;  /* 0x0000042604007981 */ /* 0x020ea4000c1e1900 */
[----:B--2---:R-:W-:-:S07]  /*12ea0*/  IMAD.IADD R0, R0, 0x1, -R9 ;  /* 0x0000000100007824 */ /* 0x004fce00078e0a09 */
.L_x_3232:
[----:B------:R-:W-:Y:S01]  /*12eb0*/  BSSY B1, `(.L_x_3233) ;  /* 0x000002e000017945 */ /* 0x000fe20003800000 */
[----:B------:R-:W-:Y:S02]  /*12ec0*/  SHF.R.S32.HI R14, RZ, 0x1f, R191 ;  /* 0x0000001fff0e7819 */ /* 0x000fe400000114bf */
[----:B------:R-:W-:Y:S02]  /*12ed0*/  SEL R15, R192, RZ, !P0 ;  /* 0x000000ffc00f7207 */ /* 0x000fe40004000000 */
[----:B------:R-:W-:Y:S02]  /*12ee0*/  SEL R16, R10, RZ, !P0 ;  /* 0x000000ff0a107207 */ /* 0x000fe40004000000 */
[----:B-----5:R-:W-:Y:S01]  /*12ef0*/  SHF.R.S32.HI R12, RZ, 0x1f, R3 ;  /* 0x0000001fff0c7819 */ /* 0x020fe20000011403 */
[----:B------:R-:W-:Y:S06]  /*12f00*/  @P2 BRA `(.L_x_3234) ;  /* 0x0000000000a02947 */ /* 0x000fec0003800000 */
[----:B------:R-:W0:Y:S01]  /*12f10*/  S2R R13, SR_TID.X ;  /* 0x00000000000d7919 */ /* 0x000e220000002100 */
[----:B------:R-:W2:Y:S01]  /*12f20*/  LDC R20, c[0x0][0xce8] ;  /* 0x00033a00ff147b82 */ /* 0x000ea20000000800 */
[----:B-1----:R-:W-:Y:S02]  /*12f30*/  IMAD.U32 R8, RZ, RZ, UR40 ;  /* 0x00000028ff087e24 */ /* 0x002fe4000f8e00ff */
[----:B--2---:R-:W-:-:S03]  /*12f40*/  IMAD R4, R0, R20, RZ ;  /* 0x0000001400047224 */ /* 0x004fc600078e02ff */
        /* <DEDUP_REMOVED lines=10> */
[----:B------:R-:W0:Y:S01]  /*12ff0*/  @P0 LDC R8, c[0x0][0xcec] ;  /* 0x00033b00ff080b82 */ /* 0x000e220000000800 */
[----:B------:R-:W-:Y:S01]  /*13000*/  IMAD R11, R191, UR7, R10 ;  /* 0x00000007bf0b7c24 */ /* 0x000fe2000f8e020a */
[----:B------:R-:W-:-:S03]  /*13010*/  ULDC.64 UR6, c[0x0][0xc98] ;  /* 0x0003260000067ab9 */ /* 0x000fc60000000a00 */
[----:B------:R-:W-:-:S03]  /*13020*/  IMAD.IADD R5, R5, 0x1, R11 ;  /* 0x0000000105057824 */ /* 0x000fc600078e020b */
[----:B------:R-:W1:Y:S01]  /*13030*/  @P0 LDC R17, c[0x0][0xcf0] ;  /* 0x00033c00ff110b82 */ /* 0x000e620000000800 */
[----:B------:R-:W-:-:S04]  /*13040*/  IMAD.WIDE.U32 R4, R15, UR6, R4 ;  /* 0x000000060f047c25 */ /* 0x000fc8000f8e0004 */
[----:B0-----:R-:W-:-:S05]  /*13050*/  @P0 IMAD.HI.U32 R8, R13, R8, RZ ;  /* 0x000000080d080227 */ /* 0x001fca00078e00ff */
[----:B-1----:R-:W-:Y:S01]  /*13060*/  @P0 SHF.R.U32.HI R9, RZ, R17, R8 ;  /* 0x00000011ff090219 */ /* 0x002fe20000011608 */
[----:B------:R-:W-:-:S03]  /*13070*/  IMAD R8, R16, UR6, RZ ;  /* 0x0000000610087c24 */ /* 0x000fc6000f8e02ff */
[----:B------:R-:W-:Y:S01]  /*13080*/  IADD3 R4, P0, R9, R4, RZ ;  /* 0x0000000409047210 */ /* 0x000fe20007f1e0ff */
[----:B------:R-:W-:Y:S02]  /*13090*/  IMAD.MOV R11, RZ, RZ, -R9 ;  /* 0x000000ffff0b7224 */ /* 0x000fe400078e0a09 */
[----:B------:R-:W-:Y:S01]  /*130a0*/  IMAD R10, R15, UR7, R8 ;  /* 0x000000070f0a7c24 */ /* 0x000fe2000f8e0208 */
[----:B------:R-:W-:Y:S01]  /*130b0*/  ULDC.64 UR6, c[0x0][0xc88] ;  /* 0x0003220000067ab9 */ /* 0x000fe20000000a00 */
[----:B------:R-:W-:Y:S01]  /*130c0*/  IMAD R11, R20, R11, R13 ;  /* 0x0000000b140b7224 */ /* 0x000fe200078e020d */
[----:B------:R-:W-:-:S04]  /*130d0*/  SHF.R.S32.HI R13, RZ, 0x1f, R9 ;  /* 0x0000001fff0d7819 */ /* 0x000fc80000011409 */
        /* <DEDUP_REMOVED lines=11> */
.L_x_3234:
[----:B------:R-:W-:Y:S05]  /*13190*/  BSYNC B1 ;  /* 0x0000000000017941 */ /* 0x000fea0003800000 */
.L_x_3233:
[----:B------:R-:W-:Y:S01]  /*131a0*/  ISETP.NE.AND P0, PT, R21, 0x1, PT ;  /* 0x000000011500780c */ /* 0x000fe20003f05270 */
[----:B------:R-:W-:Y:S01]  /*131b0*/  ULDC.64 UR6, c[0x0][0xba0] ;  /* 0x0002e80000067ab9 */ /* 0x000fe20000000a00 */
[----:B------:R-:W-:Y:S01]  /*131c0*/  ULDC UR5, c[0x0][0xbc8] ;  /* 0x0002f20000057ab9 */ /* 0x000fe20000000800 */
[----:B01----:R-:W-:Y:S01]  /*131d0*/  IMAD R8, R12, UR6, RZ ;  /* 0x000000060c087c24 */ /* 0x003fe2000f8e02ff */
[----:B------:R-:W-:Y:S01]  /*131e0*/  ISETP.GE.AND P1, PT, R197, UR5, PT ;  /* 0x00000005c5007c0c */ /* 0x000fe2000bf26270 */
[----:B------:R-:W-:Y:S01]  /*131f0*/  IMAD.WIDE.U32 R4, R3, UR6, RZ ;  /* 0x0000000603047c25 */ /* 0x000fe2000f8e00ff */
[----:B------:R-:W-:Y:S01]  /*13200*/  ISETP.GE.AND P2, PT, R187, UR5, PT ;  /* 0x00000005bb007c0c */ /* 0x000fe2000bf46270 */
[----:B------:R-:W-:Y:S01]  /*13210*/  BSSY B1, `(.L_x_3235) ;  /* 0x0000064000017945 */ /* 0x000fe20003800000 */
[----:B------:R-:W-:Y:S01]  /*13220*/  SEL R9, RZ, 0xffffffff, P1 ;  /* 0xffffffffff097807 */ /* 0x000fe20000800000 */
[----:B------:R-:W-:Y:S01]  /*13230*/  IMAD R3, R3, UR7, R8 ;  /* 0x0000000703037c24 */ /* 0x000fe2000f8e0208 */
[----:B------:R-:W-:Y:S01]  /*13240*/  ULDC.64 UR6, c[0x0][0xbe8] ;  /* 0x0002fa0000067ab9 */ /* 0x000fe20000000a00 */
[----:B------:R-:W-:Y:S01]  /*13250*/  ISETP.GE.AND P1, PT, R196, UR5, PT ;  /* 0x00000005c4007c0c */ /* 0x000fe2000bf26270 */
[----:B------:R-:W-:Y:S01]  /*13260*/  IMAD R8, R14, UR6, RZ ;  /* 0x000000060e087c24 */ /* 0x000fe2000f8e02ff */
[----:B------:R-:W0:Y:S01]  /*13270*/  @P0 LDC R11, c[0x0][0xcec] ;  /* 0x00033b00ff0b0b82 */ /* 0x000e220000000800 */
[----:B------:R-:W-:-:S02]  /*13280*/  IMAD.IADD R5, R5, 0x1, R3 ;  /* 0x0000000105057824 */ /* 0x000fc400078e0203 */
[----:B------:R-:W-:Y:S01]  /*13290*/  IMAD R3, R191, UR7, R8 ;  /* 0x00000007bf037c24 */ /* 0x000fe2000f8e0208 */
[----:B------:R-:W-:Y:S01]  /*132a0*/  SEL R8, RZ, 0x1, P2 ;  /* 0x00000001ff087807 */ /* 0x000fe20001000000 */
[----:B------:R-:W-:Y:S01]  /*132b0*/  IMAD.SHL.U32 R9, R9, 0x2, RZ ;  /* 0x0000000209097824 */ /* 0x000fe200078e00ff */
[----:B------:R-:W-:Y:S01]  /*132c0*/  ISETP.GE.AND P2, PT, R202, UR5, PT ;  /* 0x00000005ca007c0c */ /* 0x000fe2000bf46270 */
[----:B------:R-:W-:Y:S01]  /*132d0*/  IMAD.WIDE.U32 R4, R191, UR6, R4 ;  /* 0x00000006bf047c25 */ /* 0x000fe2000f8e0004 */
[----:B------:R-:W1:Y:S01]  /*132e0*/  @P0 LDC R13, c[0x0][0xcf0] ;  /* 0x00033c00ff0d0b82 */ /* 0x000e620000000800 */
[----:B------:R-:W-:Y:S01]  /*132f0*/  ULDC.64 UR6, c[0x0][0xbf0] ;  /* 0x0002fc0000067ab9 */ /* 0x000fe20000000a00 */
[----:B------:R-:W-:Y:S01]  /*13300*/  LOP3.LUT R12, R9, 0x2, R8, 0xe2, !PT ;  /* 0x00000002090c7812 */ /* 0x000fe200078ee208 */
[----:B------:R-:W-:Y:S01]  /*13310*/  IMAD R8, R198, 0x20, R199 ;  /* 0x00000020c6087824 */ /* 0x000fe200078e02c7 */
[----:B------:R-:W-:Y:S01]  /*13320*/  SEL R9, RZ, 0xffffffff, P1 ;  /* 0xffffffffff097807 */ /* 0x000fe20000800000 */
[----:B------:R-:W-:Y:S01]  /*13330*/  IMAD.IADD R5, R5, 0x1, R3 ;  /* 0x0000000105057824 */ /* 0x000fe200078e0203 */
[----:B------:R-:W-:Y:S01]  /*13340*/  ISETP.GE.AND P1, PT, R195, UR5, PT ;  /* 0x00000005c3007c0c */ /* 0x000fe2000bf26270 */
[----:B------:R-:W-:-:S02]  /*13350*/  VIADD R10, R8, UR40 ;  /* 0x00000028080a7c36 */ /* 0x000fc40008000000 */
[----:B------:R-:W-:Y:S01]  /*13360*/  IMAD R3, R16, UR6, RZ ;  /* 0x0000000610037c24 */ /* 0x000fe2000f8e02ff */
[----:B------:R-:W-:Y:S01]  /*13370*/  SEL R14, RZ, 0xffffffff, P1 ;  /* 0xffffffffff0e7807 */ /* 0x000fe20000800000 */
[----:B------:R-:W-:Y:S02]  /*13380*/  IMAD.SHL.U32 R17, R9, 0x4, RZ ;  /* 0x0000000409117824 */ /* 0x000fe400078e00ff */
[----:B------:R-:W-:Y:S02]  /*13390*/  IMAD R9, R15, UR7, R3 ;  /* 0x000000070f097c24 */ /* 0x000fe4000f8e0203 */
[----:B------:R-:W-:Y:S01]  /*133a0*/  IMAD.MOV.U32 R3, RZ, RZ, R10 ;  /* 0x000000ffff037224 */ /* 0x000fe200078e000a */
[----:B------:R-:W-:Y:S01]  /*133b0*/  LOP3.LUT R12, R17, 0x4, R12, 0xe2, !PT ;  /* 0x00000004110c7812 */ /* 0x000fe200078ee20c */
[----:B0-----:R-:W-:-:S04]  /*133c0*/  @P0 IMAD.HI.U32 R8, R10, R11, RZ ;  /* 0x0000000b0a080227 */ /* 0x001fc800078e00ff */
[----:B------:R-:W-:Y:S01]  /*133d0*/  IMAD.WIDE.U32 R4, R15, UR6, R4 ;  /* 0x000000060f047c25 */ /* 0x000fe2000f8e0004 */
[----:B------:R-:W-:Y:S01]  /*133e0*/  ULDC.64 UR6, c[0x0][0xbe0] ;  /* 0x0002f80000067ab9 */ /* 0x000fe20000000a00 */
[----:B-1----:R-:W-:Y:S02]  /*133f0*/  @P0 SHF.R.U32.HI R3, RZ, R13, R8 ;  /* 0x0000000dff030219 */ /* 0x002fe40000011608 */
[----:B------:R-:W-:Y:S01]  /*13400*/  IMAD.SHL.U32 R11, R14, 0x8, RZ ;  /* 0x000000080e0b7824 */ /* 0x000fe200078e00ff */
[----:B------:R-:W-:Y:S01]  /*13410*/  ISETP.GE.AND P0, PT, R194, UR5, PT ;  /* 0x00000005c2007c0c */ /* 0x000fe2000bf06270 */
[----:B------:R-:W-:Y:S01]  /*13420*/  IMAD.IADD R5, R5, 0x1, R9 ;  /* 0x0000000105057824 */ /* 0x000fe200078e0209 */
[--C-:B------:R-:W-:Y:S01]  /*13430*/  SHF.R.S32.HI R8, RZ, 0x1f, R3.reuse ;  /* 0x0000001fff087819 */ /* 0x100fe20000011403 */
[----:B------:R-:W-:Y:S01]  /*13440*/  IMAD.MOV R9, RZ, RZ, -R3 ;  /* 0x000000ffff097224 */ /* 0x000fe200078e0a03 */
[----:B------:R-:W-:Y:S01]  /*13450*/  LOP3.LUT R12, R11, 0x8, R12, 0xe2, !PT ;  /* 0x000000080b0c7812 */ /* 0x000fe200078ee20c */
[----:B------:R-:W-:Y:S01]  /*13460*/  IMAD.WIDE.U32 R4, R3, UR6, R4 ;  /* 0x0000000603047c25 */ /* 0x000fe2000f8e0004 */
[----:B------:R-:W-:-:S02]  /*13470*/  SEL R11, RZ, 0xffffffff, P0 ;  /* 0xffffffffff0b7807 */ /* 0x000fc40000000000 */
[----:B------:R-:W-:Y:S01]  /*13480*/  ISETP.GE.AND P0, PT, R193, UR5, PT ;  /* 0x00000005c1007c0c */ /* 0x000fe2000bf06270 */
        /* <DEDUP_REMOVED lines=8> */
[----:B------:R-:W-:Y:S01]  /*13510*/  IMAD R25, R0, R21, RZ ;  /* 0x0000001500197224 */ /* 0x000fe200078e02ff */
[----:B------:R-:W-:Y:S01]  /*13520*/  LOP3.LUT R12, R13, 0x10, R12, 0xe2, !PT ;  /* 0x000000100d0c7812 */ /* 0x000fe200078ee20c */
[----:B------:R-:W-:Y:S01]  /*13530*/  IMAD.IADD R5, R5, 0x1, R11 ;  /* 0x0000000105057824 */ /* 0x000fe200078e020b */
[----:B------:R-:W-:Y:S01]  /*13540*/  SEL R0, RZ, 0x80, P2 ;  /* 0x00000080ff007807 */ /* 0x000fe20001000000 */
[----:B------:R-:W-:-:S02]  /*13550*/  IMAD R8, R3, UR6, RZ ;  /* 0x0000000603087c24 */ /* 0x000fc4000f8e02ff */
[----:B------:R-:W-:Y:S02]  /*13560*/  VIADD R26, R199, UR40 ;  /* 0x00000028c71a7c36 */ /* 0x000fe40008000000 */
[C---:B------:R-:W-:Y:S02]  /*13570*/  IMAD R3, R9.reuse, UR7, R8 ;  /* 0x0000000709037c24 */ /* 0x040fe4000f8e0208 */
[----:B------:R-:W-:Y:S01]  /*13580*/  IMAD.WIDE.U32 R4, R9, UR6, R4 ;  /* 0x0000000609047c25 */ /* 0x000fe2000f8e0004 */
        /* <DEDUP_REMOVED lines=44> */
.L_x_3236:
[----:B------:R-:W-:Y:S05]  /*13850*/  BSYNC B1 ;  /* 0x0000000000017941 */ /* 0x000fea0003800000 */
.L_x_3235:
        /* <DEDUP_REMOVED lines=36> */
.L_x_3231:
[----:B------:R-:W-:Y:S05]  /*13aa0*/  BSYNC B0 ;  /* 0x0000000000007941 */ /* 0x000fea0003800000 */
.L_x_3225:
[----:B------:R-:W-:Y:S02]  /*13ab0*/  ULDC UR5, c[0x0][0xd3c] ;  /* 0x00034f0000057ab9 */ /* 0x000fe40000000800 */
[----:B------:R-:W-:-:S13]  /*13ac0*/  ISETP.GE.AND P0, PT, R7, UR5, PT ;  /* 0x0000000507007c0c */ /* 0x000fda000bf06270 */
[----:B------:R-:W-:Y:S05]  /*13ad0*/  @!P0 BRA `(.L_x_3237) ;  /* 0xfffffed400648947 */ /* 0x000fea000383ffff */
[----:B------:R-:W-:Y:S05]  /*13ae0*/  EXIT ;  /* 0x000000000000794d */ /* 0x000fea0003800000 */
.L_x_3133:
        /* <DEDUP_REMOVED lines=18> */
.L_x_3238:
        /* <DEDUP_REMOVED lines=41> */
.L_x_3244:
        /* <DEDUP_REMOVED lines=12> */
.L_x_3243:
[----:B------:R-:W-:Y:S05]  /*13f60*/  BSYNC B0 ;  /* 0x0000000000007941 */ /* 0x000fea0003800000 */
.L_x_3242:
        /* <DEDUP_REMOVED lines=21> */
.L_x_3240:
        /* <DEDUP_REMOVED lines=18> */
[----:B------:R-:W-:-:S06]  /*141e0*/  VIADD R16, R7, 0xffffffff ;  /* 0xffffffff07107836 */ /* 0x000fcc0000000000 */
[----:B------:R2:W3:Y:S02]  /*141f0*/  SHFL.IDX PT, R16, R5, R16, 0x1f ;  /* 0x00001f1005107589 */ /* 0x0004e400000e0000 */
.L_x_3245:
[----:B-12---:R-:W-:Y:S01]  /*14200*/  IMAD.MOV R5, RZ, RZ, -R3 ;  /* 0x000000ffff057224 */ /* 0x006fe200078e0a03 */
[----:B------:R-:W-:Y:S01]  /*14210*/  IABS R7, R9 ;  /* 0x0000000900077213 */ /* 0x000fe20000000000 */
[----:B---3--:R-:W-:Y:S02]  /*14220*/  IMAD R16, R16, UR5, R8 ;  /* 0x0000000510107c24 */ /* 0x008fe4000f8e0208 */
[----:B------:R-:W-:Y:S02]  /*14230*/  IMAD R5, R5, R10, RZ ;  /* 0x0000000a05057224 */ /* 0x000fe400078e02ff */
[----:B------:R-:W-:Y:S02]  /*14240*/  IMAD.MOV.U32 R2, RZ, RZ, RZ ;  /* 0x000000ffff027224 */ /* 0x000fe400078e00ff */
[----:B------:R-:W-:Y:S02]  /*14250*/  IMAD.MOV R7, RZ, RZ, -R7 ;  /* 0x000000ffff077224 */ /* 0x000fe400078e0a07 */
[----:B------:R-:W-:Y:S01]  /*14260*/  IMAD.HI.U32 R3, R3, R5, R2 ;  /* 0x0000000503037227 */ /* 0x000fe200078e0002 */
[----:B------:R-:W-:-:S04]  /*14270*/  IADD3 R2, -R16, UR6, RZ ;  /* 0x0000000610027c10 */ /* 0x000fc8000fffe1ff */
        /* <DEDUP_REMOVED lines=17> */
[----:B------:R-:W-:Y:S01]  /*14390*/  VIADDMNMX R11, R10, UR5, R11, PT ;  /* 0x000000050a0b7c46 */ /* 0x000fe2000b80010b */
[----:B------:R-:W-:-:S03]  /*143a0*/  IMAD.IADD R5, R8, 0x1, R5 ;  /* 0x0000000108057824 */ /* 0x000fc600078e0205 */
        /* <DEDUP_REMOVED lines=12> */
[----:B------:R-:W-:-:S03]  /*14470*/  LOP3.LUT R3, R8, R11, RZ, 0x3c, !PT ;  /* 0x0000000b08037212 */ /* 0x000fc600078e3cff */
        /* <DEDUP_REMOVED lines=11> */
[----:B------:R-:W-:-:S03]  /*14530*/  IMAD.MOV R11, RZ, RZ, -R11 ;  /* 0x000000ffff0b7224 */ /* 0x000fc600078e0a0b */
[----:B------:R-:W-:Y:S01]  /*14540*/  LOP3.LUT R17, RZ, R2, RZ, 0x33, !PT ;  /* 0x00000002ff117212 */ /* 0x000fe200078e33ff */
[----:B------:R-:W-:-:S04]  /*14550*/  IMAD R18, R2, R11, R5 ;  /* 0x0000000b02127224 */ /* 0x000fc800078e0205 */
[----:B------:R-:W-:Y:S01]  /*14560*/  IMAD.IADD R17, R6, 0x1, R17 ;  /* 0x0000000106117824 */ /* 0x000fe200078e0211 */
[----:B------:R-:W-:Y:S06]  /*14570*/  BRA `(.L_x_3246) ;  /* 0x00000000000c7947 */ /* 0x000fec0003800000 */
.L_x_3241:
[----:B------:R-:W-:Y:S02]  /*14580*/  IMAD.MOV.U32 R17, RZ, RZ, RZ ;  /* 0x000000ffff117224 */ /* 0x000fe400078e00ff */
[----:B------:R-:W-:Y:S02]  /*14590*/  IMAD.U32 R16, RZ, RZ, UR6 ;  /* 0x00000006ff107e24 */ /* 0x000fe4000f8e00ff */
[----:B------:R-:W-:-:S07]  /*145a0*/  IMAD.MOV.U32 R18, RZ, RZ, RZ ;  /* 0x000000ffff127224 */ /* 0x000fce00078e00ff */
.L_x_3246:
[----:B------:R-:W-:-:S13]  /*145b0*/  ISETP.NE.AND P0, PT, R0, RZ, PT ;  /* 0x000000ff0000720c */ /* 0x000fda0003f05270 */
[----:B------:R-:W1:Y:S01]  /*145c0*/  @!P0 S2R R3, SR_CgaCtaId ;  /* 0x0000000000038919 */ /* 0x000e620000008800 */
[----:B------:R-:W-:-:S04]  /*145d0*/  @!P0 MOV R0, 0x400 ;  /* 0x0000040000008802 */ /* 0x000fc80000000f00 */
[----:B-1----:R-:W-:-:S05]  /*145e0*/  @!P0 LEA R0, R3, R0, 0x18 ;  /* 0x0000000003008211 */ /* 0x002fca00078ec0ff */
[----:B------:R1:W-:Y:S01]  /*145f0*/  @!P0 STS.128 [R0+0x388d0], R16 ;  /* 0x0388d01000008388 */ /* 0x0003e20000000c00 */
[----:B------:R-:W-:Y:S06]  /*14600*/  BAR.ARV 0x5, 0x180 ;  /* 0x0146000000007b1d */ /* 0x000fec0000002000 */
.L_x_3239:
        /* <DEDUP_REMOVED lines=18> */
[----:B------:R-:W-:Y:S01]  /*14730*/  IMAD.SHL.U32 R4, R4, 0x10, RZ ;  /* 0x0000001004047824 */ /* 0x000fe200078e00ff */
[----:B------:R-:W-:-:S02]  /*14740*/  LOP3.LUT R0, R0, 0x38, RZ, 0xc0, !PT ;  /* 0x0000003800007812 */ /* 0x000fc400078ec0ff */
[----:B------:R-:W-:Y:S02]  /*14750*/  LOP3.LUT R2, R3, 0x200, R2, 0xf8, !PT ;  /* 0x0000020003027812 */ /* 0x000fe400078ef802 */
[----:B------:R-:W-:Y:S02]  /*14760*/  LOP3.LUT R4, R5, 0x70, R4, 0xf8, !PT ;  /* 0x0000007005047812 */ /* 0x000fe400078ef804 */
[C---:B------:R-:W-:Y:S02]  /*14770*/  LOP3.LUT R4, R0.reuse, 0x40, RZ, 0xfc, !PT ;  /* 0x0000004000047812 */ /* 0x040fe400078efcff */
[----:B------:R-:W-:Y:S01]  /*14780*/  LOP3.LUT R4, R0, 0x100, RZ, 0xfc, !PT ;  /* 0x0000010000047812 */ /* 0x000fe200078efcff */
[----:B-1----:R-:W-:-:S06]  /*14790*/  ULEA UR4, UR5, UR4, 0x18 ;  /* 0x0000000405047291 */ /* 0x002fcc000f8ec03f */
[----:B------:R-:W-:-:S05]  /*147a0*/  IMAD.U32 R3, RZ, RZ, UR4 ;  /* 0x00000004ff037e24 */ /* 0x000fca000f8e00ff */
[----:B------:R0:W-:Y:S02]  /*147b0*/  STL [R1], R3 ;  /* 0x0000000301007387 */ /* 0x0001e40000100800 */
[----:B0-----:R-:W-:Y:S02]  /*147c0*/  IMAD R3, R2, 0x2, R3 ;  /* 0x0000000202037824 */ /* 0x001fe400078e0203 */
[----:B------:R-:W-:-:S03]  /*147d0*/  IMAD.MOV.U32 R2, RZ, RZ, 0x1 ;  /* 0x00000001ff027424 */ /* 0x000fc600078e00ff */
[----:B------:R0:W-:Y:S04]  /*147e0*/  STL [R1+0x10], R3 ;  /* 0x0000100301007387 */ /* 0x0001e80000100800 */
[----:B------:R-:W-:Y:S04]  /*147f0*/  STL [R1+0x60], RZ ;  /* 0x000060ff01007387 */ /* 0x000fe80000100800 */
[----:B------:R1:W-:Y:S01]  /*14800*/  STL [R1+0x14], R2 ;  /* 0x0000140201007387 */ /* 0x0003e20000100800 */
[----:B0-----:R-:W-:-:S03]  /*14810*/  LOP3.LUT R3, R0, 0x80, RZ, 0xfc, !PT ;  /* 0x0000008000037812 */ /* 0x001fc600078efcff */
[----:B------:R0:W-:Y:S01]  /*14820*/  STL [R1+0x8], RZ ;  /* 0x000008ff01007387 */ /* 0x0001e20000100800 */
[C---:B------:R-:W-:Y:S02]  /*14830*/  LOP3.LUT R3, R0.reuse, 0x140, RZ, 0xfc, !PT ;  /* 0x0000014000037812 */ /* 0x040fe400078efcff */
[C---:B-1----:R-:W-:Y:S02]  /*14840*/  LOP3.LUT R2, R0.reuse, 0xc0, RZ, 0xfc, !PT ;  /* 0x000000c000027812 */ /* 0x042fe400078efcff */
[C---:B------:R-:W-:Y:S02]  /*14850*/  LOP3.LUT R2, R0.reuse, 0x180, RZ, 0xfc, !PT ;  /* 0x0000018000027812 */ /* 0x040fe400078efcff */
[----:B0-----:R-:W-:-:S07]  /*14860*/  LOP3.LUT R0, R0, 0x1c0, RZ, 0xfc, !PT ;  /* 0x000001c000007812 */ /* 0x001fce00078efcff */
.L_x_3379:
[----:B------:R-:W-:Y:S05]  /*14870*/  YIELD ;  /* 0x0000000000007946 */ /* 0x000fea0003800000 */
[----:B------:R-:W-:Y:S01]  /*14880*/  ULDC.64 UR4, c[0x0][0xb20] ;  /* 0x0002c80000047ab9 */ /* 0x000fe20000000a00 */
[----:B---3--:R-:W-:Y:S01]  /*14890*/  IMAD.MOV.U32 R0, RZ, RZ, RZ ;  /* 0x000000ffff007224 */ /* 0x008fe200078e00ff */
[----:B------:R-:W-:Y:S01]  /*148a0*/  ISETP.NE.U32.AND P0, PT, RZ, UR4, PT ;  /* 0x00000004ff007c0c */ /* 0x000fe2000bf05070 */
[----:B0-----:R-:W0:Y:S01]  /*148b0*/  LDC.64 R4, c[0x0][0xaf8] ;  /* 0x0002be00ff047b82 */ /* 0x001e220000000a00 */
[----:B-1----:R-:W-:Y:S01]  /*148c0*/  CS2R R8, SRZ ;  /* 0x0000000000087805 */ /* 0x002fe2000001ff00 */
[----:B------:R-:W-:Y:S01]  /*148d0*/  ULDC.64 UR6, c[0x0][0xb00] ;  /* 0x0002c00000067ab9 */ /* 0x000fe20000000a00 */
[----:B------:R-:W-:Y:S01]  /*148e0*/  ISETP.NE.AND.EX P0, PT, RZ, UR5, PT, P0 ;  /* 0x00000005ff007c0c */ /* 0x000fe2000bf05300 */
[----:B------:R-:W-:-:S12]  /*148f0*/  ULDC.64 UR4, c[0x0][0xb10] ;  /* 0x0002c40000047ab9 */ /* 0x000fd80000000a00 */
[----:B------:R-:W1:Y:S02]  /*14900*/  @P0 LDC.64 R2, c[0x0][0xb20] ;  /* 0x0002c800ff020b82 */ /* 0x000e640000000a00 */
        /* <DEDUP_REMOVED lines=11> */
[----:B--2---:R-:W1:Y:S08]  /*149c0*/  @P2 LDC.64 R6, c[0x0][0xb10] ;  /* 0x0002c400ff062b82 */ /* 0x004e700000000a00 */
        /* <DEDUP_REMOVED lines=23> */
.L_x_3248:
        /* <DEDUP_REMOVED lines=10> */
.L_x_3249:
[----:B------:R-:W-:Y:S05]  /*14be0*/  @!P1 BRA `(.L_x_3250) ;  /* 0x00000000000c9947 */ /* 0x000fea0003800000 */
[----:B------:R-:W2:Y:S04]  /*14bf0*/  LDG.E R6, desc[UR38][R2.64] ;  /* 0x0000002602067981 */ /* 0x000ea8000c1e1900 */
[----:B------:R-:W2:Y:S02]  /*14c00*/  LDG.E R2, desc[UR38][R2.64+0x4] ;  /* 0x0000042602027981 */ /* 0x000ea4000c1e1900 */
[----:B--2---:R-:W-:-:S07]  /*14c10*/  IMAD.IADD R6, R2, 0x1, -R6 ;  /* 0x0000000102067824 */ /* 0x004fce00078e0a06 */
.L_x_3250:
        /* <DEDUP_REMOVED lines=28> */
.L_x_3253:
[----:B------:R-:W-:-:S13]  /*14de0*/  ISETP.NE.AND P0, PT, R3, 0x1, PT ;  /* 0x000000010300780c */ /* 0x000fda0003f05270 */
[----:B------:R-:W2:Y:S02]  /*14df0*/  @P0 LDC.64 R4, c[0x0][0xae0] ;  /* 0x0002b800ff040b82 */ /* 0x000ea40000000a00 */
[----:B--2---:R-:W-:-:S05]  /*14e00*/  @P0 IMAD.HI.U32 R4, R7, R4, RZ ;  /* 0x0000000407040227 */ /* 0x004fca00078e00ff */
[----:B------:R-:W-:-:S07]  /*14e10*/  @P0 SHF.R.U32.HI R7, RZ, R5, R4 ;  /* 0x00000005ff070219 */ /* 0x000fce0000011604 */
.L_x_3254:
[----:B------:R-:W-:Y:S05]  /*14e20*/  BSYNC B0 ;  /* 0x0000000000007941 */ /* 0x000fea0003800000 */
.L_x_3252:
[----:B------:R-:W-:-:S05]  /*14e30*/  IMAD R7, R7, R3, R3 ;  /* 0x0000000307077224 */ /* 0x000fca00078e0203 */
[----:B------:R-:W-:-:S07]  /*14e40*/  VIMNMX R2, R2, R7, PT ;  /* 0x0000000702027248 */ /* 0x000fce0003fe0100 */
.L_x_3251:
        /* <DEDUP_REMOVED lines=29> */
.L_x_3257:
[----:B------:R-:W-:-:S13]  /*15020*/  ISETP.NE.AND P0, PT, R3, 0x1, PT ;  /* 0x000000010300780c */ /* 0x000fda0003f05270 */
[----:B------:R-:W3:Y:S02]  /*15030*/  @P0 LDC.64 R4, c[0x0][0xae0] ;  /* 0x0002b800ff040b82 */ /* 0x000ee40000000a00 */
[----:B---3--:R-:W-:-:S05]  /*15040*/  @P0 IMAD.HI.U32 R4, R2, R4, RZ ;  /* 0x0000000402040227 */ /* 0x008fca00078e00ff */
[----:B------:R-:W-:-:S07]  /*15050*/  @P0 SHF.R.U32.HI R2, RZ, R5, R4 ;  /* 0x00000005ff020219 */ /* 0x000fce0000011604 */
.L_x_3258:
[----:B------:R-:W-:Y:S05]  /*15060*/  BSYNC B0 ;  /* 0x0000000000007941 */ /* 0x000fea0003800000 */
.L_x_3256:
[----:B------:R-:W-:-:S05]  /*15070*/  IMAD R2, R2, R3, RZ ;  /* 0x0000000302027224 */ /* 0x000fca00078e02ff */
[----:B------:R-:W-:-:S07]  /*15080*/  VIMNMX R0, R0, R2, !PT ;  /* 0x0000000200007248 */ /* 0x000fce0007fe0100 */
.L_x_3255:
        /* <DEDUP_REMOVED lines=18> */
[----:B----4-:R-:W3:Y:S04]  /*151b0*/  @P0 ATOMG.E.ADD.STRONG.GPU PT, R2, desc[UR38][R4.64], R2 ;  /* 0x00000002040209a8 */ /* 0x010ee800081ee1e6 */
[----:B---3--:R3:W4:Y:S02]  /*151c0*/  SHFL.IDX PT, R2, R2, R0, 0x1f ;  /* 0x00001f0002027589 */ /* 0x00872400000e0000 */
[----:B---3--:R-:W3:Y:S02]  /*151d0*/  S2R R0, SR_LTMASK ;  /* 0x0000000000007919 */ /* 0x008ee40000003900 */
[----:B---3--:R-:W-:-:S06]  /*151e0*/  LOP3.LUT R0, R0, UR4, RZ, 0xc0, !PT ;  /* 0x0000000400007c12 */ /* 0x008fcc000f8ec0ff */
[----:B------:R-:W4:Y:S02]  /*151f0*/  POPC R0, R0 ;  /* 0x0000000000007309 */ /* 0x000f240000000000 */
[----:B----4-:R-:W-:Y:S01]  /*15200*/  IADD3 R16, R2, UR36, R0 ;  /* 0x0000002402107c10 */ /* 0x010fe2000fffe000 */
[----:B------:R-:W-:Y:S06]  /*15210*/  BRA `(.L_x_3261) ;  /* 0x0000005c00047947 */ /* 0x000fec0003800000 */
.L_x_3260:
        /* <DEDUP_REMOVED lines=21> */
.L_x_3263:
[----:B------:R-:W-:Y:S05]  /*15370*/  BSYNC B6 ;  /* 0x0000000000067941 */ /* 0x000fea0003800000 */
.L_x_3262:
        /* <DEDUP_REMOVED lines=20> */
.L_x_3266:
        /* <DEDUP_REMOVED lines=15> */
.L_x_3265:
[----:B------:R-:W-:Y:S05]  /*155b0*/  BSYNC B6 ;  /* 0x0000000000067941 */ /* 0x000fea0003800000 */
.L_x_3264:
        /* <DEDUP_REMOVED lines=23> */
.L_x_3396:
        /* <DEDUP_REMOVED lines=11> */
.L_x_3399:
        /* <DEDUP_REMOVED lines=24> */
.L_x_3270:
[----:B--2---:R-:W2:Y:S04]  /*15960*/  LDL R7, [R1] ;  /* 0x0000000001077983 */ /* 0x004ea80000100800 */
[----:B----4-:R-:W2:Y:S04]  /*15970*/  LDL R0, [R1+0x8] ;  /* 0x0000080001007983 */ /* 0x010ea80000100800 */
[----:B---3--:R-:W3:Y:S01]  /*15980*/  LDL R2, [R1+0x14] ;  /* 0x0000140001027983 */ /* 0x008ee20000100800 */
[----:B--2---:R-:W-:Y:S01]  /*15990*/  IMAD R0, R0, 0x8, R7 ;  /* 0x0000000800007824 */ /* 0x004fe200078e0207 */
[----:B---3--:R-:W-:-:S04]  /*159a0*/  SHF.L.U32 R2, R2, 0x1f, RZ ;  /* 0x0000001f02027819 */ /* 0x008fc800000006ff */
[----:B------:R-:W2:Y:S02]  /*159b0*/  SYNCS.PHASECHK.TRANS64.TRYWAIT P0, [R0+URZ+0x38840], R2 ;  /* 0x03884002000075a7 */ /* 0x000ea4000800017f */
[----:B--2---:R-:W-:Y:S05]  /*159c0*/  @!P0 BRA `(.L_x_3271) ;  /* 0x0000006800688947 */ /* 0x004fea0003800000 */
.L_x_3400:
        /* <DEDUP_REMOVED lines=11> */
.L_x_3272:
        /* <DEDUP_REMOVED lines=26> */
.L_x_3268:
[----:B----4-:R-:W4:Y:S04]  /*15c20*/  LDL R0, [R1] ;  /* 0x0000000001007983 */ /* 0x010f280000100800 */
[----:B---3--:R-:W3:Y:S01]  /*15c30*/  LDL R2, [R1+0x2c] ;  /* 0x00002c0001027983 */ /* 0x008ee20000100800 */
[----:B------:R-:W-:Y:S05]  /*15c40*/  WARPSYNC.ALL ;  /* 0x0000000000007948 */ /* 0x000fea0003800000 */
[----:B------:R-:W-:Y:S01]  /*15c50*/  ULDC.64 UR4, c[0x0][0xaf8] ;  /* 0x0002be0000047ab9 */ /* 0x000fe20000000a00 */
[----:B------:R-:W-:Y:S01]  /*15c60*/  BSSY B6, `(.L_x_3273) ;  /* 0x0000020000067945 */ /* 0x000fe20003800000 */
[----:B------:R-:W-:Y:S01]  /*15c70*/  BAR.SYNC.DEFER_BLOCKING 0x8, 0x100 ;  /* 0x0204000000007b1d */ /* 0x000fe20000010000 */
[----:B------:R-:W-:-:S04]  /*15c80*/  ISETP.NE.U32.AND P0, PT, RZ, UR4, PT ;  /* 0x00000004ff007c0c */ /* 0x000fc8000bf05070 */
[----:B------:R-:W-:Y:S01]  /*15c90*/  ISETP.NE.AND.EX P0, PT, RZ, UR5, PT, P0 ;  /* 0x00000005ff007c0c */ /* 0x000fe2000bf05300 */
[----:B----4-:R-:W-:Y:S01]  /*15ca0*/  VIADD R0, R0, 0x20400 ;  /* 0x0002040000007836 */ /* 0x010fe20000000000 */
[----:B---3--:R-:W-:-:S04]  /*15cb0*/  SHF.R.S32.HI R3, RZ, 0x1f, R2 ;  /* 0x0000001fff037819 */ /* 0x008fc80000011402 */
[----:B------:R-:W-:Y:S02]  /*15cc0*/  LOP3.LUT P1, RZ, R0, 0x3ff, RZ, 0xc0, !PT ;  /* 0x000003ff00ff7812 */ /* 0x000fe4000782c0ff */
[----:B------:R-:W-:Y:S02]  /*15cd0*/  SHF.R.S32.HI R0, RZ, 0x1f, R19 ;  /* 0x0000001fff007819 */ /* 0x000fe40000011413 */
[----:B------:R-:W-:Y:S02]  /*15ce0*/  SHF.R.S32.HI R2, RZ, 0x1f, R18 ;  /* 0x0000001fff027819 */ /* 0x000fe40000011412 */
[----:B------:R-:W-:-:S05]  /*15cf0*/  SEL R0, R0, RZ, !P0 ;  /* 0x000000ff00007207 */ /* 0x000fca0004000000 */
[----:B------:R3:W-:Y:S04]  /*15d00*/  STL [R1+0x54], R0 ;  /* 0x0000540001007387 */ /* 0x0007e80000100800 */
[----:B------:R4:W-:Y:S01]  /*15d10*/  STL [R1+0x48], R3 ;  /* 0x0000480301007387 */ /* 0x0009e20000100800 */
[----:B---3--:R-:W-:-:S05]  /*15d20*/  SEL R0, R19, RZ, !P0 ;  /* 0x000000ff13007207 */ /* 0x008fca0004000000 */
[----:B------:R4:W-:Y:S04]  /*15d30*/  STL [R1+0x3c], R0 ;  /* 0x00003c0001007387 */ /* 0x0009e80000100800 */
[----:B------:R4:W-:Y:S01]  /*15d40*/  STL [R1+0x50], R2 ;  /* 0x0000500201007387 */ /* 0x0009e20000100800 */
[----:B------:R-:W-:Y:S05]  /*15d50*/  @!P1 BRA `(.L_x_3274) ;  /* 0x0000000000409947 */ /* 0x000fea0003800000 */
[----:B----4-:R-:W-:Y:S01]  /*15d60*/  MOV R2, 0x0 ;  /* 0x0000000000027802 */ /* 0x010fe20000000f00 */
        /* <DEDUP_REMOVED lines=15> */
.L_x_3274:
[----:B------:R-:W-:Y:S05]  /*15e60*/  BSYNC B6 ;  /* 0x0000000000067941 */ /* 0x000fea0003800000 */
.L_x_3273:
[----:B------:R-:W3:Y:S01]  /*15e70*/  LDL R11, [R1+0x38] ;  /* 0x00003800010b7983 */ /* 0x000ee20000100800 */
[----:B--2---:R-:W2:Y:S01]  /*15e80*/  LDC R7, c[0x0][0x448] ;  /* 0x00011200ff077b82 */ /* 0x004ea20000000800 */
[----:B------:R-:W-:Y:S01]  /*15e90*/  ULDC.64 UR4, c[0x0][0x298] ;  /* 0x0000a60000047ab9 */ /* 0x000fe20000000a00 */
[----:B------:R-:W-:Y:S01]  /*15ea0*/  ULDC.64 UR6, c[0x0][0x280] ;  /* 0x0000a00000067ab9 */ /* 0x000fe20000000a00 */
[----:B------:R-:W3:Y:S04]  /*15eb0*/  LDL R4, [R1+0x48] ;  /* 0x0000480001047983 */ /* 0x000ee80000100800 */
[----:B------:R-:W3:Y:S04]  /*15ec0*/  LDL R10, [R1+0x2c] ;  /* 0x00002c00010a7983 */ /* 0x000ee80000100800 */
[----:B01----:R-:W3:Y:S01]  /*15ed0*/  LDL R9, [R1+0x50] ;  /* 0x0000500001097983 */ /* 0x003ee20000100800 */
[----:B----4-:R-:W0:Y:S01]  /*15ee0*/  S2R R2, SR_TID.X ;  /* 0x0000000000027919 */ /* 0x010e220000002100 */
[----:B------:R-:W1:Y:S02]  /*15ef0*/  S2R R0, SR_TID.X ;  /* 0x0000000000007919 */ /* 0x000e640000002100 */
[----:B------:R-:W4:Y:S01]  /*15f00*/  LDL R8, [R1+0x54] ;  /* 0x0000540001087983 */ /* 0x000f220000100800 */
[----:B--2---:R-:W-:-:S03]  /*15f10*/  ISETP.NE.AND P0, PT, R7, 0x1, PT ;  /* 0x000000010700780c */ /* 0x004fc60003f05270 */
[----:B------:R-:W2:Y:S10]  /*15f20*/  LDL R6, [R1+0x3c] ;  /* 0x00003c0001067983 */ /* 0x000eb40000100800 */
[----:B------:R-:W3:Y:S01]  /*15f30*/  @P0 LDC R3, c[0x0][0x450] ;  /* 0x00011400ff030b82 */ /* 0x000ee20000000800 */
[----:B0-----:R-:W-:-:S04]  /*15f40*/  LOP3.LUT R2, R2, 0x7f, RZ, 0xc0, !PT ;  /* 0x0000007f02027812 */ /* 0x001fc800078ec0ff */
[----:B------:R-:W-:Y:S01]  /*15f50*/  SHF.R.U32.HI R2, RZ, 0x3, R2 ;  /* 0x00000003ff027819 */ /* 0x000fe20000011602 */
[----:B-1----:R-:W-:-:S05]  /*15f60*/  IMAD.SHL.U32 R0, R0, 0x10, RZ ;  /* 0x0000001000007824 */ /* 0x002fca00078e00ff */
[----:B------:R-:W-:Y:S02]  /*15f70*/  LOP3.LUT R0, R2, 0x70, R0, 0xf8, !PT ;  /* 0x0000007002007812 */ /* 0x000fe400078ef800 */
[----:B------:R-:W0:Y:S03]  /*15f80*/  @P0 LDC R2, c[0x0][0x44c] ;  /* 0x00011300ff020b82 */ /* 0x000e260000000800 */
[----:B---3--:R-:W-:-:S04]  /*15f90*/  IMAD.IADD R5, R0, 0x1, R11 ;  /* 0x0000000100057824 */ /* 0x008fc800078e020b */
[----:B0-----:R-:W-:-:S04]  /*15fa0*/  @P0 IMAD.HI.U32 R2, R5, R2, RZ ;  /* 0x0000000205020227 */ /* 0x001fc800078e00ff */
[----:B------:R-:W-:Y:S01]  /*15fb0*/  IMAD.MOV.U32 R0, RZ, RZ, R5 ;  /* 0x000000ffff007224 */ /* 0x000fe200078e0005 */
[----:B------:R-:W-:Y:S01]  /*15fc0*/  @P0 SHF.R.U32.HI R0, RZ, R3, R2 ;  /* 0x00000003ff000219 */ /* 0x000fe20000011602 */
[----:B------:R-:W-:-:S04]  /*15fd0*/  IMAD R2, R4, UR4, RZ ;  /* 0x0000000404027c24 */ /* 0x000fc8000f8e02ff */
[C---:B------:R-:W-:Y:S02]  /*15fe0*/  IMAD R4, R10.reuse, UR5, R2 ;  /* 0x000000050a047c24 */ /* 0x040fe4000f8e0202 */
[----:B------:R-:W-:Y:S01]  /*15ff0*/  IMAD.WIDE.U32 R2, R10, UR4, RZ ;  /* 0x000000040a027c25 */ /* 0x000fe2000f8e00ff */
[----:B------:R-:W-:Y:S01]  /*16000*/  ULDC.64 UR4, c[0x0][0x2d8] ;  /* 0x0000b60000047ab9 */ /* 0x000fe20000000a00 */
[----:B------:R0:W-:Y:S02]  /*16010*/  STL [R1+0x28], R5 ;  /* 0x0000280501007387 */ /* 0x0001e40000100800 */
[----:B------:R-:W-:Y:S02]  /*16020*/  IMAD.IADD R3, R3, 0x1, R4 ;  /* 0x0000000103037824 */ /* 0x000fe400078e0204 */
[----:B------:R-:W-:Y:S02]  /*16030*/  IMAD R4, R9, UR4, RZ ;  /* 0x0000000409047c24 */ /* 0x000fe4000f8e02ff */
[----:B------:R1:W5:Y:S01]  /*16040*/  LDL R9, [R1+0x10] ;  /* 0x0000100001097983 */ /* 0x0003620000100800 */
[----:B------:R-:W-:-:S04]  /*16050*/  IMAD.WIDE.U32 R2, R18, UR4, R2 ;  /* 0x0000000412027c25 */ /* 0x000fc8000f8e0002 */
[----:B------:R-:W-:Y:S01]  /*16060*/  IMAD R4, R18, UR5, R4 ;  /* 0x0000000512047c24 */ /* 0x000fe2000f8e0204 */
[----:B------:R-:W-:-:S03]  /*16070*/  ULDC.64 UR4, c[0x0][0x2e0] ;  /* 0x0000b80000047ab9 */ /* 0x000fc60000000a00 */
[----:B------:R-:W-:Y:S02]  /*16080*/  IMAD.IADD R3, R3, 0x1, R4 ;  /* 0x0000000103037824 */ /* 0x000fe400078e0204 */
[----:B----4-:R-:W-:Y:S01]  /*16090*/  IMAD R4, R8, UR4, RZ ;  /* 0x0000000408047c24 */ /* 0x010fe2000f8e02ff */
[----:B------:R-:W3:Y:S01]  /*160a0*/  S2R R10, SR_TID.X ;  /* 0x00000000000a7919 */ /* 0x000ee20000002100 */
[----:B--2---:R-:W-:-:S04]  /*160b0*/  IMAD.WIDE.U32 R2, R6, UR4, R2 ;  /* 0x0000000406027c25 */ /* 0x004fc8000f8e0002 */
[----:B------:R-:W-:Y:S01]  /*160c0*/  IMAD R4, R6, UR5, R4 ;  /* 0x0000000506047c24 */ /* 0x000fe2000f8e0204 */
[----:B------:R-:W-:-:S03]  /*160d0*/  ULDC.64 UR4, c[0x0][0x2d0] ;  /* 0x0000b40000047ab9 */ /* 0x000fc60000000a00 */
[----:B------:R-:W-:Y:S01]  /*160e0*/  IMAD.IADD R3, R3, 0x1, R4 ;  /* 0x0000000103037824 */ /* 0x000fe200078e0204 */
[----:B------:R-:W-:Y:S01]  /*160f0*/  SHF.R.S32.HI R4, RZ, 0x1f, R0 ;  /* 0x0000001fff047819 */ /* 0x000fe20000011400 */
[----:B------:R-:W2:Y:S04]  /*16100*/  S2R R8, SR_TID.X ;  /* 0x0000000000087919 */ /* 0x000ea80000002100 */
        /* <DEDUP_REMOVED lines=8> */
[----:B---3--:R-:W-:Y:S02]  /*16190*/  IMAD.SHL.U32 R10, R10, 0x8, RZ ;  /* 0x000000080a0a7824 */ /* 0x008fe400078e00ff */
[----:B------:R-:W-:Y:S02]  /*161a0*/  IMAD R6, R6, UR4, RZ ;  /* 0x0000000406067c24 */ /* 0x000fe4000f8e02ff */
[----:B0-----:R-:W-:Y:S01]  /*161b0*/  IMAD.WIDE.U32 R4, R0, UR4, R2 ;  /* 0x0000000400047c25 */ /* 0x001fe2000f8e0002 */
[----:B------:R-:W-:Y:S01]  /*161c0*/  LOP3.LUT R10, R10, 0x38, RZ, 0xc0, !PT ;  /* 0x000000380a0a7812 */ /* 0x000fe200078ec0ff */
[----:B------:R-:W-:Y:S02]  /*161d0*/  ULDC UR4, c[0x0][0x2b8] ;  /* 0x0000ae0000047ab9 */ /* 0x000fe40000000800 */
[----:B------:R-:W-:Y:S01]  /*161e0*/  IMAD R0, R0, UR5, R6 ;  /* 0x0000000500007c24 */ /* 0x000fe2000f8e0206 */
[----:B------:R-:W-:-:S03]  /*161f0*/  LEA R3, P1, R4, UR6, 0x1 ;  /* 0x0000000604037c11 */ /* 0x000fc6000f8208ff */
[----:B------:R-:W-:Y:S01]  /*16200*/  IMAD.IADD R0, R5, 0x1, R0 ;  /* 0x0000000105007824 */ /* 0x000fe200078e0200 */
[----:B------:R-:W-:Y:S01]  /*16210*/  ISETP.GE.AND P0, PT, R10, UR4, PT ;  /* 0x000000040a007c0c */ /* 0x000fe2000bf06270 */
[----:B------:R-:W-:Y:S01]  /*16220*/  UMOV UR4, 0xffffffff ;  /* 0xffffffff00047882 */ /* 0x000fe20000000000 */
[----:B--2---:R-:W-:Y:S02]  /*16230*/  LOP3.LUT R8, R8, 0x7f, RZ, 0xc0, !PT ;  /* 0x0000007f08087812 */ /* 0x004fe400078ec0ff */
[----:B------:R-:W-:Y:S02]  /*16240*/  LEA.HI.X R2, R4, UR7, R0, 0x1, P1 ;  /* 0x0000000704027c11 */ /* 0x000fe400088f0c00 */
[----:B------:R-:W-:Y:S01]  /*16250*/  SHF.R.U32.HI R8, RZ, 0x3, R8 ;  /* 0x00000003ff087819 */ /* 0x000fe20000011608 */
[----:B-1----:R-:W-:Y:S06]  /*16260*/  BRA.DIV UR4, `(.L_x_3275) ;  /* 0x0000006204547947 */ /* 0x002fec000b800000 */
[----:B------:R-:W2:Y:S04]  /*16270*/  LDL R11, [R1+0x34] ;  /* 0x00003400010b7983 */ /* 0x000ea80000100800 */
[----:B------:R-:W3:Y:S04]  /*16280*/  LDL.LU R6, [R1+0x38] ;  /* 0x0000380001067983 */ /* 0x000ee80000300800 */
[----:B------:R-:W0:Y:S04]  /*16290*/  SHFL.IDX PT, R5, R3, RZ, 0x181f ;  /* 0x00181fff03057589 */ /* 0x000e2800000e0000 */
[----:B------:R-:W1:Y:S01]  /*162a0*/  SHFL.IDX PT, R4, R2, RZ, 0x181f ;  /* 0x00181fff02047589 */ /* 0x000e6200000e0000 */
[----:B--2---:R-:W-:-:S02]  /*162b0*/  IMAD R0, R11, R7, RZ ;  /* 0x000000070b007224 */ /* 0x004fc400078e02ff */
[----:B---3--:R-:W-:Y:S02]  /*162c0*/  IMAD.IADD R8, R8, 0x1, R6 ;  /* 0x0000000108087824 */ /* 0x008fe400078e0206 */
[----:B------:R-:W-:Y:S02]  /*162d0*/  SHFL.IDX PT, R6, R2, 0x1, 0x181f ;  /* 0x00381f0002067f89 */ /* 0x000fe400000e0000 */
[C---:B------:R-:W-:Y:S01]  /*162e0*/  VIADD R7, R8.reuse, 0x10 ;  /* 0x0000001008077836 */ /* 0x040fe20000000000 */
[----:B------:R-:W-:Y:S01]  /*162f0*/  ISETP.GE.AND P1, PT, R8, R0, PT ;  /* 0x000000000800720c */ /* 0x000fe20003f26270 */
[----:B------:R-:W-:Y:S04]  /*16300*/  STL [R1+0x38], R8 ;  /* 0x0000380801007387 */ /* 0x000fe80000100800 */
[----:B------:R2:W-:Y:S08]  /*16310*/  STL [R1+0x40], R7 ;  /* 0x0000400701007387 */ /* 0x0005f00000100800 */
        /* <DEDUP_REMOVED lines=27> */
.L_x_3409:
[----:B0-----:R-:W3:Y:S04]  /*164d0*/  LDL R2, [R1+0x38] ;  /* 0x0000380001027983 */ /* 0x001ee80000100800 */
[----:B------:R0:W5:Y:S01]  /*164e0*/  LDL R8, [R1] ;  /* 0x0000000001087983 */ /* 0x0001620000100800 */
[----:B---3--:R-:W-:-:S05]  /*164f0*/  VIADD R2, R2, 0x30 ;  /* 0x0000003002027836 */ /* 0x008fca0000000000 */
[----:B------:R-:W-:Y:S01]  /*16500*/  ISETP.GE.AND P1, PT, R2, R0, PT ;  /* 0x000000000200720c */ /* 0x000fe20003f26270 */
[----:B------:R1:W-:-:S12]  /*16510*/  STL [R1+0x5c], R2 ;  /* 0x00005c0201007387 */ /* 0x0003d80000100800 */
[----:B-1----:R-:W-:-:S05]  /*16520*/  @!P1 LEA R2, P2, R10, R3, 0x1 ;  /* 0x000000030a029211 */ /* 0x002fca00078408ff */
[----:B--2---:R-:W-:-:S05]  /*16530*/  @!P1 IMAD.X R3, RZ, RZ, R4, P2 ;  /* 0x000000ffff039224 */ /* 0x004fca00010e0604 */
[----:B------:R-:W-:Y:S01]  /*16540*/  @!PT LDS RZ, [RZ] ;  /* 0x00000000fffff984 */ /* 0x000fe20000000800 */
[----:B------:R-:W-:Y:S01]  /*16550*/  @!PT LDS RZ, [RZ] ;  /* 0x00000000fffff984 */ /* 0x000fe20000000800 */
[----:B------:R-:W-:Y:S01]  /*16560*/  @!PT LDS RZ, [RZ] ;  /* 0x00000000fffff984 */ /* 0x000fe20000000800 */
[----:B------:R0:W-:Y:S01]  /*16570*/  @!P1 LDGSTS.E.BYPASS.LTC128B.128 [R9+0x21c00], desc[UR38][R2.64], !P0 ;  /* 0x21c0000002099fae */ /* 0x0001e2000c101d66 */
[----:B------:R-:W-:Y:S01]  /*16580*/  PLOP3.LUT P0, PT, PT, PT, PT, 0x80, 0x0 ;  /* 0x000000000000781c */ /* 0x000fe20003f0f070 */
[----:B------:R-:W-:-:S12]  /*16590*/  NOP ;  /* 0x0000000000007918 */ /* 0x000fd80000000000 */
.L_x_3276:
[----:B------:R-:W2:Y:S01]  /*165a0*/  LDL R0, [R1] ;  /* 0x0000000001007983 */ /* 0x000ea20000100800 */
[----:B------:R-:W-:Y:S02]  /*165b0*/  PLOP3.LUT P1, PT, P1, P0, PT, 0xa2, 0x0 ;  /* 0x000000000000781c */ /* 0x000fe40000f21472 */
[----:B--2---:R-:W-:-:S08]  /*165c0*/  @P0 R2UR P1, UR4, R0 ;  /* 0x00000000000402ca */ /* 0x004fd00000020000 */
[----:B------:R-:W-:-:S05]  /*165d0*/  @P0 PLOP3.LUT P0, PT, P1, PT, PT, 0x80, 0x0 ;  /* 0x000000000000081c */ /* 0x000fca0000f0f070 */
[----:B------:R-:W-:Y:S01]  /*165e0*/  @!P1 SYNCS.ARRIVE.TRANS64.RED.A0T1 RZ, [UR4+0x38800], RZ ;  /* 0x038800ffffff99a7 */ /* 0x000fe20008200404 */
[----:B------:R-:W-:Y:S07]  /*165f0*/  @!P1 ARRIVES.LDGSTSBAR.64.TRANSCNT [UR4+0x38800] ;  /* 0x03880000ff0099b0 */ /* 0x000fee0008000a84 */
[----:B------:R-:W-:Y:S05]  /*16600*/  @P0 BRA.U.ANY `(.L_x_3276) ;  /* 0xfffffffd00e40947 */ /* 0x000fea000393ffff */
[----:B------:R-:W-:Y:S01]  /*16610*/  NOP ;  /* 0x0000000000007918 */ /* 0x000fe20000000000 */
[----:B0-----:R-:W2:Y:S01]  /*16620*/  LDL.LU R2, [R1+0x48] ;  /* 0x0000480001027983 */ /* 0x001ea20000300800 */
        /* <DEDUP_REMOVED lines=29> */
.L_x_3278:
[----:B------:R-:W-:Y:S05]  /*16800*/  BSYNC B6 ;  /* 0x0000000000067941 */ /* 0x000fea0003800000 */
.L_x_3277:
        /* <DEDUP_REMOVED lines=11> */
[----:B-----5:R-:W3:Y:S01]  /*168c0*/  LDL.LU R8, [R1+0x4] ;  /* 0x0000040001087983 */ /* 0x020ee20000300800 */
        /* <DEDUP_REMOVED lines=8> */
[----:B------:R-:W1:Y:S01]  /*16950*/  S2R R10, SR_TID.X ;  /* 0x00000000000a7919 */ /* 0x000e620000002100 */
[----:B------:R-:W-:-:S03]  /*16960*/  ULDC.64 UR4, c[0x0][0x3d0] ;  /* 0x0000f40000047ab9 */ /* 0x000fc60000000a00 */
[----:B------:R-:W2:Y:S01]  /*16970*/  @P0 LDC R4, c[0x0][0x44c] ;  /* 0x00011300ff040b82 */ /* 0x000ea20000000800 */
[----:B------:R-:W-:Y:S02]  /*16980*/  IMAD.IADD R3, R3, 0x1, R0 ;  /* 0x0000000103037824 */ /* 0x000fe400078e0200 */
[----:B-1----:R-:W-:-:S05]  /*16990*/  IMAD.SHL.U32 R10, R10, 0x8, RZ ;  /* 0x000000080a0a7824 */ /* 0x002fca00078e00ff */
        /* <DEDUP_REMOVED lines=15> */
[----:B------:R-:W-:Y:S02]  /*16a90*/  IMAD R0, R0, UR4, RZ ;  /* 0x0000000400007c24 */ /* 0x000fe4000f8e02ff */
[----:B0-----:R-:W-:-:S05]  /*16aa0*/  IMAD.SHL.U32 R6, R6, 0x8, RZ ;  /* 0x0000000806067824 */ /* 0x001fca00078e00ff */
[----:B------:R-:W-:Y:S01]  /*16ab0*/  LOP3.LUT R6, R6, 0x38, RZ, 0xc0, !PT ;  /* 0x0000003806067812 */ /* 0x000fe200078ec0ff */
[----:B------:R-:W-:Y:S01]  /*16ac0*/  IMAD R4, R4, UR5, R0 ;  /* 0x0000000504047c24 */ /* 0x000fe2000f8e0200 */
[----:B------:R-:W-:Y:S02]  /*16ad0*/  ULDC.64 UR4, c[0x0][0x390] ;  /* 0x0000e40000047ab9 */ /* 0x000fe40000000a00 */
[C---:B------:R-:W-:Y:S02]  /*16ae0*/  LOP3.LUT R9, R6.reuse, 0x80, RZ, 0xfc, !PT ;  /* 0x0000008006097812 */ /* 0x040fe400078efcff */
[----:B------:R-:W-:Y:S02]  /*16af0*/  LOP3.LUT R6, R6, 0x40, RZ, 0xfc, !PT ;  /* 0x0000004006067812 */ /* 0x000fe400078efcff */
[----:B------:R-:W-:Y:S01]  /*16b00*/  LEA R0, P0, R2, UR4, 0x1 ;  /* 0x0000000402007c11 */ /* 0x000fe2000f8008ff */
[----:B------:R-:W-:Y:S02]  /*16b10*/  ULDC UR4, c[0x0][0x3b8] ;  /* 0x0000ee0000047ab9 */ /* 0x000fe40000000800 */
[----:B------:R-:W-:-:S02]  /*16b20*/  ISETP.GE.AND P1, PT, R6, UR4, PT ;  /* 0x0000000406007c0c */ /* 0x000fc4000bf26270 */
[----:B------:R-:W0:Y:S01]  /*16b30*/  S2R R6, SR_TID.X ;  /* 0x0000000000067919 */ /* 0x000e220000002100 */
        /* <DEDUP_REMOVED lines=8> */
[----:B------:R-:W-:Y:S01]  /*16bc0*/  @P1 LOP3.LUT R8, R8, 0x4, RZ, 0xfc, !PT ;  /* 0x0000000408081812 */ /* 0x000fe200078efcff */
[----:B------:R-:W-:Y:S01]  /*16bd0*/  IMAD.IADD R4, R3, 0x1, R4 ;  /* 0x0000000103047824 */ /* 0x000fe200078e0204 */
[----:B------:R-:W-:-:S03]  /*16be0*/  LOP3.LUT R6, R6, 0x38, RZ, 0xc0, !PT ;  /* 0x0000003806067812 */ /* 0x000fc600078ec0ff */
[----:B------:R0:W-:Y:S01]  /*16bf0*/  STL [R1+0x4], R8 ;  /* 0x0000040801007387 */ /* 0x0001e20000100800 */
[----:B------:R-:W-:Y:S02]  /*16c00*/  LEA.HI.X R4, R2, UR5, R4, 0x1, P0 ;  /* 0x0000000502047c11 */ /* 0x000fe400080f0c04 */
[C---:B0-----:R-:W-:Y:S02]  /*16c10*/  LOP3.LUT R8, R6.reuse, 0x100, RZ, 0xfc, !PT ;  /* 0x0000010006087812 */ /* 0x041fe400078efcff */
[----:B------:R-:W-:Y:S02]  /*16c20*/  LOP3.LUT R6, R6, 0xc0, RZ, 0xfc, !PT ;  /* 0x000000c006067812 */ /* 0x000fe400078efcff */
[----:B------:R-:W-:Y:S02]  /*16c30*/  ISETP.GE.AND P0, PT, R8, UR4, PT ;  /* 0x0000000408007c0c */ /* 0x000fe4000bf06270 */
[----:B------:R-:W0:Y:S01]  /*16c40*/  S2R R8, SR_TID.X ;  /* 0x0000000000087919 */ /* 0x000e220000002100 */
[----:B------:R-:W-:-:S02]  /*16c50*/  ISETP.GE.AND P5, PT, R6, UR4, PT ;  /* 0x0000000406007c0c */ /* 0x000fc4000bfa6270 */
[----:B------:R-:W1:Y:S01]  /*16c60*/  S2R R6, SR_TID.X ;  /* 0x0000000000067919 */ /* 0x000e620000002100 */
[----:B------:R-:W-:Y:S02]  /*16c70*/  SEL R5, RZ, 0x1, P3 ;  /* 0x00000001ff057807 */ /* 0x000fe40001800000 */
[----:B------:R-:W-:Y:S02]  /*16c80*/  SEL R3, RZ, 0x4, P2 ;  /* 0x00000004ff037807 */ /* 0x000fe40001000000 */
[----:B------:R-:W-:-:S04]  /*16c90*/  SEL R2, RZ, 0x2, P1 ;  /* 0x00000002ff027807 */ /* 0x000fc80000800000 */
[----:B------:R-:W-:Y:S02]  /*16ca0*/  IADD3 R2, R3, R2, R5 ;  /* 0x0000000203027210 */ /* 0x000fe40007ffe005 */
[----:B------:R-:W-:Y:S02]  /*16cb0*/  SEL R5, RZ, 0x10, P0 ;  /* 0x00000010ff057807 */ /* 0x000fe40000000000 */
[----:B------:R-:W-:Y:S01]  /*16cc0*/  SEL R3, RZ, 0x8, P5 ;  /* 0x00000008ff037807 */ /* 0x000fe20002800000 */
[----:B0-----:R-:W-:Y:S02]  /*16cd0*/  IMAD.SHL.U32 R8, R8, 0x8, RZ ;  /* 0x0000000808087824 */ /* 0x001fe400078e00ff */
[----:B-1----:R-:W-:-:S03]  /*16ce0*/  IMAD.SHL.U32 R6, R6, 0x8, RZ ;  /* 0x0000000806067824 */ /* 0x002fc600078e00ff */
[----:B------:R-:W-:-:S04]  /*16cf0*/  LOP3.LUT R8, R8, 0x38, RZ, 0xc0, !PT ;  /* 0x0000003808087812 */ /* 0x000fc800078ec0ff */
[----:B------:R-:W-:Y:S02]  /*16d00*/  LOP3.LUT R9, R8, 0x180, RZ, 0xfc, !PT ;  /* 0x0000018008097812 */ /* 0x000fe400078efcff */
[----:B------:R-:W-:Y:S02]  /*16d10*/  LOP3.LUT R6, R6, 0x38, RZ, 0xc0, !PT ;  /* 0x0000003806067812 */ /* 0x000fe400078ec0ff */
[----:B------:R-:W-:Y:S02]  /*16d20*/  ISETP.GE.AND P1, PT, R9, UR4, PT ;  /* 0x0000000409007c0c */ /* 0x000fe4000bf26270 */
[----:B------:R-:W-:Y:S02]  /*16d30*/  LOP3.LUT R8, R6, 0x140, RZ, 0xfc, !PT ;  /* 0x0000014006087812 */ /* 0x000fe400078efcff */
[----:B------:R-:W-:Y:S02]  /*16d40*/  IADD3 R2, R5, R2, R3 ;  /* 0x0000000205027210 */ /* 0x000fe40007ffe003 */
[----:B------:R-:W-:-:S02]  /*16d50*/  SEL R5, RZ, 0x40, P1 ;  /* 0x00000040ff057807 */ /* 0x000fc40000800000 */
[----:B------:R-:W-:Y:S02]  /*16d60*/  LOP3.LUT R6, R6, 0x1c0, RZ, 0xfc, !PT ;  /* 0x000001c006067812 */ /* 0x000fe400078efcff */
[----:B------:R-:W-:Y:S02]  /*16d70*/  ISETP.GE.AND P1, PT, R8, UR4, PT ;  /* 0x0000000408007c0c */ /* 0x000fe4000bf26270 */
        /* <DEDUP_REMOVED lines=10> */
[----:B------:R-:W5:Y:S04]  /*16e20*/  LDL.LU R12, [R1+0x4] ;  /* 0x00000400010c7983 */ /* 0x000f680000300800 */
[----:B------:R-:W5:Y:S04]  /*16e30*/  LDL R11, [R1+0x10] ;  /* 0x00001000010b7983 */ /* 0x000f680000100800 */
[----:B------:R-:W5:Y:S01]  /*16e40*/  LDL.LU R10, [R1+0x58] ;  /* 0x00005800010a7983 */ /* 0x000f620000300800 */
[----:B------:R-:W0:Y:S02]  /*16e50*/  S2R R13, SR_TID.X ;  /* 0x00000000000d7919 */ /* 0x000e240000002100 */
[----:B0-----:R-:W-:-:S05]  /*16e60*/  IMAD.SHL.U32 R13, R13, 0x8, RZ ;  /* 0x000000080d0d7824 */ /* 0x001fca00078e00ff */
[----:B------:R-:W-:Y:S01]  /*16e70*/  LOP3.LUT R13, R13, 0x38, RZ, 0xc0, !PT ;  /* 0x000000380d0d7812 */ /* 0x000fe200078ec0ff */
[----:B------:R-:W-:Y:S04]  /*16e80*/  SHFL.IDX PT, R14, R0, 0x1, 0x181f ;  /* 0x00381f00000e7f89 */ /* 0x000fe800000e0000 */
[----:B------:R-:W-:Y:S01]  /*16e90*/  SHFL.IDX PT, R9, R4, 0x1, 0x181f ;  /* 0x00381f0004097f89 */ /* 0x000fe200000e0000 */
[----:B--2---:R-:W-:-:S05]  /*16ea0*/  IMAD R7, R8, R7, RZ ;  /* 0x0000000708077224 */ /* 0x004fca00078e02ff */
[-C--:B---3--:R-:W-:Y:S02]  /*16eb0*/  ISETP.GE.AND P2, PT, R3, R7.reuse, PT ;  /* 0x000000070300720c */ /* 0x088fe40003f46270 */
[----:B----4-:R-:W-:Y:S02]  /*16ec0*/  ISETP.GE.AND P3, PT, R2, R7, PT ;  /* 0x000000070200720c */ /* 0x010fe40003f66270 */
[----:B-----5:R-:W-:-:S04]  /*16ed0*/  LOP3.LUT R12, R12, 0xffff7fff, RZ, 0xc0, !PT ;  /* 0xffff7fff0c0c7812 */ /* 0x020fc800078ec0ff */
[----:B------:R-:W-:-:S05]  /*16ee0*/  @P1 LOP3.LUT R12, R12, 0x8000, RZ, 0xfc, !PT ;  /* 0x000080000c0c1812 */ /* 0x000fca00078efcff */
[----:B------:R-:W-:Y:S02]  /*16ef0*/  @!P2 LOP3.LUT R2, R5, 0x40, RZ, 0xc0, !PT ;  /* 0x000000400502a812 */ /* 0x000fe400078ec0ff */
[C---:B------:R-:W-:Y:S02]  /*16f00*/  LOP3.LUT P1, RZ, R12.reuse, 0x8, RZ, 0xc0, !PT ;  /* 0x000000080cff7812 */ /* 0x040fe4000782c0ff */
[C---:B------:R-:W-:Y:S02]  /*16f10*/  LOP3.LUT P4, RZ, R12.reuse, 0x2, RZ, 0xc0, !PT ;  /* 0x000000020cff7812 */ /* 0x040fe4000788c0ff */
[----:B------:R-:W-:Y:S02]  /*16f20*/  LOP3.LUT R12, R12, 0xffffdfff, RZ, 0xc0, !PT ;  /* 0xffffdfff0c0c7812 */ /* 0x000fe400078ec0ff */
[----:B------:R-:W-:Y:S02]  /*16f30*/  @!P2 SHF.R.U32.HI R2, RZ, 0x2, R2 ;  /* 0x00000002ff02a819 */ /* 0x000fe40000011602 */
[----:B------:R-:W-:-:S02]  /*16f40*/  @P3 LOP3.LUT R12, R12, 0x2000, RZ, 0xfc, !PT ;  /* 0x000020000c0c3812 */ /* 0x000fc400078efcff */
[----:B------:R-:W-:Y:S02]  /*16f50*/  @!P2 ISETP.NE.U32.AND P3, PT, R2, RZ, PT ;  /* 0x000000ff0200a20c */ /* 0x000fe40003f65070 */
[----:B------:R-:W-:Y:S02]  /*16f60*/  @!P2 LOP3.LUT R2, R6, 0x80, RZ, 0xc0, !PT ;  /* 0x000000800602a812 */ /* 0x000fe400078ec0ff */
[----:B------:R-:W-:Y:S02]  /*16f70*/  LOP3.LUT R12, R12, 0xffffffdf, RZ, 0xc0, !PT ;  /* 0xffffffdf0c0c7812 */ /* 0x000fe400078ec0ff */
[----:B------:R-:W-:-:S07]  /*16f80*/  @!P2 SHF.R.U32.HI R2, RZ, 0x3, R2 ;  /* 0x00000003ff02a819 */ /* 0x000fce0000011602 */
[----:B------:R-:W-:Y:S02]  /*16f90*/  @P3 LOP3.LUT R12, R12, 0x20, RZ, 0xfc, !PT ;  /* 0x000000200c0c3812 */ /* 0x000fe400078efcff */
[----:B------:R-:W-:Y:S02]  /*16fa0*/  @!P2 ISETP.NE.U32.AND P3, PT, R2, RZ, PT ;  /* 0x000000ff0200a20c */ /* 0x000fe40003f65070 */
[----:B------:R-:W0:Y:S04]  /*16fb0*/  SHFL.IDX PT, R2, R0, RZ, 0x181f ;  /* 0x00181fff00027589 */ /* 0x000e2800000e0000 */
[----:B------:R-:W1:Y:S01]  /*16fc0*/  SHFL.IDX PT, R8, R4, RZ, 0x181f ;  /* 0x00181fff04087589 */ /* 0x000e6200000e0000 */
        /* <DEDUP_REMOVED lines=9> */
[----:B------:R-:W-:Y:S01]  /*17060*/  @!P2 LDGSTS.E.BYPASS.LTC128B.128 [R11+0x26400], desc[UR38][R2.64], !P1 ;  /* 0x26400000020bafae */ /* 0x000fe2000c901d66 */
        /* <DEDUP_REMOVED lines=56> */
.L_x_3419:
        /* <DEDUP_REMOVED lines=31> */
.L_x_3281:
[----:B------:R-:W-:Y:S05]  /*175e0*/  BSYNC B0 ;  /* 0x0000000000007941 */ /* 0x000fea0003800000 */
.L_x_3280:
[----:B--2---:R2:W5:Y:S01]  /*175f0*/  LDL R0, [R1] ;  /* 0x0000000001007983 */ /* 0x0045620000100800 */
[----:B------:R-:W-:Y:S01]  /*17600*/  PLOP3.LUT P0, PT, PT, PT, PT, 0x80, 0x0 ;  /* 0x000000000000781c */ /* 0x000fe20003f0f070 */
[----:B------:R-:W-:-:S12]  /*17610*/  NOP ;  /* 0x0000000000007918 */ /* 0x000fd80000000000 */
.L_x_3282:
[----:B0-----:R-:W3:Y:S01]  /*17620*/  LDL R2, [R1] ;  /* 0x0000000001027983 */ /* 0x001ee20000100800 */
        /* <DEDUP_REMOVED lines=18> */
.L_x_3420:
[----:B------:R-:W-:Y:S05]  /*17750*/  BSYNC B0 ;  /* 0x0000000000007941 */ /* 0x000fea0003800000 */
.L_x_3283:
[----:B0-----:R-:W3:Y:S01]  /*17760*/  LDL R2, [R1+0x4] ;  /* 0x0000040001027983 */ /* 0x001ee20000100800 */
[----:B------:R-:W-:Y:S01]  /*17770*/  BSSY B0, `(.L_x_3285) ;  /* 0x000009a000007945 */ /* 0x000fe20003800000 */
[----:B---3--:R-:W-:-:S13]  /*17780*/  LOP3.LUT P0, RZ, R2, 0x1, RZ, 0xc0, !PT ;  /* 0x0000000102ff7812 */ /* 0x008fda000780c0ff */
[----:B------:R-:W-:Y:S05]  /*17790*/  @!P0 BRA `(.L_x_3286) ;  /* 0x00000008005c8947 */ /* 0x000fea0003800000 */
[----:B------:R-:W3:Y:S04]  /*177a0*/  LDL R5, [R1] ;  /* 0x0000000001057983 */ /* 0x000ee80000100800 */
[----:B-1----:R-:W3:Y:S04]  /*177b0*/  LDL R4, [R1+0x8] ;  /* 0x0000080001047983 */ /* 0x002ee80000100800 */
[----:B------:R-:W4:Y:S01]  /*177c0*/  LDL R2, [R1+0x14] ;  /* 0x0000140001027983 */ /* 0x000f220000100800 */
[----:B------:R-:W-:Y:S01]  /*177d0*/  BSSY B1, `(.L_x_3287) ;  /* 0x0000008000017945 */ /* 0x000fe20003800000 */
[----:B------:R-:W0:Y:S02]  /*177e0*/  S2R R3, SR_TID.X ;  /* 0x0000000000037919 */ /* 0x000e240000002100 */
[----:B0-----:R-:W-:-:S04]  /*177f0*/  LOP3.LUT R3, R3, 0x7f, RZ, 0xc0, !PT ;  /* 0x0000007f03037812 */ /* 0x001fc800078ec0ff */
[----:B------:R-:W-:Y:S01]  /*17800*/  ISETP.NE.AND P1, PT, R3, RZ, PT ;  /* 0x000000ff0300720c */ /* 0x000fe20003f25270 */
[----:B---3--:R-:W-:Y:S01]  /*17810*/  IMAD R0, R4, 0x8, R5 ;  /* 0x0000000804007824 */ /* 0x008fe200078e0205 */
[----:B----4-:R-:W-:-:S04]  /*17820*/  SHF.L.U32 R2, R2, 0x1f, RZ ;  /* 0x0000001f02027819 */ /* 0x010fc800000006ff */
[----:B------:R-:W0:Y:S02]  /*17830*/  SYNCS.PHASECHK.TRANS64.TRYWAIT P0, [R0+URZ+0x38860], R2 ;  /* 0x03886002000075a7 */ /* 0x000e24000800017f */
[----:B0-----:R-:W-:Y:S05]  /*17840*/  @!P0 BRA `(.L_x_3288) ;  /* 0x0000005c00308947 */ /* 0x001fea0003800000 */
.L_x_3421:
[----:B------:R-:W-:Y:S05]  /*17850*/  BSYNC B1 ;  /* 0x0000000000017941 */ /* 0x000fea0003800000 */
.L_x_3287:
        /* <DEDUP_REMOVED lines=9> */
.L_x_3290:
[----:B------:R-:W-:Y:S05]  /*178f0*/  BSYNC B1 ;  /* 0x0000000000017941 */ /* 0x000fea0003800000 */
.L_x_3289:
[----:B------:R-:W3:Y:S04]  /*17900*/  LDL R5, [R1+0x1c] ;  /* 0x00001c0001057983 */ /* 0x000ee80000100800 */
[----:B------:R-:W3:Y:S04]  /*17910*/  LDL.LU R3, [R1+0x30] ;  /* 0x0000300001037983 */ /* 0x000ee80000300800 */
[----:B------:R-:W4:Y:S04]  /*17920*/  LDL R4, [R1] ;  /* 0x0000000001047983 */ /* 0x000f280000100800 */
[----:B0-----:R-:W4:Y:S01]  /*17930*/  LDL R2, [R1+0x8] ;  /* 0x0000080001027983 */ /* 0x001f220000100800 */
[----:B------:R-:W-:Y:S01]  /*17940*/  UIADD3 UR4, UP0, UR40, 0x470, URZ ;  /* 0x0000047028047890 */ /* 0x000fe2000ff1e03f */
[----:B------:R-:W-:Y:S01]  /*17950*/  PLOP3.LUT P0, PT, PT, PT, PT, 0x80, 0x0 ;  /* 0x000000000000781c */ /* 0x000fe20003f0f070 */
[----:B------:R-:W-:Y:S01]  /*17960*/  VIADD R0, R0, 0x38850 ;  /* 0x0003885000007836 */ /* 0x000fe20000000000 */
[----:B------:R-:W-:Y:S01]  /*17970*/  UMOV UR6, 0x0 ;  /* 0x0000000000067882 */ /* 0x000fe20000000000 */
[----:B------:R-:W-:Y:S01]  /*17980*/  UIADD3.X UR5, URZ, UR41, URZ, UP0, !UPT ;  /* 0x000000293f057290 */ /* 0x000fe200087fe43f */
[----:B------:R-:W-:Y:S01]  /*17990*/  UMOV UR7, 0x14f00000 ;  /* 0x14f0000000077882 */ /* 0x000fe20000000000 */
[----:B------:R-:W-:Y:S01]  /*179a0*/  UMOV UR10, URZ ;  /* 0x0000003f000a7c82 */ /* 0x000fe20008000000 */
[----:B---3--:R-:W-:-:S02]  /*179b0*/  IMAD R3, R3, 0x40, R5 ;  /* 0x0000004003037824 */ /* 0x008fc400078e0205 */
[----:B----4-:R-:W-:-:S04]  /*179c0*/  IMAD R2, R2, 0x10000, R4 ;  /* 0x0001000002027824 */ /* 0x010fc800078e0204 */
[----:B------:R-:W-:-:S07]  /*179d0*/  VIADD R4, R2, 0x400 ;  /* 0x0000040002047836 */ /* 0x000fce0000000000 */
.L_x_3291:
        /* <DEDUP_REMOVED lines=15> */
.L_x_3292:
        /* <DEDUP_REMOVED lines=15> */
.L_x_3293:
        /* <DEDUP_REMOVED lines=15> */
.L_x_3294:
        /* <DEDUP_REMOVED lines=15> */
.L_x_3295:
        /* <DEDUP_REMOVED lines=15> */
.L_x_3296:
        /* <DEDUP_REMOVED lines=15> */
.L_x_3297:
        /* <DEDUP_REMOVED lines=15> */
.L_x_3298:
        /* <DEDUP_REMOVED lines=10> */
.L_x_3286:
[----:B------:R-:W-:Y:S05]  /*18110*/  BSYNC B0 ;  /* 0x0000000000007941 */ /* 0x000fea0003800000 */
.L_x_3285:
[----:B-1----:R-:W3:Y:S04]  /*18120*/  LDL R4, [R1+0x24] ;  /* 0x0000240001047983 */ /* 0x002ee80000100800 */
[----:B------:R-:W4:Y:S01]  /*18130*/  LDL R5, [R1+0x20] ;  /* 0x0000200001057983 */ /* 0x000f220000100800 */
[----:B------:R-:W-:Y:S01]  /*18140*/  BSSY B0, `(.L_x_3299) ;  /* 0x00002b3000007945 */ /* 0x000fe20003800000 */
[----:B---3--:R-:W-:-:S05]  /*18150*/  VIADD R0, R4, 0xfffffffe ;  /* 0xfffffffe04007836 */ /* 0x008fca0000000000 */
[----:B----4-:R-:W-:-:S13]  /*18160*/  ISETP.GE.AND P0, PT, R0, R5, PT ;  /* 0x000000050000720c */ /* 0x010fda0003f06270 */
        /* <DEDUP_REMOVED lines=44> */
[----:B------:R1:W5:Y:S04]  /*18430*/  LDG.E R17, desc[UR38][R4.64] ;  /* 0x0000002604117981 */ /* 0x000368000c1e1900 */
.L_x_3305:
[----:B------:R-:W3:Y:S01]  /*18440*/  LDL R2, [R1] ;  /* 0x0000000001027983 */ /* 0x000ee20000100800 */
[----:B------:R-:W-:Y:S01]  /*18450*/  BSSY B3, `(.L_x_3306) ;  /* 0x0000008000037945 */ /* 0x000fe20003800000 */
[----:B-1----:R-:W1:Y:S02]  /*18460*/  S2R R4, SR_TID.X ;  /* 0x0000000000047919 */ /* 0x002e640000002100 */
[----:B-1----:R-:W-:-:S04]  /*18470*/  LOP3.LUT R4, R4, 0x7f, RZ, 0xc0, !PT ;  /* 0x0000007f04047812 */ /* 0x002fc800078ec0ff */
[----:B------:R-:W-:Y:S01]  /*18480*/  ISETP.NE.AND P1, PT, R4, RZ, PT ;  /* 0x000000ff0400720c */ /* 0x000fe20003f25270 */
[----:B---3--:R-:W-:Y:S01]  /*18490*/  IMAD R3, R8, 0x8, R2 ;  /* 0x0000000808037824 */ /* 0x008fe200078e0202 */
[----:B------:R-:W-:-:S04]  /*184a0*/  SHF.L.U32 R2, R7, 0x1f, RZ ;  /* 0x0000001f07027819 */ /* 0x000fc800000006ff */
[----:B------:R-:W1:Y:S02]  /*184b0*/  SYNCS.PHASECHK.TRANS64.TRYWAIT P0, [R3+URZ+0x38840], R2 ;  /* 0x03884002030075a7 */ /* 0x000e64000800017f */
[----:B-1----:R-:W-:Y:S05]  /*184c0*/  @!P0 BRA `(.L_x_3307) ;  /* 0x0000005000248947 */ /* 0x002fea0003800000 */
.L_x_3422:
[----:B------:R-:W-:Y:S05]  /*184d0*/  BSYNC B3 ;  /* 0x0000000000037941 */ /* 0x000fea0003800000 */
.L_x_3306:
[----:B------:R-:W-:Y:S04]  /*184e0*/  BSSY B3, `(.L_x_3308) ;  /* 0x0000009000037945 */ /* 0x000fe80003800000 */
[----:B------:R-:W-:Y:S05]  /*184f0*/  @P1 BRA `(.L_x_3309) ;  /* 0x00000000001c1947 */ /* 0x000fea0003800000 */
[----:B------:R-:W3:Y:S01]  /*18500*/  S2R R5, SR_TID.X ;  /* 0x0000000000057919 */ /* 0x000ee20000002100 */
[----:B------:R-:W-:-:S04]  /*18510*/  IMAD.MOV.U32 R4, RZ, RZ, 0x2000 ;  /* 0x00002000ff047424 */ /* 0x000fc800078e00ff */
[----:B------:R4:W-:Y:S01]  /*18520*/  SYNCS.ARRIVE.TRANS64 RZ, [R3+URZ+0x38830], R4 ;  /* 0x0388300403ff79a7 */ /* 0x0009e2000800003f */
[----:B---3--:R-:W-:-:S04]  /*18530*/  LOP3.LUT R5, R5, 0x1f, RZ, 0xc0, !PT ;  /* 0x0000001f05057812 */ /* 0x008fc800078ec0ff */
[----:B------:R-:W-:-:S13]  /*18540*/  ISETP.NE.AND P0, PT, R5, RZ, PT ;  /* 0x000000ff0500720c */ /* 0x000fda0003f05270 */
[----:B----4-:R-:W-:Y:S05]  /*18550*/  @!P0 BRA `(.L_x_3309) ;  /* 0x0000000000048947 */ /* 0x010fea0003800000 */
[----:B------:R-:W-:Y:S01]  /*18560*/  BPT.TRAP 0x1 ;  /* 0x000000040000795c */ /* 0x000fe20000300000 */
.L_x_3309:
[----:B------:R-:W-:Y:S05]  /*18570*/  BSYNC B3 ;  /* 0x0000000000037941 */ /* 0x000fea0003800000 */
.L_x_3308:
[----:B0-----:R-:W3:Y:S04]  /*18580*/  LDL R8, [R1] ;  /* 0x0000000001087983 */ /* 0x001ee80000100800 */
        /* <DEDUP_REMOVED lines=13> */
.L_x_3310:
        /* <DEDUP_REMOVED lines=13> */
.L_x_3423:
[----:B------:R-:W-:Y:S05]  /*18730*/  BSYNC B3 ;  /* 0x0000000000037941 */ /* 0x000fea0003800000 */
.L_x_3311:
        /* <DEDUP_REMOVED lines=11> */
.L_x_3314:
[----:B------:R-:W-:Y:S05]  /*187f0*/  BSYNC B3 ;  /* 0x0000000000037941 */ /* 0x000fea0003800000 */
.L_x_3313:
[----:B------:R-:W3:Y:S04]  /*18800*/  LDL R4, [R1] ;  /* 0x0000000001047983 */ /* 0x000ee80000100800 */
        /* <DEDUP_REMOVED lines=10> */
.L_x_3315:
        /* <DEDUP_REMOVED lines=15> */
.L_x_3316:
        /* <DEDUP_REMOVED lines=15> */
.L_x_3317:
        /* <DEDUP_REMOVED lines=15> */
.L_x_3318:
        /* <DEDUP_REMOVED lines=15> */
.L_x_3319:
        /* <DEDUP_REMOVED lines=15> */
.L_x_3320:
        /* <DEDUP_REMOVED lines=15> */
.L_x_3321:
        /* <DEDUP_REMOVED lines=15> */
.L_x_3322:
        /* <DEDUP_REMOVED lines=10> */
.L_x_3304:
[----:B------:R-:W-:Y:S05]  /*18fe0*/  BSYNC B1 ;  /* 0x0000000000017941 */ /* 0x000fea0003800000 */
.L_x_3303:
[----:B------:R-:W3:Y:S02]  /*18ff0*/  LDL R4, [R1+0x24] ;  /* 0x0000240001047983 */ /* 0x000ee40000100800 */
[----:B---3--:R-:W-:-:S07]  /*19000*/  VIADD R0, R4, 0xfffffffd ;  /* 0xfffffffd04007836 */ /* 0x008fce0000000000 */
.L_x_3302:
[----:B------:R-:W-:Y:S05]  /*19010*/  BSYNC B2 ;  /* 0x0000000000027941 */ /* 0x000fea0003800000 */
.L_x_3301:
[----:B------:R-:W3:Y:S01]  /*19020*/  LDL.LU R2, [R1+0x24] ;  /* 0x0000240001027983 */ /* 0x000ee20000300800 */
[----:B------:R-:W-:Y:S01]  /*19030*/  VIADD R6, R6, 0xfffffffe ;  /* 0xfffffffe06067836 */ /* 0x000fe20000000000 */
[----:B---3--:R-:W-:-:S04]  /*19040*/  LOP3.LUT R2, RZ, R2, RZ, 0x33, !PT ;  /* 0x00000002ff027212 */ /* 0x008fc800078e33ff */
[----:B------:R-:W-:-:S13]  /*19050*/  ISETP.NE.AND P0, PT, R6, R2, PT ;  /* 0x000000020600720c */ /* 0x000fda0003f05270 */
[----:B------:R-:W-:Y:S05]  /*19060*/  @!P0 BRA `(.L_x_3300) ;  /* 0x0000001c00008947 */ /* 0x000fea0003800000 */
.L_x_3363:
        /* <DEDUP_REMOVED lines=36> */
.L_x_3325:
        /* <DEDUP_REMOVED lines=9> */
.L_x_3424:
[----:B------:R-:W-:Y:S05]  /*19340*/  BSYNC B2 ;  /* 0x0000000000027941 */ /* 0x000fea0003800000 */
.L_x_3326:
[----:B------:R-:W-:Y:S04]  /*19350*/  BSSY B2, `(.L_x_3328) ;  /* 0x0000009000027945 */ /* 0x000fe80003800000 */
[----:B------:R-:W-:Y:S05]  /*19360*/  @P1 BRA `(.L_x_3329) ;  /* 0x00000000001c1947 */ /* 0x000fea0003800000 */
[----:B------:R-:W1:Y:S01]  /*19370*/  S2R R5, SR_TID.X ;  /* 0x0000000000057919 */ /* 0x000e620000002100 */
[----:B------:R-:W-:-:S04]  /*19380*/  IMAD.MOV.U32 R3, RZ, RZ, 0x2000 ;  /* 0x00002000ff037424 */ /* 0x000fc800078e00ff */
[----:B------:R3:W-:Y:S01]  /*19390*/  SYNCS.ARRIVE.TRANS64 RZ, [R4+URZ+0x38830], R3 ;  /* 0x0388300304ff79a7 */ /* 0x0007e2000800003f */
[----:B-1----:R-:W-:-:S04]  /*193a0*/  LOP3.LUT R5, R5, 0x1f, RZ, 0xc0, !PT ;  /* 0x0000001f05057812 */ /* 0x002fc800078ec0ff */
[----:B------:R-:W-:-:S13]  /*193b0*/  ISETP.NE.AND P0, PT, R5, RZ, PT ;  /* 0x000000ff0500720c */ /* 0x000fda0003f05270 */
[----:B---3--:R-:W-:Y:S05]  /*193c0*/  @!P0 BRA `(.L_x_3329) ;  /* 0x0000000000048947 */ /* 0x008fea0003800000 */
[----:B------:R-:W-:Y:S01]  /*193d0*/  BPT.TRAP 0x1 ;  /* 0x000000040000795c */ /* 0x000fe20000300000 */
.L_x_3329:
[----:B------:R-:W-:Y:S05]  /*193e0*/  BSYNC B2 ;  /* 0x0000000000027941 */ /* 0x000fea0003800000 */
.L_x_3328:
[----:B------:R-:W3:Y:S04]  /*193f0*/  LDL R3, [R1] ;  /* 0x0000000001037983 */ /* 0x000ee80000100800 */
        /* <DEDUP_REMOVED lines=12> */
.L_x_3330:
        /* <DEDUP_REMOVED lines=13> */
.L_x_3425:
[----:B------:R-:W-:Y:S05]  /*19590*/  BSYNC B2 ;  /* 0x0000000000027941 */ /* 0x000fea0003800000 */
.L_x_3331:
        /* <DEDUP_REMOVED lines=11> */
.L_x_3334:
[----:B------:R-:W-:Y:S05]  /*19650*/  BSYNC B2 ;  /* 0x0000000000027941 */ /* 0x000fea0003800000 */
.L_x_3333:
[----:B------:R-:W3:Y:S01]  /*19660*/  LDL R5, [R1] ;  /* 0x0000000001057983 */ /* 0x000ee20000100800 */
        /* <DEDUP_REMOVED lines=9> */
.L_x_3335:
        /* <DEDUP_REMOVED lines=15> */
.L_x_3336:
        /* <DEDUP_REMOVED lines=15> */
.L_x_3337:
        /* <DEDUP_REMOVED lines=15> */
.L_x_3338:
        /* <DEDUP_REMOVED lines=15> */
.L_x_3339:
        /* <DEDUP_REMOVED lines=15> */
.L_x_3340:
        /* <DEDUP_REMOVED lines=15> */
.L_x_3341:
        /* <DEDUP_REMOVED lines=15> */
.L_x_3342:
        /* <DEDUP_REMOVED lines=10> */
.L_x_3324:
[----:B------:R-:W-:Y:S05]  /*19e30*/  BSYNC B1 ;  /* 0x0000000000017941 */ /* 0x000fea0003800000 */
.L_x_3323:
[----:B------:R-:W3:Y:S01]  /*19e40*/  LDL R2, [R1+0x4] ;  /* 0x0000040001027983 */ /* 0x000ee20000100800 */
[----:B------:R-:W-:Y:S01]  /*19e50*/  VIADD R7, R7, 0x1 ;  /* 0x0000000107077836 */ /* 0x000fe20000000000 */
[----:B------:R-:W-:Y:S04]  /*19e60*/  BSSY B1, `(.L_x_3343) ;  /* 0x00000dc000017945 */ /* 0x000fe80003800000 */
[----:B------:R-:W-:-:S04]  /*19e70*/  ISETP.NE.AND P0, PT, R7, 0x2, PT ;  /* 0x000000020700780c */ /* 0x000fc80003f05270 */
[----:B------:R-:W-:Y:S02]  /*19e80*/  SEL R9, R7, RZ, P0 ;  /* 0x000000ff07097207 */ /* 0x000fe40000000000 */
[----:B---3--:R-:W-:Y:S02]  /*19e90*/  LOP3.LUT P2, RZ, R2, 0x1, RZ, 0xc0, !PT ;  /* 0x0000000102ff7812 */ /* 0x008fe4000784c0ff */
[----:B------:R-:W-:-:S04]  /*19ea0*/  SEL R2, RZ, 0x1, P0 ;  /* 0x00000001ff027807 */ /* 0x000fc80000000000 */
[----:B------:R-:W-:Y:S01]  /*19eb0*/  LOP3.LUT R8, R6, R2, RZ, 0x3c, !PT ;  /* 0x0000000206087212 */ /* 0x000fe200078e3cff */
        /* <DEDUP_REMOVED lines=28> */
.L_x_3345:
[----:B------:R-:W3:Y:S01]  /*1a080*/  LDL R2, [R1] ;  /* 0x0000000001027983 */ /* 0x000ee20000100800 */
[----:B------:R-:W-:Y:S01]  /*1a090*/  SHF.L.U32 R3, R8, 0x1f, RZ ;  /* 0x0000001f08037819 */ /* 0x000fe200000006ff */
[----:B------:R-:W-:Y:S01]  /*1a0a0*/  BSSY B2, `(.L_x_3346) ;  /* 0x0000007000027945 */ /* 0x000fe20003800000 */
[----:B-1----:R-:W1:Y:S02]  /*1a0b0*/  S2R R4, SR_TID.X ;  /* 0x0000000000047919 */ /* 0x002e640000002100 */
[----:B-1----:R-:W-:-:S04]  /*1a0c0*/  LOP3.LUT R4, R4, 0x7f, RZ, 0xc0, !PT ;  /* 0x0000007f04047812 */ /* 0x002fc800078ec0ff */
[----:B------:R-:W-:Y:S01]  /*1a0d0*/  ISETP.NE.AND P1, PT, R4, RZ, PT ;  /* 0x000000ff0400720c */ /* 0x000fe20003f25270 */
[----:B---3--:R-:W-:-:S04]  /*1a0e0*/  IMAD R2, R9, 0x8, R2 ;  /* 0x0000000809027824 */ /* 0x008fc800078e0202 */
[----:B------:R-:W1:Y:S02]  /*1a0f0*/  SYNCS.PHASECHK.TRANS64.TRYWAIT P0, [R2+URZ+0x38840], R3 ;  /* 0x03884003020075a7 */ /* 0x000e64000800017f */
[----:B-1----:R-:W-:Y:S06]  /*1a100*/  @!P0 BRA `(.L_x_3347) ;  /* 0x0000003400648947 */ /* 0x002fec0003800000 */
.L_x_3426:
[----:B------:R-:W-:Y:S05]  /*1a110*/  BSYNC B2 ;  /* 0x0000000000027941 */ /* 0x000fea0003800000 */
.L_x_3346:
        /* <DEDUP_REMOVED lines=9> */
.L_x_3349:
[----:B------:R-:W-:Y:S05]  /*1a1b0*/  BSYNC B2 ;  /* 0x0000000000027941 */ /* 0x000fea0003800000 */
.L_x_3348:
        /* <DEDUP_REMOVED lines=14> */
.L_x_3350:
        /* <DEDUP_REMOVED lines=13> */
.L_x_3427:
[----:B------:R-:W-:Y:S05]  /*1a370*/  BSYNC B2 ;  /* 0x0000000000027941 */ /* 0x000fea0003800000 */
.L_x_3351:
        /* <DEDUP_REMOVED lines=11> */
.L_x_3354:
[----:B------:R-:W-:Y:S05]  /*1a430*/  BSYNC B2 ;  /* 0x0000000000027941 */ /* 0x000fea0003800000 */
.L_x_3353:
        /* <DEDUP_REMOVED lines=11> */
.L_x_3355:
        /* <DEDUP_REMOVED lines=15> */
.L_x_3356:
        /* <DEDUP_REMOVED lines=15> */
.L_x_3357:
        /* <DEDUP_REMOVED lines=15> */
.L_x_3358:
        /* <DEDUP_REMOVED lines=15> */
.L_x_3359:
        /* <DEDUP_REMOVED lines=15> */
.L_x_3360:
        /* <DEDUP_REMOVED lines=15> */
.L_x_3361:
        /* <DEDUP_REMOVED lines=15> */
.L_x_3362:
        /* <DEDUP_REMOVED lines=10> */
.L_x_3344:
[----:B------:R-:W-:Y:S05]  /*1ac20*/  BSYNC B1 ;  /* 0x0000000000017941 */ /* 0x000fea0003800000 */
.L_x_3343:
[----:B------:R-:W3:Y:S01]  /*1ac30*/  LDL R5, [R1+0x20] ;  /* 0x0000200001057983 */ /* 0x000ee20000100800 */
[----:B------:R-:W-:Y:S01]  /*1ac40*/  VIADD R0, R0, 0xfffffffe ;  /* 0xfffffffe00007836 */ /* 0x000fe20000000000 */
[----:B---3--:R-:W-:-:S13]  /*1ac50*/  ISETP.GT.AND P0, PT, R6, R5, PT ;  /* 0x000000050600720c */ /* 0x008fda0003f04270 */
[----:B------:R-:W-:Y:S05]  /*1ac60*/  @P0 BRA `(.L_x_3363) ;  /* 0xffffffe400000947 */ /* 0x000fea000383ffff */
.L_x_3300:
[----:B------:R-:W-:Y:S05]  /*1ac70*/  BSYNC B0 ;  /* 0x0000000000007941 */ /* 0x000fea0003800000 */
.L_x_3299:
        /* <DEDUP_REMOVED lines=24> */
.L_x_3365:
[----:B------:R-:W-:Y:S05]  /*1ae00*/  BSYNC B0 ;  /* 0x0000000000007941 */ /* 0x000fea0003800000 */
.L_x_3364:
[----:B------:R-:W-:-:S05]  /*1ae10*/  SEL R0, R0, RZ, P0 ;  /* 0x000000ff00007207 */ /* 0x000fca0000000000 */
[----:B------:R3:W-:Y:S02]  /*1ae20*/  STL [R1+0x8], R0 ;  /* 0x0000080001007387 */ /* 0x0007e40000100800 */
.L_x_3261:
[----:B------:R-:W-:Y:S05]  /*1ae30*/  BSYNC B7 ;  /* 0x0000000000077941 */ /* 0x000fea0003800000 */
.L_x_3259:
        /* <DEDUP_REMOVED lines=10> */
[----:B------:R3:W-:Y:S01]  /*1aee0*/  STL [R1], R0 ;  /* 0x0000000001007387 */ /* 0x0007e20000100800 */
[----:B------:R-:W-:Y:S06]  /*1aef0*/  BAR.ARV 0x4, 0x180 ;  /* 0x0106000000007b1d */ /* 0x000fec0000002000 */
[----:B------:R-:W-:Y:S05]  /*1af00*/  BRA `(.L_x_3367) ;  /* 0x0000000800d87947 */ /* 0x000fea0003800000 */
.L_x_3366:
[----:B------:R-:W3:Y:S01]  /*1af10*/  S2R R6, SR_TID.X ;  /* 0x0000000000067919 */ /* 0x000ee20000002100 */
[----:B------:R-:W-:Y:S01]  /*1af20*/  UMOV UR4, 0xffffffff ;  /* 0xffffffff00047882 */ /* 0x000fe20000000000 */
[----:B---3--:R-:W-:-:S04]  /*1af30*/  LOP3.LUT R6, R6, 0x1f, RZ, 0xc0, !PT ;  /* 0x0000001f06067812 */ /* 0x008fc800078ec0ff */
[----:B------:R-:W-:Y:S01]  /*1af40*/  ISETP.NE.AND P0, PT, R6, 0x1f, PT ;  /* 0x0000001f0600780c */ /* 0x000fe20003f05270 */
[----:B------:R-:W-:-:S12]  /*1af50*/  BRA.DIV UR4, `(.L_x_3368) ;  /* 0x0000002604f87947 */ /* 0x000fd8000b800000 */
[----:B------:R-:W-:Y:S01]  /*1af60*/  IMAD.IADD R0, R19, 0x1, R6 ;  /* 0x0000000113007824 */ /* 0x000fe200078e0206 */
[----:B------:R-:W-:-:S04]  /*1af70*/  ULDC UR4, c[0x0][0xd3c] ;  /* 0x00034f0000047ab9 */ /* 0x000fc80000000800 */
[----:B------:R-:W-:-:S13]  /*1af80*/  ISETP.GE.OR P1, PT, R0, UR4, !P0 ;  /* 0x0000000400007c0c */ /* 0x000fda000c726670 */
[----:B-1----:R-:W1:Y:S02]  /*1af90*/  @!P1 LDC.64 R2, c[0x0][0xd80] ;  /* 0x00036000ff029b82 */ /* 0x002e640000000a00 */
[----:B-1----:R-:W-:-:S06]  /*1afa0*/  @!P1 IMAD.WIDE R2, R0, 0x4, R2 ;  /* 0x0000000400029825 */ /* 0x002fcc00078e0202 */
[----:B------:R1:W3:Y:S01]  /*1afb0*/  @!P1 LDG.E R3, desc[UR38][R2.64] ;  /* 0x0000002602039981 */ /* 0x0002e2000c1e1900 */
[C---:B------:R-:W-:Y:S02]  /*1afc0*/  ISETP.GE.U32.AND P2, PT, R6.reuse, 0x2, PT ;  /* 0x000000020600780c */ /* 0x040fe40003f46070 */
[C---:B------:R-:W-:Y:S01]  /*1afd0*/  ISETP.GE.U32.AND P3, PT, R6.reuse, 0x4, PT ;  /* 0x000000040600780c */ /* 0x040fe20003f66070 */
[----:B------:R-:W-:Y:S01]  /*1afe0*/  SHFL.IDX PT, R0, R16, RZ, 0x1f ;  /* 0x00001fff10007589 */ /* 0x000fe200000e0000 */
[C---:B------:R-:W-:Y:S02]  /*1aff0*/  ISETP.GE.U32.AND P4, PT, R6.reuse, 0x8, PT ;  /* 0x000000080600780c */ /* 0x040fe40003f86070 */
[C---:B------:R-:W-:Y:S01]  /*1b000*/  ISETP.GE.U32.AND P5, PT, R6.reuse, 0x10, PT ;  /* 0x000000100600780c */ /* 0x040fe20003fa6070 */
[----:B------:R-:W-:Y:S01]  /*1b010*/  SHFL.IDX PT, R5, R16, 0x1, 0x1f ;  /* 0x00201f0010057f89 */ /* 0x000fe200000e0000 */
[----:B-1----:R-:W-:Y:S02]  /*1b020*/  IMAD.MOV.U32 R2, RZ, RZ, RZ ;  /* 0x000000ffff027224 */ /* 0x002fe400078e00ff */
[----:B---3--:R-:W-:Y:S01]  /*1b030*/  @!P1 IMAD.MOV.U32 R2, RZ, RZ, R3 ;  /* 0x000000ffff029224 */ /* 0x008fe200078e0003 */
        /* <DEDUP_REMOVED lines=16> */
[----:B------:R1:W3:Y:S02]  /*1b140*/  SHFL.IDX PT, R16, R3, 0x1f, 0x1f ;  /* 0x03e01f0003107f89 */ /* 0x0002e400000e0000 */
.L_x_3437:
[----:B------:R-:W-:Y:S02]  /*1b150*/  ULDC UR4, c[0x0][0xd38] ;  /* 0x00034e0000047ab9 */ /* 0x000fe40000000800 */
[----:B------:R-:W-:-:S04]  /*1b160*/  IMAD.U32 R4, RZ, RZ, UR4 ;  /* 0x00000004ff047e24 */ /* 0x000fc8000f8e00ff */
[----:B---3--:R-:W-:-:S04]  /*1b170*/  IMAD R16, R16, R4, RZ ;  /* 0x0000000410107224 */ /* 0x008fc800078e02ff */
[----:B------:R-:W-:-:S05]  /*1b180*/  IMAD.IADD R5, R5, 0x1, R16 ;  /* 0x0000000105057824 */ /* 0x000fca00078e0210 */
[----:B------:R-:W-:-:S13]  /*1b190*/  ISETP.GT.AND P6, PT, R5, R0, PT ;  /* 0x000000000500720c */ /* 0x000fda0003fc4270 */
[----:B------:R-:W-:Y:S05]  /*1b1a0*/  @P6 BRA `(.L_x_3369) ;  /* 0x00000000009c6947 */ /* 0x000fea0003800000 */
.L_x_3374:
[----:B------:R-:W3:Y:S01]  /*1b1b0*/  LDC R2, c[0x0][0xd3c] ;  /* 0x00034f00ff027b82 */ /* 0x000ee20000000800 */
[----:B------:R-:W-:-:S05]  /*1b1c0*/  VIADD R19, R19, 0x1f ;  /* 0x0000001f13137836 */ /* 0x000fca0000000000 */
[----:B---3--:R-:W-:-:S13]  /*1b1d0*/  ISETP.GE.AND P6, PT, R19, R2, PT ;  /* 0x000000021300720c */ /* 0x008fda0003fc6270 */
[----:B------:R-:W-:Y:S05]  /*1b1e0*/  @P6 BRA `(.L_x_3370) ;  /* 0x0000000400d46947 */ /* 0x000fea0003800000 */
[----:B-1----:R-:W1:Y:S01]  /*1b1f0*/  S2R R3, SR_TID.X ;  /* 0x0000000000037919 */ /* 0x002e620000002100 */
[----:B------:R-:W-:Y:S01]  /*1b200*/  BSSY B0, `(.L_x_3371) ;  /* 0x0000009000007945 */ /* 0x000fe20003800000 */
[----:B-1----:R-:W-:-:S05]  /*1b210*/  LOP3.LUT R3, R3, 0x1f, RZ, 0xc0, !PT ;  /* 0x0000001f03037812 */ /* 0x002fca00078ec0ff */
[----:B------:R-:W-:-:S05]  /*1b220*/  IMAD.IADD R4, R19, 0x1, R3 ;  /* 0x0000000113047824 */ /* 0x000fca00078e0203 */
[----:B------:R-:W-:Y:S01]  /*1b230*/  ISETP.GE.OR P6, PT, R4, R2, !P0 ;  /* 0x000000020400720c */ /* 0x000fe200047c6670 */
[----:B------:R-:W-:-:S12]  /*1b240*/  IMAD.MOV.U32 R2, RZ, RZ, RZ ;  /* 0x000000ffff027224 */ /* 0x000fd800078e00ff */
[----:B------:R-:W-:Y:S05]  /*1b250*/  @P6 BRA `(.L_x_3372) ;  /* 0x00000000000c6947 */ /* 0x000fea0003800000 */
[----:B------:R-:W1:Y:S02]  /*1b260*/  LDC.64 R2, c[0x0][0xd80] ;  /* 0x00036000ff027b82 */ /* 0x000e640000000a00 */
[----:B-1----:R-:W-:-:S06]  /*1b270*/  IMAD.WIDE R2, R4, 0x4, R2 ;  /* 0x0000000404027825 */ /* 0x002fcc00078e0202 */
[----:B------:R1:W5:Y:S02]  /*1b280*/  LDG.E R2, desc[UR38][R2.64] ;  /* 0x0000002602027981 */ /* 0x000364000c1e1900 */
.L_x_3372:
[----:B------:R-:W-:Y:S05]  /*1b290*/  BSYNC B0 ;  /* 0x0000000000007941 */ /* 0x000fea0003800000 */
.L_x_3371:
[----:B------:R-:W-:-:S03]  /*1b2a0*/  UMOV UR4, 0xffffffff ;  /* 0xffffffff00047882 */ /* 0x000fc60000000000 */
[----:B------:R-:W-:Y:S05]  /*1b2b0*/  BRA.DIV UR4, `(.L_x_3373) ;  /* 0x0000002a045c7947 */ /* 0x000fea000b800000 */
[----:B-1---5:R-:W1:Y:S02]  /*1b2c0*/  SHFL.UP PT, R3, R2, 0x1, RZ ;  /* 0x0420000002037989 */ /* 0x022e6400000e00ff */
        /* <DEDUP_REMOVED lines=15> */
.L_x_3445:
[----:B------:R-:W-:Y:S02]  /*1b3c0*/  ULDC UR4, c[0x0][0xd38] ;  /* 0x00034e0000047ab9 */ /* 0x000fe40000000800 */
[----:B------:R-:W-:-:S04]  /*1b3d0*/  IMAD.U32 R4, RZ, RZ, UR4 ;  /* 0x00000004ff047e24 */ /* 0x000fc8000f8e00ff */
[----:B---3--:R-:W-:-:S04]  /*1b3e0*/  IMAD R16, R16, R4, RZ ;  /* 0x0000000410107224 */ /* 0x008fc800078e02ff */
[----:B------:R-:W-:-:S05]  /*1b3f0*/  IMAD.IADD R5, R16, 0x1, R5 ;  /* 0x0000000110057824 */ /* 0x000fca00078e0205 */
[----:B------:R-:W-:-:S13]  /*1b400*/  ISETP.GT.AND P6, PT, R5, R0, PT ;  /* 0x000000000500720c */ /* 0x000fda0003fc4270 */
[----:B------:R-:W-:Y:S05]  /*1b410*/  @!P6 BRA `(.L_x_3374) ;  /* 0xfffffffc0064e947 */ /* 0x000fea000383ffff */
.L_x_3369:
[----:B------:R-:W-:Y:S01]  /*1b420*/  IMAD.IADD R16, R5, 0x1, -R16 ;  /* 0x0000000105107824 */ /* 0x000fe200078e0a10 */
[----:B------:R-:W-:-:S03]  /*1b430*/  UMOV UR4, 0xffffffff ;  /* 0xffffffff00047882 */ /* 0x000fc60000000000 */
[----:B------:R-:W-:-:S05]  /*1b440*/  IMAD R5, R3, R4, R16 ;  /* 0x0000000403057224 */ /* 0x000fca00078e0210 */
[----:B------:R-:W-:Y:S01]  /*1b450*/  ISETP.GT.AND P6, PT, R5, R0, PT ;  /* 0x000000000500720c */ /* 0x000fe20003fc4270 */
[----:B------:R-:W-:-:S12]  /*1b460*/  BRA.DIV UR4, `(.L_x_3375) ;  /* 0x0000002a04c87947 */ /* 0x000fd8000b800000 */
[----:B------:R-:W-:-:S04]  /*1b470*/  VOTE.ANY R5, PT, !P6 ;  /* 0x0000000000057806 */ /* 0x000fc800070e0100 */
[----:B------:R-:W3:Y:S02]  /*1b480*/  POPC R6, R5 ;  /* 0x0000000500067309 */ /* 0x000ee40000000000 */
[----:B---3--:R3:W4:Y:S02]  /*1b490*/  SHFL.IDX PT, R17, R2, R6, 0x1f ;  /* 0x00001f0602117589 */ /* 0x00872400000e0000 */
.L_x_3449:
[----:B------:R-:W-:Y:S01]  /*1b4a0*/  ISETP.NE.AND P0, PT, R5, RZ, PT ;  /* 0x000000ff0500720c */ /* 0x000fe20003f05270 */
[----:B------:R-:W-:-:S12]  /*1b4b0*/  IMAD.MOV.U32 R5, RZ, RZ, RZ ;  /* 0x000000ffff057224 */ /* 0x000fd800078e00ff */
[----:B------:R-:W-:Y:S05]  /*1b4c0*/  @!P0 BRA `(.L_x_3376) ;  /* 0x0000000000148947 */ /* 0x000fea0003800000 */
[----:B------:R-:W-:Y:S01]  /*1b4d0*/  UMOV UR4, 0xffffffff ;  /* 0xffffffff00047882 */ /* 0x000fe20000000000 */
[----:B------:R-:W-:Y:S02]  /*1b4e0*/  VIADD R12, R6, 0xffffffff ;  /* 0xffffffff060c7836 */ /* 0x000fe40000000000 */
[----:B------:R-:W-:Y:S05]  /*1b4f0*/  BRA.DIV UR4, `(.L_x_3377) ;  /* 0x0000002a04ec7947 */ /* 0x000fea000b800000 */
[----:B-1----:R1:W0:Y:S02]  /*1b500*/  SHFL.IDX PT, R3, R3, R12, 0x1f ;  /* 0x00001f0c03037589 */ /* 0x00222400000e0000 */
.L_x_3452:
[----:B0-----:R-:W-:-:S07]  /*1b510*/  IMAD.MOV.U32 R5, RZ, RZ, R3 ;  /* 0x000000ffff057224 */ /* 0x001fce00078e0003 */
.L_x_3376:
[----:B-1-3--:R-:W1:Y:S01]  /*1b520*/  LDC.64 R2, c[0x0][0xd90] ;  /* 0x00036400ff027b82 */ /* 0x00ae620000000a00 */
[----:B------:R-:W-:-:S04]  /*1b530*/  IMAD.IADD R19, R6, 0x1, R19 ;  /* 0x0000000106137824 */ /* 0x000fc800078e0213 */
[----:B-1----:R-:W-:-:S05]  /*1b540*/  IMAD.WIDE R2, R19, 0x4, R2 ;  /* 0x0000000413027825 */ /* 0x002fca00078e0202 */
[----:B0-2---:R-:W4:Y:S01]  /*1b550*/  LDG.E R7, desc[UR38][R2.64] ;  /* 0x0000002602077981 */ /* 0x005f22000c1e1900 */
[----:B------:R-:W-:-:S04]  /*1b560*/  IMAD R16, R5, R4, R16 ;  /* 0x0000000405107224 */ /* 0x000fc800078e0210 */
[----:B------:R-:W-:Y:S02]  /*1b570*/  IMAD.IADD R0, R0, 0x1, -R16 ;  /* 0x0000000100007824 */ /* 0x000fe400078e0a10 */
[----:B----4-:R-:W-:-:S05]  /*1b580*/  IMAD R6, R17, R7, RZ ;  /* 0x0000000711067224 */ /* 0x010fca00078e02ff */
        /* <DEDUP_REMOVED lines=48> */
[C---:B------:R-:W-:Y:S01]  /*1b890*/  LOP3.LUT R3, R0.reuse, R4, RZ, 0x3c, !PT ;  /* 0x0000000400037212 */ /* 0x040fe200078e3cff */
[----:B------:R-:W-:-:S03]  /*1b8a0*/  IMAD.IADD R0, R0, 0x1, R5 ;  /* 0x0000000100007824 */ /* 0x000fc600078e0205 */
[----:B------:R-:W-:-:S07]  /*1b8b0*/  ISETP.GE.AND P2, PT, R3, RZ, PT ;  /* 0x000000ff0300720c */ /* 0x000fce0003f46270 */
        /* <DEDUP_REMOVED lines=8> */
.L_x_3370:
[----:B------:R-:W-:Y:S01]  /*1b940*/  UMOV UR4, URZ ;  /* 0x0000003f00047c82 */ /* 0x000fe20008000000 */
[----:B------:R-:W-:Y:S01]  /*1b950*/  UMOV UR5, URZ ;  /* 0x0000003f00057c82 */ /* 0x000fe20008000000 */
[----:B------:R-:W-:Y:S01]  /*1b960*/  ULDC UR6, c[0x0][0xd3c] ;  /* 0x00034f0000067ab9 */ /* 0x000fe20000000800 */
[----:B------:R-:W-:Y:S02]  /*1b970*/  IMAD.MOV.U32 R16, RZ, RZ, R0 ;  /* 0x000000ffff107224 */ /* 0x000fe400078e0000 */
[----:B------:R-:W-:Y:S02]  /*1b980*/  IMAD.U32 R17, RZ, RZ, UR4 ;  /* 0x00000004ff117e24 */ /* 0x000fe4000f8e00ff */
[----:B------:R-:W-:Y:S02]  /*1b990*/  IMAD.U32 R18, RZ, RZ, UR5 ;  /* 0x00000005ff127e24 */ /* 0x000fe4000f8e00ff */
[----:B------:R-:W-:-:S07]  /*1b9a0*/  IMAD.U32 R19, RZ, RZ, UR6 ;  /* 0x00000006ff137e24 */ /* 0x000fce000f8e00ff */
.L_x_3378:
[----:B-1----:R1:W3:Y:S01]  /*1b9b0*/  LDL R3, [R1] ;  /* 0x0000000001037983 */ /* 0x0022e20000100800 */
[----:B------:R-:W4:Y:S01]  /*1b9c0*/  S2R R0, SR_TID.X ;  /* 0x0000000000007919 */ /* 0x000f220000002100 */
[----:B------:R-:W-:Y:S05]  /*1b9d0*/  WARPSYNC.ALL ;  /* 0x0000000000007948 */ /* 0x000fea0003800000 */
[----:B----4-:R-:W-:Y:S01]  /*1b9e0*/  LOP3.LUT R0, R0, 0x1f, RZ, 0xc0, !PT ;  /* 0x0000001f00007812 */ /* 0x010fe200078ec0ff */
[----:B------:R-:W-:Y:S03]  /*1b9f0*/  BAR.SYNC.DEFER_BLOCKING 0x4, 0x180 ;  /* 0x0106000000007b1d */ /* 0x000fe60000010000 */
[----:B------:R-:W-:-:S13]  /*1ba00*/  ISETP.NE.AND P0, PT, R0, RZ, PT ;  /* 0x000000ff0000720c */ /* 0x000fda0003f05270 */
[----:B------:R-:W3:Y:S01]  /*1ba10*/  @!P0 S2R R0, SR_CgaCtaId ;  /* 0x0000000000008919 */ /* 0x000ee20000008800 */
[----:B------:R-:W-:-:S04]  /*1ba20*/  @!P0 MOV R2, 0x400 ;  /* 0x0000040000028802 */ /* 0x000fc80000000f00 */
[----:B---3--:R-:W-:-:S05]  /*1ba30*/  @!P0 LEA R3, R0, R2, 0x18 ;  /* 0x0000000200038211 */ /* 0x008fca00078ec0ff */
[----:B------:R1:W-:Y:S04]  /*1ba40*/  @!P0 STS.128 [R3+0x388d0], R16 ;  /* 0x0388d01003008388 */ /* 0x0003e80000000c00 */
[----:B------:R1:W-:Y:S01]  /*1ba50*/  @!P0 STL [R1], R3 ;  /* 0x0000000301008387 */ /* 0x0003e20000100800 */
[----:B------:R-:W-:Y:S06]  /*1ba60*/  BAR.ARV 0x5, 0x180 ;  /* 0x0146000000007b1d */ /* 0x000fec0000002000 */
.L_x_3367:
[----:B------:R-:W-:Y:S02]  /*1ba70*/  ULDC UR4, c[0x0][0xd3c] ;  /* 0x00034f0000047ab9 */ /* 0x000fe40000000800 */
[----:B----4-:R-:W-:-:S13]  /*1ba80*/  ISETP.GE.AND P0, PT, R19, UR4, PT ;  /* 0x0000000413007c0c */ /* 0x010fda000bf06270 */
[----:B------:R-:W-:Y:S05]  /*1ba90*/  @!P0 BRA `(.L_x_3379) ;  /* 0xffffff8c00748947 */ /* 0x000fea000383ffff */
[----:B------:R-:W-:Y:S05]  /*1baa0*/  BSYNC B8 ;  /* 0x0000000000087941 */ /* 0x000fea0003800000 */
.L_x_3247:
        /* <DEDUP_REMOVED lines=12> */
.L_x_3453:
[----:B------:R-:W-:Y:S05]  /*1bb70*/  BSYNC B0 ;  /* 0x0000000000007941 */ /* 0x000fea0003800000 */
.L_x_3380:
[----:B------:R-:W-:-:S03]  /*1bb80*/  UMOV UR4, 0xffffffff ;  /* 0xffffffff00047882 */ /* 0x000fc60000000000 */
[----:B------:R-:W-:Y:S05]  /*1bb90*/  BRA.DIV UR4, `(.L_x_3382) ;  /* 0x0000002604807947 */ /* 0x000fea000b800000 */
[----:B------:R-:W1:Y:S02]  /*1bba0*/  S2R R2, SR_TID.X ;  /* 0x0000000000027919 */ /* 0x000e640000002100 */
[----:B-1----:R-:W-:-:S04]  /*1bbb0*/  SHF.R.U32.HI R2, RZ, 0x5, R2 ;  /* 0x00000005ff027819 */ /* 0x002fc80000011602 */
[----:B------:R-:W-:-:S05]  /*1bbc0*/  LOP3.LUT R2, R2, 0x3, RZ, 0xc0, !PT ;  /* 0x0000000302027812 */ /* 0x000fca00078ec0ff */
[----:B------:R1:W3:Y:S02]  /*1bbd0*/  SHFL.IDX PT, R14, R2, RZ, 0x1f ;  /* 0x00001fff020e7589 */ /* 0x0002e400000e0000 */
.L_x_3456:
[----:B---3--:R-:W-:Y:S01]  /*1bbe0*/  ISETP.NE.AND P0, PT, R14, RZ, PT ;  /* 0x000000ff0e00720c */ /* 0x008fe20003f05270 */
[----:B------:R-:W-:-:S12]  /*1bbf0*/  BSSY B0, `(.L_x_3383) ;  /* 0x0000027000007945 */ /* 0x000fd80003800000 */
[----:B------:R-:W-:Y:S05]  /*1bc00*/  @P0 BRA `(.L_x_3384) ;  /* 0x0000000000940947 */ /* 0x000fea0003800000 */
[----:B------:R-:W-:-:S03]  /*1bc10*/  UMOV UR4, 0xffffffff ;  /* 0xffffffff00047882 */ /* 0x000fc60000000000 */
[----:B------:R-:W-:Y:S05]  /*1bc20*/  BRA.DIV UR4, `(.L_x_3385) ;  /* 0x0000002604907947 */ /* 0x000fea000b800000 */
[----:B------:R-:W-:-:S13]  /*1bc30*/  ELECT P6, URZ, PT ;  /* 0x00000000003f782f */ /* 0x000fda00038c0000 */
.L_x_3459:
[----:B------:R-:W-:Y:S05]  /*1bc40*/  @!P6 BRA `(.L_x_3384) ;  /* 0x000000000084e947 */ /* 0x000fea0003800000 */
[----:B-1----:R-:W3:Y:S02]  /*1bc50*/  LDL.LU R2, [R1+0x64] ;  /* 0x0000640001027983 */ /* 0x002ee40000300800 */
[----:B---3--:R-:W-:-:S04]  /*1bc60*/  LOP3.LUT R2, R2, 0x2, RZ, 0xfc, !PT ;  /* 0x0000000202027812 */ /* 0x008fc800078efcff */
[----:B------:R-:W-:-:S13]  /*1bc70*/  ISETP.NE.AND P2, PT, R2, 0x3, PT ;  /* 0x000000030200780c */ /* 0x000fda0003f45270 */
[----:B------:R-:W-:Y:S05]  /*1bc80*/  @!P2 BRA `(.L_x_3386) ;  /* 0x000000000004a947 */ /* 0x000fea0003800000 */
[----:B------:R-:W-:Y:S01]  /*1bc90*/  BPT.TRAP 0x1 ;  /* 0x000000040000795c */ /* 0x000fe20000300000 */
.L_x_3386:
[----:B0-----:R-:W3:Y:S04]  /*1bca0*/  LDL R3, [R1+0x8] ;  /* 0x0000080001037983 */ /* 0x001ee80000100800 */
[----:B--2---:R-:W2:Y:S01]  /*1bcb0*/  LDL.LU R7, [R1+0x14] ;  /* 0x0000140001077983 */ /* 0x004ea20000300800 */
[----:B------:R-:W-:-:S04]  /*1bcc0*/  VIADD R2, R0, 0x38840 ;  /* 0x0003884000027836 */ /* 0x000fc80000000000 */
[C---:B---3--:R-:W-:Y:S02]  /*1bcd0*/  IMAD R6, R3.reuse, 0x8, R2 ;  /* 0x0000000803067824 */ /* 0x048fe400078e0202 */
[----:B------:R-:W-:Y:S01]  /*1bce0*/  VIADD R3, R3, 0x1 ;  /* 0x0000000103037836 */ /* 0x000fe20000000000 */
[----:B--2---:R-:W-:-:S04]  /*1bcf0*/  SHF.L.U32 R5, R7, 0x1f, RZ ;  /* 0x0000001f07057819 */ /* 0x004fc800000006ff */
        /* <DEDUP_REMOVED lines=8> */
.L_x_3460:
[----:B------:R-:W1:Y:S02]  /*1bd80*/  SYNCS.PHASECHK.TRANS64.TRYWAIT P0, [R7+URZ], R2 ;  /* 0x00000002070075a7 */ /* 0x000e64000800017f */
[----:B-1----:R-:W-:Y:S05]  /*1bd90*/  @!P0 BRA `(.L_x_3388) ;  /* 0x0000002400688947 */ /* 0x002fea0003800000 */
.L_x_3461:
[----:B------:R-:W-:Y:S05]  /*1bda0*/  @!P2 BRA `(.L_x_3389) ;  /* 0x000000000004a947 */ /* 0x000fea0003800000 */
[----:B------:R-:W-:Y:S01]  /*1bdb0*/  BPT.TRAP 0x1 ;  /* 0x000000040000795c */ /* 0x000fe20000300000 */
.L_x_3389:
[----:B------:R-:W2:Y:S01]  /*1bdc0*/  LDL.LU R4, [R1+0x8] ;  /* 0x0000080001047983 */ /* 0x000ea20000300800 */
[----:B------:R-:W-:-:S04]  /*1bdd0*/  VIADD R0, R0, 0x38860 ;  /* 0x0003886000007836 */ /* 0x000fc80000000000 */
[----:B--2---:R-:W-:-:S04]  /*1bde0*/  IMAD R4, R4, 0x8, R0 ;  /* 0x0000000804047824 */ /* 0x004fc800078e0200 */
[----:B------:R-:W2:Y:S02]  /*1bdf0*/  SYNCS.PHASECHK.TRANS64.TRYWAIT P0, [R4+URZ], R5 ;  /* 0x00000005040075a7 */ /* 0x000ea4000800017f */
[----:B--2---:R-:W-:Y:S05]  /*1be00*/  @!P0 BRA `(.L_x_3390) ;  /* 0x0000002400608947 */ /* 0x004fea0003800000 */
.L_x_3462:
[----:B------:R-:W-:-:S07]  /*1be10*/  IMAD R3, R3, 0x8, R0 ;  /* 0x0000000803037824 */ /* 0x000fce00078e0200 */
.L_x_3391:
[----:B---3--:R3:W4:Y:S02]  /*1be20*/  SYNCS.PHASECHK.TRANS64.TRYWAIT P0, [R3+URZ], R2 ;  /* 0x00000002030075a7 */ /* 0x008724000800017f */
[----:B----4-:R-:W-:Y:S05]  /*1be30*/  @!P0 NANOSLEEP.SYNCS 0x989680 ;  /* 0x009896800000895d */ /* 0x010fea0003900000 */
[----:B------:R-:W4:Y:S02]  /*1be40*/  @!P0 SYNCS.PHASECHK.TRANS64 P0, [R3+URZ], R2 ;  /* 0x00000002030085a7 */ /* 0x000f24000800007f */
[----:B----4-:R-:W-:Y:S05]  /*1be50*/  @!P0 BRA `(.L_x_3391) ;  /* 0xfffffffc00f08947 */ /* 0x010fea000383ffff */
.L_x_3384:
[----:B------:R-:W-:Y:S05]  /*1be60*/  BSYNC B0 ;  /* 0x0000000000007941 */ /* 0x000fea0003800000 */
.L_x_3383:
[----:B------:R-:W-:Y:S05]  /*1be70*/  EXIT ;  /* 0x000000000000794d */ /* 0x000fea0003800000 */
.L_x_3155:
[----:B0-----:R-:W-:-:S04]  /*1be80*/  IMAD.U32 R3, RZ, RZ, UR37 ;  /* 0x00000025ff037e24 */ /* 0x001fc8000f8e00ff */
[----:B------:R0:W1:Y:S03]  /*1be90*/  SYNCS.PHASECHK.TRANS64.TRYWAIT P1, [R3+URZ+0x38800], R4 ;  /* 0x03880004030075a7 */ /* 0x000066000802017f */
[----:B-1----:R-:W-:Y:S05]  /*1bea0*/  @!P1 NANOSLEEP.SYNCS 0x989680 ;  /* 0x009896800000995d */ /* 0x002fea0003900000 */
[----:B------:R-:W1:Y:S02]  /*1beb0*/  @!P1 SYNCS.PHASECHK.TRANS64 P1, [R3+URZ+0x38800], R4 ;  /* 0x03880004030095a7 */ /* 0x000e64000802007f */
[----:B-1----:R-:W-:Y:S05]  /*1bec0*/  @!P1 BRA `(.L_x_3155) ;  /* 0xfffffffc00ec9947 */ /* 0x002fea000383ffff */
[----:B------:R-:W-:Y:S05]  /*1bed0*/  BRA `(.L_x_3392) ;  /* 0xfffffe7c00f07947 */ /* 0x000fea000383ffff */
.L_x_3159:
[----:B-1----:R1:W2:Y:S02]  /*1bee0*/  SYNCS.PHASECHK.TRANS64.TRYWAIT P1, [R3+URZ+0x38830], R6 ;  /* 0x03883006030075a7 */ /* 0x0022a4000802017f */
[----:B--2---:R-:W-:Y:S05]  /*1bef0*/  @!P1 NANOSLEEP.SYNCS 0x989680 ;  /* 0x009896800000995d */ /* 0x004fea0003900000 */
[----:B------:R-:W2:Y:S02]  /*1bf00*/  @!P1 SYNCS.PHASECHK.TRANS64 P1, [R3+URZ+0x38830], R6 ;  /* 0x03883006030095a7 */ /* 0x000ea4000802007f */
[----:B--2---:R-:W-:Y:S05]  /*1bf10*/  @!P1 BRA `(.L_x_3159) ;  /* 0xfffffffc00f09947 */ /* 0x004fea000383ffff */
[----:B------:R-:W-:Y:S05]  /*1bf20*/  BRA `(.L_x_3158) ;  /* 0xfffffe8000087947 */ /* 0x000fea000383ffff */
.L_x_3160:
[----:B--2---:R-:W-:-:S04]  /*1bf30*/  IMAD.U32 R5, RZ, RZ, UR37 ;  /* 0x00000025ff057e24 */ /* 0x004fc8000f8e00ff */
[----:B------:R2:W3:Y:S03]  /*1bf40*/  SYNCS.PHASECHK.TRANS64.TRYWAIT P1, [R5+URZ+0x38810], R4 ;  /* 0x03881004050075a7 */ /* 0x0004e6000802017f */
[----:B---3--:R-:W-:Y:S05]  /*1bf50*/  @!P1 NANOSLEEP.SYNCS 0x989680 ;  /* 0x009896800000995d */ /* 0x008fea0003900000 */
[----:B------:R-:W3:Y:S02]  /*1bf60*/  @!P1 SYNCS.PHASECHK.TRANS64 P1, [R5+URZ+0x38810], R4 ;  /* 0x03881004050095a7 */ /* 0x000ee4000802007f */
[----:B---3--:R-:W-:Y:S05]  /*1bf70*/  @!P1 BRA `(.L_x_3160) ;  /* 0xfffffffc00ec9947 */ /* 0x008fea000383ffff */
[----:B------:R-:W-:Y:S05]  /*1bf80*/  BRA `(.L_x_3393) ;  /* 0xfffffe8000907947 */ /* 0x000fea000383ffff */
.L_x_3164:
[----:B----4-:R4:W0:Y:S02]  /*1bf90*/  SYNCS.PHASECHK.TRANS64.TRYWAIT P1, [R3+URZ+0x38850], R6 ;  /* 0x03885006030075a7 */ /* 0x010824000802017f */
[----:B0-----:R-:W-:Y:S05]  /*1bfa0*/  @!P1 NANOSLEEP.SYNCS 0x989680 ;  /* 0x009896800000995d */ /* 0x001fea0003900000 */
[----:B------:R-:W0:Y:S02]  /*1bfb0*/  @!P1 SYNCS.PHASECHK.TRANS64 P1, [R3+URZ+0x38850], R6 ;  /* 0x03885006030095a7 */ /* 0x000e24000802007f */
[----:B0-----:R-:W-:Y:S05]  /*1bfc0*/  @!P1 BRA `(.L_x_3164) ;  /* 0xfffffffc00f09947 */ /* 0x001fea000383ffff */
[----:B------:R-:W-:Y:S05]  /*1bfd0*/  BRA `(.L_x_3163) ;  /* 0xfffffe80009c7947 */ /* 0x000fea000383ffff */
.L_x_3180:
[----:B-1----:R-:W-:-:S04]  /*1bfe0*/  IMAD.U32 R9, RZ, RZ, UR5 ;  /* 0x00000005ff097e24 */ /* 0x002fc8000f8e00ff */
[----:B------:R1:W2:Y:S03]  /*1bff0*/  SYNCS.PHASECHK.TRANS64.TRYWAIT P2, [R9+URZ+0x38830], R8 ;  /* 0x03883008090075a7 */ /* 0x0002a6000804017f */
[----:B--2---:R-:W-:Y:S05]  /*1c000*/  @!P2 NANOSLEEP.SYNCS 0x989680 ;  /* 0x009896800000a95d */ /* 0x004fea0003900000 */
[----:B------:R-:W2:Y:S02]  /*1c010*/  @!P2 SYNCS.PHASECHK.TRANS64 P2, [R9+URZ+0x38830], R8 ;  /* 0x038830080900a5a7 */ /* 0x000ea4000804007f */
[----:B--2---:R-:W-:Y:S05]  /*1c020*/  @!P2 BRA `(.L_x_3180) ;  /* 0xfffffffc00eca947 */ /* 0x004fea000383ffff */
[----:B------:R-:W-:Y:S05]  /*1c030*/  BRA `(.L_x_3179) ;  /* 0xfffffeb0000c7947 */ /* 0x000fea000383ffff */
.L_x_3184:
[----:B-1----:R-:W-:-:S04]  /*1c040*/  IMAD.U32 R9, RZ, RZ, UR5 ;  /* 0x00000005ff097e24 */ /* 0x002fc8000f8e00ff */
[----:B------:R1:W3:Y:S03]  /*1c050*/  SYNCS.PHASECHK.TRANS64.TRYWAIT P2, [R9+URZ+0x38850], R8 ;  /* 0x03885008090075a7 */ /* 0x0002e6000804017f */
[----:B---3--:R-:W-:Y:S05]  /*1c060*/  @!P2 NANOSLEEP.SYNCS 0x989680 ;  /* 0x009896800000a95d */ /* 0x008fea0003900000 */
[----:B------:R-:W3:Y:S02]  /*1c070*/  @!P2 SYNCS.PHASECHK.TRANS64 P2, [R9+URZ+0x38850], R8 ;  /* 0x038850080900a5a7 */ /* 0x000ee4000804007f */
[----:B---3--:R-:W-:Y:S05]  /*1c080*/  @!P2 BRA `(.L_x_3184) ;  /* 0xfffffffc00eca947 */ /* 0x008fea000383ffff */
[----:B------:R-:W-:Y:S05]  /*1c090*/  BRA `(.L_x_3183) ;  /* 0xfffffeb000687947 */ /* 0x000fea000383ffff */
.L_x_3201:
[----:B-1----:R-:W-:-:S04]  /*1c0a0*/  IMAD.U32 R6, RZ, RZ, UR5 ;  /* 0x00000005ff067e24 */ /* 0x002fc8000f8e00ff */
[----:B------:R1:W2:Y:S03]  /*1c0b0*/  SYNCS.PHASECHK.TRANS64.TRYWAIT P3, [R6+URZ+0x38830], R5 ;  /* 0x03883005060075a7 */ /* 0x0002a6000806017f */
[----:B--2---:R-:W-:Y:S05]  /*1c0c0*/  @!P3 NANOSLEEP.SYNCS 0x989680 ;  /* 0x009896800000b95d */ /* 0x004fea0003900000 */
[----:B------:R-:W2:Y:S02]  /*1c0d0*/  @!P3 SYNCS.PHASECHK.TRANS64 P3, [R6+URZ+0x38830], R5 ;  /* 0x038830050600b5a7 */ /* 0x000ea4000806007f */
[----:B--2---:R-:W-:Y:S05]  /*1c0e0*/  @!P3 BRA `(.L_x_3201) ;  /* 0xfffffffc00ecb947 */ /* 0x004fea000383ffff */
[----:B------:R-:W-:Y:S05]  /*1c0f0*/  BRA `(.L_x_3200) ;  /* 0xfffffee400747947 */ /* 0x000fea000383ffff */
.L_x_3205:
[----:B-1----:R-:W-:-:S04]  /*1c100*/  IMAD.U32 R6, RZ, RZ, UR5 ;  /* 0x00000005ff067e24 */ /* 0x002fc8000f8e00ff */
[----:B------:R1:W3:Y:S03]  /*1c110*/  SYNCS.PHASECHK.TRANS64.TRYWAIT P3, [R6+URZ+0x38850], R5 ;  /* 0x03885005060075a7 */ /* 0x0002e6000806017f */
[----:B---3--:R-:W-:Y:S05]  /*1c120*/  @!P3 NANOSLEEP.SYNCS 0x989680 ;  /* 0x009896800000b95d */ /* 0x008fea0003900000 */
[----:B------:R-:W3:Y:S02]  /*1c130*/  @!P3 SYNCS.PHASECHK.TRANS64 P3, [R6+URZ+0x38850], R5 ;  /* 0x038850050600b5a7 */ /* 0x000ee4000806007f */
[----:B---3--:R-:W-:Y:S05]  /*1c140*/  @!P3 BRA `(.L_x_3205) ;  /* 0xfffffffc00ecb947 */ /* 0x008fea000383ffff */
[----:B------:R-:W-:Y:S05]  /*1c150*/  BRA `(.L_x_3204) ;  /* 0xfffffee400d07947 */ /* 0x000fea000383ffff */
.L_x_3211:
[----:B--2---:R-:W-:-:S04]  /*1c160*/  IMAD.U32 R8, RZ, RZ, UR5 ;  /* 0x00000005ff087e24 */ /* 0x004fc8000f8e00ff */
[----:B------:R2:W3:Y:S03]  /*1c170*/  SYNCS.PHASECHK.TRANS64.TRYWAIT P2, [R8+URZ+0x38830], R5 ;  /* 0x03883005080075a7 */ /* 0x0004e6000804017f */
[----:B---3--:R-:W-:Y:S05]  /*1c180*/  @!P2 NANOSLEEP.SYNCS 0x989680 ;  /* 0x009896800000a95d */ /* 0x008fea0003900000 */
[----:B------:R-:W3:Y:S02]  /*1c190*/  @!P2 SYNCS.PHASECHK.TRANS64 P2, [R8+URZ+0x38830], R5 ;  /* 0x038830050800a5a7 */ /* 0x000ee4000804007f */
[----:B---3--:R-:W-:Y:S05]  /*1c1a0*/  @!P2 BRA `(.L_x_3211) ;  /* 0xfffffffc00eca947 */ /* 0x008fea000383ffff */
[----:B------:R-:W-:Y:S05]  /*1c1b0*/  BRA `(.L_x_3210) ;  /* 0xffffff0c00847947 */ /* 0x000fea000383ffff */
.L_x_3215:
[----:B--2---:R-:W-:-:S04]  /*1c1c0*/  IMAD.U32 R8, RZ, RZ, UR5 ;  /* 0x00000005ff087e24 */ /* 0x004fc8000f8e00ff */
[----:B------:R2:W3:Y:S03]  /*1c1d0*/  SYNCS.PHASECHK.TRANS64.TRYWAIT P2, [R8+URZ+0x38850], R5 ;  /* 0x03885005080075a7 */ /* 0x0004e6000804017f */
[----:B---3--:R-:W-:Y:S05]  /*1c1e0*/  @!P2 NANOSLEEP.SYNCS 0x989680 ;  /* 0x009896800000a95d */ /* 0x008fea0003900000 */
[----:B------:R-:W3:Y:S02]  /*1c1f0*/  @!P2 SYNCS.PHASECHK.TRANS64 P2, [R8+URZ+0x38850], R5 ;  /* 0x038850050800a5a7 */ /* 0x000ee4000804007f */
[----:B---3--:R-:W-:Y:S05]  /*1c200*/  @!P2 BRA `(.L_x_3215) ;  /* 0xfffffffc00eca947 */ /* 0x008fea000383ffff */
[----:B------:R-:W-:Y:S05]  /*1c210*/  BRA `(.L_x_3214) ;  /* 0xffffff0c00e07947 */ /* 0x000fea000383ffff */
.L_x_3267:
        /* <DEDUP_REMOVED lines=11> */
.L_x_3395:
[----:B------:R-:W-:Y:S05]  /*1c2d0*/  BSYNC B0 ;  /* 0x0000000000007941 */ /* 0x000fea0003800000 */
.L_x_3394:
[----:B------:R-:W-:Y:S05]  /*1c2e0*/  BRA `(.L_x_3396) ;  /* 0xffffff9400107947 */ /* 0x000fea000383ffff */
.L_x_3269:
[----:B------:R-:W-:Y:S01]  /*1c2f0*/  BSSY B0, `(.L_x_3397) ;  /* 0x0000006000007945 */ /* 0x000fe20003800000 */
[----:B------:R-:W-:-:S07]  /*1c300*/  IMAD.MOV.U32 R15, RZ, RZ, -0x1 ;  /* 0xffffffffff0f7424 */ /* 0x000fce00078e00ff */
[----:B012-4-:R-:W-:Y:S05]  /*1c310*/  WARPSYNC.COLLECTIVE R15, `(.L_x_3398) ;  /* 0x000000000f0c7348 */ /* 0x017fea0003c00000 */
[----:B------:R-:W-:Y:S02]  /*1c320*/  ELECT P6, UR62, PT ;  /* 0x00000000003e782f */ /* 0x000fe400038c0000 */
[----:B------:R-:W-:Y:S01]  /*1c330*/  MOV R14, UR62 ;  /* 0x0000003e000e7c02 */ /* 0x000fe20008000f00 */
[----:B012-4-:R-:W-:Y:S10]  /*1c340*/  ENDCOLLECTIVE ;  /* 0x000000000000791b */ /* 0x017ff40003800000 */
.L_x_3398:
[----:B------:R-:W-:Y:S05]  /*1c350*/  BSYNC B0 ;  /* 0x0000000000007941 */ /* 0x000fea0003800000 */
.L_x_3397:
[----:B------:R-:W-:Y:S05]  /*1c360*/  BRA `(.L_x_3399) ;  /* 0xffffff94001c7947 */ /* 0x000fea000383ffff */
.L_x_3271:
[----:B--2---:R2:W3:Y:S02]  /*1c370*/  SYNCS.PHASECHK.TRANS64.TRYWAIT P0, [R0+URZ+0x38840], R2 ;  /* 0x03884002000075a7 */ /* 0x0044e4000800017f */
[----:B---3--:R-:W-:Y:S05]  /*1c380*/  @!P0 NANOSLEEP.SYNCS 0x989680 ;  /* 0x009896800000895d */ /* 0x008fea0003900000 */
[----:B------:R-:W3:Y:S02]  /*1c390*/  @!P0 SYNCS.PHASECHK.TRANS64 P0, [R0+URZ+0x38840], R2 ;  /* 0x03884002000085a7 */ /* 0x000ee4000800007f */
[----:B---3--:R-:W-:Y:S05]  /*1c3a0*/  @!P0 BRA `(.L_x_3271) ;  /* 0xfffffffc00f08947 */ /* 0x008fea000383ffff */
[----:B------:R-:W-:Y:S05]  /*1c3b0*/  BRA `(.L_x_3400) ;  /* 0xffffff9400847947 */ /* 0x000fea000383ffff */
.L_x_3275:
[----:B------:R0:W5:Y:S01]  /*1c3c0*/  LDL R0, [R1+0x34] ;  /* 0x0000340001007983 */ /* 0x0001620000100800 */
[----:B------:R-:W-:Y:S02]  /*1c3d0*/  IMAD.MOV.U32 R6, RZ, RZ, R11 ;  /* 0x000000ffff067224 */ /* 0x000fe400078e000b */
[----:B------:R-:W-:Y:S02]  /*1c3e0*/  IMAD.MOV.U32 R13, RZ, RZ, R2 ;  /* 0x000000ffff0d7224 */ /* 0x000fe400078e0002 */
[----:B------:R-:W-:Y:S02]  /*1c3f0*/  IMAD.MOV.U32 R12, RZ, RZ, RZ ;  /* 0x000000ffff0c7224 */ /* 0x000fe400078e00ff */
[----:B------:R-:W-:Y:S02]  /*1c400*/  IMAD.MOV.U32 R11, RZ, RZ, 0x181f ;  /* 0x0000181fff0b7424 */ /* 0x000fe400078e00ff */
[----:B------:R-:W-:Y:S02]  /*1c410*/  IMAD.MOV.U32 R15, RZ, RZ, -0x1 ;  /* 0xffffffffff0f7424 */ /* 0x000fe400078e00ff */
[----:B0-----:R-:W-:-:S07]  /*1c420*/  IMAD.IADD R8, R8, 0x1, R6 ;  /* 0x0000000108087824 */ /* 0x001fce00078e0206 */
[----:B-----5:R-:W-:Y:S05]  /*1c430*/  WARPSYNC.COLLECTIVE R15, `(.L_x_3401) ;  /* 0x000000000f087348 */ /* 0x020fea0003c00000 */
[----:B------:R0:W1:Y:S02]  /*1c440*/  SHFL.IDX P6, R14, R13, R12, R11 ;  /* 0x0000000c0d0e7389 */ /* 0x00006400000c000b */
[----:B01---5:R-:W-:Y:S01]  /*1c450*/  ENDCOLLECTIVE ;  /* 0x000000000000791b */ /* 0x023fe20003800000 */
.L_x_3401:
[----:B------:R0:W-:Y:S01]  /*1c460*/  STL [R1+0x38], R8 ;  /* 0x0000380801007387 */ /* 0x0001e20000100800 */
[----:B------:R-:W-:Y:S02]  /*1c470*/  IMAD.MOV.U32 R13, RZ, RZ, R3 ;  /* 0x000000ffff0d7224 */ /* 0x000fe400078e0003 */
[----:B------:R-:W-:-:S07]  /*1c480*/  IMAD.MOV.U32 R4, RZ, RZ, R14 ;  /* 0x000000ffff047224 */ /* 0x000fce00078e000e */
[----:B0-----:R-:W-:Y:S05]  /*1c490*/  WARPSYNC.COLLECTIVE R15, `(.L_x_3402) ;  /* 0x000000000f087348 */ /* 0x001fea0003c00000 */
[----:B------:R1:W2:Y:S02]  /*1c4a0*/  SHFL.IDX P6, R14, R13, R12, R11 ;  /* 0x0000000c0d0e7389 */ /* 0x0002a400000c000b */
[----:B012---:R-:W-:Y:S01]  /*1c4b0*/  ENDCOLLECTIVE ;  /* 0x000000000000791b */ /* 0x007fe20003800000 */
.L_x_3402:
[----:B------:R-:W-:Y:S02]  /*1c4c0*/  IMAD.MOV.U32 R13, RZ, RZ, R2 ;  /* 0x000000ffff0d7224 */ /* 0x000fe400078e0002 */
[----:B------:R-:W-:Y:S02]  /*1c4d0*/  IMAD.MOV.U32 R12, RZ, RZ, 0x1 ;  /* 0x00000001ff0c7424 */ /* 0x000fe400078e00ff */
[----:B------:R-:W-:-:S07]  /*1c4e0*/  IMAD.MOV.U32 R5, RZ, RZ, R14 ;  /* 0x000000ffff057224 */ /* 0x000fce00078e000e */
[----:B------:R-:W-:Y:S05]  /*1c4f0*/  WARPSYNC.COLLECTIVE R15, `(.L_x_3403) ;  /* 0x000000000f087348 */ /* 0x000fea0003c00000 */
[----:B------:R0:W1:Y:S02]  /*1c500*/  SHFL.IDX P6, R14, R13, R12, R11 ;  /* 0x0000000c0d0e7389 */ /* 0x00006400000c000b */
[----:B01----:R-:W-:Y:S01]  /*1c510*/  ENDCOLLECTIVE ;  /* 0x000000000000791b */ /* 0x003fe20003800000 */
.L_x_3403:
[----:B------:R-:W-:Y:S02]  /*1c520*/  IMAD.MOV.U32 R13, RZ, RZ, R3 ;  /* 0x000000ffff0d7224 */ /* 0x000fe400078e0003 */
[----:B------:R-:W-:-:S07]  /*1c530*/  IMAD.MOV.U32 R6, RZ, RZ, R14 ;  /* 0x000000ffff067224 */ /* 0x000fce00078e000e */
[----:B------:R-:W-:Y:S05]  /*1c540*/  WARPSYNC.COLLECTIVE R15, `(.L_x_3404) ;  /* 0x000000000f087348 */ /* 0x000fea0003c00000 */
[----:B------:R0:W1:Y:S02]  /*1c550*/  SHFL.IDX P6, R14, R13, R12, R11 ;  /* 0x0000000c0d0e7389 */ /* 0x00006400000c000b */
[----:B01----:R-:W-:Y:S01]  /*1c560*/  ENDCOLLECTIVE ;  /* 0x000000000000791b */ /* 0x003fe20003800000 */
.L_x_3404:
[----:B------:R-:W-:Y:S02]  /*1c570*/  IMAD.MOV.U32 R13, RZ, RZ, R2 ;  /* 0x000000ffff0d7224 */ /* 0x000fe400078e0002 */
[----:B------:R-:W-:Y:S02]  /*1c580*/  IMAD.MOV.U32 R12, RZ, RZ, 0x2 ;  /* 0x00000002ff0c7424 */ /* 0x000fe400078e00ff */
[----:B------:R-:W-:Y:S02]  /*1c590*/  IMAD R0, R0, R7, RZ ;  /* 0x0000000700007224 */ /* 0x000fe400078e02ff */
[----:B------:R-:W-:-:S03]  /*1c5a0*/  VIADD R7, R8, 0x10 ;  /* 0x0000001008077836 */ /* 0x000fc60000000000 */
[----:B------:R-:W-:Y:S02]  /*1c5b0*/  ISETP.GE.AND P1, PT, R8, R0, PT ;  /* 0x000000000800720c */ /* 0x000fe40003f26270 */
[----:B------:R0:W-:Y:S11]  /*1c5c0*/  STL [R1+0x40], R7 ;  /* 0x0000400701007387 */ /* 0x0001f60000100800 */
[----:B------:R-:W-:-:S05]  /*1c5d0*/  @!P1 LEA R5, P2, R10, R5, 0x1 ;  /* 0x000000050a059211 */ /* 0x000fca00078408ff */
        /* <DEDUP_REMOVED lines=15> */
.L_x_3405:
        /* <DEDUP_REMOVED lines=10> */
.L_x_3406:
        /* <DEDUP_REMOVED lines=11> */
.L_x_3407:
        /* <DEDUP_REMOVED lines=14> */
.L_x_3408:
[----:B------:R-:W-:Y:S01]  /*1c900*/  IMAD.MOV.U32 R3, RZ, RZ, R14 ;  /* 0x000000ffff037224 */ /* 0x000fe200078e000e */
[----:B------:R-:W-:Y:S06]  /*1c910*/  BRA `(.L_x_3409) ;  /* 0xffffff9800ec7947 */ /* 0x000fec000383ffff */
.L_x_3279:
[----:B------:R-:W2:Y:S04]  /*1c920*/  LDL.LU R13, [R1+0x34] ;  /* 0x00003400010d7983 */ /* 0x000ea80000300800 */
[----:B------:R-:W3:Y:S04]  /*1c930*/  LDL.LU R12, [R1+0x38] ;  /* 0x00003800010c7983 */ /* 0x000ee80000300800 */
[----:B------:R-:W4:Y:S04]  /*1c940*/  LDL.LU R11, [R1+0x40] ;  /* 0x00004000010b7983 */ /* 0x000f280000300800 */
[----:B------:R-:W5:Y:S04]  /*1c950*/  LDL.LU R9, [R1+0x58] ;  /* 0x0000580001097983 */ /* 0x000f680000300800 */
[----:B------:R-:W5:Y:S01]  /*1c960*/  LDL.LU R8, [R1+0x4] ;  /* 0x0000040001087983 */ /* 0x000f620000300800 */
[----:B------:R-:W-:Y:S01]  /*1c970*/  BSSY B0, `(.L_x_3410) ;  /* 0x0000017000007945 */ /* 0x000fe20003800000 */
[----:B------:R-:W-:-:S02]  /*1c980*/  IMAD.MOV.U32 R15, RZ, RZ, -0x1 ;  /* 0xffffffffff0f7424 */ /* 0x000fc400078e00ff */
[----:B--2---:R-:W-:Y:S02]  /*1c990*/  IMAD R7, R13, R7, RZ ;  /* 0x000000070d077224 */ /* 0x004fe400078e02ff */
[----:B------:R-:W-:-:S03]  /*1c9a0*/  IMAD.MOV.U32 R13, RZ, RZ, R4 ;  /* 0x000000ffff0d7224 */ /* 0x000fc600078e0004 */
[-C--:B---3--:R-:W-:Y:S01]  /*1c9b0*/  ISETP.GE.AND P2, PT, R12, R7.reuse, PT ;  /* 0x000000070c00720c */ /* 0x088fe20003f46270 */
[----:B------:R-:W-:Y:S01]  /*1c9c0*/  IMAD.MOV.U32 R12, RZ, RZ, RZ ;  /* 0x000000ffff0c7224 */ /* 0x000fe200078e00ff */
[-C--:B----4-:R-:W-:Y:S01]  /*1c9d0*/  ISETP.GE.AND P3, PT, R11, R7.reuse, PT ;  /* 0x000000070b00720c */ /* 0x090fe20003f66270 */
[----:B------:R-:W-:Y:S01]  /*1c9e0*/  IMAD.MOV.U32 R11, RZ, RZ, 0x181f ;  /* 0x0000181fff0b7424 */ /* 0x000fe200078e00ff */
[----:B-----5:R-:W-:Y:S02]  /*1c9f0*/  ISETP.GE.AND P4, PT, R9, R7, PT ;  /* 0x000000070900720c */ /* 0x020fe40003f86270 */
[----:B------:R-:W-:-:S07]  /*1ca00*/  LOP3.LUT R8, R8, 0xffffffdf, RZ, 0xc0, !PT ;  /* 0xffffffdf08087812 */ /* 0x000fce00078ec0ff */
        /* <DEDUP_REMOVED lines=13> */
.L_x_3411:
[----:B------:R-:W-:Y:S05]  /*1cae0*/  BSYNC B0 ;  /* 0x0000000000007941 */ /* 0x000fea0003800000 */
.L_x_3410:
[----:B------:R0:W-:Y:S04]  /*1caf0*/  STL [R1+0x6c], R16 ;  /* 0x00006c1001007387 */ /* 0x0001e80000100800 */
[----:B0-----:R0:W5:Y:S04]  /*1cb00*/  LDL.LU R16, [R1+0x4] ;  /* 0x0000040001107983 */ /* 0x0011680000300800 */
[----:B------:R1:W-:Y:S04]  /*1cb10*/  STL [R1+0x68], R7 ;  /* 0x0000680701007387 */ /* 0x0003e80000100800 */
[----:B-1----:R0:W5:Y:S01]  /*1cb20*/  LDL R7, [R1+0x10] ;  /* 0x0000100001077983 */ /* 0x0021620000100800 */
[----:B------:R-:W-:-:S02]  /*1cb30*/  IMAD.MOV.U32 R13, RZ, RZ, R0 ;  /* 0x000000ffff0d7224 */ /* 0x000fc400078e0000 */
[----:B------:R-:W-:Y:S02]  /*1cb40*/  IMAD.MOV.U32 R12, RZ, RZ, RZ ;  /* 0x000000ffff0c7224 */ /* 0x000fe400078e00ff */
[----:B------:R-:W-:Y:S02]  /*1cb50*/  IMAD.MOV.U32 R11, RZ, RZ, 0x181f ;  /* 0x0000181fff0b7424 */ /* 0x000fe400078e00ff */
[----:B------:R-:W-:Y:S02]  /*1cb60*/  IMAD.MOV.U32 R15, RZ, RZ, -0x1 ;  /* 0xffffffffff0f7424 */ /* 0x000fe400078e00ff */
[----:B0-----:R-:W-:-:S07]  /*1cb70*/  IMAD.MOV.U32 R8, RZ, RZ, R14 ;  /* 0x000000ffff087224 */ /* 0x001fce00078e000e */
[----:B-----5:R-:W-:Y:S05]  /*1cb80*/  WARPSYNC.COLLECTIVE R15, `(.L_x_3412) ;  /* 0x000000000f087348 */ /* 0x020fea0003c00000 */
[----:B------:R0:W1:Y:S02]  /*1cb90*/  SHFL.IDX P6, R14, R13, R12, R11 ;  /* 0x0000000c0d0e7389 */ /* 0x00006400000c000b */
[----:B01---5:R-:W-:Y:S01]  /*1cba0*/  ENDCOLLECTIVE ;  /* 0x000000000000791b */ /* 0x023fe20003800000 */
.L_x_3412:
        /* <DEDUP_REMOVED lines=35> */
[C---:B------:R-:W-:Y:S02]  /*1cde0*/  LOP3.LUT P5, RZ, R16.reuse, 0x4, RZ, 0xc0, !PT ;  /* 0x0000000410ff7812 */ /* 0x040fe400078ac0ff */
[----:B------:R-:W-:Y:S01]  /*1cdf0*/  @!P3 LOP3.LUT R8, R5, 0x40, RZ, 0xc0, !PT ;  /* 0x000000400508b812 */ /* 0x000fe200078ec0ff */
[----:B------:R0:W-:Y:S01]  /*1ce00*/  @!P2 LDGSTS.E.BYPASS.LTC128B.128 [R7+0x32400], desc[UR38][R2.64+0x300], P6 ;  /* 0x324003000207afae */ /* 0x0001e2000b101d66 */
[----:B------:R-:W-:Y:S02]  /*1ce10*/  LOP3.LUT R16, R16, 0xfffdffff, RZ, 0xc0, !PT ;  /* 0xfffdffff10107812 */ /* 0x000fe400078ec0ff */
[----:B------:R-:W-:-:S07]  /*1ce20*/  @!P3 SHF.R.U32.HI R8, RZ, 0x2, R8 ;  /* 0x00000002ff08b819 */ /* 0x000fce0000011608 */
[----:B0-----:R-:W-:Y:S05]  /*1ce30*/  WARPSYNC.COLLECTIVE R15, `(.L_x_3413) ;  /* 0x000000000f087348 */ /* 0x001fea0003c00000 */
[----:B------:R1:W2:Y:S02]  /*1ce40*/  SHFL.IDX P6, R14, R13, R12, R11 ;  /* 0x0000000c0d0e7389 */ /* 0x0002a400000c000b */
[----:B012---:R-:W-:Y:S01]  /*1ce50*/  ENDCOLLECTIVE ;  /* 0x000000000000791b */ /* 0x007fe20003800000 */
.L_x_3413:
        /* <DEDUP_REMOVED lines=12> */
[----:B------:R-:W-:Y:S01]  /*1cf20*/  @!P3 ISETP.NE.U32.AND P4, PT, R8, RZ, PT ;  /* 0x000000ff0800b20c */ /* 0x000fe20003f85070 */
[----:B0-----:R-:W-:-:S12]  /*1cf30*/  IMAD.MOV.U32 R9, RZ, RZ, R14 ;  /* 0x000000ffff097224 */ /* 0x001fd800078e000e */
[----:B------:R-:W-:Y:S05]  /*1cf40*/  WARPSYNC.COLLECTIVE R15, `(.L_x_3414) ;  /* 0x000000000f087348 */ /* 0x000fea0003c00000 */
[----:B------:R0:W1:Y:S02]  /*1cf50*/  SHFL.IDX P6, R14, R13, R12, R11 ;  /* 0x0000000c0d0e7389 */ /* 0x00006400000c000b */
[----:B01----:R-:W-:Y:S01]  /*1cf60*/  ENDCOLLECTIVE ;  /* 0x000000000000791b */ /* 0x003fe20003800000 */
.L_x_3414:
        /* <DEDUP_REMOVED lines=29> */
.L_x_3415:
        /* <DEDUP_REMOVED lines=13> */
.L_x_3416:
[----:B------:R-:W-:Y:S02]  /*1d210*/  @!P4 LOP3.LUT R8, R6, 0x80, RZ, 0xc0, !PT ;  /* 0x000000800608c812 */ /* 0x000fe400078ec0ff */
[----:B------:R-:W-:Y:S02]  /*1d220*/  @!P4 LOP3.LUT R2, R5, 0x40, RZ, 0xc0, !PT ;  /* 0x000000400502c812 */ /* 0x000fe400078ec0ff */
[----:B------:R-:W-:Y:S02]  /*1d230*/  @!P4 SHF.R.U32.HI R8, RZ, 0x3, R8 ;  /* 0x00000003ff08c819 */ /* 0x000fe40000011608 */
[----:B------:R-:W-:Y:S02]  /*1d240*/  @!P4 SHF.R.U32.HI R9, RZ, 0x2, R2 ;  /* 0x00000002ff09c819 */ /* 0x000fe40000011602 */
[----:B------:R-:W-:Y:S01]  /*1d250*/  @!P4 ISETP.NE.U32.AND P3, PT, R8, RZ, PT ;  /* 0x000000ff0800c20c */ /* 0x000fe20003f65070 */
[----:B------:R-:W0:Y:S01]  /*1d260*/  S2R R15, SR_TID.X ;  /* 0x00000000000f7919 */ /* 0x000e220000002100 */
[----:B------:R-:W-:Y:S01]  /*1d270*/  IMAD.MOV.U32 R3, RZ, RZ, R14 ;  /* 0x000000ffff037224 */ /* 0x000fe200078e000e */
[----:B------:R-:W-:Y:S01]  /*1d280*/  @!P4 ISETP.NE.U32.AND P6, PT, R9, RZ, PT ;  /* 0x000000ff0900c20c */ /* 0x000fe20003fc5070 */
[----:B0-----:R-:W-:-:S05]  /*1d290*/  IMAD.SHL.U32 R15, R15, 0x8, RZ ;  /* 0x000000080f0f7824 */ /* 0x001fca00078e00ff */
[----:B------:R-:W-:-:S04]  /*1d2a0*/  LOP3.LUT R15, R15, 0x38, RZ, 0xc0, !PT ;  /* 0x000000380f0f7812 */ /* 0x000fc800078ec0ff */
        /* <DEDUP_REMOVED lines=11> */
[----:B------:R0:W5:Y:S10]  /*1d360*/  LDL.LU R16, [R1+0x6c] ;  /* 0x00006c0001107983 */ /* 0x0001740000300800 */
[----:B------:R0:W-:Y:S04]  /*1d370*/  @!P4 LDGSTS.E.BYPASS.LTC128B.128 [R7+0x2b400], desc[UR38][R2.64+0x100], !P2 ;  /* 0x2b4001000207cfae */ /* 0x0001e8000d101d66 */
[----:B------:R0:W-:Y:S04]  /*1d380*/  @!P4 LDGSTS.E.BYPASS.LTC128B.128 [R7+0x2d400], desc[UR38][R2.64+0x180], !P5 ;  /* 0x2d4001800207cfae */ /* 0x0001e8000e901d66 */
[----:B------:R0:W-:Y:S04]  /*1d390*/  @!P4 LDGSTS.E.BYPASS.LTC128B.128 [R7+0x2f400], desc[UR38][R2.64+0x200], !P0 ;  /* 0x2f4002000207cfae */ /* 0x0001e8000c101d66 */
[----:B------:R0:W-:Y:S04]  /*1d3a0*/  @!P4 LDGSTS.E.BYPASS.LTC128B.128 [R7+0x31400], desc[UR38][R2.64+0x280], !P1 ;  /* 0x314002800207cfae */ /* 0x0001e8000c901d66 */
[----:B------:R0:W-:Y:S04]  /*1d3b0*/  @!P4 LDGSTS.E.BYPASS.LTC128B.128 [R7+0x33400], desc[UR38][R2.64+0x300], P6 ;  /* 0x334003000207cfae */ /* 0x0001e8000b101d66 */
[----:B------:R0:W-:Y:S04]  /*1d3c0*/  @!P4 LDGSTS.E.BYPASS.LTC128B.128 [R7+0x35400], desc[UR38][R2.64+0x380], P3 ;  /* 0x354003800207cfae */ /* 0x0001e80009901d66 */
[----:B------:R0:W5:Y:S01]  /*1d3d0*/  LDL.LU R7, [R1+0x68] ;  /* 0x0000680001077983 */ /* 0x0001620000300800 */
[----:B------:R-:W-:-:S02]  /*1d3e0*/  IMAD.MOV.U32 R13, RZ, RZ, R4 ;  /* 0x000000ffff0d7224 */ /* 0x000fc400078e0004 */
[----:B------:R-:W-:Y:S02]  /*1d3f0*/  IMAD.MOV.U32 R12, RZ, RZ, 0x3 ;  /* 0x00000003ff0c7424 */ /* 0x000fe400078e00ff */
[----:B------:R-:W-:-:S07]  /*1d400*/  IMAD.MOV.U32 R15, RZ, RZ, -0x1 ;  /* 0xffffffffff0f7424 */ /* 0x000fce00078e00ff */
[----:B0----5:R-:W-:Y:S05]  /*1d410*/  WARPSYNC.COLLECTIVE R15, `(.L_x_3417) ;  /* 0x000000000f087348 */ /* 0x021fea0003c00000 */
[----:B------:R1:W2:Y:S02]  /*1d420*/  SHFL.IDX P6, R14, R13, R12, R11 ;  /* 0x0000000c0d0e7389 */ /* 0x0002a400000c000b */
[----:B012--5:R-:W-:Y:S01]  /*1d430*/  ENDCOLLECTIVE ;  /* 0x000000000000791b */ /* 0x027fe20003800000 */
.L_x_3417:
[----:B------:R-:W-:Y:S02]  /*1d440*/  IMAD.MOV.U32 R13, RZ, RZ, R0 ;  /* 0x000000ffff0d7224 */ /* 0x000fe400078e0000 */
[----:B------:R-:W-:-:S07]  /*1d450*/  IMAD.MOV.U32 R4, RZ, RZ, R14 ;  /* 0x000000ffff047224 */ /* 0x000fce00078e000e */
[----:B------:R-:W-:Y:S05]  /*1d460*/  WARPSYNC.COLLECTIVE R15, `(.L_x_3418) ;  /* 0x000000000f087348 */ /* 0x000fea0003c00000 */
[----:B------:R0:W1:Y:S02]  /*1d470*/  SHFL.IDX P6, R14, R13, R12, R11 ;  /* 0x0000000c0d0e7389 */ /* 0x00006400000c000b */
[----:B01----:R-:W-:Y:S01]  /*1d480*/  ENDCOLLECTIVE ;  /* 0x000000000000791b */ /* 0x003fe20003800000 */
.L_x_3418:
[----:B------:R-:W-:Y:S01]  /*1d490*/  IMAD.MOV.U32 R0, RZ, RZ, R14 ;  /* 0x000000ffff007224 */ /* 0x000fe200078e000e */
[----:B------:R-:W-:Y:S06]  /*1d4a0*/  BRA `(.L_x_3419) ;  /* 0xffffff9c00d07947 */ /* 0x000fec000383ffff */
.L_x_3284:
[----:B0-----:R-:W3:Y:S02]  /*1d4b0*/  LDL R2, [R1] ;  /* 0x0000000001027983 */ /* 0x001ee40000100800 */
[----:B---3--:R0:W3:Y:S02]  /*1d4c0*/  SYNCS.PHASECHK.TRANS64.TRYWAIT P0, [R2+URZ+0x38820], R0 ;  /* 0x03882000020075a7 */ /* 0x0080e4000800017f */
[----:B---3--:R-:W-:Y:S05]  /*1d4d0*/  @!P0 NANOSLEEP.SYNCS 0x989680 ;  /* 0x009896800000895d */ /* 0x008fea0003900000 */
[----:B------:R-:W3:Y:S02]  /*1d4e0*/  @!P0 SYNCS.PHASECHK.TRANS64 P0, [R2+URZ+0x38820], R0 ;  /* 0x03882000020085a7 */ /* 0x000ee4000800007f */
[----:B---3--:R-:W-:Y:S05]  /*1d4f0*/  @!P0 BRA `(.L_x_3284) ;  /* 0xfffffffc00ec8947 */ /* 0x008fea000383ffff */
[----:B------:R-:W-:Y:S05]  /*1d500*/  BRA `(.L_x_3420) ;  /* 0xffffffa000907947 */ /* 0x000fea000383ffff */
.L_x_3288:
[----:B0-----:R0:W1:Y:S02]  /*1d510*/  SYNCS.PHASECHK.TRANS64.TRYWAIT P0, [R0+URZ+0x38860], R2 ;  /* 0x03886002000075a7 */ /* 0x001064000800017f */
[----:B-1----:R-:W-:Y:S05]  /*1d520*/  @!P0 NANOSLEEP.SYNCS 0x989680 ;  /* 0x009896800000895d */ /* 0x002fea0003900000 */
[----:B------:R-:W1:Y:S02]  /*1d530*/  @!P0 SYNCS.PHASECHK.TRANS64 P0, [R0+URZ+0x38860], R2 ;  /* 0x03886002000085a7 */ /* 0x000e64000800007f */
[----:B-1----:R-:W-:Y:S05]  /*1d540*/  @!P0 BRA `(.L_x_3288) ;  /* 0xfffffffc00f08947 */ /* 0x002fea000383ffff */
[----:B------:R-:W-:Y:S05]  /*1d550*/  BRA `(.L_x_3421) ;  /* 0xffffffa000bc7947 */ /* 0x000fea000383ffff */
.L_x_3307:
[----:B-1----:R1:W3:Y:S02]  /*1d560*/  SYNCS.PHASECHK.TRANS64.TRYWAIT P0, [R3+URZ+0x38840], R2 ;  /* 0x03884002030075a7 */ /* 0x0022e4000800017f */
[----:B---3--:R-:W-:Y:S05]  /*1d570*/  @!P0 NANOSLEEP.SYNCS 0x989680 ;  /* 0x009896800000895d */ /* 0x008fea0003900000 */
[----:B------:R-:W3:Y:S02]  /*1d580*/  @!P0 SYNCS.PHASECHK.TRANS64 P0, [R3+URZ+0x38840], R2 ;  /* 0x03884002030085a7 */ /* 0x000ee4000800007f */
[----:B---3--:R-:W-:Y:S05]  /*1d590*/  @!P0 BRA `(.L_x_3307) ;  /* 0xfffffffc00f08947 */ /* 0x008fea000383ffff */
[----:B------:R-:W-:Y:S05]  /*1d5a0*/  BRA `(.L_x_3422) ;  /* 0xffffffac00c87947 */ /* 0x000fea000383ffff */
.L_x_3312:
[----:B0-----:R0:W3:Y:S02]  /*1d5b0*/  SYNCS.PHASECHK.TRANS64.TRYWAIT P0, [R3+URZ+0x38860], R2 ;  /* 0x03886002030075a7 */ /* 0x0010e4000800017f */
[----:B---3--:R-:W-:Y:S05]  /*1d5c0*/  @!P0 NANOSLEEP.SYNCS 0x989680 ;  /* 0x009896800000895d */ /* 0x008fea0003900000 */
[----:B------:R-:W3:Y:S02]  /*1d5d0*/  @!P0 SYNCS.PHASECHK.TRANS64 P0, [R3+URZ+0x38860], R2 ;  /* 0x03886002030085a7 */ /* 0x000ee4000800007f */
[----:B---3--:R-:W-:Y:S05]  /*1d5e0*/  @!P0 BRA `(.L_x_3312) ;  /* 0xfffffffc00f08947 */ /* 0x008fea000383ffff */
[----:B------:R-:W-:Y:S05]  /*1d5f0*/  BRA `(.L_x_3423) ;  /* 0xffffffb0004c7947 */ /* 0x000fea000383ffff */
.L_x_3327:
[----:B0-----:R0:W1:Y:S02]  /*1d600*/  SYNCS.PHASECHK.TRANS64.TRYWAIT P0, [R4+URZ+0x38840], R2 ;  /* 0x03884002040075a7 */ /* 0x001064000800017f */
[----:B-1----:R-:W-:Y:S05]  /*1d610*/  @!P0 NANOSLEEP.SYNCS 0x989680 ;  /* 0x009896800000895d */ /* 0x002fea0003900000 */
[----:B------:R-:W1:Y:S02]  /*1d620*/  @!P0 SYNCS.PHASECHK.TRANS64 P0, [R4+URZ+0x38840], R2 ;  /* 0x03884002040085a7 */ /* 0x000e64000800007f */
[----:B-1----:R-:W-:Y:S05]  /*1d630*/  @!P0 BRA `(.L_x_3327) ;  /* 0xfffffffc00f08947 */ /* 0x002fea000383ffff */
[----:B------:R-:W-:Y:S05]  /*1d640*/  BRA `(.L_x_3424) ;  /* 0xffffffbc003c7947 */ /* 0x000fea000383ffff */
.L_x_3332:
[----:B-1----:R1:W3:Y:S02]  /*1d650*/  SYNCS.PHASECHK.TRANS64.TRYWAIT P0, [R4+URZ+0x38860], R2 ;  /* 0x03886002040075a7 */ /* 0x0022e4000800017f */
[----:B---3--:R-:W-:Y:S05]  /*1d660*/  @!P0 NANOSLEEP.SYNCS 0x989680 ;  /* 0x009896800000895d */ /* 0x008fea0003900000 */
[----:B------:R-:W3:Y:S02]  /*1d670*/  @!P0 SYNCS.PHASECHK.TRANS64 P0, [R4+URZ+0x38860], R2 ;  /* 0x03886002040085a7 */ /* 0x000ee4000800007f */
[----:B---3--:R-:W-:Y:S05]  /*1d680*/  @!P0 BRA `(.L_x_3332) ;  /* 0xfffffffc00f08947 */ /* 0x008fea000383ffff */
[----:B------:R-:W-:Y:S05]  /*1d690*/  BRA `(.L_x_3425) ;  /* 0xffffffbc00bc7947 */ /* 0x000fea000383ffff */
.L_x_3347:
[----:B-1----:R1:W3:Y:S02]  /*1d6a0*/  SYNCS.PHASECHK.TRANS64.TRYWAIT P0, [R2+URZ+0x38840], R3 ;  /* 0x03884003020075a7 */ /* 0x0022e4000800017f */
[----:B---3--:R-:W-:Y:S05]  /*1d6b0*/  @!P0 NANOSLEEP.SYNCS 0x989680 ;  /* 0x009896800000895d */ /* 0x008fea0003900000 */
[----:B------:R-:W3:Y:S02]  /*1d6c0*/  @!P0 SYNCS.PHASECHK.TRANS64 P0, [R2+URZ+0x38840], R3 ;  /* 0x03884003020085a7 */ /* 0x000ee4000800007f */
[----:B---3--:R-:W-:Y:S05]  /*1d6d0*/  @!P0 BRA `(.L_x_3347) ;  /* 0xfffffffc00f08947 */ /* 0x008fea000383ffff */
[----:B------:R-:W-:Y:S05]  /*1d6e0*/  BRA `(.L_x_3426) ;  /* 0xffffffc800887947 */ /* 0x000fea000383ffff */
.L_x_3352:
[----:B0-----:R0:W3:Y:S02]  /*1d6f0*/  SYNCS.PHASECHK.TRANS64.TRYWAIT P0, [R2+URZ+0x38860], R3 ;  /* 0x03886003020075a7 */ /* 0x0010e4000800017f */
[----:B---3--:R-:W-:Y:S05]  /*1d700*/  @!P0 NANOSLEEP.SYNCS 0x989680 ;  /* 0x009896800000895d */ /* 0x008fea0003900000 */
[----:B------:R-:W3:Y:S02]  /*1d710*/  @!P0 SYNCS.PHASECHK.TRANS64 P0, [R2+URZ+0x38860], R3 ;  /* 0x03886003020085a7 */ /* 0x000ee4000800007f */
[----:B---3--:R-:W-:Y:S05]  /*1d720*/  @!P0 BRA `(.L_x_3352) ;  /* 0xfffffffc00f08947 */ /* 0x008fea000383ffff */
[----:B------:R-:W-:Y:S05]  /*1d730*/  BRA `(.L_x_3427) ;  /* 0xffffffcc000c7947 */ /* 0x000fea000383ffff */
.L_x_3368:
[----:B------:R-:W-:Y:S01]  /*1d740*/  BSSY B0, `(.L_x_3428) ;  /* 0x0000008000007945 */ /* 0x000fe20003800000 */
[----:B------:R-:W-:Y:S02]  /*1d750*/  IMAD.MOV.U32 R13, RZ, RZ, R16 ;  /* 0x000000ffff0d7224 */ /* 0x000fe400078e0010 */
[----:B------:R-:W-:Y:S02]  /*1d760*/  IMAD.MOV.U32 R12, RZ, RZ, RZ ;  /* 0x000000ffff0c7224 */ /* 0x000fe400078e00ff */
[----:B------:R-:W-:Y:S02]  /*1d770*/  IMAD.MOV.U32 R11, RZ, RZ, 0x1f ;  /* 0x0000001fff0b7424 */ /* 0x000fe400078e00ff */
[----:B------:R-:W-:-:S07]  /*1d780*/  IMAD.MOV.U32 R15, RZ, RZ, -0x1 ;  /* 0xffffffffff0f7424 */ /* 0x000fce00078e00ff */
[----:B012---:R-:W-:Y:S05]  /*1d790*/  WARPSYNC.COLLECTIVE R15, `(.L_x_3429) ;  /* 0x000000000f087348 */ /* 0x007fea0003c00000 */
[----:B------:R3:W4:Y:S02]  /*1d7a0*/  SHFL.IDX P6, R14, R13, R12, R11 ;  /* 0x0000000c0d0e7389 */ /* 0x00072400000c000b */
[----:B01234-:R-:W-:Y:S01]  /*1d7b0*/  ENDCOLLECTIVE ;  /* 0x000000000000791b */ /* 0x01ffe20003800000 */
.L_x_3429:
[----:B------:R-:W-:Y:S05]  /*1d7c0*/  BSYNC B0 ;  /* 0x0000000000007941 */ /* 0x000fea0003800000 */
.L_x_3428:
        /* <DEDUP_REMOVED lines=9> */
.L_x_3430:
        /* <DEDUP_REMOVED lines=18> */
.L_x_3431:
        /* <DEDUP_REMOVED lines=8> */
.L_x_3432:
        /* <DEDUP_REMOVED lines=8> */
.L_x_3433:
        /* <DEDUP_REMOVED lines=8> */
.L_x_3434:
        /* <DEDUP_REMOVED lines=8> */
.L_x_3435:
        /* <DEDUP_REMOVED lines=9> */
.L_x_3436:
[----:B------:R-:W-:Y:S01]  /*1dc10*/  IMAD.MOV.U32 R16, RZ, RZ, R14 ;  /* 0x000000ffff107224 */ /* 0x000fe200078e000e */
[----:B------:R-:W-:Y:S06]  /*1dc20*/  BRA `(.L_x_3437) ;  /* 0xffffffd400487947 */ /* 0x000fec000383ffff */
.L_x_3373:
        /* <DEDUP_REMOVED lines=8> */
.L_x_3439:
[----:B------:R-:W-:Y:S05]  /*1dcb0*/  BSYNC B0 ;  /* 0x0000000000007941 */ /* 0x000fea0003800000 */
.L_x_3438:
        /* <DEDUP_REMOVED lines=10> */
.L_x_3440:
        /* <DEDUP_REMOVED lines=8> */
.L_x_3441:
        /* <DEDUP_REMOVED lines=8> */
.L_x_3442:
        /* <DEDUP_REMOVED lines=8> */
.L_x_3443:
        /* <DEDUP_REMOVED lines=9> */
.L_x_3444:
[----:B------:R-:W-:Y:S01]  /*1df70*/  IMAD.MOV.U32 R16, RZ, RZ, R14 ;  /* 0x000000ffff107224 */ /* 0x000fe200078e000e */
[----:B------:R-:W-:Y:S06]  /*1df80*/  BRA `(.L_x_3445) ;  /* 0xffffffd4000c7947 */ /* 0x000fec000383ffff */
.L_x_3375:
[----:B------:R-:W-:Y:S01]  /*1df90*/  BSSY B0, `(.L_x_3446) ;  /* 0x0000006000007945 */ /* 0x000fe20003800000 */
[----:B------:R-:W-:Y:S01]  /*1dfa0*/  PLOP3.LUT P6, PT, P6, PT, PT, 0x8, 0x0 ;  /* 0x000000000000781c */ /* 0x000fe200037ce170 */
[----:B------:R-:W-:-:S12]  /*1dfb0*/  IMAD.MOV.U32 R15, RZ, RZ, -0x1 ;  /* 0xffffffffff0f7424 */ /* 0x000fd800078e00ff */
[----:B012---:R-:W-:Y:S05]  /*1dfc0*/  WARPSYNC.COLLECTIVE R15, `(.L_x_3447) ;  /* 0x000000000f087348 */ /* 0x007fea0003c00000 */
[----:B------:R-:W-:Y:S01]  /*1dfd0*/  VOTE.ANY R14, PT, P6 ;  /* 0x00000000000e7806 */ /* 0x000fe200030e0100 */
[----:B012---:R-:W-:Y:S06]  /*1dfe0*/  ENDCOLLECTIVE ;  /* 0x000000000000791b */ /* 0x007fec0003800000 */
.L_x_3447:
[----:B------:R-:W-:Y:S05]  /*1dff0*/  BSYNC B0 ;  /* 0x0000000000007941 */ /* 0x000fea0003800000 */
.L_x_3446:
        /* <DEDUP_REMOVED lines=9> */
.L_x_3448:
[----:B------:R-:W-:Y:S01]  /*1e090*/  IMAD.MOV.U32 R17, RZ, RZ, R14 ;  /* 0x000000ffff117224 */ /* 0x000fe200078e000e */
[----:B------:R-:W-:Y:S06]  /*1e0a0*/  BRA `(.L_x_3449) ;  /* 0xffffffd000fc7947 */ /* 0x000fec000383ffff */
.L_x_3377:
[----:B------:R-:W-:Y:S01]  /*1e0b0*/  BSSY B0, `(.L_x_3450) ;  /* 0x0000007000007945 */ /* 0x000fe20003800000 */
[----:B------:R-:W-:Y:S02]  /*1e0c0*/  IMAD.MOV.U32 R13, RZ, RZ, R3 ;  /* 0x000000ffff0d7224 */ /* 0x000fe400078e0003 */
[----:B------:R-:W-:Y:S02]  /*1e0d0*/  IMAD.MOV.U32 R11, RZ, RZ, 0x1f ;  /* 0x0000001fff0b7424 */ /* 0x000fe400078e00ff */
[----:B------:R-:W-:-:S07]  /*1e0e0*/  IMAD.MOV.U32 R15, RZ, RZ, -0x1 ;  /* 0xffffffffff0f7424 */ /* 0x000fce00078e00ff */
[----:B01234-:R-:W-:Y:S05]  /*1e0f0*/  WARPSYNC.COLLECTIVE R15, `(.L_x_3451) ;  /* 0x000000000f087348 */ /* 0x01ffea0003c00000 */
[----:B------:R0:W0:Y:S02]  /*1e100*/  SHFL.IDX P6, R14, R13, R12, R11 ;  /* 0x0000000c0d0e7389 */ /* 0x00002400000c000b */
[----:B01234-:R-:W-:Y:S01]  /*1e110*/  ENDCOLLECTIVE ;  /* 0x000000000000791b */ /* 0x01ffe20003800000 */
.L_x_3451:
[----:B------:R-:W-:Y:S05]  /*1e120*/  BSYNC B0 ;  /* 0x0000000000007941 */ /* 0x000fea0003800000 */
.L_x_3450:
[----:B------:R-:W-:Y:S01]  /*1e130*/  IMAD.MOV.U32 R3, RZ, RZ, R14 ;  /* 0x000000ffff037224 */ /* 0x000fe200078e000e */
[----:B------:R-:W-:Y:S06]  /*1e140*/  BRA `(.L_x_3452) ;  /* 0xffffffd000f07947 */ /* 0x000fec000383ffff */
.L_x_3381:
[----:B0-----:R0:W1:Y:S02]  /*1e150*/  SYNCS.PHASECHK.TRANS64.TRYWAIT P0, [R0+URZ+0x38820], R3 ;  /* 0x03882003000075a7 */ /* 0x001064000800017f */
[----:B-1----:R-:W-:Y:S05]  /*1e160*/  @!P0 NANOSLEEP.SYNCS 0x989680 ;  /* 0x009896800000895d */ /* 0x002fea0003900000 */
[----:B------:R-:W1:Y:S02]  /*1e170*/  @!P0 SYNCS.PHASECHK.TRANS64 P0, [R0+URZ+0x38820], R3 ;  /* 0x03882003000085a7 */ /* 0x000e64000800007f */
[----:B-1----:R-:W-:Y:S05]  /*1e180*/  @!P0 BRA `(.L_x_3381) ;  /* 0xfffffffc00f08947 */ /* 0x002fea000383ffff */
[----:B------:R-:W-:Y:S05]  /*1e190*/  BRA `(.L_x_3453) ;  /* 0xffffffd800747947 */ /* 0x000fea000383ffff */
.L_x_3382:
        /* <DEDUP_REMOVED lines=11> */
.L_x_3455:
[----:B------:R-:W-:Y:S05]  /*1e250*/  BSYNC B0 ;  /* 0x0000000000007941 */ /* 0x000fea0003800000 */
.L_x_3454:
[----:B------:R-:W-:Y:S05]  /*1e260*/  BRA `(.L_x_3456) ;  /* 0xffffffd8005c7947 */ /* 0x000fea000383ffff */
.L_x_3385:
[----:B------:R-:W-:Y:S01]  /*1e270*/  BSSY B1, `(.L_x_3457) ;  /* 0x0000006000017945 */ /* 0x000fe20003800000 */
[----:B------:R-:W-:-:S07]  /*1e280*/  IMAD.MOV.U32 R15, RZ, RZ, -0x1 ;  /* 0xffffffffff0f7424 */ /* 0x000fce00078e00ff */
[----:B012---:R-:W-:Y:S05]  /*1e290*/  WARPSYNC.COLLECTIVE R15, `(.L_x_3458) ;  /* 0x000000000f0c7348 */ /* 0x007fea0003c00000 */
[----:B------:R-:W-:Y:S02]  /*1e2a0*/  ELECT P6, UR62, PT ;  /* 0x00000000003e782f */ /* 0x000fe400038c0000 */
[----:B------:R-:W-:Y:S01]  /*1e2b0*/  MOV R14, UR62 ;  /* 0x0000003e000e7c02 */ /* 0x000fe20008000f00 */
[----:B012---:R-:W-:Y:S10]  /*1e2c0*/  ENDCOLLECTIVE ;  /* 0x000000000000791b */ /* 0x007ff40003800000 */
.L_x_3458:
[----:B------:R-:W-:Y:S05]  /*1e2d0*/  BSYNC B1 ;  /* 0x0000000000017941 */ /* 0x000fea0003800000 */
.L_x_3457:
[----:B------:R-:W-:Y:S05]  /*1e2e0*/  BRA `(.L_x_3459) ;  /* 0xffffffd800547947 */ /* 0x000fea000383ffff */
.L_x_3387:
[----:B0-----:R0:W1:Y:S02]  /*1e2f0*/  SYNCS.PHASECHK.TRANS64.TRYWAIT P0, [R6+URZ], R5 ;  /* 0x00000005060075a7 */ /* 0x001064000800017f */
[----:B-1----:R-:W-:Y:S05]  /*1e300*/  @!P0 NANOSLEEP.SYNCS 0x989680 ;  /* 0x009896800000895d */ /* 0x002fea0003900000 */
[----:B------:R-:W1:Y:S02]  /*1e310*/  @!P0 SYNCS.PHASECHK.TRANS64 P0, [R6+URZ], R5 ;  /* 0x00000005060085a7 */ /* 0x000e64000800007f */
[----:B-1----:R-:W-:Y:S05]  /*1e320*/  @!P0 BRA `(.L_x_3387) ;  /* 0xfffffffc00f08947 */ /* 0x002fea000383ffff */
[----:B------:R-:W-:Y:S05]  /*1e330*/  BRA `(.L_x_3460) ;  /* 0xffffffd800907947 */ /* 0x000fea000383ffff */
.L_x_3388:
[----:B-1----:R1:W2:Y:S02]  /*1e340*/  SYNCS.PHASECHK.TRANS64.TRYWAIT P0, [R7+URZ], R2 ;  /* 0x00000002070075a7 */ /* 0x0022a4000800017f */
[----:B--2---:R-:W-:Y:S05]  /*1e350*/  @!P0 NANOSLEEP.SYNCS 0x989680 ;  /* 0x009896800000895d */ /* 0x004fea0003900000 */
[----:B------:R-:W2:Y:S02]  /*1e360*/  @!P0 SYNCS.PHASECHK.TRANS64 P0, [R7+URZ], R2 ;  /* 0x00000002070085a7 */ /* 0x000ea4000800007f */
[----:B--2---:R-:W-:Y:S05]  /*1e370*/  @!P0 BRA `(.L_x_3388) ;  /* 0xfffffffc00f08947 */ /* 0x004fea000383ffff */
[----:B------:R-:W-:Y:S05]  /*1e380*/  BRA `(.L_x_3461) ;  /* 0xffffffd800847947 */ /* 0x000fea000383ffff */
.L_x_3390:
[----:B--2---:R2:W3:Y:S02]  /*1e390*/  SYNCS.PHASECHK.TRANS64.TRYWAIT P0, [R4+URZ], R5 ;  /* 0x00000005040075a7 */ /* 0x0044e4000800017f */
[----:B---3--:R-:W-:Y:S05]  /*1e3a0*/  @!P0 NANOSLEEP.SYNCS 0x989680 ;  /* 0x009896800000895d */ /* 0x008fea0003900000 */
[----:B------:R-:W3:Y:S02]  /*1e3b0*/  @!P0 SYNCS.PHASECHK.TRANS64 P0, [R4+URZ], R5 ;  /* 0x00000005040085a7 */ /* 0x000ee4000800007f */
[----:B---3--:R-:W-:Y:S05]  /*1e3c0*/  @!P0 BRA `(.L_x_3390) ;  /* 0xfffffffc00f08947 */ /* 0x008fea000383ffff */
[----:B------:R-:W-:Y:S05]  /*1e3d0*/  BRA `(.L_x_3462) ;  /* 0xffffffd8008c7947 */ /* 0x000fea000383ffff */
.L_x_3463:
        /* <DEDUP_REMOVED lines=10> */
.L_x_5877:


//--------------------- .text._ZN7cutlass13device_kernelIN5flash11enable_sm90INS1_16FlashAttnFwdSm90INS1_25CollectiveMainloopFwdSm90ILi2EN4cute5tupleIJNS5_1CILi1EEES8_S8_EEENS6_IJNS7_ILi64EEESA_SA_EEELi512ENS_6half_tEfNS_4arch4Sm90ELb0ELb1ELb0ELb1ELb0ELb1ELb1ELb0ELb0ELb1ELb0ELb0EEENS1_21CollectiveEpilogueFwdINS6_IJSA_NS7_ILi512EEESA_EEES9_SC_SE_Li256ELb1ELb1ELb0ELb0EEENS1_36VarlenDynamicPersistentTileSchedulerILi64ELi64ELi256ELi128ELb0ELb1ELb1ELb1ELb0ELb1EEEEEEEEEvNT_6ParamsE --------------------------
	.section	.text._ZN7cutlass13device_kernelIN5flash11enable_sm90INS1_16FlashAttnFwdSm90INS1_25CollectiveMainloopFwdSm90ILi2EN4cute5tupleIJNS5_1CILi1EEES8_S8_EEENS6_IJNS7_ILi64EEESA_SA_EEELi512ENS_6half_tEfNS_4arch4Sm90ELb0ELb1ELb0ELb1ELb0ELb1ELb1ELb0ELb0ELb1ELb0ELb0EEENS1_21CollectiveEpilogueFwdINS6_IJSA_NS7_ILi512EEESA_EEES9_SC_SE_Li256ELb1ELb1ELb0ELb0EEENS1_36VarlenDynamicPersistentTileSchedulerILi64ELi64ELi256ELi128ELb0ELb1ELb1ELb1ELb0ELb1EEEEEEEEEvNT_6ParamsE,"ax",@progbits
	.align	128
.text._ZN7cutlass13device_kernelIN5flash11enable_sm90INS1_16FlashAttnFwdSm90INS1_25CollectiveMainloopFwdSm90ILi2EN4cute5tupleIJNS5_1CILi1EEES8_S8_EEENS6_IJNS7_ILi64EEESA_SA_EEELi512ENS_6half_tEfNS_4arch4Sm90ELb0ELb1ELb0ELb1ELb0ELb1ELb1ELb0ELb0ELb1ELb0ELb0EEENS1_21CollectiveEpilogueFwdINS6_IJSA_NS7_ILi512EEESA_EEES9_SC_SE_Li256ELb1ELb1ELb0ELb0EEENS1_36VarlenDynamicPersistentTileSchedulerILi64ELi64ELi256ELi128ELb0ELb1ELb1ELb1ELb0ELb1EEEEEEEEEvNT_6ParamsE:
        .type           _ZN7cutlass13device_kernelIN5flash11enable_sm90INS1_16FlashAttnFwdSm90INS1_25CollectiveMainloopFwdSm90ILi2EN4cute5tupleIJNS5_1CILi1EEES8_S8_EEENS6_IJNS7_ILi64EEESA_SA_EEELi512ENS_6half_tEfNS_4arch4Sm90ELb0ELb1ELb0ELb1ELb0ELb1ELb1ELb0ELb0ELb1ELb0ELb0EEENS1_21CollectiveEpilogueFwdINS6_IJSA_NS7_ILi512EEESA_EEES9_SC_SE_Li256ELb1ELb1ELb0ELb0EEENS1_36VarlenDynamicPersistentTileSchedulerILi64ELi64ELi256ELi128ELb0ELb1ELb1ELb1ELb0ELb1EEEEEEEEEvNT_6ParamsE,@function
        .size           _ZN7cutlass13device_kernelIN5flash11enable_sm90INS1_16FlashAttnFwdSm90INS1_25CollectiveMainloopFwdSm90ILi2EN4cute5tupleIJNS5_1CILi1EEES8_S8_EEENS6_IJNS7_ILi64EEESA_SA_EEELi512ENS_6half_tEfNS_4arch4Sm90ELb0ELb1ELb0ELb1ELb0ELb1ELb1ELb0ELb0ELb1ELb0ELb0EEENS1_21CollectiveEpilogueFwdINS6_IJSA_NS7_ILi512EEESA_EEES9_SC_SE_Li256ELb1ELb1ELb0ELb0EEENS1_36VarlenDynamicPersistentTileSchedulerILi64ELi64ELi256ELi128ELb0ELb1ELb1ELb1ELb0ELb1EEEEEEEEEvNT_6ParamsE,(.L_x_5878 - _ZN7cutlass13device_kernelIN5flash11enable_sm90INS1_16FlashAttnFwdSm90INS1_25CollectiveMainloopFwdSm90ILi2EN4cute5tupleIJNS5_1CILi1EEES8_S8_EEENS6_IJNS7_ILi64EEESA_SA_EEELi512ENS_6half_tEfNS_4arch4Sm90ELb0ELb1ELb0ELb1ELb0ELb1ELb1ELb0ELb0ELb1ELb0ELb0EEENS1_21CollectiveEpilogueFwdINS6_IJSA_NS7_ILi512EEESA_EEES9_SC_SE_Li256ELb1ELb1ELb0ELb0EEENS1_36VarlenDynamicPersistentTileSchedulerILi64ELi64ELi256ELi128ELb0ELb1ELb1ELb1ELb0ELb1EEEEEEEEEvNT_6ParamsE)
        .other          _ZN7cutlass13device_kernelIN5flash11enable_sm90INS1_16FlashAttnFwdSm90INS1_25CollectiveMainloopFwdSm90ILi2EN4cute5tupleIJNS5_1CILi1EEES8_S8_EEENS6_IJNS7_ILi64EEESA_SA_EEELi512ENS_6half_tEfNS_4arch4Sm90ELb0ELb1ELb0ELb1ELb0ELb1ELb1ELb0ELb0ELb1ELb0ELb0EEENS1_21CollectiveEpilogueFwdINS6_IJSA_NS7_ILi512EEESA_EEES9_SC_SE_Li256ELb1ELb1ELb0ELb0EEENS1_36VarlenDynamicPersistentTileSchedulerILi64ELi64ELi256ELi128ELb0ELb1ELb1ELb1ELb0ELb1EEEEEEEEEvNT_6ParamsE,@"STO_CUDA_ENTRY STV_DEFAULT"
_ZN7cutlass13device_kernelIN5flash11enable_sm90INS1_16FlashAttnFwdSm90INS1_25CollectiveMainloopFwdSm90ILi2EN4cute5tupleIJNS5_1CILi1EEES8_S8_EEENS6_IJNS7_ILi64EEESA_SA_EEELi512ENS_6half_tEfNS_4arch4Sm90ELb0ELb1ELb0ELb1ELb0ELb1ELb1ELb0ELb0ELb1ELb0ELb0EEENS1_21CollectiveEpilogueFwdINS6_IJSA_NS7_ILi512EEESA_EEES9_SC_SE_Li256ELb1ELb1ELb0ELb0EEENS1_36VarlenDynamicPersistentTileSchedulerILi64ELi64ELi256ELi128ELb0ELb1ELb1ELb1ELb0ELb1EEEEEEEEEvNT_6ParamsE:
[----:B------:R-:W0:Y:S02]  /*0000*/  LDC R1, c[0x0][0x28] ;  /* 0x00000a00ff017b82 */ /* 0x000e240000000800 */
[----:B0-----:R-:W-:Y:S01]  /*0010*/  VIADD R1, R1, 0xffffff88 ;  /* 0xffffff8801017836 */ /* 0x001fe20000000000 */
[----:B------:R-:W0:Y:S01]  /*0020*/  S2R R4, SR_TID.X ;  /* 0x0000000000047919 */ /* 0x000e220000002100 */
[----:B------:R-:W-:Y:S01]  /*0030*/  ELECT P0, URZ, PT ;  /* 0x00000000003f782f */ /* 0x000fe20003800000 */
[----:B------:R-:W-:Y:S01]  /*0040*/  BSSY B0, `(.L_x_3464) ;  /* 0x0000014000007945 */ /* 0x000fe20003800000 */
[--C-:B0-----:R-:W-:Y:S02]  /*0050*/  SHF.R.U32.HI R0, RZ, 0x5, R4.reuse ;  /* 0x00000005ff007819 */ /* 0x101fe40000011604 */
[----:B------:R-:W-:-:S03]  /*0060*/  SHF.R.U32.HI R3, RZ, 0x7, R4 ;  /* 0x00000007ff037819 */ /* 0x000fc60000011604 */
        /* <DEDUP_REMOVED lines=17> */
.L_x_3465:
[----:B------:R-:W-:Y:S05]  /*0180*/  BSYNC B0 ;  /* 0x0000000000007941 */ /* 0x000fea0003800000 */
.L_x_3464:
        /* <DEDUP_REMOVED lines=21> */
[----:B0-----:R0:W1:Y:S01]  /*02e0*/  @UP1 SYNCS.EXCH.64 URZ, [UR8+0x38800], UR4 ;  /* 0x03880004083f15b2 */ /* 0x0010620008000100 */
[----:B------:R0:W2:Y:S04]  /*02f0*/  @UP2 SYNCS.EXCH.64 URZ, [UR8+0x38810], UR4 ;  /* 0x03881004083f25b2 */ /* 0x0000a80008000100 */
[----:B------:R0:W3:Y:S01]  /*0300*/  @UP3 SYNCS.EXCH.64 URZ, [UR8+0x38820], UR6 ;  /* 0x03882006083f35b2 */ /* 0x0000e20008000100 */
        /* <DEDUP_REMOVED lines=14> */
[----:B----4-:R-:W-:Y:S01]  /*03f0*/  NOP ;  /* 0x0000000000007918 */ /* 0x010fe20000000000 */
.L_x_3466:
[----:B------:R-:W4:Y:S01]  /*0400*/  SHFL.IDX PT, R2, R0, RZ, 0x1f ;  /* 0x00001fff00027589 */ /* 0x000f2200000e0000 */
[----:B------:R-:W-:Y:S01]  /*0410*/  NOP ;  /* 0x0000000000007918 */ /* 0x000fe20000000000 */
[----:B----4-:R-:W-:-:S13]  /*0420*/  ISETP.NE.AND P0, PT, R2, RZ, PT ;  /* 0x000000ff0200720c */ /* 0x010fda0003f05270 */
        /* <DEDUP_REMOVED lines=18> */
[----:B----4-:R-:W-:Y:S01]  /*0550*/  NOP ;  /* 0x0000000000007918 */ /* 0x010fe20000000000 */
.L_x_3467:
[----:B------:R-:W4:Y:S01]  /*0560*/  SHFL.IDX PT, R2, R0, RZ, 0x1f ;  /* 0x00001fff00027589 */ /* 0x000f2200000e0000 */
[----:B------:R-:W-:Y:S01]  /*0570*/  NOP ;  /* 0x0000000000007918 */ /* 0x000fe20000000000 */
[----:B----4-:R-:W-:-:S13]  /*0580*/  ISETP.NE.AND P0, PT, R2, RZ, PT ;  /* 0x000000ff0200720c */ /* 0x010fda0003f05270 */
        /* <DEDUP_REMOVED lines=15> */
.L_x_3468:
        /* <DEDUP_REMOVED lines=22> */
.L_x_3469:
        /* <DEDUP_REMOVED lines=22> */
.L_x_3470:
[----:B------:R-:W-:Y:S01]  /*0940*/  PLOP3.LUT P0, PT, PT, PT, UP0, 0x80, 0x0 ;  /* 0x000000000000781c */ /* 0x000fe20003f0f008 */
[----:B------:R-:W-:Y:S01]  /*0950*/  UMOV UR36, 0x1 ;  /* 0x0000000100247882 */ /* 0x000fe20000000000 */
[----:B------:R-:W-:Y:S01]  /*0960*/  NOP ;  /* 0x0000000000007918 */ /* 0x000fe20000000000 */
[----:B------:R-:W-:Y:S01]  /*0970*/  USEL UR36, UR36, 0x2, !UP0 ;  /* 0x0000000224247887 */ /* 0x000fe2000c000000 */
[----:B------:R-:W-:Y:S01]  /*0980*/  BSSY B9, `(.L_x_3471) ;  /* 0x00025cb000097945 */ /* 0x000fe20003800000 */
[----:B------:R-:W-:Y:S01]  /*0990*/  ULDC.64 UR50, c[0x0][0x208] ;  /* 0x0000820000327ab9 */ /* 0x000fe20000000a00 */
[----:B0123--:R-:W-:Y:S07]  /*09a0*/  BAR.SYNC.DEFER_BLOCKING 0x0 ;  /* 0x0000000000007b1d */ /* 0x00ffee0000010000 */
[----:B------:R-:W-:Y:S05]  /*09b0*/  @!P0 BRA `(.L_x_3472) ;  /* 0x000001b400f48947 */ /* 0x000fea0003800000 */
.L_x_3473:
[----:B------:R-:W-:-:S08]  /*09c0*/  NOP ;  /* 0x0000000000007918 */ /* 0x000fd00000000000 */
[----:B------:R-:W0:Y:S02]  /*09d0*/  USETMAXREG.TRY_ALLOC.CTAPOOL UP0, 0xf0 ;  /* 0x000000f0000079c8 */ /* 0x000e240008000600 */
[----:B0-----:R-:W-:-:S13]  /*09e0*/  PLOP3.LUT P0, PT, PT, PT, UP0, 0x80, 0x0 ;  /* 0x000000000000781c */ /* 0x001fda0003f0f008 */
[----:B------:R-:W-:Y:S05]  /*09f0*/  @!P0 BRA `(.L_x_3473) ;  /* 0xfffffffc00f08947 */ /* 0x000fea000383ffff */
[----:B------:R-:W-:Y:S01]  /*0a00*/  SHF.R.U32.HI R0, RZ, 0x7, R4 ;  /* 0x00000007ff007819 */ /* 0x000fe20000011604 */
[----:B------:R-:W0:Y:S01]  /*0a10*/  S2UR UR5, SR_CgaCtaId ;  /* 0x00000000000579c3 */ /* 0x000e220000008800 */
[----:B------:R-:W-:Y:S02]  /*0a20*/  UMOV UR4, 0x400 ;  /* 0x0000040000047882 */ /* 0x000fe40000000000 */
[----:B------:R-:W-:-:S13]  /*0a30*/  ISETP.NE.AND P0, PT, R0, 0x1, PT ;  /* 0x000000010000780c */ /* 0x000fda0003f05270 */
[----:B------:R-:W-:Y:S06]  /*0a40*/  @!P0 BAR.ARV 0x8, 0x100 ;  /* 0x0204000000008b1d */ /* 0x000fec0000002000 */
[----:B------:R-:W-:Y:S01]  /*0a50*/  ISETP.GE.U32.AND P0, PT, R4, 0x100, PT ;  /* 0x000001000400780c */ /* 0x000fe20003f06070 */
[----:B0-----:R-:W-:-:S06]  /*0a60*/  ULEA UR4, UR5, UR4, 0x18 ;  /* 0x0000000405047291 */ /* 0x001fcc000f8ec03f */
[----:B------:R-:W-:Y:S01]  /*0a70*/  IMAD.U32 R18, RZ, RZ, UR4 ;  /* 0x00000004ff127e24 */ /* 0x000fe2000f8e00ff */
[----:B------:R-:W-:-:S05]  /*0a80*/  ULDC UR4, c[0x0][0xd3c] ;  /* 0x00034f0000047ab9 */ /* 0x000fca0000000800 */
[----:B------:R-:W-:Y:S08]  /*0a90*/  @P0 BAR.ARV 0xf, 0x100 ;  /* 0x03c4000000000b1d */ /* 0x000ff00000002000 */
[----:B------:R-:W-:Y:S06]  /*0aa0*/  BAR.SYNC.DEFER_BLOCKING 0x5, 0x180 ;  /* 0x0146000000007b1d */ /* 0x000fec0000010000 */
[----:B------:R-:W0:Y:S02]  /*0ab0*/  LDS.128 R24, [R18+0x388d0] ;  /* 0x0388d00012187984 */ /* 0x000e240000000c00 */
[----:B------:R-:W-:Y:S06]  /*0ac0*/  BAR.ARV 0x4, 0x180 ;  /* 0x0106000000007b1d */ /* 0x000fec0000002000 */
[----:B0-----:R-:W-:-:S13]  /*0ad0*/  ISETP.GE.AND P0, PT, R27, UR4, PT ;  /* 0x000000041b007c0c */ /* 0x001fda000bf06270 */
[----:B------:R-:W-:Y:S05]  /*0ae0*/  @P0 BRA `(.L_x_3474) ;  /* 0x0000025800d00947 */ /* 0x000fea0003800000 */
[----:B------:R-:W-:Y:S01]  /*0af0*/  VIADD R14, R4, 0xffffff80 ;  /* 0xffffff80040e7836 */ /* 0x000fe20000000000 */
[----:B------:R-:W-:Y:S01]  /*0b00*/  ULOP3.LUT UR47, UR36, 0x1, URZ, 0xfc, !UPT ;  /* 0x00000001242f7892 */ /* 0x000fe2000f8efc3f */
[----:B------:R-:W-:Y:S02]  /*0b10*/  IMAD.MOV.U32 R210, RZ, RZ, 0x40 ;  /* 0x00000040ffd27424 */ /* 0x000fe400078e00ff */
[----:B------:R-:W-:Y:S01]  /*0b20*/  IMAD.MOV.U32 R187, RZ, RZ, RZ ;  /* 0x000000ffffbb7224 */ /* 0x000fe200078e00ff */
[----:B------:R-:W-:Y:S01]  /*0b30*/  SHF.R.S32.HI R0, RZ, 0x1f, R14 ;  /* 0x0000001fff007819 */ /* 0x000fe2000001140e */
[----:B------:R-:W-:Y:S02]  /*0b40*/  IMAD.MOV.U32 R190, RZ, RZ, RZ ;  /* 0x000000ffffbe7224 */ /* 0x000fe400078e00ff */
[----:B------:R-:W-:Y:S01]  /*0b50*/  IMAD.MOV.U32 R22, RZ, RZ, RZ ;  /* 0x000000ffff167224 */ /* 0x000fe200078e00ff */
[CC--:B------:R-:W-:Y:S01]  /*0b60*/  LEA.HI R2, R0.reuse, R14.reuse, RZ, 0x4 ;  /* 0x0000000e00027211 */ /* 0x0c0fe200078f20ff */
[----:B------:R-:W-:Y:S01]  /*0b70*/  IMAD.MOV.U32 R19, RZ, RZ, RZ ;  /* 0x000000ffff137224 */ /* 0x000fe200078e00ff */
[----:B------:R-:W-:Y:S01]  /*0b80*/  LEA.HI R5, R0, R14, RZ, 0x5 ;  /* 0x0000000e00057211 */ /* 0x000fe200078f28ff */
[----:B------:R-:W-:Y:S01]  /*0b90*/  IMAD.MOV.U32 R224, RZ, RZ, RZ ;  /* 0x000000ffffe07224 */ /* 0x000fe200078e00ff */
[----:B------:R-:W-:-:S02]  /*0ba0*/  LOP3.LUT R3, R2, 0xfffffff0, RZ, 0xc0, !PT ;  /* 0xfffffff002037812 */ /* 0x000fc400078ec0ff */
[--C-:B------:R-:W-:Y:S02]  /*0bb0*/  SHF.R.S32.HI R216, RZ, 0x5, R5.reuse ;  /* 0x00000005ffd87819 */ /* 0x100fe40000011405 */
[----:B------:R-:W-:Y:S01]  /*0bc0*/  SHF.R.S32.HI R5, RZ, 0x1f, R5 ;  /* 0x0000001fff057819 */ /* 0x000fe20000011405 */
[----:B------:R-:W-:Y:S01]  /*0bd0*/  IMAD.IADD R4, R14, 0x1, -R3 ;  /* 0x000000010e047824 */ /* 0x000fe200078e0a03 */
[----:B------:R-:W-:Y:S02]  /*0be0*/  SHF.R.S32.HI R3, RZ, 0x4, R2 ;  /* 0x00000004ff037819 */ /* 0x000fe40000011402 */
[----:B------:R-:W-:Y:S02]  /*0bf0*/  LEA.HI R6, R0, R14, RZ, 0x7 ;  /* 0x0000000e00067211 */ /* 0x000fe400078f38ff */
[----:B------:R-:W-:Y:S02]  /*0c00*/  SHF.R.S32.HI R9, RZ, 0x1f, R4 ;  /* 0x0000001fff097819 */ /* 0x000fe40000011404 */
[----:B------:R-:W-:-:S02]  /*0c10*/  LEA.HI R2, R2, R3, RZ, 0x1 ;  /* 0x0000000302027211 */ /* 0x000fc400078f08ff */
[----:B------:R-:W-:Y:S02]  /*0c20*/  LEA.HI R12, R9, R4, RZ, 0x3 ;  /* 0x00000004090c7211 */ /* 0x000fe400078f18ff */
[----:B------:R-:W-:Y:S02]  /*0c30*/  LEA.HI R5, R5, R216, RZ, 0x2 ;  /* 0x000000d805057211 */ /* 0x000fe400078f10ff */
[C---:B------:R-:W-:Y:S01]  /*0c40*/  LOP3.LUT R13, R12.reuse, 0xfffffff8, RZ, 0xc0, !PT ;  /* 0xfffffff80c0d7812 */ /* 0x040fe200078ec0ff */
[----:B------:R-:W-:Y:S01]  /*0c50*/  IMAD.SHL.U32 R12, R12, 0x40, RZ ;  /* 0x000000400c0c7824 */ /* 0x000fe200078e00ff */
[----:B------:R-:W-:Y:S02]  /*0c60*/  LOP3.LUT R2, R2, 0x1ffffffe, RZ, 0xc0, !PT ;  /* 0x1ffffffe02027812 */ /* 0x000fe400078ec0ff */
        /* <DEDUP_REMOVED lines=9> */
[----:B------:R-:W-:-:S02]  /*0d00*/  IMAD.SHL.U32 R3, R13, 0x40, RZ ;  /* 0x000000400d037824 */ /* 0x000fc400078e00ff */
[----:B------:R-:W-:Y:S01]  /*0d10*/  IMAD R5, R5, 0x10, R4 ;  /* 0x0000001005057824 */ /* 0x000fe200078e0204 */
[----:B------:R-:W-:Y:S01]  /*0d20*/  LOP3.LUT R6, R6, 0xfffffe, RZ, 0xc0, !PT ;  /* 0x00fffffe06067812 */ /* 0x000fe200078ec0ff */
[----:B------:R-:W-:Y:S01]  /*0d30*/  IMAD.SHL.U32 R2, R2, 0x8, RZ ;  /* 0x0000000802027824 */ /* 0x000fe200078e00ff */
[----:B------:R-:W-:Y:S01]  /*0d40*/  LOP3.LUT R3, R3, 0x1c0, RZ, 0xc0, !PT ;  /* 0x000001c003037812 */ /* 0x000fe200078ec0ff */
[----:B------:R-:W-:Y:S01]  /*0d50*/  IMAD.IADD R7, R14, 0x1, -R7 ;  /* 0x000000010e077824 */ /* 0x000fe200078e0a07 */
[----:B------:R-:W-:Y:S01]  /*0d60*/  SEL R210, R210, 0xffffffc0, !P2 ;  /* 0xffffffc0d2d27807 */ /* 0x000fe20005000000 */
[--C-:B------:R-:W-:Y:S01]  /*0d70*/  IMAD.U32 R237, R5, 0x40, R2.reuse ;  /* 0x0000004005ed7824 */ /* 0x100fe200078e0002 */
[----:B------:R-:W-:Y:S01]  /*0d80*/  LOP3.LUT R2, R3, 0x8, R2, 0xf8, !PT ;  /* 0x0000000803027812 */ /* 0x000fe200078ef802 */
[----:B------:R-:W-:Y:S01]  /*0d90*/  IMAD.IADD R6, R227, 0x1, -R6 ;  /* 0x00000001e3067824 */ /* 0x000fe200078e0a06 */
[----:B------:R-:W-:Y:S02]  /*0da0*/  SHF.R.U32.HI R5, RZ, 0x3, R3 ;  /* 0x00000003ff057819 */ /* 0x000fe40000011603 */
[----:B------:R-:W-:Y:S01]  /*0db0*/  LOP3.LUT R3, R12, 0x7ffffe00, RZ, 0xc0, !PT ;  /* 0x7ffffe000c037812 */ /* 0x000fe200078ec0ff */
[----:B------:R-:W-:Y:S01]  /*0dc0*/  IMAD.SHL.U32 R197, R6, 0x100, RZ ;  /* 0x0000010006c57824 */ /* 0x000fe200078e00ff */
[----:B------:R-:W-:-:S02]  /*0dd0*/  LOP3.LUT R2, R2, R5, RZ, 0x3c, !PT ;  /* 0x0000000502027212 */ /* 0x000fc400078e3cff */
[----:B------:R-:W-:Y:S01]  /*0de0*/  SHF.R.S32.HI R8, RZ, 0x1f, R7 ;  /* 0x0000001fff087819 */ /* 0x000fe20000011407 */
[----:B------:R-:W-:-:S03]  /*0df0*/  IMAD R3, R216, 0x400, R3 ;  /* 0x00000400d8037824 */ /* 0x000fc600078e0203 */
[-C--:B------:R-:W-:Y:S01]  /*0e00*/  LEA.HI R9, R8, R7.reuse, RZ, 0x2 ;  /* 0x0000000708097211 */ /* 0x080fe200078f10ff */
[----:B------:R-:W-:Y:S01]  /*0e10*/  IMAD.IADD R3, R3, 0x1, R2 ;  /* 0x0000000103037824 */ /* 0x000fe200078e0202 */
[CC--:B------:R-:W-:Y:S02]  /*0e20*/  LEA.HI R2, R0.reuse, R14.reuse, RZ, 0x3 ;  /* 0x0000000e00027211 */ /* 0x0c0fe400078f18ff */
[----:B------:R-:W-:Y:S01]  /*0e30*/  LEA.HI R0, R0, R14, RZ, 0x2 ;  /* 0x0000000e00007211 */ /* 0x000fe200078f10ff */
[----:B------:R-:W-:Y:S01]  /*0e40*/  IMAD R198, R3, 0x2, R18 ;  /* 0x0000000203c67824 */ /* 0x000fe200078e0212 */
[----:B------:R-:W-:Y:S02]  /*0e50*/  LOP3.LUT R4, R9, 0x7ffffffc, RZ, 0xc0, !PT ;  /* 0x7ffffffc09047812 */ /* 0x000fe400078ec0ff */
[----:B------:R-:W-:Y:S01]  /*0e60*/  SHF.R.S32.HI R186, RZ, 0x2, R0 ;  /* 0x00000002ffba7819 */ /* 0x000fe20000011400 */
[----:B------:R-:W-:Y:S01]  /*0e70*/  VIADD R211, R198, 0x36400 ;  /* 0x00036400c6d37836 */ /* 0x000fe20000000000 */
[----:B------:R-:W-:Y:S01]  /*0e80*/  LEA.HI R8, R8, R7, RZ, 0x5 ;  /* 0x0000000708087211 */ /* 0x000fe200078f28ff */
[----:B------:R-:W-:Y:S01]  /*0e90*/  IMAD.IADD R4, R7, 0x1, -R4 ;  /* 0x0000000107047824 */ /* 0x000fe200078e0a04 */
[--C-:B------:R-:W-:Y:S01]  /*0ea0*/  SHF.R.S32.HI R10, RZ, 0x2, R9.reuse ;  /* 0x00000002ff0a7819 */ /* 0x100fe20000011409 */
[----:B------:R-:W-:Y:S01]  /*0eb0*/  VIADD R7, R186, 0x20 ;  /* 0x00000020ba077836 */ /* 0x000fe20000000000 */
[----:B------:R-:W-:Y:S01]  /*0ec0*/  SHF.R.S32.HI R11, RZ, 0x1f, R9 ;  /* 0x0000001fff0b7819 */ /* 0x000fe20000011409 */
[----:B------:R-:W-:Y:S01]  /*0ed0*/  VIADD R199, R198, 0x36420 ;  /* 0x00036420c6c77836 */ /* 0x000fe20000000000 */
[----:B------:R-:W-:Y:S01]  /*0ee0*/  SHF.R.S32.HI R226, RZ, 0x3, R2 ;  /* 0x00000003ffe27819 */ /* 0x000fe20000011402 */
[----:B------:R-:W-:Y:S01]  /*0ef0*/  IMAD.SHL.U32 R235, R7, 0x40, RZ ;  /* 0x0000004007eb7824 */ /* 0x000fe200078e00ff */
[----:B------:R-:W-:Y:S01]  /*0f00*/  LOP3.LUT R225, R2, 0xfffffff8, RZ, 0xc0, !PT ;  /* 0xfffffff802e17812 */ /* 0x000fe200078ec0ff */
[----:B------:R-:W-:Y:S01]  /*0f10*/  @P1 VIADD R199, R211, 0xffffffe0 ;  /* 0xffffffe0d3c71836 */ /* 0x000fe20000000000 */
[----:B------:R-:W-:Y:S01]  /*0f20*/  LEA.HI R11, R11, R10, RZ, 0x3 ;  /* 0x0000000a0b0b7211 */ /* 0x000fe200078f18ff */
[----:B------:R-:W-:Y:S01]  /*0f30*/  IMAD.IADD R211, R211, 0x1, R210 ;  /* 0x00000001d3d37824 */ /* 0x000fe200078e02d2 */
[----:B------:R-:W-:Y:S01]  /*0f40*/  LOP3.LUT R231, R0, 0xfffffffc, RZ, 0xc0, !PT ;  /* 0xfffffffc00e77812 */ /* 0x000fe200078ec0ff */
[----:B------:R-:W-:Y:S01]  /*0f50*/  IMAD.IADD R225, R14, 0x1, -R225 ;  /* 0x000000010ee17824 */ /* 0x000fe200078e0ae1 */
[----:B------:R-:W-:Y:S01]  /*0f60*/  SHF.R.S32.HI R2, RZ, 0x1f, R7 ;  /* 0x0000001fff027819 */ /* 0x000fe20000011407 */
[----:B------:R-:W-:Y:S01]  /*0f70*/  IMAD.SHL.U32 R185, R4, 0x2, RZ ;  /* 0x0000000204b97824 */ /* 0x000fe200078e00ff */
[----:B------:R-:W-:Y:S01]  /*0f80*/  LOP3.LUT R11, R11, 0xfffffff8, RZ, 0xc0, !PT ;  /* 0xfffffff80b0b7812 */ /* 0x000fe200078ec0ff */
[----:B------:R-:W-:Y:S01]  /*0f90*/  IMAD.IADD R231, R14, 0x1, -R231 ;  /* 0x000000010ee77824 */ /* 0x000fe200078e0ae7 */
[----:B------:R-:W-:Y:S01]  /*0fa0*/  LEA.HI R2, R2, R7, RZ, 0x3 ;  /* 0x0000000702027211 */ /* 0x000fe200078f18ff */
[----:B------:R-:W-:Y:S01]  /*0fb0*/  IMAD.SHL.U32 R213, R225, 0x8, RZ ;  /* 0x00000008e1d57824 */ /* 0x000fe200078e00ff */
[----:B------:R-:W-:Y:S01]  /*0fc0*/  SHF.R.S32.HI R5, RZ, 0x1f, R0 ;  /* 0x0000001fff057819 */ /* 0x000fe20000011400 */
[----:B------:R-:W-:Y:S01]  /*0fd0*/  IMAD.IADD R11, R10, 0x1, -R11 ;  /* 0x000000010a0b7824 */ /* 0x000fe200078e0a0b */
[----:B------:R-:W-:Y:S01]  /*0fe0*/  SHF.R.S32.HI R8, RZ, 0x5, R8 ;  /* 0x00000005ff087819 */ /* 0x000fe20000011408 */
[----:B------:R-:W-:Y:S01]  /*0ff0*/  IMAD.SHL.U32 R16, R231, 0x8, RZ ;  /* 0x00000008e7107824 */ /* 0x000fe200078e00ff */
[----:B------:R-:W-:Y:S01]  /*1000*/  LEA.HI R5, R5, R186, RZ, 0x3 ;  /* 0x000000ba05057211 */ /* 0x000fe200078f18ff */
[----:B------:R-:W-:Y:S01]  /*1010*/  IMAD.SHL.U32 R2, R2, 0x40, RZ ;  /* 0x0000004002027824 */ /* 0x000fe200078e00ff */
[----:B------:R-:W-:Y:S01]  /*1020*/  LEA.HI R0, R231, R231, RZ, 0x1 ;  /* 0x000000e7e7007211 */ /* 0x000fe200078f08ff */
[----:B------:R-:W-:Y:S01]  /*1030*/  IMAD R194, R8, 0x10, R11 ;  /* 0x0000001008c27824 */ /* 0x000fe200078e020b */
[----:B------:R-:W-:Y:S01]  /*1040*/  LOP3.LUT R235, R235, 0x1c0, RZ, 0xc0, !PT ;  /* 0x000001c0ebeb7812 */ /* 0x000fe200078ec0ff */
[----:B------:R-:W-:Y:S01]  /*1050*/  IMAD.SHL.U32 R188, R231, 0x4, RZ ;  /* 0x00000004e7bc7824 */ /* 0x000fe200078e00ff */
[----:B------:R-:W-:Y:S01]  /*1060*/  LOP3.LUT R5, R5, 0xfffffff8, RZ, 0xc0, !PT ;  /* 0xfffffff805057812 */ /* 0x000fe200078ec0ff */
[C---:B------:R-:W-:Y:S01]  /*1070*/  VIADD R221, R213.reuse, 0xc0 ;  /* 0x000000c0d5dd7836 */ /* 0x040fe20000000000 */
[----:B------:R-:W-:Y:S01]  /*1080*/  LOP3.LUT R0, R0, 0x1ffffffe, RZ, 0xc0, !PT ;  /* 0x1ffffffe00007812 */ /* 0x000fe200078ec0ff */
[----:B------:R-:W-:Y:S01]  /*1090*/  VIADD R222, R213, 0x80 ;  /* 0x00000080d5de7836 */ /* 0x000fe20000000000 */
[----:B------:R-:W-:Y:S01]  /*10a0*/  LOP3.LUT R7, R235, 0x38, R16, 0xf8, !PT ;  /* 0x00000038eb077812 */ /* 0x000fe200078ef810 */
[C---:B------:R-:W-:Y:S01]  /*10b0*/  VIADD R219, R213.reuse, 0x140 ;  /* 0x00000140d5db7836 */ /* 0x040fe20000000000 */
[----:B------:R-:W-:Y:S01]  /*10c0*/  SHF.R.U32.HI R8, RZ, 0x3, R235 ;  /* 0x00000003ff087819 */ /* 0x000fe200000116eb */
[----:B------:R-:W-:Y:S01]  /*10d0*/  IMAD.IADD R196, R186, 0x1, -R5 ;  /* 0x00000001bac47824 */ /* 0x000fe200078e0a05 */
[----:B------:R-:W-:Y:S01]  /*10e0*/  LOP3.LUT R236, R2, 0xfffffe00, RZ, 0xc0, !PT ;  /* 0xfffffe0002ec7812 */ /* 0x000fe200078ec0ff */
[C---:B------:R-:W-:Y:S01]  /*10f0*/  VIADD R223, R213.reuse, 0x40 ;  /* 0x00000040d5df7836 */ /* 0x040fe20000000000 */
[----:B------:R-:W-:Y:S01]  /*1100*/  SHF.R.S32.HI R6, RZ, 0x1f, R222 ;  /* 0x0000001fff067819 */ /* 0x000fe200000114de */
[C---:B------:R-:W-:Y:S01]  /*1110*/  VIADD R220, R213.reuse, 0x100 ;  /* 0x00000100d5dc7836 */ /* 0x040fe20000000000 */
        /* <DEDUP_REMOVED lines=9> */
[----:B------:R-:W-:Y:S01]  /*11b0*/  IMAD R234, R7, 0x2, R18 ;  /* 0x0000000207ea7824 */ /* 0x000fe200078e0212 */
[----:B------:R-:W-:Y:S01]  /*11c0*/  SHF.R.S32.HI R0, RZ, 0x1f, R219 ;  /* 0x0000001fff007819 */ /* 0x000fe200000114db */
[----:B------:R-:W-:Y:S01]  /*11d0*/  IMAD R214, R5, 0x8, R194 ;  /* 0x0000000805d67824 */ /* 0x000fe200078e02c2 */
[----:B------:R-:W-:Y:S01]  /*11e0*/  SHF.R.S32.HI R3, RZ, 0x1f, R229 ;  /* 0x0000001fff037819 */ /* 0x000fe200000114e5 */
[----:B------:R-:W-:Y:S01]  /*11f0*/  IMAD.IADD R210, R210, 0x1, R199 ;  /* 0x00000001d2d27824 */ /* 0x000fe200078e02c7 */
[----:B------:R-:W-:-:S07]  /*1200*/  SHF.R.S32.HI R0, RZ, 0x1f, R228 ;  /* 0x0000001fff007819 */ /* 0x000fce00000114e4 */
.L_x_3676:
[----:B------:R-:W-:Y:S01]  /*1210*/  ULDC.64 UR4, c[0x0][0xb20] ;  /* 0x0002c80000047ab9 */ /* 0x000fe20000000a00 */
[----:B0123--:R-:W0:Y:S01]  /*1220*/  LDC.64 R4, c[0x0][0xb00] ;  /* 0x0002c000ff047b82 */ /* 0x00fe220000000a00 */
[----:B------:R-:W-:Y:S01]  /*1230*/  ISETP.NE.U32.AND P0, PT, RZ, UR4, PT ;  /* 0x00000004ff007c0c */ /* 0x000fe2000bf05070 */
[----:B------:R-:W-:Y:S01]  /*1240*/  IMAD.MOV.U32 R11, RZ, RZ, RZ ;  /* 0x000000ffff0b7224 */ /* 0x000fe200078e00ff */
[----:B------:R-:W-:Y:S01]  /*1250*/  ULDC.64 UR6, c[0x0][0xb18] ;  /* 0x0002c60000067ab9 */ /* 0x000fe20000000a00 */
[----:B----4-:R-:W-:Y:S01]  /*1260*/  IMAD.MOV.U32 R29, RZ, RZ, RZ ;  /* 0x000000ffff1d7224 */ /* 0x010fe200078e00ff */
[----:B------:R-:W-:Y:S01]  /*1270*/  ISETP.NE.AND.EX P0, PT, RZ, UR5, PT, P0 ;  /* 0x00000005ff007c0c */ /* 0x000fe2000bf05300 */
[----:B------:R-:W-:Y:S02]  /*1280*/  ULDC.64 UR4, c[0x0][0xb10] ;  /* 0x0002c40000047ab9 */ /* 0x000fe40000000a00 */
[----:B------:R-:W-:-:S04]  /*1290*/  ISETP.NE.U32.AND P1, PT, RZ, UR4, PT ;  /* 0x00000004ff007c0c */ /* 0x000fc8000bf25070 */
[----:B------:R-:W-:Y:S01]  /*12a0*/  ISETP.NE.AND.EX P1, PT, RZ, UR5, PT, P1 ;  /* 0x00000005ff007c0c */ /* 0x000fe2000bf25310 */
[----:B------:R-:W-:Y:S02]  /*12b0*/  ULDC.64 UR4, c[0x0][0xb00] ;  /* 0x0002c00000047ab9 */ /* 0x000fe40000000a00 */
[----:B------:R-:W-:-:S03]  /*12c0*/  ISETP.NE.U32.AND P3, PT, RZ, UR4, PT ;  /* 0x00000004ff007c0c */ /* 0x000fc6000bf65070 */
[----:B------:R-:W1:Y:S01]  /*12d0*/  @P0 LDC.64 R2, c[0x0][0xb20] ;  /* 0x0002c800ff020b82 */ /* 0x000e620000000a00 */
        /* <DEDUP_REMOVED lines=32> */
.L_x_3475:
[----:B------:R-:W-:Y:S02]  /*14e0*/  IMAD.U32 R44, RZ, RZ, UR5 ;  /* 0x00000005ff2c7e24 */ /* 0x000fe4000f8e00ff */
[----:B------:R-:W-:Y:S01]  /*14f0*/  IMAD.U32 R24, RZ, RZ, UR4 ;  /* 0x00000004ff187e24 */ /* 0x000fe2000f8e00ff */
[----:B------:R-:W-:Y:S06]  /*1500*/  @!P2 BRA `(.L_x_3476) ;  /* 0x000000000010a947 */ /* 0x000fec0003800000 */
[----:B------:R-:W0:Y:S02]  /*1510*/  LDC.64 R2, c[0x0][0xb18] ;  /* 0x0002c600ff027b82 */ /* 0x000e240000000a00 */
[----:B0-----:R-:W-:-:S05]  /*1520*/  IMAD.WIDE R2, R27, 0x4, R2 ;  /* 0x000000041b027825 */ /* 0x001fca00078e0202 */
[----:B------:R0:W5:Y:S01]  /*1530*/  LDG.E R24, desc[UR50][R2.64] ;  /* 0x0000003202187981 */ /* 0x000162000c1e1900 */
[----:B------:R-:W-:Y:S05]  /*1540*/  BRA `(.L_x_3477) ;  /* 0x0000000000107947 */ /* 0x000fea0003800000 */
.L_x_3476:
[----:B------:R-:W-:Y:S05]  /*1550*/  @!P3 BRA `(.L_x_3477) ;  /* 0x00000000000cb947 */ /* 0x000fea0003800000 */
[----:B------:R-:W2:Y:S04]  /*1560*/  LDG.E R3, desc[UR50][R8.64] ;  /* 0x0000003208037981 */ /* 0x000ea8000c1e1900 */
[----:B------:R-:W2:Y:S02]  /*1570*/  LDG.E R24, desc[UR50][R8.64+0x4] ;  /* 0x0000043208187981 */ /* 0x000ea4000c1e1900 */
[----:B--2---:R-:W-:-:S07]  /*1580*/  IMAD.IADD R24, R24, 0x1, -R3 ;  /* 0x0000000118187824 */ /* 0x004fce00078e0a03 */
.L_x_3477:
        /* <DEDUP_REMOVED lines=27> */
[----:B0-----:R-:W-:Y:S01]  /*1740*/  IMAD.MOV.U32 R5, RZ, RZ, R0 ;  /* 0x000000ffff057224 */ /* 0x001fe200078e0000 */
[----:B--2---:R-:W-:Y:S01]  /*1750*/  @P1 SHF.R.U32.HI R5, RZ, R13, R2 ;  /* 0x0000000dff051219 */ /* 0x004fe20000011602 */
[----:B------:R-:W-:-:S04]  /*1760*/  VIADD R0, R184, 0x3f ;  /* 0x0000003fb8007836 */ /* 0x000fc80000000000 */
[----:B------:R-:W-:Y:S01]  /*1770*/  IMAD.IADD R7, R42, 0x1, R5 ;  /* 0x000000012a077824 */ /* 0x000fe200078e0205 */
        /* <DEDUP_REMOVED lines=16> */
.L_x_3480:
[----:B------:R-:W-:-:S13]  /*1880*/  ISETP.NE.AND P0, PT, R15, 0x1, PT ;  /* 0x000000010f00780c */ /* 0x000fda0003f05270 */
[----:B------:R-:W0:Y:S02]  /*1890*/  @P0 LDC.64 R4, c[0x0][0xae0] ;  /* 0x0002b800ff040b82 */ /* 0x000e240000000a00 */
[----:B0-----:R-:W-:-:S05]  /*18a0*/  @P0 IMAD.HI.U32 R4, R2, R4, RZ ;  /* 0x0000000402040227 */ /* 0x001fca00078e00ff */
[----:B------:R-:W-:-:S07]  /*18b0*/  @P0 SHF.R.U32.HI R2, RZ, R5, R4 ;  /* 0x00000005ff020219 */ /* 0x000fce0000011604 */
.L_x_3481:
[----:B------:R-:W-:Y:S05]  /*18c0*/  BSYNC B0 ;  /* 0x0000000000007941 */ /* 0x000fea0003800000 */
.L_x_3479:
[----:B------:R-:W-:-:S05]  /*18d0*/  IMAD R3, R2, R15, R15 ;  /* 0x0000000f02037224 */ /* 0x000fca00078e020f */
[----:B------:R-:W-:-:S07]  /*18e0*/  VIMNMX R0, R0, R3, PT ;  /* 0x0000000300007248 */ /* 0x000fce0003fe0100 */
.L_x_3478:
[----:B------:R-:W0:Y:S01]  /*18f0*/  @P1 LDC R2, c[0x0][0x44c] ;  /* 0x00011300ff021b82 */ /* 0x000e220000000800 */
[----:B------:R-:W-:Y:S01]  /*1900*/  IMAD.IADD R169, R184, 0x1, -R23 ;  /* 0x00000001b8a97824 */ /* 0x000fe200078e0a17 */
[----:B------:R-:W-:-:S06]  /*1910*/  ULDC UR4, c[0x0][0xad4] ;  /* 0x0002b50000047ab9 */ /* 0x000fcc0000000800 */
[----:B------:R-:W1:Y:S01]  /*1920*/  @P1 LDC R4, c[0x0][0x450] ;  /* 0x00011400ff041b82 */ /* 0x000e620000000800 */
[----:B0-----:R-:W-:-:S04]  /*1930*/  @P1 IMAD.HI.U32 R3, R195, R2, RZ ;  /* 0x00000002c3031227 */ /* 0x001fc800078e00ff */
[----:B------:R-:W-:Y:S01]  /*1940*/  IMAD.MOV.U32 R2, RZ, RZ, R195 ;  /* 0x000000ffff027224 */ /* 0x000fe200078e00c3 */
        /* <DEDUP_REMOVED lines=14> */
.L_x_3484:
[----:B------:R-:W-:-:S13]  /*1a30*/  ISETP.NE.AND P0, PT, R15, 0x1, PT ;  /* 0x000000010f00780c */ /* 0x000fda0003f05270 */
[----:B------:R-:W0:Y:S02]  /*1a40*/  @P0 LDC.64 R4, c[0x0][0xae0] ;  /* 0x0002b800ff040b82 */ /* 0x000e240000000a00 */
[----:B0-----:R-:W-:-:S05]  /*1a50*/  @P0 IMAD.HI.U32 R4, R2, R4, RZ ;  /* 0x0000000402040227 */ /* 0x001fca00078e00ff */
[----:B------:R-:W-:-:S07]  /*1a60*/  @P0 SHF.R.U32.HI R2, RZ, R5, R4 ;  /* 0x00000005ff020219 */ /* 0x000fce0000011604 */
.L_x_3485:
[----:B------:R-:W-:Y:S05]  /*1a70*/  BSYNC B0 ;  /* 0x0000000000007941 */ /* 0x000fea0003800000 */
.L_x_3483:
[----:B------:R-:W-:-:S05]  /*1a80*/  IMAD R2, R2, R15, RZ ;  /* 0x0000000f02027224 */ /* 0x000fca00078e02ff */
[----:B------:R-:W-:-:S07]  /*1a90*/  VIMNMX R3, R3, R2, !PT ;  /* 0x0000000203037248 */ /* 0x000fce0007fe0100 */
.L_x_3482:
        /* <DEDUP_REMOVED lines=43> */
.L_x_3488:
[----:B------:R-:W-:Y:S05]  /*1d50*/  BSYNC B6 ;  /* 0x0000000000067941 */ /* 0x000fea0003800000 */
.L_x_3487:
        /* <DEDUP_REMOVED lines=20> */
.L_x_3490:
[----:B------:R-:W-:Y:S05]  /*1ea0*/  BSYNC B6 ;  /* 0x0000000000067941 */ /* 0x000fea0003800000 */
.L_x_3489:
[----:B------:R-:W-:Y:S01]  /*1eb0*/  ULDC.64 UR4, c[0x0][0xaf0] ;  /* 0x0002bc0000047ab9 */ /* 0x000fe20000000a00 */
[----:B------:R-:W0:Y:S01]  /*1ec0*/  LDC.64 R4, c[0x0][0x300] ;  /* 0x0000c000ff047b82 */ /* 0x000e220000000a00 */
[----:B------:R-:W-:Y:S01]  /*1ed0*/  ISETP.NE.U32.AND P0, PT, RZ, UR4, PT ;  /* 0x00000004ff007c0c */ /* 0x000fe2000bf05070 */
[----:B------:R-:W-:Y:S01]  /*1ee0*/  IMAD.IADD R39, R29, 0x1, R24 ;  /* 0x000000011d277824 */ /* 0x000fe200078e0218 */
[----:B------:R-:W-:Y:S02]  /*1ef0*/  ULDC.64 UR6, c[0x0][0x330] ;  /* 0x0000cc0000067ab9 */ /* 0x000fe40000000a00 */
[----:B------:R-:W-:Y:S01]  /*1f00*/  ISETP.NE.AND.EX P0, PT, RZ, UR5, PT, P0 ;  /* 0x00000005ff007c0c */ /* 0x000fe2000bf05300 */
[----:B------:R-:W-:Y:S02]  /*1f10*/  ULDC.64 UR4, c[0x0][0x308] ;  /* 0x0000c20000047ab9 */ /* 0x000fe40000000a00 */
[----:B------:R-:W1:Y:S01]  /*1f20*/  LDC R41, c[0x0][0x3f4] ;  /* 0x0000fd00ff297b82 */ /* 0x000e620000000800 */
[----:B------:R-:W-:-:S07]  /*1f30*/  SHF.R.S32.HI R17, RZ, 0x1f, R16 ;  /* 0x0000001fff117819 */ /* 0x000fce0000011410 */
[----:B------:R-:W2:Y:S08]  /*1f40*/  LDC.64 R32, c[0x0][0x3f8] ;  /* 0x0000fe00ff207b82 */ /* 0x000eb00000000a00 */
[----:B------:R-:W3:Y:S02]  /*1f50*/  @P0 LDC.64 R2, c[0x0][0xaf0] ;  /* 0x0002bc00ff020b82 */ /* 0x000ee40000000a00 */
[----:B---3--:R-:W-:-:S05]  /*1f60*/  @P0 IMAD.WIDE R2, R27, 0x4, R2 ;  /* 0x000000041b020825 */ /* 0x008fca00078e0202 */
[----:B------:R3:W4:Y:S01]  /*1f70*/  @P0 LDG.E R27, desc[UR50][R2.64] ;  /* 0x00000032021b0981 */ /* 0x000722000c1e1900 */
[----:B------:R-:W-:Y:S01]  /*1f80*/  SHF.R.S32.HI R40, RZ, 0x1f, R39 ;  /* 0x0000001fff287819 */ /* 0x000fe20000011427 */
[-C--:B0-----:R-:W-:Y:S01]  /*1f90*/  IMAD.WIDE.U32 R6, R39, R4.reuse, RZ ;  /* 0x0000000427067225 */ /* 0x081fe200078e00ff */
[----:B------:R-:W-:Y:S01]  /*1fa0*/  SHF.R.S32.HI R45, RZ, 0x1f, R186 ;  /* 0x0000001fff2d7819 */ /* 0x000fe200000114ba */
[----:B------:R-:W0:Y:S01]  /*1fb0*/  S2R R38, SR_TID.X ;  /* 0x0000000000267919 */ /* 0x000e220000002100 */
[----:B-1----:R-:W-:Y:S01]  /*1fc0*/  ISETP.GE.AND P1, PT, R16, R41, PT ;  /* 0x000000291000720c */ /* 0x002fe20003f26270 */
[----:B------:R-:W-:Y:S01]  /*1fd0*/  IMAD R0, R40, R4, RZ ;  /* 0x0000000428007224 */ /* 0x000fe200078e02ff */
[----:B------:R-:W-:Y:S01]  /*1fe0*/  SHF.R.S32.HI R189, RZ, 0x1f, R188 ;  /* 0x0000001fffbd7819 */ /* 0x000fe200000114bc */
[----:B------:R-:W-:Y:S01]  /*1ff0*/  IMAD.SHL.U32 R53, R196, 0x40, RZ ;  /* 0x00000040c4357824 */ /* 0x000fe200078e00ff */
[----:B------:R-:W-:Y:S01]  /*2000*/  SEL R25, R41, RZ, P1 ;  /* 0x000000ff29197207 */ /* 0x000fe20000800000 */
[----:B------:R-:W-:Y:S01]  /*2010*/  IMAD R9, R39, R5, R0 ;  /* 0x0000000527097224 */ /* 0x000fe200078e0200 */
[----:B------:R-:W-:Y:S01]  /*2020*/  SHF.R.S32.HI R0, RZ, 0x1f, R26 ;  /* 0x0000001fff007819 */ /* 0x000fe2000001141a */
[C---:B------:R-:W-:Y:S01]  /*2030*/  IMAD.SHL.U32 R51, R4.reuse, 0x40, RZ ;  /* 0x0000004004337824 */ /* 0x040fe200078e00ff */
[----:B------:R-:W-:Y:S01]  /*2040*/  LOP3.LUT R53, R53, 0x1c0, RZ, 0xc0, !PT ;  /* 0x000001c035357812 */ /* 0x000fe200078ec0ff */
[----:B------:R-:W-:Y:S01]  /*2050*/  IMAD.IADD R7, R7, 0x1, R9 ;  /* 0x0000000107077824 */ /* 0x000fe200078e0209 */
[----:B------:R-:W-:Y:S01]  /*2060*/  SHF.L.U64.HI R48, R4, 0x6, R5 ;  /* 0x0000000604307819 */ /* 0x000fe20000010205 */
[C---:B------:R-:W-:Y:S01]  /*2070*/  IMAD R9, R0.reuse, UR6, RZ ;  /* 0x0000000600097c24 */ /* 0x040fe2000f8e02ff */
[----:B------:R-:W-:Y:S01]  /*2080*/  SHF.R.U32.HI R56, RZ, 0x3, R53 ;  /* 0x00000003ff387819 */ /* 0x000fe20000011635 */
[----:B---3--:R-:W-:Y:S01]  /*2090*/  IMAD R3, R0, UR4, RZ ;  /* 0x0000000400037c24 */ /* 0x008fe2000f8e02ff */
[----:B--2---:R-:W-:Y:S01]  /*20a0*/  SHF.L.U64.HI R50, R32, 0x6, R33 ;  /* 0x0000000620327819 */ /* 0x004fe20000010221 */
[C---:B------:R-:W-:Y:S01]  /*20b0*/  IMAD R13, R26.reuse, UR7, R9 ;  /* 0x000000071a0d7c24 */ /* 0x040fe2000f8e0209 */
[----:B------:R-:W-:Y:S01]  /*20c0*/  P2R R68, PR, RZ, 0x2 ;  /* 0x00000002ff447803 */ /* 0x000fe20000000000 */
[----:B------:R-:W-:Y:S01]  /*20d0*/  IMAD.WIDE.U32 R8, R26, UR6, R16 ;  /* 0x000000061a087c25 */ /* 0x000fe2000f8e0010 */
[----:B------:R-:W-:-:S02]  /*20e0*/  ULDC.64 UR6, c[0x0][0xb00] ;  /* 0x0002c00000067ab9 */ /* 0x000fc40000000a00 */
[----:B------:R-:W-:Y:S01]  /*20f0*/  ISETP.NE.U32.AND P0, PT, RZ, UR6, PT ;  /* 0x00000006ff007c0c */ /* 0x000fe2000bf05070 */
[C---:B------:R-:W-:Y:S02]  /*2100*/  IMAD R11, R26.reuse, UR5, R3 ;  /* 0x000000051a0b7c24 */ /* 0x040fe4000f8e0203 */
[----:B------:R-:W-:Y:S01]  /*2110*/  IMAD.WIDE.U32 R2, R26, UR4, R6 ;  /* 0x000000041a027c25 */ /* 0x000fe2000f8e0006 */
[----:B------:R-:W-:Y:S01]  /*2120*/  ISETP.NE.AND.EX P0, PT, RZ, UR7, PT, P0 ;  /* 0x00000007ff007c0c */ /* 0x000fe2000bf05300 */
[----:B------:R-:W1:Y:S01]  /*2130*/  LDC.64 R6, c[0x0][0x408] ;  /* 0x00010200ff067b82 */ /* 0x000e620000000a00 */
[----:B------:R-:W-:Y:S01]  /*2140*/  ULDC.64 UR6, c[0x0][0x338] ;  /* 0x0000ce0000067ab9 */ /* 0x000fe20000000a00 */
[----:B------:R-:W-:Y:S01]  /*2150*/  ULDC.64 UR4, c[0x0][0x310] ;  /* 0x0000c40000047ab9 */ /* 0x000fe20000000a00 */
[----:B------:R-:W-:Y:S02]  /*2160*/  IMAD.IADD R9, R9, 0x1, R13 ;  /* 0x0000000109097824 */ /* 0x000fe400078e020d */
[----:B------:R-:W-:Y:S01]  /*2170*/  IMAD.IADD R3, R3, 0x1, R11 ;  /* 0x0000000103037824 */ /* 0x000fe200078e020b */
[----:B0-----:R-:W-:Y:S01]  /*2180*/  SHF.R.U32.HI R38, RZ, 0x7, R38 ;  /* 0x00000007ff267819 */ /* 0x001fe20000011626 */
[----:B------:R-:W-:-:S02]  /*2190*/  IMAD.IADD R25, R16, 0x1, R25 ;  /* 0x0000000110197824 */ /* 0x000fc400078e0219 */
[----:B------:R-:W-:-:S03]  /*21a0*/  IMAD.WIDE.U32 R12, R186, R32, R16 ;  /* 0x00000020ba0c7225 */ /* 0x000fc600078e0010 */
[----:B------:R-:W-:Y:S01]  /*21b0*/  SHF.R.S32.HI R24, RZ, 0x1f, R25 ;  /* 0x0000001fff187819 */ /* 0x000fe20000011419 */
[----:B------:R-:W-:Y:S02]  /*21c0*/  IMAD.SHL.U32 R52, R32, 0x40, RZ ;  /* 0x0000004020347824 */ /* 0x000fe400078e00ff */
[----:B------:R-:W-:Y:S01]  /*21d0*/  VIADD R57, R38, 0x8 ;  /* 0x0000000826397836 */ /* 0x000fe20000000000 */
[----:B------:R-:W-:Y:S01]  /*21e0*/  LEA.HI R49, R24, R25, RZ, 0x3 ;  /* 0x0000001918317211 */ /* 0x000fe200078f18ff */
[----:B------:R-:W-:Y:S01]  /*21f0*/  VIADD R70, R16, 0x20 ;  /* 0x0000002010467836 */ /* 0x000fe20000000000 */
[----:B------:R-:W-:Y:S01]  /*2200*/  IADD3 R38, P2, R186, R39, RZ ;  /* 0x00000027ba267210 */ /* 0x000fe20007f5e0ff */
[----:B------:R-:W-:Y:S01]  /*2210*/  IMAD.SHL.U32 R58, R41, 0x2, RZ ;  /* 0x00000002293a7824 */ /* 0x000fe200078e00ff */
[----:B------:R-:W-:-:S03]  /*2220*/  LOP3.LUT R63, R49, 0xfffffff8, RZ, 0xc0, !PT ;  /* 0xfffffff8313f7812 */ /* 0x000fc600078ec0ff */
[----:B------:R-:W-:Y:S01]  /*2230*/  IMAD.X R39, R40, 0x1, R45, P2 ;  /* 0x0000000128277824 */ /* 0x000fe200010e062d */
[C---:B-1----:R-:W-:Y:S01]  /*2240*/  SHF.L.U64.HI R54, R6.reuse, 0x6, R7 ;  /* 0x0000000606367819 */ /* 0x042fe20000010207 */
[-C--:B------:R-:W-:Y:S01]  /*2250*/  IMAD R14, R45, R6.reuse, RZ ;  /* 0x000000062d0e7224 */ /* 0x080fe200078e02ff */
[----:B------:R-:W-:Y:S01]  /*2260*/  SHF.R.S32.HI R69, RZ, 0x1f, R63 ;  /* 0x0000001fff457819 */ /* 0x000fe2000001143f */
[----:B------:R-:W-:Y:S02]  /*2270*/  IMAD.SHL.U32 R55, R6, 0x40, RZ ;  /* 0x0000004006377824 */ /* 0x000fe400078e00ff */
[C---:B------:R-:W-:Y:S02]  /*2280*/  IMAD R29, R186.reuse, R7, R14 ;  /* 0x00000007ba1d7224 */ /* 0x040fe400078e020e */
[----:B------:R-:W-:-:S04]  /*2290*/  IMAD.WIDE.U32 R14, R186, R6, R16 ;  /* 0x00000006ba0e7225 */ /* 0x000fc800078e0010 */
[----:B------:R-:W-:Y:S02]  /*22a0*/  IMAD.IADD R15, R29, 0x1, R15 ;  /* 0x000000011d0f7824 */ /* 0x000fe400078e020f */
[----:B-----5:R-:W-:Y:S01]  /*22b0*/  IMAD.WIDE.U32 R34, R37, R6, R14 ;  /* 0x0000000625227225 */ /* 0x020fe200078e000e */
[----:B----4-:R-:W-:Y:S02]  /*22c0*/  SHF.R.S32.HI R0, RZ, 0x1f, R27 ;  /* 0x0000001fff007819 */ /* 0x010fe4000001141b */
[----:B------:R-:W-:Y:S02]  /*22d0*/  SEL R27, R27, RZ, !P0 ;  /* 0x000000ff1b1b7207 */ /* 0x000fe40004000000 */
[----:B------:R-:W-:-:S03]  /*22e0*/  SEL R0, R0, RZ, !P0 ;  /* 0x000000ff00007207 */ /* 0x000fc60004000000 */
[----:B------:R-:W-:-:S04]  /*22f0*/  IMAD.WIDE.U32 R20, R27, UR6, R8 ;  /* 0x000000061b147c25 */ /* 0x000fc8000f8e0008 */
[C---:B------:R-:W-:Y:S02]  /*2300*/  IMAD R10, R0.reuse, UR6, RZ ;  /* 0x00000006000a7c24 */ /* 0x040fe4000f8e02ff */
[----:B------:R-:W-:Y:S02]  /*2310*/  IMAD R0, R0, UR4, RZ ;  /* 0x0000000400007c24 */ /* 0x000fe4000f8e02ff */
[C---:B------:R-:W-:Y:S01]  /*2320*/  IMAD.WIDE.U32 R2, R27.reuse, UR4, R2 ;  /* 0x000000041b027c25 */ /* 0x040fe2000f8e0002 */
[----:B------:R-:W-:Y:S02]  /*2330*/  ULDC UR4, c[0x0][0x2f4] ;  /* 0x0000bd0000047ab9 */ /* 0x000fe40000000800 */
[----:B------:R-:W-:Y:S01]  /*2340*/  ISETP.GE.AND P1, PT, R70, UR4, PT ;  /* 0x0000000446007c0c */ /* 0x000fe2000bf26270 */
[----:B------:R-:W-:Y:S02]  /*2350*/  IMAD R9, R27, UR5, R0 ;  /* 0x000000051b097c24 */ /* 0x000fe4000f8e0200 */
[----:B------:R-:W-:-:S02]  /*2360*/  IMAD R0, R45, R4, RZ ;  /* 0x000000042d007224 */ /* 0x000fc400078e02ff */
[----:B------:R-:W-:Y:S02]  /*2370*/  IMAD R8, R45, R32, RZ ;  /* 0x000000202d087224 */ /* 0x000fe400078e02ff */
[----:B------:R-:W-:Y:S02]  /*2380*/  IMAD R71, R27, UR7, R10 ;  /* 0x000000071b477c24 */ /* 0x000fe4000f8e020a */
[----:B------:R-:W-:-:S04]  /*2390*/  IMAD.WIDE.U32 R10, R186, R4, R16 ;  /* 0x00000004ba0a7225 */ /* 0x000fc800078e0010 */
[----:B------:R-:W-:Y:S01]  /*23a0*/  IMAD R47, R186, R5, R0 ;  /* 0x00000005ba2f7224 */ /* 0x000fe200078e0200 */
[----:B------:R-:W-:Y:S01]  /*23b0*/  LOP3.LUT R5, R53, 0x18, R16, 0xf8, !PT ;  /* 0x0000001835057812 */ /* 0x000fe200078ef810 */
[----:B------:R-:W-:Y:S01]  /*23c0*/  IMAD.IADD R0, R3, 0x1, R9 ;  /* 0x0000000103007824 */ /* 0x000fe200078e0209 */
[----:B------:R-:W-:Y:S01]  /*23d0*/  IADD3 R46, P0, R2, R10, RZ ;  /* 0x0000000a022e7210 */ /* 0x000fe20007f1e0ff */
[C---:B------:R-:W-:Y:S01]  /*23e0*/  IMAD R27, R186.reuse, R33, R8 ;  /* 0x00000021ba1b7224 */ /* 0x040fe200078e0208 */
[----:B------:R-:W-:Y:S01]  /*23f0*/  LOP3.LUT R5, R5, R56, RZ, 0x3c, !PT ;  /* 0x0000003805057212 */ /* 0x000fe200078e3cff */
[----:B------:R-:W-:Y:S01]  /*2400*/  IMAD.WIDE.U32 R8, R186, R32, R188 ;  /* 0x00000020ba087225 */ /* 0x000fe200078e00bc */
[----:B------:R-:W-:Y:S02]  /*2410*/  IADD3.X R47, R0, R11, R47, P0, !PT ;  /* 0x0000000b002f7210 */ /* 0x000fe400007fe42f */
[----:B------:R-:W-:Y:S01]  /*2420*/  ISETP.GE.AND P0, PT, R16, UR4, PT ;  /* 0x0000000410007c0c */ /* 0x000fe2000bf06270 */
[----:B------:R-:W-:-:S02]  /*2430*/  IMAD.IADD R9, R9, 0x1, R27 ;  /* 0x0000000109097824 */ /* 0x000fc400078e021b */
[----:B------:R-:W-:Y:S01]  /*2440*/  IMAD.IADD R13, R27, 0x1, R13 ;  /* 0x000000011b0d7824 */ /* 0x000fe200078e020d */
[----:B------:R-:W-:Y:S01]  /*2450*/  SHF.R.S32.HI R27, RZ, 0x1f, R37 ;  /* 0x0000001fff1b7819 */ /* 0x000fe20000011425 */
[----:B------:R-:W-:-:S04]  /*2460*/  IMAD.WIDE.U32 R10, R186, R6, R188 ;  /* 0x00000006ba0a7225 */ /* 0x000fc800078e00bc */
[----:B------:R-:W-:Y:S02]  /*2470*/  IMAD R24, R27, R32, RZ ;  /* 0x000000201b187224 */ /* 0x000fe400078e02ff */
[----:B------:R-:W-:Y:S01]  /*2480*/  IMAD R60, R216, 0x200, R5 ;  /* 0x00000200d83c7824 */ /* 0x000fe200078e0205 */
[----:B------:R-:W-:Y:S01]  /*2490*/  LOP3.LUT R5, R53, 0x38, R49, 0xf8, !PT ;  /* 0x0000003835057812 */ /* 0x000fe200078ef831 */
[----:B------:R-:W-:Y:S02]  /*24a0*/  IMAD.IADD R11, R11, 0x1, R29 ;  /* 0x000000010b0b7824 */ /* 0x000fe400078e021d */
[----:B------:R-:W-:Y:S01]  /*24b0*/  IMAD R4, R27, R6, RZ ;  /* 0x000000061b047224 */ /* 0x000fe200078e02ff */
[----:B------:R-:W-:Y:S01]  /*24c0*/  LOP3.LUT R5, R5, R56, RZ, 0x3c, !PT ;  /* 0x0000003805057212 */ /* 0x000fe200078e3cff */
[C---:B------:R-:W-:Y:S02]  /*24d0*/  IMAD R61, R37.reuse, R33, R24 ;  /* 0x00000021253d7224 */ /* 0x040fe400078e0218 */
[----:B------:R-:W-:-:S04]  /*24e0*/  IMAD.WIDE.U32 R28, R37, R32, R8 ;  /* 0x00000020251c7225 */ /* 0x000fc800078e0008 */
[----:B------:R-:W-:-:S04]  /*24f0*/  IMAD.WIDE.U32 R30, R37, R32, R12 ;  /* 0x00000020251e7225 */ /* 0x000fc800078e000c */
[C---:B------:R-:W-:Y:S02]  /*2500*/  IMAD R67, R37.reuse, R7, R4 ;  /* 0x0000000725437224 */ /* 0x040fe400078e0204 */
[----:B------:R-:W-:-:S04]  /*2510*/  IMAD.WIDE.U32 R32, R37, R6, R10 ;  /* 0x0000000625207225 */ /* 0x000fc800078e000a */
[----:B------:R-:W-:Y:S02]  /*2520*/  IMAD.IADD R59, R29, 0x1, R61 ;  /* 0x000000011d3b7824 */ /* 0x000fe400078e023d */
[----:B------:R-:W-:Y:S02]  /*2530*/  IMAD.IADD R65, R33, 0x1, R67 ;  /* 0x0000000121417824 */ /* 0x000fe400078e0243 */
[----:B------:R-:W-:Y:S02]  /*2540*/  IMAD.IADD R61, R61, 0x1, R31 ;  /* 0x000000013d3d7824 */ /* 0x000fe400078e021f */
[----:B------:R-:W-:Y:S02]  /*2550*/  IMAD.IADD R67, R67, 0x1, R35 ;  /* 0x0000000143437824 */ /* 0x000fe400078e0223 */
[----:B------:R-:W-:Y:S02]  /*2560*/  IMAD R62, R216, 0x200, R5 ;  /* 0x00000200d83e7824 */ /* 0x000fe400078e0205 */
[----:B------:R-:W-:-:S07]  /*2570*/  IMAD.IADD R71, R21, 0x1, R71 ;  /* 0x0000000115477824 */ /* 0x000fce00078e0247 */
.L_x_3520:
[----:B-1--4-:R-:W0:Y:S01]  /*2580*/  LDC.64 R40, c[0x0][0x2e8] ;  /* 0x0000ba00ff287b82 */ /* 0x012e220000000a00 */
        /* <DEDUP_REMOVED lines=56> */
.L_x_3495:
[----:B------:R-:W-:Y:S05]  /*2910*/  BSYNC B1 ;  /* 0x0000000000017941 */ /* 0x000fea0003800000 */
.L_x_3494:
[----:B------:R-:W-:Y:S01]  /*2920*/  UISETP.NE.AND UP0, UPT, UR47, 0x3, UPT ;  /* 0x000000032f00788c */ /* 0x000fe2000bf05270 */
[----:B0----5:R-:W-:Y:S02]  /*2930*/  IMAD.MOV.U32 R4, RZ, RZ, R8 ;  /* 0x000000ffff047224 */ /* 0x021fe400078e0008 */
[----:B------:R-:W-:Y:S02]  /*2940*/  IMAD.MOV.U32 R5, RZ, RZ, R9 ;  /* 0x000000ffff057224 */ /* 0x000fe400078e0009 */
[----:B------:R-:W-:Y:S01]  /*2950*/  IMAD.MOV.U32 R6, RZ, RZ, R24 ;  /* 0x000000ffff067224 */ /* 0x000fe200078e0018 */
        /* <DEDUP_REMOVED lines=12> */
.L_x_3496:
[----:B------:R-:W-:Y:S01]  /*2a20*/  IMAD R64, R187, 0x8, R18 ;  /* 0x00000008bb407824 */ /* 0x000fe200078e0212 */
[----:B------:R-:W-:Y:S01]  /*2a30*/  SHF.L.U32 R75, R190, 0x1f, RZ ;  /* 0x0000001fbe4b7819 */ /* 0x000fe200000006ff */
[----:B------:R-:W-:Y:S03]  /*2a40*/  BSSY B1, `(.L_x_3497) ;  /* 0x0000003000017945 */ /* 0x000fe60003800000 */
[----:B------:R-:W0:Y:S02]  /*2a50*/  SYNCS.PHASECHK.TRANS64.TRYWAIT P5, [R64+URZ+0x38890], R75 ;  /* 0x0388904b400075a7 */ /* 0x000e2400080a017f */
[----:B0-----:R-:W-:Y:S05]  /*2a60*/  @!P5 BRA `(.L_x_3498) ;  /* 0x0000023800f8d947 */ /* 0x001fea0003800000 */
.L_x_3883:
[----:B------:R-:W-:Y:S05]  /*2a70*/  BSYNC B1 ;  /* 0x0000000000017941 */ /* 0x000fea0003800000 */
.L_x_3497:
        /* <DEDUP_REMOVED lines=33> */
[----:B------:R-:W-:Y:S02]  /*2c90*/  HADD2.F32 R14, -RZ, R14.H0_H0 ;  /* 0x2000000eff0e7230 */ /* 0x000fe40000004100 */
[-C--:B------:R-:W-:Y:S01]  /*2ca0*/  FMUL.FTZ R79, R6, R25.reuse ;  /* 0x00000019064f7220 */ /* 0x080fe20000410000 */
[--C-:B------:R-:W-:Y:S02]  /*2cb0*/  HADD2.F32 R7, -RZ, R41.reuse.H0_H0 ;  /* 0x20000029ff077230 */ /* 0x100fe40000004100 */
[----:B------:R-:W-:Y:S02]  /*2cc0*/  HADD2.F32 R15, -RZ, R41.H1_H1 ;  /* 0x30000029ff0f7230 */ /* 0x000fe40000004100 */
[-C--:B------:R-:W-:Y:S01]  /*2cd0*/  FMUL.FTZ R41, R5, R24.reuse ;  /* 0x0000001805297220 */ /* 0x080fe20000410000 */
[----:B------:R-:W-:Y:S01]  /*2ce0*/  FMUL.FTZ R24, R4, R24 ;  /* 0x0000001804187220 */ /* 0x000fe20000410000 */
[----:B------:R-:W-:-:S02]  /*2cf0*/  FMUL.FTZ R25, R14, R25 ;  /* 0x000000190e197220 */ /* 0x000fc40000410000 */
[-C--:B------:R-:W-:Y:S01]  /*2d00*/  FFMA.FTZ R41, R4, R7.reuse, -R41 ;  /* 0x0000000704297223 */ /* 0x080fe20000010829 */
[----:B------:R-:W-:Y:S01]  /*2d10*/  FFMA.FTZ R24, R5, R7, R24 ;  /* 0x0000000705187223 */ /* 0x000fe20000010018 */
[-C--:B------:R-:W-:Y:S01]  /*2d20*/  FFMA.FTZ R79, R14, R15.reuse, -R79 ;  /* 0x0000000f0e4f7223 */ /* 0x080fe2000001084f */
[----:B------:R-:W-:Y:S01]  /*2d30*/  FFMA.FTZ R6, R6, R15, R25 ;  /* 0x0000000f06067223 */ /* 0x000fe20000010019 */
[----:B------:R-:W-:Y:S02]  /*2d40*/  F2FP.F16.F32.PACK_AB R5, R77, R66 ;  /* 0x000000424d05723e */ /* 0x000fe400000000ff */
[----:B------:R-:W-:Y:S02]  /*2d50*/  F2FP.F16.F32.PACK_AB R7, R81, R72 ;  /* 0x000000485107723e */ /* 0x000fe400000000ff */
[----:B------:R-:W-:Y:S02]  /*2d60*/  F2FP.F16.F32.PACK_AB R4, R24, R41 ;  /* 0x000000291804723e */ /* 0x000fe400000000ff */
[----:B------:R-:W-:-:S07]  /*2d70*/  F2FP.F16.F32.PACK_AB R6, R6, R79 ;  /* 0x0000004f0606723e */ /* 0x000fce00000000ff */
.L_x_3503:
[----:B------:R-:W-:Y:S05]  /*2d80*/  BSYNC B2 ;  /* 0x0000000000027941 */ /* 0x000fea0003800000 */
.L_x_3502:
[----:B--2---:R1:W-:Y:S02]  /*2d90*/  STG.E.128 desc[UR50][R12.64], R4 ;  /* 0x000000040c007986 */ /* 0x0043e4000c101d32 */
.L_x_3501:
[----:B------:R-:W-:Y:S05]  /*2da0*/  BSYNC B1 ;  /* 0x0000000000017941 */ /* 0x000fea0003800000 */
.L_x_3500:
        /* <DEDUP_REMOVED lines=51> */
.L_x_3505:
[----:B------:R-:W-:Y:S05]  /*30e0*/  BSYNC B1 ;  /* 0x0000000000017941 */ /* 0x000fea0003800000 */
.L_x_3504:
[----:B-1----:R2:W-:Y:S01]  /*30f0*/  STG.E.128 desc[UR50][R12.64+0x40], R4 ;  /* 0x000040040c007986 */ /* 0x0025e2000c101d32 */
[----:B------:R-:W-:Y:S05]  /*3100*/  BRA `(.L_x_3499) ;  /* 0x0000000c00147947 */ /* 0x000fea0003800000 */
.L_x_3493:
[----:B------:R-:W-:Y:S01]  /*3110*/  IMAD R73, R43, -0x40, R44 ;  /* 0xffffffc02b497824 */ /* 0x000fe200078e022c */
[----:B------:R-:W-:-:S04]  /*3120*/  ISETP.GE.AND P4, PT, R16, R83, PT ;  /* 0x000000531000720c */ /* 0x000fc80003f86270 */
[----:B------:R-:W-:-:S04]  /*3130*/  VIMNMX R73, R73, 0x40, PT ;  /* 0x0000004049497848 */ /* 0x000fc80003fe0100 */
[----:B------:R-:W-:-:S13]  /*3140*/  ISETP.GE.OR P3, PT, R186, R73, P4 ;  /* 0x00000049ba00720c */ /* 0x000fda0002766670 */
[----:B------:R-:W0:Y:S01]  /*3150*/  @!P3 LDC.64 R12, c[0x0][0x3e8] ;  /* 0x0000fa00ff0cbb82 */ /* 0x000e220000000a00 */
[----:B------:R-:W-:Y:S01]  /*3160*/  @!P3 IMAD R6, R54, R43, RZ ;  /* 0x0000002b3606b224 */ /* 0x000fe200078e02ff */
[----:B------:R-:W-:-:S03]  /*3170*/  @!P3 IADD3 R4, P5, R30, R4, RZ ;  /* 0x000000041e04b210 */ /* 0x000fc60007fbe0ff */
[-C--:B------:R-:W-:Y:S01]  /*3180*/  @!P3 IMAD R11, R66, R55.reuse, R6 ;  /* 0x00000037420bb224 */ /* 0x080fe200078e0206 */
[----:B------:R-:W-:Y:S01]  /*3190*/  CS2R R6, SRZ ;  /* 0x0000000000067805 */ /* 0x000fe2000001ff00 */
[----:B------:R-:W-:Y:S01]  /*31a0*/  @!P3 IMAD.MOV.U32 R66, RZ, RZ, R34 ;  /* 0x000000ffff42b224 */ /* 0x000fe200078e0022 */
[----:B------:R-:W1:Y:S01]  /*31b0*/  @!P3 LDC.64 R24, c[0x0][0x400] ;  /* 0x00010000ff18bb82 */ /* 0x000e620000000a00 */
[----:B------:R-:W-:Y:S02]  /*31c0*/  @!P3 IMAD.X R5, R72, 0x1, R61, P5 ;  /* 0x000000014805b824 */ /* 0x000fe400028e063d */
[----:B------:R-:W-:-:S04]  /*31d0*/  @!P3 IMAD.WIDE.U32 R8, R43, R55, R66 ;  /* 0x000000372b08b225 */ /* 0x000fc800078e0042 */
        /* <DEDUP_REMOVED lines=14> */
[----:B------:R-:W-:Y:S01]  /*32c0*/  IMAD.MOV.U32 R26, RZ, RZ, R6 ;  /* 0x000000ffff1a7224 */ /* 0x000fe200078e0006 */
[----:B------:R-:W-:Y:S01]  /*32d0*/  PRMT R84, R84, 0x5410, R64 ;  /* 0x0000541054547816 */ /* 0x000fe20000000040 */
[----:B------:R-:W-:Y:S01]  /*32e0*/  IMAD.MOV.U32 R66, RZ, RZ, R4 ;  /* 0x000000ffff427224 */ /* 0x000fe200078e0004 */
[----:B------:R-:W-:Y:S01]  /*32f0*/  PRMT R80, R80, 0x5410, R72 ;  /* 0x0000541050507816 */ /* 0x000fe20000000048 */
[----:B---3--:R-:W-:Y:S02]  /*3300*/  IMAD.MOV.U32 R12, RZ, RZ, R10 ;  /* 0x000000ffff0c7224 */ /* 0x008fe400078e000a */
        /* <DEDUP_REMOVED lines=9> */
.L_x_3506:
[----:B------:R-:W-:Y:S01]  /*33a0*/  IMAD R64, R187, 0x8, R18 ;  /* 0x00000008bb407824 */ /* 0x000fe200078e0212 */
[----:B------:R-:W-:Y:S01]  /*33b0*/  SHF.L.U32 R75, R190, 0x1f, RZ ;  /* 0x0000001fbe4b7819 */ /* 0x000fe200000006ff */
[----:B------:R-:W-:Y:S03]  /*33c0*/  BSSY B1, `(.L_x_3507) ;  /* 0x0000003000017945 */ /* 0x000fe60003800000 */
[----:B------:R-:W0:Y:S02]  /*33d0*/  SYNCS.PHASECHK.TRANS64.TRYWAIT P5, [R64+URZ+0x38890], R75 ;  /* 0x0388904b400075a7 */ /* 0x000e2400080a017f */
[----:B0-----:R-:W-:Y:S05]  /*33e0*/  @!P5 BRA `(.L_x_3508) ;  /* 0x0000023000acd947 */ /* 0x001fea0003800000 */
.L_x_3884:
[----:B------:R-:W-:Y:S05]  /*33f0*/  BSYNC B1 ;  /* 0x0000000000017941 */ /* 0x000fea0003800000 */
.L_x_3507:
[C---:B------:R-:W-:Y:S01]  /*3400*/  ISETP.GE.OR P5, PT, R186.reuse, R73, P0 ;  /* 0x00000049ba00720c */ /* 0x040fe200007a6670 */
        /* <DEDUP_REMOVED lines=45> */
[CC--:B------:R-:W-:Y:S01]  /*36e0*/  FMUL.FTZ R74, R4.reuse, R7.reuse ;  /* 0x00000007044a7220 */ /* 0x0c0fe20000410000 */
[----:B------:R-:W-:Y:S02]  /*36f0*/  HADD2.F32 R6, -RZ, R80.H1_H1 ;  /* 0x30000050ff067230 */ /* 0x000fe40000004100 */
[-C--:B------:R-:W-:Y:S01]  /*3700*/  FMUL.FTZ R80, R25, R10.reuse ;  /* 0x0000000a19507220 */ /* 0x080fe20000410000 */
[----:B------:R-:W-:Y:S02]  /*3710*/  HADD2.F32 R8, -RZ, R72.H0_H0 ;  /* 0x20000048ff087230 */ /* 0x000fe40000004100 */
[----:B------:R-:W-:Y:S01]  /*3720*/  FMUL.FTZ R9, R5, R7 ;  /* 0x0000000705097220 */ /* 0x000fe20000410000 */
[----:B------:R-:W-:Y:S01]  /*3730*/  FMUL.FTZ R10, R13, R10 ;  /* 0x0000000a0d0a7220 */ /* 0x000fe20000410000 */
[-C--:B------:R-:W-:Y:S01]  /*3740*/  FFMA.FTZ R74, R5, R6.reuse, R74 ;  /* 0x00000006054a7223 */ /* 0x080fe2000001004a */
[--C-:B------:R-:W-:Y:S02]  /*3750*/  HADD2.F32 R5, -RZ, R27.reuse.H0_H0 ;  /* 0x2000001bff057230 */ /* 0x100fe40000004100 */
[----:B------:R-:W-:Y:S01]  /*3760*/  FFMA.FTZ R72, R4, R6, -R9 ;  /* 0x0000000604487223 */ /* 0x000fe20000010809 */
[----:B------:R-:W-:Y:S01]  /*3770*/  FFMA.FTZ R25, R25, R8, R10 ;  /* 0x0000000819197223 */ /* 0x000fe2000001000a */
[----:B------:R-:W-:-:S02]  /*3780*/  HADD2.F32 R27, -RZ, R27.H1_H1 ;  /* 0x3000001bff1b7230 */ /* 0x000fc40000004100 */
[----:B------:R-:W-:Y:S01]  /*3790*/  FFMA.FTZ R85, R13, R8, -R80 ;  /* 0x000000080d557223 */ /* 0x000fe20000010850 */
[----:B------:R-:W-:Y:S02]  /*37a0*/  HADD2.F32 R4, -RZ, R15.H0_H0 ;  /* 0x2000000fff047230 */ /* 0x000fe40000004100 */
[----:B------:R-:W-:Y:S01]  /*37b0*/  HADD2.F32 R10, -RZ, R11.H0_H0 ;  /* 0x2000000bff0a7230 */ /* 0x000fe20000004100 */
[----:B------:R-:W-:Y:S01]  /*37c0*/  F2FP.F16.F32.PACK_AB R25, R25, R74 ;  /* 0x0000004a1919723e */ /* 0x000fe200000000ff */
[--C-:B------:R-:W-:Y:S01]  /*37d0*/  HADD2.F32 R7, -RZ, R84.reuse.H0_H0 ;  /* 0x20000054ff077230 */ /* 0x100fe20000004100 */
[----:B------:R-:W-:Y:S01]  /*37e0*/  F2FP.F16.F32.PACK_AB R72, R85, R72 ;  /* 0x000000485548723e */ /* 0x000fe200000000ff */
[----:B------:R-:W-:Y:S02]  /*37f0*/  HADD2.F32 R15, -RZ, R15.H1_H1 ;  /* 0x3000000fff0f7230 */ /* 0x000fe40000004100 */
[----:B------:R-:W-:Y:S02]  /*3800*/  HADD2.F32 R6, -RZ, R84.H1_H1 ;  /* 0x30000054ff067230 */ /* 0x000fe40000004100 */
[----:B------:R-:W-:Y:S01]  /*3810*/  FMUL.FTZ R84, R27, R10 ;  /* 0x0000000a1b547220 */ /* 0x000fe20000410000 */
[----:B------:R-:W-:-:S02]  /*3820*/  HADD2.F32 R8, -RZ, R82.H0_H0 ;  /* 0x20000052ff087230 */ /* 0x000fc40000004100 */
[CC--:B------:R-:W-:Y:S01]  /*3830*/  FMUL.FTZ R82, R4.reuse, R7.reuse ;  /* 0x0000000704527220 */ /* 0x0c0fe20000410000 */
[----:B------:R-:W-:Y:S01]  /*3840*/  FMUL.FTZ R10, R15, R10 ;  /* 0x0000000a0f0a7220 */ /* 0x000fe20000410000 */
[C---:B------:R-:W-:Y:S01]  /*3850*/  FMUL.FTZ R9, R5.reuse, R7 ;  /* 0x0000000705097220 */ /* 0x040fe20000410000 */
[----:B------:R-:W-:Y:S02]  /*3860*/  HADD2.F32 R7, -RZ, R91.H0_H0 ;  /* 0x2000005bff077230 */ /* 0x000fe40000004100 */
[----:B------:R-:W-:Y:S01]  /*3870*/  FFMA.FTZ R82, R5, R6, R82 ;  /* 0x0000000605527223 */ /* 0x000fe20000010052 */
[-C--:B------:R-:W-:Y:S01]  /*3880*/  FFMA.FTZ R87, R15, R8.reuse, -R84 ;  /* 0x000000080f577223 */ /* 0x080fe20000010854 */
[----:B------:R-:W-:Y:S01]  /*3890*/  FFMA.FTZ R89, R27, R8, R10 ;  /* 0x000000081b597223 */ /* 0x000fe2000001000a */
[----:B------:R-:W-:Y:S01]  /*38a0*/  FFMA.FTZ R80, R4, R6, -R9 ;  /* 0x0000000604507223 */ /* 0x000fe20000010809 */
[----:B------:R-:W-:Y:S02]  /*38b0*/  HADD2.F32 R8, -RZ, R92.H1_H1 ;  /* 0x3000005cff087230 */ /* 0x000fe40000004100 */
[----:B------:R-:W-:-:S02]  /*38c0*/  HADD2.F32 R5, -RZ, R24.H0_H0 ;  /* 0x20000018ff057230 */ /* 0x000fc40000004100 */
[----:B------:R-:W-:Y:S01]  /*38d0*/  HADD2.F32 R9, -RZ, R88.H0_H0 ;  /* 0x20000058ff097230 */ /* 0x000fe20000004100 */
[----:B------:R-:W-:Y:S01]  /*38e0*/  F2FP.F16.F32.PACK_AB R80, R87, R80 ;  /* 0x000000505750723e */ /* 0x000fe200000000ff */
[----:B------:R-:W-:Y:S02]  /*38f0*/  HADD2.F32 R4, -RZ, R12.H0_H0 ;  /* 0x2000000cff047230 */ /* 0x000fe40000004100 */
[-C--:B------:R-:W-:Y:S01]  /*3900*/  FMUL.FTZ R11, R5, R8.reuse ;  /* 0x00000008050b7220 */ /* 0x080fe20000410000 */
[----:B------:R-:W-:Y:S02]  /*3910*/  HADD2.F32 R24, -RZ, R24.H1_H1 ;  /* 0x30000018ff187230 */ /* 0x000fe40000004100 */
[----:B------:R-:W-:Y:S02]  /*3920*/  HADD2.F32 R12, -RZ, R12.H1_H1 ;  /* 0x3000000cff0c7230 */ /* 0x000fe40000004100 */
[----:B------:R-:W-:Y:S01]  /*3930*/  FMUL.FTZ R8, R4, R8 ;  /* 0x0000000804087220 */ /* 0x000fe20000410000 */
[----:B------:R-:W-:-:S02]  /*3940*/  HADD2.F32 R6, -RZ, R93.H1_H1 ;  /* 0x3000005dff067230 */ /* 0x000fc40000004100 */
[-C--:B------:R-:W-:Y:S01]  /*3950*/  FMUL.FTZ R13, R24, R9.reuse ;  /* 0x00000009180d7220 */ /* 0x080fe20000410000 */
[C---:B------:R-:W-:Y:S02]  /*3960*/  FMUL.FTZ R9, R12.reuse, R9 ;  /* 0x000000090c097220 */ /* 0x040fe40000410000 */
[-C--:B------:R-:W-:Y:S01]  /*3970*/  FFMA.FTZ R10, R5, R6.reuse, R8 ;  /* 0x00000006050a7223 */ /* 0x080fe20000010008 */
[-C--:B------:R-:W-:Y:S01]  /*3980*/  FFMA.FTZ R12, R12, R7.reuse, -R13 ;  /* 0x000000070c0c7223 */ /* 0x080fe2000001080d */
[----:B------:R-:W-:Y:S01]  /*3990*/  FFMA.FTZ R11, R4, R6, -R11 ;  /* 0x00000006040b7223 */ /* 0x000fe2000001080b */
        /* <DEDUP_REMOVED lines=24> */
.L_x_3510:
[----:B------:R-:W-:Y:S05]  /*3b20*/  BSYNC B1 ;  /* 0x0000000000017941 */ /* 0x000fea0003800000 */
.L_x_3509:
        /* <DEDUP_REMOVED lines=10> */
.L_x_3492:
[----:B------:R-:W-:-:S06]  /*3bd0*/  UISETP.NE.AND UP0, UPT, UR47, 0x3, UPT ;  /* 0x000000032f00788c */ /* 0x000fcc000bf05270 */
[----:B------:R-:W-:-:S13]  /*3be0*/  PLOP3.LUT P3, PT, PT, PT, UP0, 0x80, 0x0 ;  /* 0x000000000000781c */ /* 0x000fda0003f6f008 */
[----:B------:R-:W-:Y:S05]  /*3bf0*/  @!P3 BRA `(.L_x_3511) ;  /* 0x000000000004b947 */ /* 0x000fea0003800000 */
[----:B------:R-:W-:Y:S01]  /*3c00*/  BPT.TRAP 0x1 ;  /* 0x000000040000795c */ /* 0x000fe20000300000 */
.L_x_3511:
        /* <DEDUP_REMOVED lines=8> */
.L_x_3885:
[----:B------:R-:W-:Y:S05]  /*3c90*/  BSYNC B1 ;  /* 0x0000000000017941 */ /* 0x000fea0003800000 */
.L_x_3512:
[----:B------:R-:W-:Y:S05]  /*3ca0*/  @P4 BRA `(.L_x_3499) ;  /* 0x00000000002c4947 */ /* 0x000fea0003800000 */
[----:B------:R-:W-:Y:S01]  /*3cb0*/  @!P1 LOP3.LUT P4, RZ, R196, 0x4, RZ, 0xc0, !PT ;  /* 0x00000004c4ff9812 */ /* 0x000fe2000788c0ff */
[----:B------:R-:W-:Y:S01]  /*3cc0*/  @!P1 VIADD R4, R60, 0x20 ;  /* 0x000000203c049836 */ /* 0x000fe20000000000 */
[----:B------:R-:W-:Y:S02]  /*3cd0*/  PLOP3.LUT P5, PT, PT, PT, PT, 0x8, 0x0 ;  /* 0x000000000000781c */ /* 0x000fe40003fae170 */
[----:B------:R-:W-:-:S13]  /*3ce0*/  @!P1 PLOP3.LUT P5, PT, P4, PT, PT, 0x80, 0x0 ;  /* 0x000000000000981c */ /* 0x000fda00027af070 */
[----:B------:R-:W-:-:S04]  /*3cf0*/  @P5 VIADD R4, R60, 0xffffffe0 ;  /* 0xffffffe03c045836 */ /* 0x000fc80000000000 */
[----:B------:R-:W-:Y:S02]  /*3d00*/  @!P1 IMAD.IADD R27, R27, 0x1, R4 ;  /* 0x000000011b1b9824 */ /* 0x000fe400078e0204 */
[----:B------:R-:W1:Y:S02]  /*3d10*/  @!P0 LDS.128 R4, [R26+0x22400] ;  /* 0x022400001a048984 */ /* 0x000e640000000c00 */
[----:B------:R-:W-:-:S06]  /*3d20*/  @!P1 IMAD R8, R27, 0x2, R18 ;  /* 0x000000021b089824 */ /* 0x000fcc00078e0212 */
[----:B------:R-:W2:Y:S04]  /*3d30*/  @!P1 LDS.128 R8, [R8+0x22400] ;  /* 0x0224000008089984 */ /* 0x000ea80000000c00 */
[----:B-1----:R1:W-:Y:S04]  /*3d40*/  @!P0 STG.E.128 desc[UR50][R12.64], R4 ;  /* 0x000000040c008986 */ /* 0x0023e8000c101d32 */
[----:B--2---:R1:W-:Y:S02]  /*3d50*/  @!P1 STG.E.128 desc[UR50][R12.64+0x40], R8 ;  /* 0x000040080c009986 */ /* 0x0043e4000c101d32 */
.L_x_3499:
[----:B------:R-:W-:Y:S05]  /*3d60*/  BSYNC B0 ;  /* 0x0000000000007941 */ /* 0x000fea0003800000 */
.L_x_3491:
        /* <DEDUP_REMOVED lines=17> */
.L_x_3515:
[----:B------:R-:W-:Y:S05]  /*3e80*/  BSYNC B0 ;  /* 0x0000000000007941 */ /* 0x000fea0003800000 */
.L_x_3514:
[----:B------:R-:W2:Y:S01]  /*3e90*/  SYNCS.PHASECHK.TRANS64.TRYWAIT P5, [R64+URZ+0x388b0], R75 ;  /* 0x0388b04b400075a7 */ /* 0x000ea200080a017f */
[----:B------:R-:W-:Y:S01]  /*3ea0*/  BSSY B0, `(.L_x_3516) ;  /* 0x0000003000007945 */ /* 0x000fe20003800000 */
[----:B------:R-:W-:-:S03]  /*3eb0*/  ISETP.GE.AND P3, PT, R186, R73, PT ;  /* 0x00000049ba00720c */ /* 0x000fc60003f66270 */
[----:B--2---:R-:W-:Y:S10]  /*3ec0*/  @!P5 BRA `(.L_x_3517) ;  /* 0x00000228001cd947 */ /* 0x004ff40003800000 */
.L_x_3886:
[----:B------:R-:W-:Y:S05]  /*3ed0*/  BSYNC B0 ;  /* 0x0000000000007941 */ /* 0x000fea0003800000 */
.L_x_3516:
[----:B------:R-:W-:Y:S04]  /*3ee0*/  BSSY B0, `(.L_x_3518) ;  /* 0x0000052000007945 */ /* 0x000fe80003800000 */
[----:B------:R-:W-:Y:S05]  /*3ef0*/  @P3 BRA `(.L_x_3519) ;  /* 0x0000000400403947 */ /* 0x000fea0003800000 */
[----:B-1----:R-:W-:Y:S01]  /*3f00*/  IMAD.WIDE R4, R43, 0x40, R38 ;  /* 0x000000402b047825 */ /* 0x002fe200078e0226 */
[----:B------:R-:W-:Y:S01]  /*3f10*/  ULDC.64 UR4, c[0x0][0x328] ;  /* 0x0000ca0000047ab9 */ /* 0x000fe20000000a00 */
[----:B------:R-:W-:Y:S02]  /*3f20*/  LOP3.LUT P3, RZ, R196, 0x4, RZ, 0xc0, !PT ;  /* 0x00000004c4ff7812 */ /* 0x000fe4000786c0ff */
[----:B------:R-:W-:Y:S02]  /*3f30*/  IMAD R5, R5, UR4, RZ ;  /* 0x0000000405057c24 */ /* 0x000fe4000f8e02ff */
[----:B------:R-:W-:Y:S02]  /*3f40*/  IMAD.MOV.U32 R6, RZ, RZ, R20 ;  /* 0x000000ffff067224 */ /* 0x000fe400078e0014 */
[----:B------:R-:W-:Y:S02]  /*3f50*/  IMAD.MOV.U32 R7, RZ, RZ, R71 ;  /* 0x000000ffff077224 */ /* 0x000fe400078e0047 */
[----:B------:R-:W-:-:S02]  /*3f60*/  IMAD R5, R4, UR5, R5 ;  /* 0x0000000504057c24 */ /* 0x000fc4000f8e0205 */
[----:B------:R-:W-:Y:S01]  /*3f70*/  IMAD.WIDE.U32 R6, R4, UR4, R6 ;  /* 0x0000000404067c25 */ /* 0x000fe2000f8e0006 */
[----:B------:R-:W-:-:S03]  /*3f80*/  ULDC.64 UR4, c[0x0][0x318] ;  /* 0x0000c60000047ab9 */ /* 0x000fc60000000a00 */
[----:B------:R-:W-:Y:S01]  /*3f90*/  IMAD R9, R187, 0x8000, R60 ;  /* 0x00008000bb097824 */ /* 0x000fe200078e023c */
[----:B----4-:R-:W-:Y:S01]  /*3fa0*/  LEA R40, P5, R6, UR4, 0x1 ;  /* 0x0000000406287c11 */ /* 0x010fe2000f8a08ff */
[----:B------:R-:W-:Y:S01]  /*3fb0*/  IMAD.IADD R5, R7, 0x1, R5 ;  /* 0x0000000107057824 */ /* 0x000fe200078e0205 */
[----:B------:R-:W-:Y:S01]  /*3fc0*/  ULDC UR4, c[0x0][0x320] ;  /* 0x0000c80000047ab9 */ /* 0x000fe20000000800 */
[----:B------:R-:W-:Y:S02]  /*3fd0*/  VIADD R4, R16, 0x40 ;  /* 0x0000004010047836 */ /* 0x000fe40000000000 */
[C---:B------:R-:W-:Y:S01]  /*3fe0*/  VIADD R73, R9.reuse, 0x20 ;  /* 0x0000002009497836 */ /* 0x040fe20000000000 */
[----:B------:R-:W-:Y:S01]  /*3ff0*/  LEA.HI.X R41, R6, UR5, R5, 0x1, P5 ;  /* 0x0000000506297c11 */ /* 0x000fe2000a8f0c05 */
        /* <DEDUP_REMOVED lines=9> */
[----:B------:R-:W1:Y:S04]  /*4090*/  @!P5 LDS.128 R4, [R74+0x400] ;  /* 0x000400004a04d984 */ /* 0x000e680000000c00 */
[----:B------:R-:W3:Y:S04]  /*40a0*/  @!P3 LDS.128 R8, [R74+0x2400] ;  /* 0x002400004a08b984 */ /* 0x000ee80000000c00 */
[----:B-1----:R-:W-:Y:S01]  /*40b0*/  @!P5 STG.E.128 desc[UR50][R40.64], R4 ;  /* 0x000000042800d986 */ /* 0x002fe2000c101d32 */
[----:B------:R-:W-:-:S03]  /*40c0*/  ISETP.GE.AND P5, PT, R12, UR4, PT ;  /* 0x000000040c007c0c */ /* 0x000fc6000bfa6270 */
[----:B---3--:R-:W-:Y:S01]  /*40d0*/  @!P3 STG.E.128 desc[UR50][R40.64+0x80], R8 ;  /* 0x000080082800b986 */ /* 0x008fe2000c101d32 */
[----:B------:R-:W-:-:S09]  /*40e0*/  ISETP.GE.AND P3, PT, R13, UR4, PT ;  /* 0x000000040d007c0c */ /* 0x000fd2000bf66270 */
[----:B------:R-:W1:Y:S04]  /*40f0*/  @!P5 LDS.128 R12, [R74+0x4400] ;  /* 0x004400004a0cd984 */ /* 0x000e680000000c00 */
[----:B------:R-:W3:Y:S04]  /*4100*/  @!P3 LDS.128 R24, [R74+0x6400] ;  /* 0x006400004a18b984 */ /* 0x000ee80000000c00 */
[----:B-1----:R-:W-:Y:S01]  /*4110*/  @!P5 STG.E.128 desc[UR50][R40.64+0x100], R12 ;  /* 0x0001000c2800d986 */ /* 0x002fe2000c101d32 */
[----:B------:R-:W-:Y:S01]  /*4120*/  ISETP.GE.AND P5, PT, R66, UR4, PT ;  /* 0x0000000442007c0c */ /* 0x000fe2000bfa6270 */
[----:B------:R-:W-:-:S02]  /*4130*/  VIADD R66, R16, 0x180 ;  /* 0x0000018010427836 */ /* 0x000fc40000000000 */
[----:B---3--:R-:W-:Y:S01]  /*4140*/  @!P3 STG.E.128 desc[UR50][R40.64+0x180], R24 ;  /* 0x000180182800b986 */ /* 0x008fe2000c101d32 */
[----:B------:R-:W-:Y:S01]  /*4150*/  ISETP.GE.AND P3, PT, R72, UR4, PT ;  /* 0x0000000448007c0c */ /* 0x000fe2000bf66270 */
[----:B------:R-:W-:-:S08]  /*4160*/  VIADD R72, R16, 0x1c0 ;  /* 0x000001c010487836 */ /* 0x000fd00000000000 */
        /* <DEDUP_REMOVED lines=11> */
[----:B------:R-:W-:-:S03]  /*4220*/  ISETP.GE.AND P5, PT, R70, UR4, PT ;  /* 0x0000000446007c0c */ /* 0x000fc6000bfa6270 */
        /* <DEDUP_REMOVED lines=27> */
[----:B-1----:R1:W-:Y:S04]  /*43e0*/  @!P5 STG.E.128 desc[UR50][R40.64+0x340], R12 ;  /* 0x0003400c2800d986 */ /* 0x0023e8000c101d32 */
[----:B---3--:R1:W-:Y:S02]  /*43f0*/  @!P3 STG.E.128 desc[UR50][R40.64+0x3c0], R24 ;  /* 0x0003c0182800b986 */ /* 0x0083e4000c101d32 */
.L_x_3519:
[----:B------:R-:W-:Y:S05]  /*4400*/  BSYNC B0 ;  /* 0x0000000000007941 */ /* 0x000fea0003800000 */
.L_x_3518:
        /* <DEDUP_REMOVED lines=13> */
[----:B------:R-:W-:Y:S02]  /*44e0*/  SEL R5, RZ, 0x1, P4 ;  /* 0x00000001ff057807 */ /* 0x000fe40002000000 */
[----:B------:R-:W-:Y:S02]  /*44f0*/  SEL R187, R187, RZ, P4 ;  /* 0x000000ffbbbb7207 */ /* 0x000fe40002000000 */
[----:B------:R-:W-:Y:S01]  /*4500*/  LOP3.LUT R190, R190, R5, RZ, 0x3c, !PT ;  /* 0x00000005bebe7212 */ /* 0x000fe200078e3cff */
[----:B0-----:R-:W-:Y:S06]  /*4510*/  @P2 BRA `(.L_x_3520) ;  /* 0xffffffe000182947 */ /* 0x001fec000383ffff */
.L_x_3486:
[----:B------:R-:W-:Y:S04]  /*4520*/  BSSY B0, `(.L_x_3521) ;  /* 0x0000004000007945 */ /* 0x000fe80003800000 */
[----:B------:R-:W-:Y:S05]  /*4530*/  @P3 BRA `(.L_x_3522) ;  /* 0x0000000000083947 */ /* 0x000fea0003800000 */
[----:B------:R-:W0:Y:S02]  /*4540*/  FENCE.VIEW.ASYNC.G ;  /* 0x00000000000073c6 */ /* 0x000e240000000100 */
[----:B0-----:R-:W-:Y:S06]  /*4550*/  BAR.ARV 0xc, 0x180 ;  /* 0x0306000000007b1d */ /* 0x001fec0000002000 */
.L_x_3522:
[----:B------:R-:W-:Y:S05]  /*4560*/  BSYNC B0 ;  /* 0x0000000000007941 */ /* 0x000fea0003800000 */
.L_x_3521:
[----:B------:R-:W-:Y:S01]  /*4570*/  UISETP.NE.AND UP0, UPT, UR37, 0x1, UPT ;  /* 0x000000012500788c */ /* 0x000fe2000bf05270 */
[----:B------:R-:W-:Y:S05]  /*4580*/  BSSY B7, `(.L_x_3523) ;  /* 0x00014d1000077945 */ /* 0x000fea0003800000 */
[----:B------:R-:W-:-:S13]  /*4590*/  PLOP3.LUT P0, PT, PT, PT, UP0, 0x80, 0x0 ;  /* 0x000000000000781c */ /* 0x000fda0003f0f008 */
[----:B------:R-:W-:Y:S05]  /*45a0*/  @!P0 BRA `(.L_x_3524) ;  /* 0x0000002000508947 */ /* 0x000fea0003800000 */
[----:B------:R-:W0:Y:S01]  /*45b0*/  LDC R0, c[0x0][0x448] ;  /* 0x00011200ff007b82 */ /* 0x000e220000000800 */
[----:B------:R-:W-:-:S07]  /*45c0*/  VIADD R3, R195, 0x3f ;  /* 0x0000003fc3037836 */ /* 0x000fce0000000000 */
[----:B------:R-:W2:Y:S01]  /*45d0*/  LDC.64 R6, c[0x0][0xad8] ;  /* 0x0002b600ff067b82 */ /* 0x000ea20000000a00 */
[----:B0-----:R-:W-:Y:S02]  /*45e0*/  ISETP.NE.AND P1, PT, R0, 0x1, PT ;  /* 0x000000010000780c */ /* 0x001fe40003f25270 */
[----:B--2---:R-:W-:-:S11]  /*45f0*/  ISETP.GE.AND P2, PT, R7, 0x1, PT ;  /* 0x000000010700780c */ /* 0x004fd60003f46270 */
[----:B------:R-:W0:Y:S08]  /*4600*/  @P1 LDC R0, c[0x0][0x44c] ;  /* 0x00011300ff001b82 */ /* 0x000e300000000800 */
[----:B------:R-:W2:Y:S01]  /*4610*/  @P1 LDC R5, c[0x0][0x450] ;  /* 0x00011400ff051b82 */ /* 0x000ea20000000800 */
[----:B0-----:R-:W-:-:S05]  /*4620*/  @P1 IMAD.HI.U32 R0, R3, R0, RZ ;  /* 0x0000000003001227 */ /* 0x001fca00078e00ff */
[----:B--2---:R-:W-:-:S05]  /*4630*/  @P1 SHF.R.U32.HI R3, RZ, R5, R0 ;  /* 0x00000005ff031219 */ /* 0x004fca0000011600 */
        /* <DEDUP_REMOVED lines=9> */
[----:B-1----:R-:W0:Y:S02]  /*46d0*/  @P0 LDC.64 R4, c[0x0][0xae0] ;  /* 0x0002b800ff040b82 */ /* 0x002e240000000a00 */
[----:B0-----:R-:W-:-:S05]  /*46e0*/  @P0 IMAD.HI.U32 R2, R3, R4, RZ ;  /* 0x0000000403020227 */ /* 0x001fca00078e00ff */
[----:B------:R-:W-:-:S04]  /*46f0*/  @P0 SHF.R.U32.HI R3, RZ, R5, R2 ;  /* 0x00000005ff030219 */ /* 0x000fc80000011602 */
[----:B------:R-:W-:Y:S01]  /*4700*/  LOP3.LUT R2, RZ, R3, RZ, 0x33, !PT ;  /* 0x00000003ff027212 */ /* 0x000fe200078e33ff */
[----:B------:R-:W-:Y:S06]  /*4710*/  BRA `(.L_x_3528) ;  /* 0x0000000000107947 */ /* 0x000fec0003800000 */
.L_x_3527:
[----:B------:R-:W-:-:S13]  /*4720*/  ISETP.NE.AND P0, PT, R7, 0x1, PT ;  /* 0x000000010700780c */ /* 0x000fda0003f05270 */
[----:B-1----:R-:W0:Y:S02]  /*4730*/  @P0 LDC.64 R4, c[0x0][0xae0] ;  /* 0x0002b800ff040b82 */ /* 0x002e240000000a00 */
[----:B0-----:R-:W-:-:S05]  /*4740*/  @P0 IMAD.HI.U32 R4, R2, R4, RZ ;  /* 0x0000000402040227 */ /* 0x001fca00078e00ff */
[----:B------:R-:W-:-:S07]  /*4750*/  @P0 SHF.R.U32.HI R2, RZ, R5, R4 ;  /* 0x00000005ff020219 */ /* 0x000fce0000011604 */
.L_x_3528:
[----:B------:R-:W-:Y:S05]  /*4760*/  BSYNC B0 ;  /* 0x0000000000007941 */ /* 0x000fea0003800000 */
.L_x_3526:
[----:B------:R-:W-:-:S05]  /*4770*/  IMAD R3, R2, R7, R7 ;  /* 0x0000000702037224 */ /* 0x000fca00078e0207 */
[----:B------:R-:W-:-:S07]  /*4780*/  VIMNMX R0, R0, R3, PT ;  /* 0x0000000300007248 */ /* 0x000fce0003fe0100 */
.L_x_3525:
[----:B------:R-:W1:Y:S01]  /*4790*/  @P1 LDC R2, c[0x0][0x44c] ;  /* 0x00011300ff021b82 */ /* 0x000e620000000800 */
[----:B------:R-:W-:Y:S01]  /*47a0*/  VIADD R0, R0, 0x3f ;  /* 0x0000003f00007836 */ /* 0x000fe20000000000 */
[----:B------:R-:W-:-:S04]  /*47b0*/  ULDC UR4, c[0x0][0xad4] ;  /* 0x0002b50000047ab9 */ /* 0x000fc80000000800 */
[----:B------:R-:W-:Y:S02]  /*47c0*/  SHF.R.S32.HI R3, RZ, 0x1f, R0 ;  /* 0x0000001fff037819 */ /* 0x000fe40000011400 */
[----:B------:R-:W0:Y:S02]  /*47d0*/  @P1 LDC R5, c[0x0][0x450] ;  /* 0x00011400ff051b82 */ /* 0x000e240000000800 */
[----:B------:R-:W-:-:S04]  /*47e0*/  LEA.HI R3, R3, R0, RZ, 0x6 ;  /* 0x0000000003037211 */ /* 0x000fc800078f30ff */
[----:B------:R-:W-:-:S04]  /*47f0*/  SHF.R.S32.HI R3, RZ, 0x6, R3 ;  /* 0x00000006ff037819 */ /* 0x000fc80000011403 */
[----:B------:R-:W-:Y:S01]  /*4800*/  VIMNMX R8, R168, R3, PT ;  /* 0x00000003a8087248 */ /* 0x000fe20003fe0100 */
[----:B-1----:R-:W-:-:S04]  /*4810*/  @P1 IMAD.HI.U32 R4, R195, R2, RZ ;  /* 0x00000002c3041227 */ /* 0x002fc800078e00ff */
[----:B------:R-:W-:Y:S01]  /*4820*/  IMAD.MOV.U32 R2, RZ, RZ, R195 ;  /* 0x000000ffff027224 */ /* 0x000fe200078e00c3 */
[----:B0-----:R-:W-:-:S05]  /*4830*/  @P1 SHF.R.U32.HI R2, RZ, R5, R4 ;  /* 0x00000005ff021219 */ /* 0x001fca0000011604 */
        /* <DEDUP_REMOVED lines=13> */
.L_x_3531:
[----:B------:R-:W-:-:S13]  /*4910*/  ISETP.NE.AND P0, PT, R7, 0x1, PT ;  /* 0x000000010700780c */ /* 0x000fda0003f05270 */
[----:B------:R-:W0:Y:S02]  /*4920*/  @P0 LDC.64 R2, c[0x0][0xae0] ;  /* 0x0002b800ff020b82 */ /* 0x000e240000000a00 */
[----:B0-----:R-:W-:-:S05]  /*4930*/  @P0 IMAD.HI.U32 R2, R169, R2, RZ ;  /* 0x00000002a9020227 */ /* 0x001fca00078e00ff */
[----:B------:R-:W-:-:S07]  /*4940*/  @P0 SHF.R.U32.HI R169, RZ, R3, R2 ;  /* 0x00000003ffa90219 */ /* 0x000fce0000011602 */
.L_x_3532:
[----:B------:R-:W-:Y:S05]  /*4950*/  BSYNC B0 ;  /* 0x0000000000007941 */ /* 0x000fea0003800000 */
.L_x_3530:
[----:B------:R-:W-:-:S05]  /*4960*/  IMAD R169, R169, R7, RZ ;  /* 0x00000007a9a97224 */ /* 0x000fca00078e02ff */
[----:B------:R-:W-:-:S07]  /*4970*/  VIMNMX R0, R0, R169, !PT ;  /* 0x000000a900007248 */ /* 0x000fce0007fe0100 */
.L_x_3529:
[----:B------:R-:W-:Y:S02]  /*4980*/  SHF.R.S32.HI R3, RZ, 0x1f, R0 ;  /* 0x0000001fff037819 */ /* 0x000fe40000011400 */
[----:B------:R-:W-:Y:S02]  /*4990*/  CS2R R150, SRZ ;  /* 0x0000000000967805 */ /* 0x000fe4000001ff00 */
[----:B------:R-:W-:Y:S02]  /*49a0*/  PLOP3.LUT P0, PT, PT, PT, PT, 0x80, 0x0 ;  /* 0x000000000000781c */ /* 0x000fe40003f0f070 */
[----:B------:R-:W-:Y:S02]  /*49b0*/  CS2R R148, SRZ ;  /* 0x0000000000947805 */ /* 0x000fe4000001ff00 */
[----:B------:R-:W-:Y:S02]  /*49c0*/  LEA.HI R0, R3, R0, RZ, 0x6 ;  /* 0x0000000003007211 */ /* 0x000fe400078f30ff */
[----:B------:R-:W-:-:S02]  /*49d0*/  CS2R R2, SRZ ;  /* 0x0000000000027805 */ /* 0x000fc4000001ff00 */
[----:B------:R-:W-:Y:S02]  /*49e0*/  CS2R R146, SRZ ;  /* 0x0000000000927805 */ /* 0x000fe4000001ff00 */
[----:B------:R-:W-:Y:S02]  /*49f0*/  CS2R R144, SRZ ;  /* 0x0000000000907805 */ /* 0x000fe4000001ff00 */
[----:B------:R-:W-:Y:S02]  /*4a00*/  SHF.R.S32.HI R0, RZ, 0x6, R0 ;  /* 0x00000006ff007819 */ /* 0x000fe40000011400 */
[----:B------:R-:W-:Y:S02]  /*4a10*/  CS2R R142, SRZ ;  /* 0x00000000008e7805 */ /* 0x000fe4000001ff00 */
[----:B------:R-:W-:Y:S02]  /*4a20*/  CS2R R140, SRZ ;  /* 0x00000000008c7805 */ /* 0x000fe4000001ff00 */
[----:B------:R-:W-:-:S02]  /*4a30*/  CS2R R138, SRZ ;  /* 0x00000000008a7805 */ /* 0x000fc4000001ff00 */
[----:B------:R-:W-:Y:S02]  /*4a40*/  VIMNMX R4, RZ, R0, !PT ;  /* 0x00000000ff047248 */ /* 0x000fe40007fe0100 */
[----:B------:R-:W-:Y:S02]  /*4a50*/  CS2R R136, SRZ ;  /* 0x0000000000887805 */ /* 0x000fe4000001ff00 */
[----:B------:R-:W-:Y:S02]  /*4a60*/  CS2R R134, SRZ ;  /* 0x0000000000867805 */ /* 0x000fe4000001ff00 */
[----:B------:R-:W-:Y:S02]  /*4a70*/  CS2R R132, SRZ ;  /* 0x0000000000847805 */ /* 0x000fe4000001ff00 */
[----:B------:R-:W-:Y:S02]  /*4a80*/  ISETP.GT.AND P1, PT, R8, R4, PT ;  /* 0x000000040800720c */ /* 0x000fe40003f24270 */
        /* <DEDUP_REMOVED lines=30> */
[----:B---3--:R-:W-:-:S02]  /*4c70*/  CS2R R78, SRZ ;  /* 0x00000000004e7805 */ /* 0x008fc4000001ff00 */
        /* <DEDUP_REMOVED lines=21> */
[----:B------:R-:W-:Y:S02]  /*4dd0*/  CS2R R6, SRZ ;  /* 0x0000000000067805 */ /* 0x000fe4000001ff00 */
[----:B------:R-:W-:Y:S01]  /*4de0*/  CS2R R178, SRZ ;  /* 0x0000000000b27805 */ /* 0x000fe2000001ff00 */
[----:B------:R-:W-:Y:S02]  /*4df0*/  IMAD.MOV.U32 R0, RZ, RZ, RZ ;  /* 0x000000ffff007224 */ /* 0x000fe400078e00ff */
[----:B------:R-:W-:Y:S01]  /*4e00*/  IMAD.MOV.U32 R5, RZ, RZ, RZ ;  /* 0x000000ffff057224 */ /* 0x000fe200078e00ff */
[----:B------:R-:W-:Y:S06]  /*4e10*/  @!P1 BRA `(.L_x_3533) ;  /* 0x00000144001c9947 */ /* 0x000fec0003800000 */
[----:B------:R-:W0:Y:S01]  /*4e20*/  SHFL.IDX PT, R0, R227, RZ, 0x1f ;  /* 0x00001fffe3007589 */ /* 0x000e2200000e0000 */
[----:B------:R-:W-:Y:S01]  /*4e30*/  IMAD.MOV.U32 R11, RZ, RZ, 0x40000040 ;  /* 0x40000040ff0b7424 */ /* 0x000fe200078e00ff */
[----:B------:R-:W-:Y:S01]  /*4e40*/  BSSY B0, `(.L_x_3534) ;  /* 0x00000fc000007945 */ /* 0x000fe20003800000 */
[----:B------:R-:W-:Y:S01]  /*4e50*/  IMAD.MOV.U32 R13, RZ, RZ, 0x40000040 ;  /* 0x40000040ff0d7424 */ /* 0x000fe200078e00ff */
[----:B------:R-:W-:Y:S01]  /*4e60*/  BAR.SYNC.DEFER_BLOCKING 0xe, 0x100 ;  /* 0x0384000000007b1d */ /* 0x000fe20000010000 */
[----:B------:R-:W-:Y:S01]  /*4e70*/  IMAD.MOV.U32 R7, RZ, RZ, 0x40000040 ;  /* 0x40000040ff077424 */ /* 0x000fe200078e00ff */
[----:B------:R-:W-:Y:S01]  /*4e80*/  R2UR UR5, R11 ;  /* 0x000000000b0572ca */ /* 0x000fe200000e0000 */
[----:B------:R-:W-:Y:S01]  /*4e90*/  IMAD.MOV.U32 R15, RZ, RZ, 0x40000040 ;  /* 0x40000040ff0f7424 */ /* 0x000fe200078e00ff */
[----:B------:R-:W-:Y:S01]  /*4ea0*/  R2UR UR7, R13 ;  /* 0x000000000d0772ca */ /* 0x000fe200000e0000 */
[----:B------:R-:W-:Y:S02]  /*4eb0*/  IMAD.MOV.U32 R13, RZ, RZ, 0x40000040 ;  /* 0x40000040ff0d7424 */ /* 0x000fe400078e00ff */
[----:B------:R-:W-:Y:S01]  /*4ec0*/  VIADD R5, R8, 0xfffffffe ;  /* 0xfffffffe08057836 */ /* 0x000fe20000000000 */
[----:B------:R-:W1:Y:S04]  /*4ed0*/  S2R R9, SR_TID.X ;  /* 0x0000000000097919 */ /* 0x000e680000002100 */
[----:B------:R-:W-:-:S02]  /*4ee0*/  ISETP.GE.AND P0, PT, R5, R4, PT ;  /* 0x000000040500720c */ /* 0x000fc40003f06270 */
[----:B0-----:R-:W-:-:S04]  /*4ef0*/  LEA.HI R2, R0, R0, RZ, 0x1 ;  /* 0x0000000000027211 */ /* 0x001fc800078f08ff */
[----:B------:R-:W-:Y:S01]  /*4f00*/  LOP3.LUT R3, R2, 0x1fffe, RZ, 0xc0, !PT ;  /* 0x0001fffe02037812 */ /* 0x000fe200078ec0ff */
[----:B----45:R-:W-:-:S04]  /*4f10*/  WARPGROUP.ARRIVE ;  /* 0x00000000000079c5 */ /* 0x030fc80000000000 */
        /* <DEDUP_REMOVED lines=11> */
[----:B------:R-:W-:Y:S01]  /*4fd0*/  LOP3.LUT R20, R3, 0x2000000, RZ, 0xfc, !PT ;  /* 0x0200000003147812 */ /* 0x000fe200078efcff */
[----:B------:R-:W-:Y:S01]  /*4fe0*/  IMAD.MOV.U32 R3, RZ, RZ, 0x40000040 ;  /* 0x40000040ff037424 */ /* 0x000fe200078e00ff */
        /* <DEDUP_REMOVED lines=42> */
.L_x_3536:
[----:B------:R-:W-:Y:S01]  /*5290*/  BAR.SYNC.DEFER_BLOCKING 0xe, 0x100 ;  /* 0x0384000000007b1d */ /* 0x000fe20000010000 */
[C---:B------:R-:W-:Y:S01]  /*52a0*/  IMAD R9, R19.reuse, 0x40, R194 ;  /* 0x0000004013097824 */ /* 0x040fe200078e02c2 */
[----:B------:R-:W-:Y:S01]  /*52b0*/  R2UR UR4, R10 ;  /* 0x000000000a0472ca */ /* 0x000fe200000e0000 */
[----:B------:R-:W-:Y:S01]  /*52c0*/  VIADD R19, R19, 0x1 ;  /* 0x0000000113137836 */ /* 0x000fe20000000000 */
[----:B------:R-:W-:Y:S01]  /*52d0*/  R2UR UR5, R11 ;  /* 0x000000000b0572ca */ /* 0x000fe200000e0000 */
[----:B01----:R-:W-:Y:S01]  /*52e0*/  IMAD R0, R9, 0x4, R18 ;  /* 0x0000000409007824 */ /* 0x003fe200078e0212 */
[----:B------:R-:W-:Y:S01]  /*52f0*/  ISETP.GT.AND P1, PT, R5, R4, PT ;  /* 0x000000040500720c */ /* 0x000fe20003f24270 */
[----:B------:R-:W-:Y:S01]  /*5300*/  IMAD.MOV.U32 R9, RZ, RZ, 0x40000040 ;  /* 0x40000040ff097424 */ /* 0x000fe200078e00ff */
[----:B------:R-:W-:Y:S01]  /*5310*/  ISETP.NE.AND P0, PT, R19, 0x2, PT ;  /* 0x000000021300780c */ /* 0x000fe20003f05270 */
[----:B------:R-:W-:-:S03]  /*5320*/  VIADD R5, R5, 0xffffffff ;  /* 0xffffffff05057836 */ /* 0x000fc60000000000 */
[----:B------:R-:W-:Y:S02]  /*5330*/  SEL R19, R19, RZ, P0 ;  /* 0x000000ff13137207 */ /* 0x000fe40000000000 */
[----:B------:R-:W-:Y:S01]  /*5340*/  R2UR UR7, R9 ;  /* 0x00000000090772ca */ /* 0x000fe200000e0000 */
[----:B------:R-:W-:Y:S02]  /*5350*/  IMAD.MOV.U32 R9, RZ, RZ, 0x40000040 ;  /* 0x40000040ff097424 */ /* 0x000fe400078e00ff */
[----:B------:R-:W-:-:S05]  /*5360*/  IMAD R8, R19, 0x1000, R20 ;  /* 0x0000100013087824 */ /* 0x000fca00078e0214 */
[----:B------:R-:W-:Y:S01]  /*5370*/  R2UR UR6, R8 ;  /* 0x00000000080672ca */ /* 0x000fe200000e0000 */
[----:B------:R-:W0:Y:S04]  /*5380*/  LDS R14, [R0+0x38400] ;  /* 0x03840000000e7984 */ /* 0x000e280000000800 */
[----:B------:R1:W2:Y:S02]  /*5390*/  LDS R15, [R0+0x38420] ;  /* 0x03842000000f7984 */ /* 0x0002a40000000800 */
[----:B-1----:R-:W-:-:S04]  /*53a0*/  @!P2 IMAD R0, R19, 0x8, R18 ;  /* 0x000000081300a824 */ /* 0x002fc800078e0212 */
        /* <DEDUP_REMOVED lines=131> */
[----:B------:R-:W-:-:S03]  /*5be0*/  IMAD.MOV.U32 R15, RZ, RZ, 0x40000040 ;  /* 0x40000040ff0f7424 */ /* 0x000fc600078e00ff */
[----:B------:R-:W-:-:S06]  /*5bf0*/  WARPGROUP.ARRIVE ;  /* 0x00000000000079c5 */ /* 0x000fcc0000000000 */
        /* <DEDUP_REMOVED lines=22> */
[----:B------:R-:W-:Y:S02]  /*5d60*/  R2UR UR7, R9 ;  /* 0x00000000090772ca */ /* 0x000fe400000e0000 */
[----:B------:R-:W-:-:S04]  /*5d70*/  SEL R9, RZ, 0x1, P0 ;  /* 0x00000001ff097807 */ /* 0x000fc80000000000 */
[----:B------:R-:W-:Y:S01]  /*5d80*/  LOP3.LUT R22, R22, R9, RZ, 0x3c, !PT ;  /* 0x0000000916167212 */ /* 0x000fe200078e3cff */
[----:B------:R-:W-:Y:S02]  /*5d90*/  WARPGROUP.DEPBAR.LE gsb0, 0x0 ;  /* 0x00008000000079c5 */ /* 0x000fe40000010000 */
[----:B------:R-:W-:-:S12]  /*5da0*/  WARPGROUP.ARRIVE ;  /* 0x00000000000079c5 */ /* 0x000fd80000000000 */
[----:B------:R-:W-:Y:S03]  /*5db0*/  HGMMA.64x256x16.F32 R24, gdesc[UR4].tnspB, R24, gsb0 ;  /* 0x43e00000041879f0 */ /* 0x000fe60008000818 */
[----:B------:R-:W-:Y:S02]  /*5dc0*/  WARPGROUP.DEPBAR.LE gsb0, 0x0 ;  /* 0x00008000000079c5 */ /* 0x000fe40000010000 */
[----:B------:R-:W-:Y:S06]  /*5dd0*/  BAR.ARV 0xf, 0x100 ;  /* 0x03c4000000007b1d */ /* 0x000fec0000002000 */
[----:B------:R1:W-:Y:S01]  /*5de0*/  @!P2 SYNCS.ARRIVE.TRANS64.RED.A1T0 RZ, [R0+URZ], RZ ;  /* 0x000000ff00ffa9a7 */ /* 0x0003e2000810043f */
[----:B------:R-:W-:Y:S05]  /*5df0*/  @P1 BRA `(.L_x_3536) ;  /* 0xfffffff400241947 */ /* 0x000fea000383ffff */
.L_x_3535:
[----:B------:R-:W-:Y:S05]  /*5e00*/  BSYNC B0 ;  /* 0x0000000000007941 */ /* 0x000fea0003800000 */
.L_x_3534:
        /* <DEDUP_REMOVED lines=139> */
[----:B------:R-:W-:Y:S01]  /*66c0*/  CS2R R2, SRZ ;  /* 0x0000000000027805 */ /* 0x000fe2000001ff00 */
[----:B------:R-:W-:Y:S06]  /*66d0*/  BAR.ARV 0xf, 0x100 ;  /* 0x03c4000000007b1d */ /* 0x000fec0000002000 */
[----:B------:R-:W-:Y:S05]  /*66e0*/  BRA `(.L_x_3533) ;  /* 0x0000012800e87947 */ /* 0x000fea0003800000 */
.L_x_3524:
        /* <DEDUP_REMOVED lines=23> */
.L_x_3539:
[----:B------:R-:W-:-:S13]  /*6860*/  ISETP.NE.AND P0, PT, R7, 0x1, PT ;  /* 0x000000010700780c */ /* 0x000fda0003f05270 */
[----:B-1----:R-:W0:Y:S02]  /*6870*/  @P0 LDC.64 R4, c[0x0][0xae0] ;  /* 0x0002b800ff040b82 */ /* 0x002e240000000a00 */
[----:B0-----:R-:W-:-:S05]  /*6880*/  @P0 IMAD.HI.U32 R4, R2, R4, RZ ;  /* 0x0000000402040227 */ /* 0x001fca00078e00ff */
[----:B------:R-:W-:-:S07]  /*6890*/  @P0 SHF.R.U32.HI R2, RZ, R5, R4 ;  /* 0x00000005ff020219 */ /* 0x000fce0000011604 */
.L_x_3540:
[----:B------:R-:W-:Y:S05]  /*68a0*/  BSYNC B0 ;  /* 0x0000000000007941 */ /* 0x000fea0003800000 */
.L_x_3538:
[----:B------:R-:W-:-:S05]  /*68b0*/  IMAD R3, R2, R7, R7 ;  /* 0x0000000702037224 */ /* 0x000fca00078e0207 */
[----:B------:R-:W-:-:S07]  /*68c0*/  VIMNMX R0, R0, R3, PT ;  /* 0x0000000300007248 */ /* 0x000fce0003fe0100 */
.L_x_3537:
        /* <DEDUP_REMOVED lines=24> */
.L_x_3543:
[----:B------:R-:W-:-:S13]  /*6a50*/  ISETP.NE.AND P0, PT, R7, 0x1, PT ;  /* 0x000000010700780c */ /* 0x000fda0003f05270 */
[----:B------:R-:W0:Y:S02]  /*6a60*/  @P0 LDC.64 R4, c[0x0][0xae0] ;  /* 0x0002b800ff040b82 */ /* 0x000e240000000a00 */
[----:B0-----:R-:W-:-:S05]  /*6a70*/  @P0 IMAD.HI.U32 R2, R0, R4, RZ ;  /* 0x0000000400020227 */ /* 0x001fca00078e00ff */
[----:B------:R-:W-:-:S07]  /*6a80*/  @P0 SHF.R.U32.HI R0, RZ, R5, R2 ;  /* 0x00000005ff000219 */ /* 0x000fce0000011602 */
.L_x_3544:
[----:B------:R-:W-:Y:S05]  /*6a90*/  BSYNC B0 ;  /* 0x0000000000007941 */ /* 0x000fea0003800000 */
.L_x_3542:
[----:B------:R-:W-:-:S05]  /*6aa0*/  IMAD R0, R0, R7, RZ ;  /* 0x0000000700007224 */ /* 0x000fca00078e02ff */
[----:B------:R-:W-:-:S07]  /*6ab0*/  VIMNMX R3, R3, R0, !PT ;  /* 0x0000000003037248 */ /* 0x000fce0007fe0100 */
.L_x_3541:
        /* <DEDUP_REMOVED lines=103> */
.L_x_3546:
[----:B------:R-:W-:Y:S05]  /*7130*/  BSYNC B6 ;  /* 0x0000000000067941 */ /* 0x000fea0003800000 */
.L_x_3545:
        /* <DEDUP_REMOVED lines=12> */
.L_x_3550:
[----:B-1----:R1:W2:Y:S02]  /*7200*/  SYNCS.PHASECHK.TRANS64.TRYWAIT P0, [R18+URZ+0x38800], R3 ;  /* 0x03880003120075a7 */ /* 0x0022a4000800017f */
[----:B--2---:R-:W-:Y:S05]  /*7210*/  @!P0 NANOSLEEP.SYNCS 0x989680 ;  /* 0x009896800000895d */ /* 0x004fea0003900000 */
[----:B------:R-:W2:Y:S02]  /*7220*/  @!P0 SYNCS.PHASECHK.TRANS64 P0, [R18+URZ+0x38800], R3 ;  /* 0x03880003120085a7 */ /* 0x000ea4000800007f */
[----:B--2---:R-:W-:Y:S05]  /*7230*/  @!P0 BRA `(.L_x_3550) ;  /* 0xfffffffc00f08947 */ /* 0x004fea000383ffff */
.L_x_3549:
[----:B------:R-:W-:Y:S05]  /*7240*/  BSYNC B0 ;  /* 0x0000000000007941 */ /* 0x000fea0003800000 */
.L_x_3548:
[----:B------:R-:W-:Y:S05]  /*7250*/  BRA `(.L_x_3551) ;  /* 0x0000002800c07947 */ /* 0x000fea0003800000 */
.L_x_3547:
        /* <DEDUP_REMOVED lines=31> */
.L_x_3553:
[----:B------:R-:W-:Y:S05]  /*7450*/  BSYNC B6 ;  /* 0x0000000000067941 */ /* 0x000fea0003800000 */
.L_x_3552:
        /* <DEDUP_REMOVED lines=24> */
[----:B------:R-:W-:-:S04]  /*75e0*/  IMAD.WIDE.U32 R2, R7, UR6, R2 ;  /* 0x0000000607027c25 */ /* 0x000fc8000f8e0002 */
[----:B------:R-:W-:Y:S01]  /*75f0*/  IMAD R7, R7, UR7, R0 ;  /* 0x0000000707077c24 */ /* 0x000fe2000f8e0200 */
[----:B------:R-:W-:Y:S01]  /*7600*/  ULDC.64 UR6, c[0x0][0x400] ;  /* 0x0001000000067ab9 */ /* 0x000fe20000000a00 */
[----:B------:R-:W-:Y:S01]  /*7610*/  IMAD.IADD R5, R5, 0x1, R9 ;  /* 0x0000000105057824 */ /* 0x000fe200078e0209 */
[----:B------:R-:W-:Y:S01]  /*7620*/  LEA R0, P0, R4, UR4, 0x1 ;  /* 0x0000000404007c11 */ /* 0x000fe2000f8008ff */
[----:B------:R-:W-:Y:S01]  /*7630*/  IMAD.IADD R7, R3, 0x1, R7 ;  /* 0x0000000103077824 */ /* 0x000fe200078e0207 */
[----:B------:R-:W-:Y:S01]  /*7640*/  LEA R6, P1, R2, UR6, 0x1 ;  /* 0x0000000602067c11 */ /* 0x000fe2000f8208ff */
[----:B------:R-:W-:Y:S01]  /*7650*/  UMOV UR4, 0xffffffff ;  /* 0xffffffff00047882 */ /* 0x000fe20000000000 */
[----:B------:R-:W-:Y:S02]  /*7660*/  LEA.HI.X R4, R4, UR5, R5, 0x1, P0 ;  /* 0x0000000504047c11 */ /* 0x000fe400080f0c05 */
[----:B------:R-:W-:Y:S01]  /*7670*/  LEA.HI.X R7, R2, UR7, R7, 0x1, P1 ;  /* 0x0000000702077c11 */ /* 0x000fe200088f0c07 */
[----:B------:R-:W-:Y:S08]  /*7680*/  BRA.DIV UR4, `(.L_x_3556) ;  /* 0x000001f204407947 */ /* 0x000ff0000b800000 */
[----:B------:R0:W1:Y:S04]  /*7690*/  SHFL.IDX PT, R3, R4, RZ, 0x1c1f ;  /* 0x001c1fff04037589 */ /* 0x00006800000e0000 */
[----:B------:R0:W2:Y:S04]  /*76a0*/  SHFL.IDX PT, R2, R0, RZ, 0x1c1f ;  /* 0x001c1fff00027589 */ /* 0x0000a800000e0000 */
[----:B------:R0:W3:Y:S04]  /*76b0*/  SHFL.IDX PT, R5, R7, RZ, 0x1c1f ;  /* 0x001c1fff07057589 */ /* 0x0000e800000e0000 */
[----:B------:R0:W4:Y:S02]  /*76c0*/  SHFL.IDX PT, R14, R6, RZ, 0x1c1f ;  /* 0x001c1fff060e7589 */ /* 0x00012400000e0000 */
.L_x_3892:
        /* <DEDUP_REMOVED lines=9> */
[----:B------:R-:W-:Y:S02]  /*7760*/  CS2R R30, SRZ ;  /* 0x00000000001e7805 */ /* 0x000fe4000001ff00 */
[----:B------:R-:W-:Y:S02]  /*7770*/  ISETP.GE.AND P3, PT, R212, UR4, PT ;  /* 0x00000004d4007c0c */ /* 0x000fe4000bf66270 */
[----:B------:R-:W-:Y:S01]  /*7780*/  ISETP.GE.AND P2, PT, R188, UR4, PT ;  /* 0x00000004bc007c0c */ /* 0x000fe2000bf46270 */
[----:B---3--:R-:W-:-:S10]  /*7790*/  IMAD.MOV.U32 R15, RZ, RZ, R5 ;  /* 0x000000ffff0f7224 */ /* 0x008fd400078e0005 */
[C---:B------:R-:W-:Y:S01]  /*77a0*/  @!P3 IMAD.SHL.U32 R21, R212.reuse, 0x2, RZ ;  /* 0x00000002d415b824 */ /* 0x040fe200078e00ff */
[----:B------:R-:W-:Y:S01]  /*77b0*/  @!P3 SHF.L.U64.HI R8, R212, 0x1, R232 ;  /* 0x00000001d408b819 */ /* 0x000fe200000102e8 */
[----:B-12---:R-:W-:-:S03]  /*77c0*/  @!P2 IMAD.WIDE R10, R188, 0x2, R2 ;  /* 0x00000002bc0aa825 */ /* 0x006fc600078e0202 */
[-C--:B------:R-:W-:Y:S02]  /*77d0*/  @!P3 IADD3 R2, P0, R2, R21.reuse, RZ ;  /* 0x000000150202b210 */ /* 0x080fe40007f1e0ff */
[----:B----4-:R-:W-:Y:S02]  /*77e0*/  @!P3 IADD3 R20, P1, R14, R21, RZ ;  /* 0x000000150e14b210 */ /* 0x010fe40007f3e0ff */
[----:B------:R-:W-:Y:S02]  /*77f0*/  CS2R R32, SRZ ;  /* 0x0000000000207805 */ /* 0x000fe4000001ff00 */
[----:B------:R-:W-:Y:S01]  /*7800*/  CS2R R24, SRZ ;  /* 0x0000000000187805 */ /* 0x000fe2000001ff00 */
[--C-:B------:R-:W-:Y:S01]  /*7810*/  @!P3 IMAD.X R3, R3, 0x1, R8.reuse, P0 ;  /* 0x000000010303b824 */ /* 0x100fe200000e0608 */
[----:B------:R1:W5:Y:S01]  /*7820*/  @!P2 LD.E.64 R30, desc[UR50][R10.64] ;  /* 0x000000320a1ea980 */ /* 0x000362000c101b00 */
[----:B------:R-:W-:Y:S01]  /*7830*/  @!P3 IMAD.X R21, R5, 0x1, R8, P1 ;  /* 0x000000010515b824 */ /* 0x000fe200008e0608 */
[----:B------:R-:W-:Y:S01]  /*7840*/  CS2R R8, SRZ ;  /* 0x0000000000087805 */ /* 0x000fe2000001ff00 */
[----:B------:R-:W-:Y:S01]  /*7850*/  @!P2 IMAD.WIDE R12, R188, 0x2, R14 ;  /* 0x00000002bc0ca825 */ /* 0x000fe200078e020e */
[----:B------:R1:W5:Y:S04]  /*7860*/  @!P3 LD.E.64 R24, desc[UR50][R2.64] ;  /* 0x000000320218b980 */ /* 0x000368000c101b00 */
[----:B------:R1:W5:Y:S04]  /*7870*/  @!P2 LD.E.64 R32, desc[UR50][R12.64] ;  /* 0x000000320c20a980 */ /* 0x000368000c101b00 */
[----:B------:R1:W5:Y:S02]  /*7880*/  @!P3 LD.E.64 R8, desc[UR50][R20.64] ;  /* 0x000000321408b980 */ /* 0x000364000c101b00 */
.L_x_3558:
[----:B------:R-:W-:Y:S05]  /*7890*/  BSYNC B1 ;  /* 0x0000000000017941 */ /* 0x000fea0003800000 */
.L_x_3557:
[----:B-12--5:R-:W-:Y:S01]  /*78a0*/  IMAD.MOV.U32 R2, RZ, RZ, R32 ;  /* 0x000000ffff027224 */ /* 0x026fe200078e0020 */
[----:B------:R-:W-:Y:S01]  /*78b0*/  UMOV UR4, 0xffffffff ;  /* 0xffffffff00047882 */ /* 0x000fe20000000000 */
[----:B------:R-:W-:Y:S01]  /*78c0*/  IMAD.MOV.U32 R3, RZ, RZ, R33 ;  /* 0x000000ffff037224 */ /* 0x000fe200078e0021 */
        /* <DEDUP_REMOVED lines=18> */
.L_x_3898:
        /* <DEDUP_REMOVED lines=15> */
[----:B------:R-:W-:Y:S01]  /*7ae0*/  ISETP.GE.AND P2, PT, R188, UR4, PT ;  /* 0x00000004bc007c0c */ /* 0x000fe2000bf46270 */
[----:B------:R-:W-:Y:S01]  /*7af0*/  IMAD.MOV.U32 R15, RZ, RZ, R5 ;  /* 0x000000ffff0f7224 */ /* 0x000fe200078e0005 */
[----:B------:R-:W-:-:S09]  /*7b00*/  CS2R R26, SRZ ;  /* 0x00000000001a7805 */ /* 0x000fd2000001ff00 */
[C---:B------:R-:W-:Y:S01]  /*7b10*/  @!P3 IMAD.SHL.U32 R11, R212.reuse, 0x2, RZ ;  /* 0x00000002d40bb824 */ /* 0x040fe200078e00ff */
[----:B------:R-:W-:Y:S01]  /*7b20*/  @!P3 SHF.L.U64.HI R0, R212, 0x1, R232 ;  /* 0x00000001d400b819 */ /* 0x000fe200000102e8 */
[----:B--23--:R-:W-:-:S03]  /*7b30*/  @!P2 IMAD.WIDE R6, R188, 0x2, R2 ;  /* 0x00000002bc06a825 */ /* 0x00cfc600078e0202 */
[-C--:B------:R-:W-:Y:S02]  /*7b40*/  @!P3 IADD3 R2, P0, R2, R11.reuse, RZ ;  /* 0x0000000b0202b210 */ /* 0x080fe40007f1e0ff */
[----:B----4-:R-:W-:Y:S02]  /*7b50*/  @!P3 IADD3 R4, P1, R14, R11, RZ ;  /* 0x0000000b0e04b210 */ /* 0x010fe40007f3e0ff */
[----:B------:R-:W-:Y:S02]  /*7b60*/  CS2R R12, SRZ ;  /* 0x00000000000c7805 */ /* 0x000fe4000001ff00 */
[----:B------:R-:W-:Y:S01]  /*7b70*/  CS2R R10, SRZ ;  /* 0x00000000000a7805 */ /* 0x000fe2000001ff00 */
[----:B------:R-:W-:Y:S01]  /*7b80*/  @!P2 IMAD.WIDE R14, R188, 0x2, R14 ;  /* 0x00000002bc0ea825 */ /* 0x000fe200078e020e */
[----:B------:R0:W5:Y:S03]  /*7b90*/  @!P2 LD.E.64 R28, desc[UR50][R6.64] ;  /* 0x00000032061ca980 */ /* 0x000166000c101b00 */
[--C-:B------:R-:W-:Y:S01]  /*7ba0*/  @!P3 IMAD.X R3, R3, 0x1, R0.reuse, P0 ;  /* 0x000000010303b824 */ /* 0x100fe200000e0600 */
[----:B------:R0:W5:Y:S01]  /*7bb0*/  @!P2 LD.E.64 R26, desc[UR50][R14.64] ;  /* 0x000000320e1aa980 */ /* 0x000162000c101b00 */
[----:B------:R-:W-:-:S03]  /*7bc0*/  @!P3 IMAD.X R5, R5, 0x1, R0, P1 ;  /* 0x000000010505b824 */ /* 0x000fc600008e0600 */
[----:B------:R0:W5:Y:S04]  /*7bd0*/  @!P3 LD.E.64 R12, desc[UR50][R2.64] ;  /* 0x00000032020cb980 */ /* 0x000168000c101b00 */
[----:B------:R0:W5:Y:S02]  /*7be0*/  @!P3 LD.E.64 R10, desc[UR50][R4.64] ;  /* 0x00000032040ab980 */ /* 0x000164000c101b00 */
.L_x_3561:
[----:B------:R-:W-:Y:S05]  /*7bf0*/  BSYNC B1 ;  /* 0x0000000000017941 */ /* 0x000fea0003800000 */
.L_x_3560:
[----:B------:R-:W1:Y:S01]  /*7c00*/  SYNCS.PHASECHK.TRANS64.TRYWAIT P0, [R18+URZ+0x38800], R21 ;  /* 0x03880015120075a7 */ /* 0x000e62000800017f */
[----:B0-2---:R-:W-:Y:S01]  /*7c10*/  LOP3.LUT R3, R34, 0x1c0, RZ, 0xc0, !PT ;  /* 0x000001c022037812 */ /* 0x005fe200078ec0ff */
[----:B---3-5:R-:W-:Y:S01]  /*7c20*/  IMAD.MOV.U32 R2, RZ, RZ, R26 ;  /* 0x000000ffff027224 */ /* 0x028fe200078e001a */
[----:B------:R-:W-:Y:S01]  /*7c30*/  VIADDMNMX R41, R35, -R195, 0x40, PT ;  /* 0x0000004023297446 */ /* 0x000fe200038009c3 */
[----:B------:R-:W-:Y:S01]  /*7c40*/  IMAD.MOV.U32 R4, RZ, RZ, R11 ;  /* 0x000000ffff047224 */ /* 0x000fe200078e000b */
[----:B------:R-:W-:Y:S01]  /*7c50*/  LOP3.LUT R0, R3, 0x18, R16, 0xf8, !PT ;  /* 0x0000001803007812 */ /* 0x000fe200078ef810 */
[----:B------:R-:W-:Y:S01]  /*7c60*/  IMAD.MOV.U32 R5, RZ, RZ, R28 ;  /* 0x000000ffff057224 */ /* 0x000fe200078e001c */
[----:B------:R-:W-:Y:S01]  /*7c70*/  SHF.R.U32.HI R3, RZ, 0x3, R3 ;  /* 0x00000003ff037819 */ /* 0x000fe20000011603 */
[----:B------:R-:W-:Y:S01]  /*7c80*/  BSSY B1, `(.L_x_3562) ;  /* 0x0000014000017945 */ /* 0x000fe20003800000 */
[----:B------:R-:W-:Y:S01]  /*7c90*/  PRMT R44, R2, 0x7610, R44 ;  /* 0x00007610022c7816 */ /* 0x000fe2000000002c */
[----:B------:R-:W-:Y:S01]  /*7ca0*/  IMAD.MOV.U32 R2, RZ, RZ, R10 ;  /* 0x000000ffff027224 */ /* 0x000fe200078e000a */
[----:B------:R-:W-:Y:S01]  /*7cb0*/  LOP3.LUT R3, R0, R3, RZ, 0x3c, !PT ;  /* 0x0000000300037212 */ /* 0x000fe200078e3cff */
[----:B------:R-:W-:Y:S01]  /*7cc0*/  IMAD.MOV.U32 R0, RZ, RZ, R27 ;  /* 0x000000ffff007224 */ /* 0x000fe200078e001b */
[----:B------:R-:W-:-:S02]  /*7cd0*/  PRMT R46, R5, 0x7610, R46 ;  /* 0x00007610052e7816 */ /* 0x000fc4000000002e */
[----:B------:R-:W-:Y:S01]  /*7ce0*/  PRMT R45, R2, 0x5410, R4 ;  /* 0x00005410022d7816 */ /* 0x000fe20000000004 */
[----:B------:R-:W-:Y:S01]  /*7cf0*/  IMAD R3, R216, 0x200, R3 ;  /* 0x00000200d8037824 */ /* 0x000fe200078e0203 */
[----:B------:R-:W-:Y:S01]  /*7d00*/  PRMT R44, R44, 0x5410, R0 ;  /* 0x000054102c2c7816 */ /* 0x000fe20000000000 */
[----:B------:R-:W-:Y:S01]  /*7d10*/  IMAD.MOV.U32 R0, RZ, RZ, R29 ;  /* 0x000000ffff007224 */ /* 0x000fe200078e001d */
[----:B------:R-:W-:Y:S01]  /*7d20*/  LOP3.LUT P2, RZ, R196, 0x4, RZ, 0xc0, !PT ;  /* 0x00000004c4ff7812 */ /* 0x000fe2000784c0ff */
[----:B------:R-:W-:Y:S01]  /*7d30*/  IMAD.MOV.U32 R4, RZ, RZ, R12 ;  /* 0x000000ffff047224 */ /* 0x000fe200078e000c */
[----:B------:R-:W-:Y:S01]  /*7d40*/  ISETP.GE.AND P1, PT, R186, R41, PT ;  /* 0x00000029ba00720c */ /* 0x000fe20003f26270 */
[----:B------:R-:W-:Y:S01]  /*7d50*/  IMAD R2, R3, 0x2, R18 ;  /* 0x0000000203027824 */ /* 0x000fe200078e0212 */
[----:B------:R-:W-:Y:S02]  /*7d60*/  PRMT R46, R46, 0x5410, R0 ;  /* 0x000054102e2e7816 */ /* 0x000fe40000000000 */
[----:B------:R-:W-:Y:S01]  /*7d70*/  PRMT R47, R4, 0x7610, R47 ;  /* 0x00007610042f7816 */ /* 0x000fe2000000002f */
[----:B------:R-:W-:-:S02]  /*7d80*/  IMAD.MOV.U32 R4, RZ, RZ, R13 ;  /* 0x000000ffff047224 */ /* 0x000fc400078e000d */
[C---:B------:R-:W-:Y:S02]  /*7d90*/  VIADD R3, R2.reuse, 0x20400 ;  /* 0x0002040002037836 */ /* 0x040fe40000000000 */
[----:B------:R-:W-:Y:S01]  /*7da0*/  VIADD R0, R2, 0x20440 ;  /* 0x0002044002007836 */ /* 0x000fe20000000000 */
[----:B-1----:R-:W-:Y:S06]  /*7db0*/  @!P0 BRA `(.L_x_3563) ;  /* 0x000001ec00548947 */ /* 0x002fec0003800000 */
.L_x_3899:
[----:B------:R-:W-:Y:S05]  /*7dc0*/  BSYNC B1 ;  /* 0x0000000000017941 */ /* 0x000fea0003800000 */
.L_x_3562:
        /* <DEDUP_REMOVED lines=9> */
[----:B------:R-:W0:Y:S01]  /*7e60*/  LDS.128 R4, [R2+0x20400] ;  /* 0x0204000002047984 */ /* 0x000e220000000c00 */
[----:B------:R-:W-:Y:S02]  /*7e70*/  SHF.R.U32.HI R34, RZ, 0x10, R33 ;  /* 0x00000010ff227819 */ /* 0x000fe40000011621 */
[--C-:B----4-:R-:W-:Y:S02]  /*7e80*/  SHF.R.U32.HI R14, RZ, 0x10, R31.reuse ;  /* 0x00000010ff0e7819 */ /* 0x110fe4000001161f */
[----:B------:R-:W-:Y:S01]  /*7e90*/  SHF.R.U64 R39, R30, 0x10, R31 ;  /* 0x000000101e277819 */ /* 0x000fe2000000121f */
[----:B------:R-:W-:Y:S01]  /*7ea0*/  HADD2.F32 R34, -RZ, R34.H0_H0 ;  /* 0x20000022ff227230 */ /* 0x000fe20000004100 */
[----:B------:R-:W-:Y:S01]  /*7eb0*/  SHF.R.U64 R37, R32, 0x10, R33 ;  /* 0x0000001020257819 */ /* 0x000fe20000001221 */
[----:B------:R-:W-:Y:S02]  /*7ec0*/  HADD2.F32 R31, -RZ, R36.H0_H0 ;  /* 0x20000024ff1f7230 */ /* 0x000fe40000004100 */
[----:B------:R-:W-:-:S02]  /*7ed0*/  HADD2.F32 R32, -RZ, R14.H0_H0 ;  /* 0x2000000eff207230 */ /* 0x000fc40000004100 */
[----:B------:R-:W-:Y:S02]  /*7ee0*/  HADD2.F32 R30, -RZ, R36.H1_H1 ;  /* 0x30000024ff1e7230 */ /* 0x000fe40000004100 */
[--C-:B0-----:R-:W-:Y:S02]  /*7ef0*/  HADD2.F32 R21, -RZ, R7.reuse.H1_H1 ;  /* 0x30000007ff157230 */ /* 0x101fe40000004100 */
[--C-:B------:R-:W-:Y:S02]  /*7f00*/  HADD2.F32 R3, -RZ, R4.reuse.H0_H0 ;  /* 0x20000004ff037230 */ /* 0x100fe40000004100 */
[----:B------:R-:W-:Y:S02]  /*7f10*/  HADD2.F32 R4, -RZ, R4.H1_H1 ;  /* 0x30000004ff047230 */ /* 0x000fe40000004100 */
[C---:B------:R-:W-:Y:S01]  /*7f20*/  FMUL.FTZ R38, R21.reuse, R34 ;  /* 0x0000002215267220 */ /* 0x040fe20000410000 */
[----:B------:R-:W-:Y:S02]  /*7f30*/  HADD2.F32 R15, -RZ, R7.H0_H0 ;  /* 0x20000007ff0f7230 */ /* 0x000fe40000004100 */
[----:B------:R-:W-:Y:S01]  /*7f40*/  FMUL.FTZ R21, R21, R32 ;  /* 0x0000002015157220 */ /* 0x000fe20000410000 */
[----:B------:R-:W-:-:S02]  /*7f50*/  HADD2.F32 R7, -RZ, R6.H0_H0 ;  /* 0x20000006ff077230 */ /* 0x000fc40000004100 */
[CC--:B------:R-:W-:Y:S01]  /*7f60*/  FMUL.FTZ R36, R4.reuse, R31.reuse ;  /* 0x0000001f04247220 */ /* 0x0c0fe20000410000 */
[----:B------:R-:W-:Y:S02]  /*7f70*/  HADD2.F32 R14, -RZ, R6.H1_H1 ;  /* 0x30000006ff0e7230 */ /* 0x000fe40000004100 */
[C---:B------:R-:W-:Y:S01]  /*7f80*/  FFMA.FTZ R38, R15.reuse, R32, -R38 ;  /* 0x000000200f267223 */ /* 0x040fe20000010826 */
[----:B------:R-:W-:Y:S01]  /*7f90*/  FFMA.FTZ R35, R15, R34, R21 ;  /* 0x000000220f237223 */ /* 0x000fe20000010015 */
[-C--:B------:R-:W-:Y:S01]  /*7fa0*/  FMUL.FTZ R32, R4, R30.reuse ;  /* 0x0000001e04207220 */ /* 0x080fe20000410000 */
[C---:B------:R-:W-:Y:S01]  /*7fb0*/  FFMA.FTZ R36, R3.reuse, R30, -R36 ;  /* 0x0000001e03247223 */ /* 0x040fe20000010824 */
[----:B------:R-:W-:Y:S02]  /*7fc0*/  HADD2.F32 R6, -RZ, R5.H0_H0 ;  /* 0x20000005ff067230 */ /* 0x000fe40000004100 */
[----:B------:R-:W-:Y:S02]  /*7fd0*/  HADD2.F32 R30, -RZ, R40.H0_H0 ;  /* 0x20000028ff1e7230 */ /* 0x000fe40000004100 */
[----:B------:R-:W-:Y:S01]  /*7fe0*/  FFMA.FTZ R3, R3, R31, R32 ;  /* 0x0000001f03037223 */ /* 0x000fe20000010020 */
[----:B------:R-:W-:-:S02]  /*7ff0*/  HADD2.F32 R15, -RZ, R42.H1_H1 ;  /* 0x3000002aff0f7230 */ /* 0x000fc40000004100 */
[----:B------:R-:W-:Y:S02]  /*8000*/  HADD2.F32 R5, -RZ, R5.H1_H1 ;  /* 0x30000005ff057230 */ /* 0x000fe40000004100 */
[CC--:B------:R-:W-:Y:S01]  /*8010*/  FMUL.FTZ R32, R14.reuse, R30.reuse ;  /* 0x0000001e0e207220 */ /* 0x0c0fe20000410000 */
[----:B------:R-:W-:Y:S02]  /*8020*/  HADD2.F32 R21, -RZ, R37.H0_H0 ;  /* 0x20000025ff157230 */ /* 0x000fe40000004100 */
[-C--:B------:R-:W-:Y:S01]  /*8030*/  FMUL.FTZ R33, R14, R15.reuse ;  /* 0x0000000f0e217220 */ /* 0x080fe20000410000 */
[----:B------:R-:W-:Y:S02]  /*8040*/  HADD2.F32 R4, -RZ, R39.H0_H0 ;  /* 0x20000027ff047230 */ /* 0x000fe40000004100 */
[----:B------:R-:W-:Y:S01]  /*8050*/  FFMA.FTZ R32, R7, R15, -R32 ;  /* 0x0000000f07207223 */ /* 0x000fe20000010820 */
[-C--:B------:R-:W-:Y:S01]  /*8060*/  FMUL.FTZ R31, R5, R21.reuse ;  /* 0x00000015051f7220 */ /* 0x080fe20000410000 */
[----:B------:R-:W-:Y:S01]  /*8070*/  FFMA.FTZ R33, R7, R30, R33 ;  /* 0x0000001e07217223 */ /* 0x000fe20000010021 */
[----:B------:R-:W-:Y:S01]  /*8080*/  FMUL.FTZ R14, R5, R4 ;  /* 0x00000004050e7220 */ /* 0x000fe20000410000 */
[----:B------:R-:W-:Y:S01]  /*8090*/  F2FP.F16.F32.PACK_AB R7, R35, R38 ;  /* 0x000000262307723e */ /* 0x000fe200000000ff */
[C---:B------:R-:W-:Y:S01]  /*80a0*/  FFMA.FTZ R5, R6.reuse, R4, -R31 ;  /* 0x0000000406057223 */ /* 0x040fe2000001081f */
[----:B------:R-:W-:Y:S01]  /*80b0*/  F2FP.F16.F32.PACK_AB R4, R3, R36 ;  /* 0x000000240304723e */ /* 0x000fe200000000ff */
[----:B------:R-:W-:Y:S01]  /*80c0*/  FFMA.FTZ R14, R6, R21, R14 ;  /* 0x00000015060e7223 */ /* 0x000fe2000001000e */
[----:B------:R-:W-:-:S04]  /*80d0*/  F2FP.F16.F32.PACK_AB R6, R33, R32 ;  /* 0x000000202106723e */ /* 0x000fc800000000ff */
[----:B------:R-:W-:-:S05]  /*80e0*/  F2FP.F16.F32.PACK_AB R5, R14, R5 ;  /* 0x000000050e05723e */ /* 0x000fca00000000ff */
[----:B------:R1:W-:Y:S02]  /*80f0*/  STS.128 [R2+0x20400], R4 ;  /* 0x0204000402007388 */ /* 0x0003e40000000c00 */
.L_x_3567:
[----:B------:R-:W-:Y:S05]  /*8100*/  BSYNC B2 ;  /* 0x0000000000027941 */ /* 0x000fea0003800000 */
.L_x_3566:
[----:B------:R-:W-:Y:S05]  /*8110*/  @P1 BRA `(.L_x_3565) ;  /* 0x0000000000a81947 */ /* 0x000fea0003800000 */
[----:B-1----:R-:W4:Y:S01]  /*8120*/  LDS.128 R4, [R0] ;  /* 0x0000000000047984 */ /* 0x002f220000000c00 */
[--C-:B------:R-:W-:Y:S01]  /*8130*/  SHF.R.U64 R34, R24, 0x10, R25.reuse ;  /* 0x0000001018227819 */ /* 0x100fe20000001219 */
[----:B------:R-:W-:Y:S01]  /*8140*/  HADD2.F32 R24, -RZ, R40.H1_H1 ;  /* 0x30000028ff187230 */ /* 0x000fe20000004100 */
[----:B0-----:R-:W-:Y:S01]  /*8150*/  SHF.R.U32.HI R21, RZ, 0x10, R25 ;  /* 0x00000010ff157819 */ /* 0x001fe20000011619 */
[----:B------:R-:W-:Y:S01]  /*8160*/  HADD2.F32 R15, -RZ, R43.H0_H0 ;  /* 0x2000002bff0f7230 */ /* 0x000fe20000004100 */
[--C-:B------:R-:W-:Y:S02]  /*8170*/  SHF.R.U32.HI R25, RZ, 0x10, R9.reuse ;  /* 0x00000010ff197819 */ /* 0x100fe40000011609 */
[----:B------:R-:W-:Y:S01]  /*8180*/  SHF.R.U64 R33, R8, 0x10, R9 ;  /* 0x0000001008217819 */ /* 0x000fe20000001209 */
[----:B------:R-:W-:Y:S02]  /*8190*/  HADD2.F32 R21, -RZ, R21.H0_H0 ;  /* 0x20000015ff157230 */ /* 0x000fe40000004100 */
[----:B------:R-:W-:-:S02]  /*81a0*/  HADD2.F32 R25, -RZ, R25.H0_H0 ;  /* 0x20000019ff197230 */ /* 0x000fc40000004100 */
[--C-:B----4-:R-:W-:Y:S02]  /*81b0*/  HADD2.F32 R14, -RZ, R7.reuse.H1_H1 ;  /* 0x30000007ff0e7230 */ /* 0x110fe40000004100 */
[--C-:B------:R-:W-:Y:S02]  /*81c0*/  HADD2.F32 R3, -RZ, R4.reuse.H0_H0 ;  /* 0x20000004ff037230 */ /* 0x100fe40000004100 */
[----:B------:R-:W-:Y:S02]  /*81d0*/  HADD2.F32 R4, -RZ, R4.H1_H1 ;  /* 0x30000004ff047230 */ /* 0x000fe40000004100 */
[C---:B------:R-:W-:Y:S01]  /*81e0*/  FMUL.FTZ R30, R14.reuse, R25 ;  /* 0x000000190e1e7220 */ /* 0x040fe20000410000 */
[----:B------:R-:W-:Y:S02]  /*81f0*/  HADD2.F32 R9, -RZ, R7.H0_H0 ;  /* 0x20000007ff097230 */ /* 0x000fe40000004100 */
[----:B------:R-:W-:Y:S01]  /*8200*/  FMUL.FTZ R32, R14, R21 ;  /* 0x000000150e207220 */ /* 0x000fe20000410000 */
[----:B------:R-:W-:-:S02]  /*8210*/  HADD2.F32 R7, -RZ, R6.H0_H0 ;  /* 0x20000006ff077230 */ /* 0x000fc40000004100 */
[C---:B------:R-:W-:Y:S01]  /*8220*/  FMUL.FTZ R14, R4.reuse, R24 ;  /* 0x00000018040e7220 */ /* 0x040fe20000410000 */
[----:B------:R-:W-:Y:S02]  /*8230*/  HADD2.F32 R8, -RZ, R6.H1_H1 ;  /* 0x30000006ff087230 */ /* 0x000fe40000004100 */
[----:B------:R-:W-:Y:S01]  /*8240*/  FFMA.FTZ R31, R9, R21, -R30 ;  /* 0x00000015091f7223 */ /* 0x000fe2000001081e */
[--C-:B------:R-:W-:Y:S02]  /*8250*/  HADD2.F32 R6, -RZ, R5.reuse.H0_H0 ;  /* 0x20000005ff067230 */ /* 0x100fe40000004100 */
[-C--:B------:R-:W-:Y:S01]  /*8260*/  FMUL.FTZ R30, R4, R15.reuse ;  /* 0x0000000f041e7220 */ /* 0x080fe20000410000 */
[----:B------:R-:W-:Y:S01]  /*8270*/  FFMA.FTZ R21, R3, R15, -R14 ;  /* 0x0000000f03157223 */ /* 0x000fe2000001080e */
[----:B------:R-:W-:Y:S02]  /*8280*/  HADD2.F32 R5, -RZ, R5.H1_H1 ;  /* 0x30000005ff057230 */ /* 0x000fe40000004100 */
[----:B------:R-:W-:Y:S01]  /*8290*/  FFMA.FTZ R32, R9, R25, R32 ;  /* 0x0000001909207223 */ /* 0x000fe20000010020 */
[----:B------:R-:W-:-:S02]  /*82a0*/  HADD2.F32 R15, -RZ, R42.H0_H0 ;  /* 0x2000002aff0f7230 */ /* 0x000fc40000004100 */
[----:B------:R-:W-:Y:S01]  /*82b0*/  FFMA.FTZ R30, R3, R24, R30 ;  /* 0x00000018031e7223 */ /* 0x000fe2000001001e */
[----:B------:R-:W-:Y:S02]  /*82c0*/  HADD2.F32 R14, -RZ, R33.H0_H0 ;  /* 0x20000021ff0e7230 */ /* 0x000fe40000004100 */
[----:B------:R-:W-:Y:S02]  /*82d0*/  HADD2.F32 R9, -RZ, R43.H1_H1 ;  /* 0x3000002bff097230 */ /* 0x000fe40000004100 */
[C---:B------:R-:W-:Y:S01]  /*82e0*/  FMUL.FTZ R24, R8.reuse, R15 ;  /* 0x0000000f08187220 */ /* 0x040fe20000410000 */
        /* <DEDUP_REMOVED lines=11> */
[----:B------:R-:W-:-:S05]  /*83a0*/  F2FP.F16.F32.PACK_AB R5, R14, R3 ;  /* 0x000000030e05723e */ /* 0x000fca00000000ff */
[----:B------:R2:W-:Y:S02]  /*83b0*/  STS.128 [R0], R4 ;  /* 0x0000000400007388 */ /* 0x0005e40000000c00 */
.L_x_3565:
[----:B------:R-:W-:Y:S05]  /*83c0*/  BSYNC B1 ;  /* 0x0000000000017941 */ /* 0x000fea0003800000 */
.L_x_3564:
[----:B------:R-:W-:-:S05]  /*83d0*/  VIADD R3, R186, 0x20 ;  /* 0x00000020ba037836 */ /* 0x000fca0000000000 */
[----:B------:R-:W-:-:S13]  /*83e0*/  ISETP.GE.AND P0, PT, R3, R41, PT ;  /* 0x000000290300720c */ /* 0x000fda0003f06270 */
[----:B------:R-:W-:Y:S05]  /*83f0*/  @P0 BRA `(.L_x_3568) ;  /* 0x0000001800340947 */ /* 0x000fea0003800000 */
[----:B------:R-:W3:Y:S01]  /*8400*/  LDC R3, c[0x0][0x3f4] ;  /* 0x0000fd00ff037b82 */ /* 0x000ee20000000800 */
[----:B------:R-:W-:Y:S01]  /*8410*/  BSSY B1, `(.L_x_3569) ;  /* 0x000002e000017945 */ /* 0x000fe20003800000 */
[-C--:B---3--:R-:W-:Y:S02]  /*8420*/  ISETP.GE.AND P0, PT, R188, R3.reuse, PT ;  /* 0x00000003bc00720c */ /* 0x088fe40003f06270 */
[----:B------:R-:W-:-:S11]  /*8430*/  ISETP.GE.AND P1, PT, R212, R3, PT ;  /* 0x00000003d400720c */ /* 0x000fd60003f26270 */
[----:B------:R-:W-:Y:S05]  /*8440*/  @P0 BRA `(.L_x_3570) ;  /* 0x0000000000a80947 */ /* 0x000fea0003800000 */
[----:B-12---:R-:W4:Y:S01]  /*8450*/  LDS.128 R4, [R2+0x21400] ;  /* 0x0214000002047984 */ /* 0x006f220000000c00 */
[----:B0-----:R-:W-:Y:S01]  /*8460*/  SHF.R.U32.HI R21, RZ, 0x10, R29 ;  /* 0x00000010ff157819 */ /* 0x001fe2000001161d */
[----:B------:R-:W-:Y:S01]  /*8470*/  HADD2.F32 R24, -RZ, R44.H0_H0 ;  /* 0x2000002cff187230 */ /* 0x000fe20000004100 */
[----:B------:R-:W-:Y:S01]  /*8480*/  SHF.R.U32.HI R25, RZ, 0x10, R27 ;  /* 0x00000010ff197819 */ /* 0x000fe2000001161b */
[----:B------:R-:W-:Y:S01]  /*8490*/  HADD2.F32 R15, -RZ, R46.H0_H0 ;  /* 0x2000002eff0f7230 */ /* 0x000fe20000004100 */
[----:B------:R-:W-:Y:S01]  /*84a0*/  SHF.R.U64 R30, R28, 0x10, R29 ;  /* 0x000000101c1e7819 */ /* 0x000fe2000000121d */
[----:B------:R-:W-:Y:S01]  /*84b0*/  HADD2.F32 R21, -RZ, R21.H0_H0 ;  /* 0x20000015ff157230 */ /* 0x000fe20000004100 */
[----:B------:R-:W-:Y:S01]  /*84c0*/  SHF.R.U64 R29, R26, 0x10, R27 ;  /* 0x000000101a1d7819 */ /* 0x000fe2000000121b */
[----:B------:R-:W-:Y:S02]  /*84d0*/  HADD2.F32 R25, -RZ, R25.H0_H0 ;  /* 0x20000019ff197230 */ /* 0x000fe40000004100 */
[----:B----4-:R-:W-:-:S02]  /*84e0*/  HADD2.F32 R14, -RZ, R7.H1_H1 ;  /* 0x30000007ff0e7230 */ /* 0x010fc40000004100 */
[--C-:B------:R-:W-:Y:S02]  /*84f0*/  HADD2.F32 R3, -RZ, R4.reuse.H0_H0 ;  /* 0x20000004ff037230 */ /* 0x100fe40000004100 */
[----:B------:R-:W-:Y:S02]  /*8500*/  HADD2.F32 R4, -RZ, R4.H1_H1 ;  /* 0x30000004ff047230 */ /* 0x000fe40000004100 */
[C---:B------:R-:W-:Y:S01]  /*8510*/  FMUL.FTZ R26, R14.reuse, R25 ;  /* 0x000000190e1a7220 */ /* 0x040fe20000410000 */
[----:B------:R-:W-:Y:S02]  /*8520*/  HADD2.F32 R9, -RZ, R7.H0_H0 ;  /* 0x20000007ff097230 */ /* 0x000fe40000004100 */
[----:B------:R-:W-:Y:S01]  /*8530*/  FMUL.FTZ R28, R14, R21 ;  /* 0x000000150e1c7220 */ /* 0x000fe20000410000 */
[--C-:B------:R-:W-:Y:S02]  /*8540*/  HADD2.F32 R7, -RZ, R6.reuse.H0_H0 ;  /* 0x20000006ff077230 */ /* 0x100fe40000004100 */
[----:B------:R-:W-:Y:S01]  /*8550*/  FMUL.FTZ R14, R4, R24 ;  /* 0x00000018040e7220 */ /* 0x000fe20000410000 */
[----:B------:R-:W-:-:S02]  /*8560*/  HADD2.F32 R8, -RZ, R6.H1_H1 ;  /* 0x30000006ff087230 */ /* 0x000fc40000004100 */
[----:B------:R-:W-:Y:S01]  /*8570*/  FFMA.FTZ R27, R9, R21, -R26 ;  /* 0x00000015091b7223 */ /* 0x000fe2000001081a */
[--C-:B------:R-:W-:Y:S02]  /*8580*/  HADD2.F32 R6, -RZ, R5.reuse.H0_H0 ;  /* 0x20000005ff067230 */ /* 0x100fe40000004100 */
[-C--:B------:R-:W-:Y:S01]  /*8590*/  FMUL.FTZ R26, R4, R15.reuse ;  /* 0x0000000f041a7220 */ /* 0x080fe20000410000 */
[----:B------:R-:W-:Y:S01]  /*85a0*/  FFMA.FTZ R21, R3, R15, -R14 ;  /* 0x0000000f03157223 */ /* 0x000fe2000001080e */
[----:B------:R-:W-:Y:S02]  /*85b0*/  HADD2.F32 R5, -RZ, R5.H1_H1 ;  /* 0x30000005ff057230 */ /* 0x000fe40000004100 */
[----:B------:R-:W-:Y:S01]  /*85c0*/  FFMA.FTZ R28, R9, R25, R28 ;  /* 0x00000019091c7223 */ /* 0x000fe2000001001c */
[----:B------:R-:W-:Y:S02]  /*85d0*/  HADD2.F32 R15, -RZ, R44.H1_H1 ;  /* 0x3000002cff0f7230 */ /* 0x000fe40000004100 */
[----:B------:R-:W-:Y:S01]  /*85e0*/  FFMA.FTZ R26, R3, R24, R26 ;  /* 0x00000018031a7223 */ /* 0x000fe2000001001a */
[----:B------:R-:W-:-:S02]  /*85f0*/  HADD2.F32 R14, -RZ, R29.H0_H0 ;  /* 0x2000001dff0e7230 */ /* 0x000fc40000004100 */
        /* <DEDUP_REMOVED lines=14> */
[----:B------:R3:W-:Y:S02]  /*86e0*/  STS.128 [R2+0x21400], R4 ;  /* 0x0214000402007388 */ /* 0x0007e40000000c00 */
.L_x_3570:
[----:B------:R-:W-:Y:S05]  /*86f0*/  BSYNC B1 ;  /* 0x0000000000017941 */ /* 0x000fea0003800000 */
.L_x_3569:
[----:B------:R-:W-:Y:S05]  /*8700*/  @P1 BRA `(.L_x_3568) ;  /* 0x0000001400701947 */ /* 0x000fea0003800000 */
[----:B-123--:R-:W1:Y:S01]  /*8710*/  LDS.128 R4, [R0+0x1000] ;  /* 0x0010000000047984 */ /* 0x00ee620000000c00 */
[----:B------:R-:W-:Y:S02]  /*8720*/  SHF.R.U64 R26, R12, 0x10, R13 ;  /* 0x000000100c1a7819 */ /* 0x000fe4000000120d */
[----:B------:R-:W-:Y:S02]  /*8730*/  SHF.R.U32.HI R12, RZ, 0x10, R11 ;  /* 0x00000010ff0c7819 */ /* 0x000fe4000001160b */
[----:B------:R-:W-:Y:S01]  /*8740*/  SHF.R.U32.HI R3, RZ, 0x10, R13 ;  /* 0x00000010ff037819 */ /* 0x000fe2000001160d */
[----:B------:R-:W-:Y:S01]  /*8750*/  HADD2.F32 R13, -RZ, R45.H0_H0 ;  /* 0x2000002dff0d7230 */ /* 0x000fe20000004100 */
[----:B----4-:R-:W-:Y:S01]  /*8760*/  SHF.R.U64 R14, R10, 0x10, R11 ;  /* 0x000000100a0e7819 */ /* 0x010fe2000000120b */
[----:B------:R-:W-:Y:S02]  /*8770*/  HADD2.F32 R12, -RZ, R12.H0_H0 ;  /* 0x2000000cff0c7230 */ /* 0x000fe40000004100 */
[----:B------:R-:W-:-:S02]  /*8780*/  HADD2.F32 R10, -RZ, R3.H0_H0 ;  /* 0x20000003ff0a7230 */ /* 0x000fc40000004100 */
[----:B------:R-:W-:Y:S02]  /*8790*/  HADD2.F32 R11, -RZ, R47.H0_H0 ;  /* 0x2000002fff0b7230 */ /* 0x000fe40000004100 */
[--C-:B-1----:R-:W-:Y:S02]  /*87a0*/  HADD2.F32 R9, -RZ, R7.reuse.H1_H1 ;  /* 0x30000007ff097230 */ /* 0x102fe40000004100 */
[--C-:B------:R-:W-:Y:S02]  /*87b0*/  HADD2.F32 R2, -RZ, R4.reuse.H0_H0 ;  /* 0x20000004ff027230 */ /* 0x100fe40000004100 */
[----:B------:R-:W-:Y:S02]  /*87c0*/  HADD2.F32 R4, -RZ, R4.H1_H1 ;  /* 0x30000004ff047230 */ /* 0x000fe40000004100 */
[C---:B------:R-:W-:Y:S01]  /*87d0*/  FMUL.FTZ R15, R9.reuse, R12 ;  /* 0x0000000c090f7220 */ /* 0x040fe20000410000 */
[----:B------:R-:W-:Y:S02]  /*87e0*/  HADD2.F32 R8, -RZ, R7.H0_H0 ;  /* 0x20000007ff087230 */ /* 0x000fe40000004100 */
[----:B------:R-:W-:Y:S01]  /*87f0*/  FMUL.FTZ R25, R9, R10 ;  /* 0x0000000a09197220 */ /* 0x000fe20000410000 */
[----:B------:R-:W-:-:S02]  /*8800*/  HADD2.F32 R7, -RZ, R6.H0_H0 ;  /* 0x20000006ff077230 */ /* 0x000fc40000004100 */
[----:B------:R-:W-:Y:S01]  /*8810*/  FMUL.FTZ R9, R4, R13 ;  /* 0x0000000d04097220 */ /* 0x000fe20000410000 */
[----:B------:R-:W-:Y:S02]  /*8820*/  HADD2.F32 R6, -RZ, R6.H1_H1 ;  /* 0x30000006ff067230 */ /* 0x000fe40000004100 */
[----:B0-----:R-:W-:Y:S01]  /*8830*/  FFMA.FTZ R21, R8, R10, -R15 ;  /* 0x0000000a08157223 */ /* 0x001fe2000001080f */
[-C--:B------:R-:W-:Y:S01]  /*8840*/  FMUL.FTZ R15, R4, R11.reuse ;  /* 0x0000000b040f7220 */ /* 0x080fe20000410000 */
[----:B------:R-:W-:Y:S01]  /*8850*/  FFMA.FTZ R24, R8, R12, R25 ;  /* 0x0000000c08187223 */ /* 0x000fe20000010019 */
[C---:B------:R-:W-:Y:S01]  /*8860*/  FFMA.FTZ R11, R2.reuse, R11, -R9 ;  /* 0x0000000b020b7223 */ /* 0x040fe20000010809 */
[----:B------:R-:W-:Y:S02]  /*8870*/  HADD2.F32 R3, -RZ, R5.H0_H0 ;  /* 0x20000005ff037230 */ /* 0x000fe40000004100 */
[----:B------:R-:W-:Y:S01]  /*8880*/  FFMA.FTZ R2, R2, R13, R15 ;  /* 0x0000000d02027223 */ /* 0x000fe2000001000f */
[----:B------:R-:W-:-:S02]  /*8890*/  HADD2.F32 R9, -RZ, R45.H1_H1 ;  /* 0x3000002dff097230 */ /* 0x000fc40000004100 */
[----:B------:R-:W-:Y:S02]  /*88a0*/  HADD2.F32 R8, -RZ, R47.H1_H1 ;  /* 0x3000002fff087230 */ /* 0x000fe40000004100 */
[----:B------:R-:W-:Y:S02]  /*88b0*/  HADD2.F32 R5, -RZ, R5.H1_H1 ;  /* 0x30000005ff057230 */ /* 0x000fe40000004100 */
[CC--:B------:R-:W-:Y:S01]  /*88c0*/  FMUL.FTZ R12, R6.reuse, R9.reuse ;  /* 0x00000009060c7220 */ /* 0x0c0fe20000410000 */
[----:B------:R-:W-:Y:S02]  /*88d0*/  HADD2.F32 R10, -RZ, R14.H0_H0 ;  /* 0x2000000eff0a7230 */ /* 0x000fe40000004100 */
[-C--:B------:R-:W-:Y:S01]  /*88e0*/  FMUL.FTZ R14, R6, R8.reuse ;  /* 0x00000008060e7220 */ /* 0x080fe20000410000 */
[----:B------:R-:W-:Y:S02]  /*88f0*/  HADD2.F32 R4, -RZ, R26.H0_H0 ;  /* 0x2000001aff047230 */ /* 0x000fe40000004100 */
[----:B------:R-:W-:Y:S01]  /*8900*/  FFMA.FTZ R12, R7, R8, -R12 ;  /* 0x00000008070c7223 */ /* 0x000fe2000001080c */
[----:B------:R-:W-:Y:S01]  /*8910*/  FMUL.FTZ R6, R5, R10 ;  /* 0x0000000a05067220 */ /* 0x000fe20000410000 */
[----:B------:R-:W-:Y:S01]  /*8920*/  FFMA.FTZ R9, R7, R9, R14 ;  /* 0x0000000907097223 */ /* 0x000fe2000001000e */
[-C--:B------:R-:W-:Y:S01]  /*8930*/  FMUL.FTZ R13, R5, R4.reuse ;  /* 0x00000004050d7220 */ /* 0x080fe20000410000 */
[----:B------:R-:W-:Y:S01]  /*8940*/  F2FP.F16.F32.PACK_AB R7, R24, R21 ;  /* 0x000000151807723e */ /* 0x000fe200000000ff */
[C---:B------:R-:W-:Y:S01]  /*8950*/  FFMA.FTZ R5, R3.reuse, R4, -R6 ;  /* 0x0000000403057223 */ /* 0x040fe20000010806 */
[----:B------:R-:W-:Y:S01]  /*8960*/  F2FP.F16.F32.PACK_AB R4, R2, R11 ;  /* 0x0000000b0204723e */ /* 0x000fe200000000ff */
[----:B------:R-:W-:Y:S01]  /*8970*/  FFMA.FTZ R10, R3, R10, R13 ;  /* 0x0000000a030a7223 */ /* 0x000fe2000001000d */
[----:B------:R-:W-:-:S04]  /*8980*/  F2FP.F16.F32.PACK_AB R6, R9, R12 ;  /* 0x0000000c0906723e */ /* 0x000fc800000000ff */
[----:B------:R-:W-:-:S05]  /*8990*/  F2FP.F16.F32.PACK_AB R5, R10, R5 ;  /* 0x000000050a05723e */ /* 0x000fca00000000ff */
[----:B------:R0:W-:Y:S01]  /*89a0*/  STS.128 [R0+0x1000], R4 ;  /* 0x0010000400007388 */ /* 0x0001e20000000c00 */
[----:B------:R-:W-:Y:S05]  /*89b0*/  BRA `(.L_x_3568) ;  /* 0x0000001000c47947 */ /* 0x000fea0003800000 */
.L_x_3555:
        /* <DEDUP_REMOVED lines=34> */
.L_x_3905:
        /* <DEDUP_REMOVED lines=12> */
[----:B-12---:R-:W-:-:S04]  /*8ca0*/  IMAD.WIDE R2, R16, 0x2, R2 ;  /* 0x0000000210027825 */ /* 0x006fc800078e0202 */
[----:B----4-:R-:W-:Y:S01]  /*8cb0*/  IMAD.WIDE R14, R16, 0x2, R14 ;  /* 0x00000002100e7825 */ /* 0x010fe200078e020e */
[----:B------:R3:W5:Y:S04]  /*8cc0*/  LD.E.128 R24, desc[UR50][R2.64] ;  /* 0x0000003202187980 */ /* 0x000768000c101d00 */
[----:B------:R3:W5:Y:S02]  /*8cd0*/  LD.E.128 R28, desc[UR50][R14.64] ;  /* 0x000000320e1c7980 */ /* 0x000764000c101d00 */
.L_x_3573:
[----:B------:R-:W-:Y:S05]  /*8ce0*/  BSYNC B1 ;  /* 0x0000000000017941 */ /* 0x000fea0003800000 */
.L_x_3572:
[----:B--23-5:R-:W-:Y:S01]  /*8cf0*/  IMAD.MOV.U32 R2, RZ, RZ, R28 ;  /* 0x000000ffff027224 */ /* 0x02cfe200078e001c */
[----:B------:R-:W-:Y:S01]  /*8d00*/  UMOV UR4, 0xffffffff ;  /* 0xffffffff00047882 */ /* 0x000fe20000000000 */
[----:B------:R-:W-:Y:S02]  /*8d10*/  IMAD.MOV.U32 R4, RZ, RZ, R30 ;  /* 0x000000ffff047224 */ /* 0x000fe400078e001e */
[----:B------:R-:W-:Y:S02]  /*8d20*/  IMAD.MOV.U32 R5, RZ, RZ, R31 ;  /* 0x000000ffff057224 */ /* 0x000fe400078e001f */
[----:B-1----:R-:W-:Y:S01]  /*8d30*/  IMAD.MOV.U32 R3, RZ, RZ, R29 ;  /* 0x000000ffff037224 */ /* 0x002fe200078e001d */
        /* <DEDUP_REMOVED lines=8> */
[----:B------:R-:W-:Y:S02]  /*8dc0*/  PRMT R44, R44, 0x5410, R5 ;  /* 0x000054102c2c7816 */ /* 0x000fe40000000005 */
[----:B------:R-:W-:Y:S02]  /*8dd0*/  CS2R R4, SRZ ;  /* 0x0000000000047805 */ /* 0x000fe4000001ff00 */
[----:B------:R-:W-:Y:S01]  /*8de0*/  PRMT R38, R38, 0x5410, R3 ;  /* 0x0000541026267816 */ /* 0x000fe20000000003 */
[----:B------:R-:W-:Y:S06]  /*8df0*/  BRA.DIV UR4, `(.L_x_3574) ;  /* 0x000001de04c87947 */ /* 0x000fec000b800000 */
[----:B------:R1:W2:Y:S04]  /*8e00*/  SHFL.IDX PT, R3, R6, 0x1, 0x1c1f ;  /* 0x003c1f0006037f89 */ /* 0x0002a800000e0000 */
[----:B------:R1:W3:Y:S04]  /*8e10*/  SHFL.IDX PT, R2, R0, 0x1, 0x1c1f ;  /* 0x003c1f0000027f89 */ /* 0x0002e800000e0000 */
[----:B0-----:R-:W0:Y:S04]  /*8e20*/  SHFL.IDX PT, R7, R7, 0x1, 0x1c1f ;  /* 0x003c1f0007077f89 */ /* 0x001e2800000e0000 */
[----:B----4-:R1:W4:Y:S02]  /*8e30*/  SHFL.IDX PT, R14, R8, 0x1, 0x1c1f ;  /* 0x003c1f00080e7f89 */ /* 0x01032400000e0000 */
.L_x_3911:
[----:B------:R-:W2:Y:S01]  /*8e40*/  LDC R33, c[0x0][0x3f4] ;  /* 0x0000fd00ff217b82 */ /* 0x000ea20000000800 */
[----:B------:R-:W-:Y:S01]  /*8e50*/  VIADD R34, R34, 0x20 ;  /* 0x0000002022227836 */ /* 0x000fe20000000000 */
[----:B-1----:R-:W-:Y:S01]  /*8e60*/  LEA.HI R0, R224, R224, RZ, 0x1 ;  /* 0x000000e0e0007211 */ /* 0x002fe200078f08ff */
[----:B------:R-:W-:Y:S01]  /*8e70*/  BSSY B1, `(.L_x_3575) ;  /* 0x0000014000017945 */ /* 0x000fe20003800000 */
[----:B0-----:R-:W-:Y:S01]  /*8e80*/  IMAD.MOV.U32 R15, RZ, RZ, R7 ;  /* 0x000000ffff0f7224 */ /* 0x001fe200078e0007 */
[----:B------:R-:W-:Y:S02]  /*8e90*/  CS2R R6, SRZ ;  /* 0x0000000000067805 */ /* 0x000fe4000001ff00 */
[----:B------:R-:W-:Y:S02]  /*8ea0*/  ISETP.GE.AND P0, PT, R34, R21, PT ;  /* 0x000000152200720c */ /* 0x000fe40003f06270 */
[----:B------:R-:W-:Y:S02]  /*8eb0*/  CS2R R10, SRZ ;  /* 0x00000000000a7805 */ /* 0x000fe4000001ff00 */
[----:B------:R-:W-:-:S05]  /*8ec0*/  LOP3.LUT R9, R0, 0xfffffffe, RZ, 0xc0, !PT ;  /* 0xfffffffe00097812 */ /* 0x000fca00078ec0ff */
[----:B------:R-:W-:Y:S01]  /*8ed0*/  IMAD.IADD R20, R224, 0x1, -R9 ;  /* 0x00000001e0147824 */ /* 0x000fe200078e0a09 */
[----:B------:R-:W-:-:S04]  /*8ee0*/  CS2R R8, SRZ ;  /* 0x0000000000087805 */ /* 0x000fc8000001ff00 */
        /* <DEDUP_REMOVED lines=8> */
[----:B--23--:R-:W-:-:S04]  /*8f70*/  IMAD.WIDE R2, R16, 0x2, R2 ;  /* 0x0000000210027825 */ /* 0x00cfc800078e0202 */
[----:B----4-:R-:W-:Y:S01]  /*8f80*/  IMAD.WIDE R14, R16, 0x2, R14 ;  /* 0x00000002100e7825 */ /* 0x010fe200078e020e */
[----:B------:R0:W5:Y:S04]  /*8f90*/  LD.E.128 R8, desc[UR50][R2.64] ;  /* 0x0000003202087980 */ /* 0x000168000c101d00 */
[----:B------:R0:W5:Y:S02]  /*8fa0*/  LD.E.128 R4, desc[UR50][R14.64] ;  /* 0x000000320e047980 */ /* 0x000164000c101d00 */
.L_x_3576:
[----:B------:R-:W-:Y:S05]  /*8fb0*/  BSYNC B1 ;  /* 0x0000000000017941 */ /* 0x000fea0003800000 */
.L_x_3575:
[----:B------:R-:W1:Y:S01]  /*8fc0*/  SYNCS.PHASECHK.TRANS64.TRYWAIT P1, [R18+URZ+0x38800], R13 ;  /* 0x0388000d120075a7 */ /* 0x000e62000802017f */
[----:B-----5:R-:W-:Y:S01]  /*8fd0*/  IMAD.MOV.U32 R0, RZ, RZ, R4 ;  /* 0x000000ffff007224 */ /* 0x020fe200078e0004 */
[----:B0-2---:R-:W-:Y:S01]  /*8fe0*/  VIADDMNMX R3, R21, -R195, 0x40, PT ;  /* 0x0000004015037446 */ /* 0x005fe200038009c3 */
[----:B---3--:R-:W-:Y:S01]  /*8ff0*/  IMAD.MOV.U32 R2, RZ, RZ, R5 ;  /* 0x000000ffff027224 */ /* 0x008fe200078e0005 */
[----:B------:R-:W-:Y:S01]  /*9000*/  ISETP.GE.AND P0, PT, R16, R33, PT ;  /* 0x000000211000720c */ /* 0x000fe20003f06270 */
[----:B------:R-:W-:Y:S01]  /*9010*/  VIADD R12, R186, 0x20 ;  /* 0x00000020ba0c7836 */ /* 0x000fe20000000000 */
[----:B------:R-:W-:Y:S02]  /*9020*/  BSSY B1, `(.L_x_3577) ;  /* 0x000000c000017945 */ /* 0x000fe40003800000 */
[----:B------:R-:W-:Y:S01]  /*9030*/  PRMT R51, R0, 0x5410, R2 ;  /* 0x0000541000337816 */ /* 0x000fe20000000002 */
[----:B------:R-:W-:Y:S01]  /*9040*/  IMAD.MOV.U32 R0, RZ, RZ, R6 ;  /* 0x000000ffff007224 */ /* 0x000fe200078e0006 */
[-C--:B------:R-:W-:Y:S01]  /*9050*/  ISETP.GE.OR P2, PT, R186, R3.reuse, P0 ;  /* 0x00000003ba00720c */ /* 0x080fe20000746670 */
[----:B------:R-:W-:Y:S01]  /*9060*/  IMAD.MOV.U32 R2, RZ, RZ, R7 ;  /* 0x000000ffff027224 */ /* 0x000fe200078e0007 */
[----:B------:R-:W-:Y:S01]  /*9070*/  ISETP.GE.OR P0, PT, R12, R3, P0 ;  /* 0x000000030c00720c */ /* 0x000fe20000706670 */
[----:B------:R-:W-:-:S02]  /*9080*/  IMAD.MOV.U32 R3, RZ, RZ, R8 ;  /* 0x000000ffff037224 */ /* 0x000fc400078e0008 */
[----:B------:R-:W-:Y:S01]  /*9090*/  IMAD.MOV.U32 R12, RZ, RZ, R9 ;  /* 0x000000ffff0c7224 */ /* 0x000fe200078e0009 */
[----:B------:R-:W-:Y:S01]  /*90a0*/  PRMT R52, R0, 0x5410, R2 ;  /* 0x0000541000347816 */ /* 0x000fe20000000002 */
[----:B------:R-:W-:-:S03]  /*90b0*/  IMAD.IADD R0, R16, 0x1, R33 ;  /* 0x0000000110007824 */ /* 0x000fc600078e0221 */
[----:B------:R-:W-:Y:S01]  /*90c0*/  PRMT R53, R3, 0x5410, R12 ;  /* 0x0000541003357816 */ /* 0x000fe2000000000c */
[----:B-1----:R-:W-:Y:S06]  /*90d0*/  @!P1 BRA `(.L_x_3578) ;  /* 0x000001dc00809947 */ /* 0x002fec0003800000 */
.L_x_3912:
[----:B------:R-:W-:Y:S05]  /*90e0*/  BSYNC B1 ;  /* 0x0000000000017941 */ /* 0x000fea0003800000 */
.L_x_3577:
[----:B------:R-:W-:Y:S01]  /*90f0*/  BSSY B1, `(.L_x_3579) ;  /* 0x0000063000017945 */ /* 0x000fe20003800000 */
[----:B------:R-:W-:Y:S01]  /*9100*/  IMAD.MOV.U32 R54, RZ, RZ, R10 ;  /* 0x000000ffff367224 */ /* 0x000fe200078e000a */
[----:B------:R-:W-:Y:S01]  /*9110*/  LOP3.LUT R0, R0, 0x38, RZ, 0xc0, !PT ;  /* 0x0000003800007812 */ /* 0x000fe200078ec0ff */
[----:B------:R-:W-:Y:S01]  /*9120*/  IMAD.MOV.U32 R55, RZ, RZ, R11 ;  /* 0x000000ffff377224 */ /* 0x000fe200078e000b */
[----:B------:R-:W-:Y:S06]  /*9130*/  @P2 BRA `(.L_x_3580) ;  /* 0x0000000400782947 */ /* 0x000fec0003800000 */
[----:B------:R-:W-:Y:S01]  /*9140*/  IMAD.SHL.U32 R2, R196, 0x40, RZ ;  /* 0x00000040c4027824 */ /* 0x000fe200078e00ff */
[----:B------:R-:W-:Y:S02]  /*9150*/  SHF.R.U64 R47, R26, 0x10, R27 ;  /* 0x000000101a2f7819 */ /* 0x000fe4000000121b */
[----:B------:R-:W-:Y:S01]  /*9160*/  SHF.R.U64 R45, R30, 0x10, R31 ;  /* 0x000000101e2d7819 */ /* 0x000fe2000000121f */
[----:B------:R-:W-:Y:S01]  /*9170*/  HADD2.F32 R30, -RZ, R38.H0_H0 ;  /* 0x20000026ff1e7230 */ /* 0x000fe20000004100 */
[----:B0-----:R-:W-:Y:S02]  /*9180*/  LOP3.LUT R13, R2, 0x1c0, RZ, 0xc0, !PT ;  /* 0x000001c0020d7812 */ /* 0x001fe400078ec0ff */
[----:B------:R-:W-:Y:S02]  /*9190*/  SHF.R.U64 R46, R28, 0x10, R29 ;  /* 0x000000101c2e7819 */ /* 0x000fe4000000121d */
[----:B------:R-:W-:Y:S02]  /*91a0*/  LOP3.LUT R2, R13, 0x38, R16, 0xf8, !PT ;  /* 0x000000380d027812 */ /* 0x000fe400078ef810 */
[----:B------:R-:W-:-:S02]  /*91b0*/  SHF.R.U32.HI R15, RZ, 0x3, R13 ;  /* 0x00000003ff0f7819 */ /* 0x000fc4000001160d */
[----:B------:R-:W-:Y:S01]  /*91c0*/  SHF.R.U32.HI R36, RZ, 0x10, R29 ;  /* 0x00000010ff247819 */ /* 0x000fe2000001161d */
[----:B------:R-:W-:Y:S01]  /*91d0*/  HADD2.F32 R29, -RZ, R38.H1_H1 ;  /* 0x30000026ff1d7230 */ /* 0x000fe20000004100 */
[----:B------:R-:W-:Y:S02]  /*91e0*/  LOP3.LUT R3, R2, R15, RZ, 0x3c, !PT ;  /* 0x0000000f02037212 */ /* 0x000fe400078e3cff */
[----:B------:R-:W-:Y:S01]  /*91f0*/  SHF.R.U32.HI R42, RZ, 0x10, R25 ;  /* 0x00000010ff2a7819 */ /* 0x000fe20000011619 */
[----:B------:R-:W-:Y:S01]  /*9200*/  HADD2.F32 R36, -RZ, R36.H0_H0 ;  /* 0x20000024ff247230 */ /* 0x000fe20000004100 */
[----:B------:R-:W-:Y:S01]  /*9210*/  SHF.R.U32.HI R37, RZ, 0x10, R31 ;  /* 0x00000010ff257819 */ /* 0x000fe2000001161f */
[----:B------:R-:W-:Y:S01]  /*9220*/  IMAD R3, R216, 0x200, R3 ;  /* 0x00000200d8037824 */ /* 0x000fe200078e0203 */
[----:B------:R-:W-:Y:S02]  /*9230*/  SHF.R.U32.HI R39, RZ, 0x10, R27 ;  /* 0x00000010ff277819 */ /* 0x000fe4000001161b */
[----:B------:R-:W-:Y:S01]  /*9240*/  SHF.R.U64 R48, R24, 0x10, R25 ;  /* 0x0000001018307819 */ /* 0x000fe20000001219 */
[----:B------:R-:W-:Y:S01]  /*9250*/  IMAD R41, R3, 0x2, R18 ;  /* 0x0000000203297824 */ /* 0x000fe200078e0212 */
[----:B------:R-:W-:-:S04]  /*9260*/  LOP3.LUT R3, R15, R0, R13, 0x1e, !PT ;  /* 0x000000000f037212 */ /* 0x000fc800078e1e0d */
[----:B----4-:R-:W0:Y:S01]  /*9270*/  LDS.128 R12, [R41+0x20400] ;  /* 0x02040000290c7984 */ /* 0x010e220000000c00 */
        /* <DEDUP_REMOVED lines=15> */
[----:B------:R-:W-:Y:S01]  /*9370*/  FFMA.FTZ R38, R3, R29, -R38 ;  /* 0x0000001d03267223 */ /* 0x000fe20000010826 */
[----:B------:R-:W-:-:S02]  /*9380*/  HADD2.F32 R29, -RZ, R44.H0_H0 ;  /* 0x2000002cff1d7230 */ /* 0x000fc40000004100 */
[----:B------:R-:W-:Y:S01]  /*9390*/  FFMA.FTZ R40, R3, R30, R40 ;  /* 0x0000001e03287223 */ /* 0x000fe20000010028 */
[----:B------:R-:W-:Y:S02]  /*93a0*/  HADD2.F32 R3, -RZ, R44.H1_H1 ;  /* 0x3000002cff037230 */ /* 0x000fe40000004100 */
[-C--:B------:R-:W-:Y:S01]  /*93b0*/  FMUL.FTZ R44, R33, R26.reuse ;  /* 0x0000001a212c7220 */ /* 0x080fe20000410000 */
[C---:B------:R-:W-:Y:S01]  /*93c0*/  FFMA.FTZ R31, R13.reuse, R26, -R42 ;  /* 0x0000001a0d1f7223 */ /* 0x040fe2000001082a */
[C---:B------:R-:W-:Y:S01]  /*93d0*/  FMUL.FTZ R26, R28.reuse, R29 ;  /* 0x0000001d1c1a7220 */ /* 0x040fe20000410000 */
[----:B------:R-:W-:Y:S02]  /*93e0*/  HADD2.F32 R35, -RZ, R35.H1_H1 ;  /* 0x30000023ff237230 */ /* 0x000fe40000004100 */
[----:B------:R-:W-:Y:S01]  /*93f0*/  FMUL.FTZ R28, R28, R3 ;  /* 0x000000031c1c7220 */ /* 0x000fe20000410000 */
[----:B------:R-:W-:Y:S02]  /*9400*/  HADD2.F32 R30, -RZ, R37.H0_H0 ;  /* 0x20000025ff1e7230 */ /* 0x000fe40000004100 */
[----:B------:R-:W-:Y:S01]  /*9410*/  FFMA.FTZ R33, R13, R36, R44 ;  /* 0x000000240d217223 */ /* 0x000fe2000001002c */
[----:B------:R-:W-:-:S02]  /*9420*/  HADD2.F32 R13, -RZ, R39.H0_H0 ;  /* 0x20000027ff0d7230 */ /* 0x000fc40000004100 */
[C---:B------:R-:W-:Y:S01]  /*9430*/  FFMA.FTZ R37, R21.reuse, R3, -R26 ;  /* 0x0000000315257223 */ /* 0x040fe2000001081a */
[----:B------:R-:W-:Y:S01]  /*9440*/  FFMA.FTZ R39, R21, R29, R28 ;  /* 0x0000001d15277223 */ /* 0x000fe2000001001c */
[----:B------:R-:W-:Y:S02]  /*9450*/  HADD2.F32 R25, -RZ, R32.H0_H0 ;  /* 0x20000020ff197230 */ /* 0x000fe40000004100 */
[C---:B------:R-:W-:Y:S01]  /*9460*/  FMUL.FTZ R29, R35.reuse, R30 ;  /* 0x0000001e231d7220 */ /* 0x040fe20000410000 */
[----:B------:R-:W-:Y:S02]  /*9470*/  HADD2.F32 R3, -RZ, R50.H0_H0 ;  /* 0x20000032ff037230 */ /* 0x000fe40000004100 */
[-C--:B------:R-:W-:Y:S01]  /*9480*/  FMUL.FTZ R35, R35, R13.reuse ;  /* 0x0000000d23237220 */ /* 0x080fe20000410000 */
[----:B------:R-:W-:Y:S02]  /*9490*/  HADD2.F32 R21, -RZ, R49.H0_H0 ;  /* 0x20000031ff157230 */ /* 0x000fe40000004100 */
[----:B------:R-:W-:Y:S01]  /*94a0*/  FFMA.FTZ R42, R24, R13, -R29 ;  /* 0x0000000d182a7223 */ /* 0x000fe2000001081d */
[----:B------:R-:W-:-:S02]  /*94b0*/  HADD2.F32 R27, -RZ, R34.H0_H0 ;  /* 0x20000022ff1b7230 */ /* 0x000fc40000004100 */
[C---:B------:R-:W-:Y:S01]  /*94c0*/  FMUL.FTZ R36, R25.reuse, R3 ;  /* 0x0000000319247220 */ /* 0x040fe20000410000 */
[----:B------:R-:W-:Y:S02]  /*94d0*/  HADD2.F32 R28, -RZ, R49.H1_H1 ;  /* 0x30000031ff1c7230 */ /* 0x000fe40000004100 */
[----:B------:R-:W-:Y:S01]  /*94e0*/  FMUL.FTZ R13, R25, R21 ;  /* 0x00000015190d7220 */ /* 0x000fe20000410000 */
[----:B------:R-:W-:Y:S02]  /*94f0*/  HADD2.F32 R26, -RZ, R50.H1_H1 ;  /* 0x30000032ff1a7230 */ /* 0x000fe40000004100 */
[----:B------:R-:W-:Y:S01]  /*9500*/  FFMA.FTZ R44, R24, R30, R35 ;  /* 0x0000001e182c7223 */ /* 0x000fe20000010023 */
[----:B------:R-:W-:Y:S02]  /*9510*/  HADD2.F32 R15, -RZ, R14.H0_H0 ;  /* 0x2000000eff0f7230 */ /* 0x000fe40000004100 */
[C---:B------:R-:W-:Y:S01]  /*9520*/  FFMA.FTZ R24, R2.reuse, R3, -R13 ;  /* 0x0000000302187223 */ /* 0x040fe2000001080d */
[----:B------:R-:W-:Y:S01]  /*9530*/  FFMA.FTZ R36, R2, R21, R36 ;  /* 0x0000001502247223 */ /* 0x000fe20000010024 */
[----:B------:R-:W-:-:S02]  /*9540*/  HADD2.F32 R32, -RZ, R32.H1_H1 ;  /* 0x30000020ff207230 */ /* 0x000fc40000004100 */
[C---:B------:R-:W-:Y:S01]  /*9550*/  FMUL.FTZ R30, R27.reuse, R28 ;  /* 0x0000001c1b1e7220 */ /* 0x040fe20000410000 */
[----:B------:R-:W-:Y:S02]  /*9560*/  HADD2.F32 R34, -RZ, R34.H1_H1 ;  /* 0x30000022ff227230 */ /* 0x000fe40000004100 */
[-C--:B------:R-:W-:Y:S01]  /*9570*/  FMUL.FTZ R2, R27, R26.reuse ;  /* 0x0000001a1b027220 */ /* 0x080fe20000410000 */
[----:B------:R-:W-:Y:S02]  /*9580*/  HADD2.F32 R21, -RZ, R46.H0_H0 ;  /* 0x2000002eff157230 */ /* 0x000fe40000004100 */
[C---:B------:R-:W-:Y:S01]  /*9590*/  FFMA.FTZ R30, R15.reuse, R26, -R30 ;  /* 0x0000001a0f1e7223 */ /* 0x040fe2000001081e */
[----:B------:R-:W-:Y:S02]  /*95a0*/  HADD2.F32 R25, -RZ, R45.H0_H0 ;  /* 0x2000002dff197230 */ /* 0x000fe40000004100 */
[----:B------:R-:W-:Y:S01]  /*95b0*/  FFMA.FTZ R2, R15, R28, R2 ;  /* 0x0000001c0f027223 */ /* 0x000fe20000010002 */
[----:B------:R-:W-:-:S02]  /*95c0*/  HADD2.F32 R3, -RZ, R48.H0_H0 ;  /* 0x20000030ff037230 */ /* 0x000fc40000004100 */
[----:B------:R-:W-:Y:S01]  /*95d0*/  FMUL.FTZ R15, R32, R21 ;  /* 0x00000015200f7220 */ /* 0x000fe20000410000 */
[----:B------:R-:W-:Y:S02]  /*95e0*/  HADD2.F32 R13, -RZ, R47.H0_H0 ;  /* 0x2000002fff0d7230 */ /* 0x000fe40000004100 */
        /* <DEDUP_REMOVED lines=19> */
.L_x_3580:
[----:B------:R-:W-:Y:S05]  /*9720*/  BSYNC B1 ;  /* 0x0000000000017941 */ /* 0x000fea0003800000 */
.L_x_3579:
[----:B------:R-:W-:Y:S01]  /*9730*/  PRMT R39, R54, 0x5410, R55 ;  /* 0x0000541036277816 */ /* 0x000fe20000000037 */
[----:B------:R-:W-:Y:S06]  /*9740*/  @P0 BRA `(.L_x_3568) ;  /* 0x0000000400600947 */ /* 0x000fec0003800000 */
[----:B------:R-:W-:Y:S01]  /*9750*/  SHF.R.U32.HI R2, RZ, 0x3, R235 ;  /* 0x00000003ff027819 */ /* 0x000fe200000116eb */
[----:B01--4-:R-:W0:Y:S01]  /*9760*/  LDS.128 R12, [R234+0x20400] ;  /* 0x02040000ea0c7984 */ /* 0x013e220000000c00 */
[----:B------:R-:W-:Y:S01]  /*9770*/  SHF.R.U64 R35, R6, 0x10, R7 ;  /* 0x0000001006237819 */ /* 0x000fe20000001207 */
[----:B------:R-:W-:Y:S01]  /*9780*/  HADD2.F32 R21, -RZ, R51.H1_H1 ;  /* 0x30000033ff157230 */ /* 0x000fe20000004100 */
[----:B------:R-:W-:Y:S02]  /*9790*/  LOP3.LUT R3, R2, R0, R235, 0x1e, !PT ;  /* 0x0000000002037212 */ /* 0x000fe400078e1eeb */
[----:B------:R-:W-:Y:S02]  /*97a0*/  SHF.R.U32.HI R33, RZ, 0x10, R7 ;  /* 0x00000010ff217819 */ /* 0x000fe40000011607 */
[----:B------:R-:W-:Y:S01]  /*97b0*/  SHF.R.U64 R37, R10, 0x10, R11 ;  /* 0x000000100a257819 */ /* 0x000fe2000000120b */
[----:B------:R-:W-:Y:S01]  /*97c0*/  IMAD.IADD R3, R236, 0x1, R3 ;  /* 0x00000001ec037824 */ /* 0x000fe200078e0203 */
[----:B------:R-:W-:Y:S01]  /*97d0*/  SHF.R.U32.HI R34, RZ, 0x10, R11 ;  /* 0x00000010ff227819 */ /* 0x000fe2000001160b */
[----:B------:R-:W-:Y:S01]  /*97e0*/  HADD2.F32 R10, -RZ, R53.H1_H1 ;  /* 0x30000035ff0a7230 */ /* 0x000fe20000004100 */
[----:B------:R-:W-:Y:S01]  /*97f0*/  SHF.R.U32.HI R30, RZ, 0x10, R9 ;  /* 0x00000010ff1e7819 */ /* 0x000fe20000011609 */
[----:B------:R-:W-:Y:S01]  /*9800*/  IMAD R3, R3, 0x2, R18 ;  /* 0x0000000203037824 */ /* 0x000fe200078e0212 */
[----:B------:R-:W-:-:S02]  /*9810*/  SHF.R.U32.HI R28, RZ, 0x10, R5 ;  /* 0x00000010ff1c7819 */ /* 0x000fc40000011605 */
[----:B------:R-:W-:Y:S02]  /*9820*/  SHF.R.U64 R38, R8, 0x10, R9 ;  /* 0x0000001008267819 */ /* 0x000fe40000001209 */
[----:B------:R-:W1:Y:S01]  /*9830*/  LDS.128 R24, [R3+0x20400] ;  /* 0x0204000003187984 */ /* 0x000e620000000c00 */
[----:B------:R-:W-:Y:S01]  /*9840*/  HADD2.F32 R28, -RZ, R28.H0_H0 ;  /* 0x2000001cff1c7230 */ /* 0x000fe20000004100 */
[----:B------:R-:W-:Y:S01]  /*9850*/  SHF.R.U64 R36, R4, 0x10, R5 ;  /* 0x0000001004247819 */ /* 0x000fe20000001205 */
[--C-:B0-----:R-:W-:Y:S02]  /*9860*/  HADD2.F32 R2, -RZ, R13.reuse.H0_H0 ;  /* 0x2000000dff027230 */ /* 0x101fe40000004100 */
[----:B------:R-:W-:Y:S02]  /*9870*/  HADD2.F32 R13, -RZ, R13.H1_H1 ;  /* 0x3000000dff0d7230 */ /* 0x000fe40000004100 */
[----:B------:R-:W-:Y:S02]  /*9880*/  HADD2.F32 R0, -RZ, R12.H0_H0 ;  /* 0x2000000cff007230 */ /* 0x000fe40000004100 */
[----:B------:R-:W-:-:S02]  /*9890*/  HADD2.F32 R5, -RZ, R15.H0_H0 ;  /* 0x2000000fff057230 */ /* 0x000fc40000004100 */
[----:B------:R-:W-:Y:S02]  /*98a0*/  HADD2.F32 R4, -RZ, R14.H0_H0 ;  /* 0x2000000eff047230 */ /* 0x000fe40000004100 */
[----:B------:R-:W-:Y:S02]  /*98b0*/  HADD2.F32 R15, -RZ, R15.H1_H1 ;  /* 0x3000000fff0f7230 */ /* 0x000fe40000004100 */
[----:B------:R-:W-:Y:S02]  /*98c0*/  HADD2.F32 R12, -RZ, R12.H1_H1 ;  /* 0x3000000cff0c7230 */ /* 0x000fe40000004100 */
[----:B------:R-:W-:Y:S02]  /*98d0*/  HADD2.F32 R14, -RZ, R14.H1_H1 ;  /* 0x3000000eff0e7230 */ /* 0x000fe40000004100 */
[--C-:B-1----:R-:W-:Y:S02]  /*98e0*/  HADD2.F32 R7, -RZ, R25.reuse.H0_H0 ;  /* 0x20000019ff077230 */ /* 0x102fe40000004100 */
[----:B------:R-:W-:-:S02]  /*98f0*/  HADD2.F32 R25, -RZ, R25.H1_H1 ;  /* 0x30000019ff197230 */ /* 0x000fc40000004100 */
[----:B------:R-:W-:Y:S02]  /*9900*/  HADD2.F32 R6, -RZ, R24.H0_H0 ;  /* 0x20000018ff067230 */ /* 0x000fe40000004100 */
[CC--:B------:R-:W-:Y:S01]  /*9910*/  FMUL.FTZ R11, R7.reuse, R21.reuse ;  /* 0x00000015070b7220 */ /* 0x0c0fe20000410000 */
[----:B------:R-:W-:Y:S01]  /*9920*/  FMUL.FTZ R7, R7, R10 ;  /* 0x0000000a07077220 */ /* 0x000fe20000410000 */
[----:B------:R-:W-:Y:S01]  /*9930*/  FMUL.FTZ R32, R25, R28 ;  /* 0x0000001c19207220 */ /* 0x000fe20000410000 */
[----:B------:R-:W-:Y:S02]  /*9940*/  HADD2.F32 R9, -RZ, R27.H0_H0 ;  /* 0x2000001bff097230 */ /* 0x000fe40000004100 */
[C---:B------:R-:W-:Y:S01]  /*9950*/  FFMA.FTZ R29, R2.reuse, R10, -R11 ;  /* 0x0000000a021d7223 */ /* 0x040fe2000001080b */
[----:B------:R-:W-:Y:S02]  /*9960*/  HADD2.F32 R10, -RZ, R30.H0_H0 ;  /* 0x2000001eff0a7230 */ /* 0x000fe40000004100 */
[----:B------:R-:W-:Y:S01]  /*9970*/  FFMA.FTZ R30, R2, R21, R7 ;  /* 0x00000015021e7223 */ /* 0x000fe20000010007 */
[----:B------:R-:W-:-:S02]  /*9980*/  HADD2.F32 R11, -RZ, R51.H0_H0 ;  /* 0x20000033ff0b7230 */ /* 0x000fc40000004100 */
[----:B------:R-:W-:Y:S02]  /*9990*/  HADD2.F32 R7, -RZ, R53.H0_H0 ;  /* 0x20000035ff077230 */ /* 0x000fe40000004100 */
[-C--:B------:R-:W-:Y:S01]  /*99a0*/  FMUL.FTZ R2, R25, R10.reuse ;  /* 0x0000000a19027220 */ /* 0x080fe20000410000 */
[----:B------:R-:W-:Y:S01]  /*99b0*/  FFMA.FTZ R32, R13, R10, -R32 ;  /* 0x0000000a0d207223 */ /* 0x000fe20000010820 */
[C---:B------:R-:W-:Y:S01]  /*99c0*/  FMUL.FTZ R25, R6.reuse, R11 ;  /* 0x0000000b06197220 */ /* 0x040fe20000410000 */
[----:B------:R-:W-:Y:S02]  /*99d0*/  HADD2.F32 R8, -RZ, R26.H0_H0 ;  /* 0x2000001aff087230 */ /* 0x000fe40000004100 */
[-C--:B------:R-:W-:Y:S01]  /*99e0*/  FMUL.FTZ R6, R6, R7.reuse ;  /* 0x0000000706067220 */ /* 0x080fe20000410000 */
[----:B------:R-:W-:Y:S02]  /*99f0*/  HADD2.F32 R21, -RZ, R52.H0_H0 ;  /* 0x20000034ff157230 */ /* 0x000fe40000004100 */
[----:B------:R-:W-:Y:S01]  /*9a00*/  FFMA.FTZ R25, R0, R7, -R25 ;  /* 0x0000000700197223 */ /* 0x000fe20000010819 */
[----:B------:R-:W-:-:S02]  /*9a10*/  HADD2.F32 R7, -RZ, R39.H0_H0 ;  /* 0x20000027ff077230 */ /* 0x000fc40000004100 */
[----:B------:R-:W-:Y:S01]  /*9a20*/  FFMA.FTZ R10, R0, R11, R6 ;  /* 0x0000000b000a7223 */ /* 0x000fe20000010006 */
[----:B------:R-:W-:Y:S02]  /*9a30*/  HADD2.F32 R6, -RZ, R52.H1_H1 ;  /* 0x30000034ff067230 */ /* 0x000fe40000004100 */
[----:B------:R-:W-:Y:S01]  /*9a40*/  FFMA.FTZ R31, R13, R28, R2 ;  /* 0x0000001c0d1f7223 */ /* 0x000fe20000010002 */
[----:B------:R-:W-:Y:S02]  /*9a50*/  HADD2.F32 R0, -RZ, R39.H1_H1 ;  /* 0x30000027ff007230 */ /* 0x000fe40000004100 */
[C---:B------:R-:W-:Y:S01]  /*9a60*/  FMUL.FTZ R11, R8.reuse, R21 ;  /* 0x00000015080b7220 */ /* 0x040fe20000410000 */
[----:B------:R-:W-:Y:S02]  /*9a70*/  HADD2.F32 R2, -RZ, R34.H0_H0 ;  /* 0x20000022ff027230 */ /* 0x000fe40000004100 */
[C---:B------:R-:W-:Y:S01]  /*9a80*/  FMUL.FTZ R34, R9.reuse, R6 ;  /* 0x0000000609227220 */ /* 0x040fe20000410000 */
[----:B------:R-:W-:Y:S01]  /*9a90*/  FMUL.FTZ R13, R8, R7 ;  /* 0x00000007080d7220 */ /* 0x000fe20000410000 */
[----:B------:R-:W-:Y:S01]  /*9aa0*/  FMUL.FTZ R9, R9, R0 ;  /* 0x0000000009097220 */ /* 0x000fe20000410000 */
[----:B------:R-:W-:-:S02]  /*9ab0*/  HADD2.F32 R27, -RZ, R27.H1_H1 ;  /* 0x3000001bff1b7230 */ /* 0x000fc40000004100 */
[C---:B------:R-:W-:Y:S01]  /*9ac0*/  FFMA.FTZ R28, R4.reuse, R7, -R11 ;  /* 0x00000007041c7223 */ /* 0x040fe2000001080b */
[----:B------:R-:W-:Y:S02]  /*9ad0*/  HADD2.F32 R8, -RZ, R33.H0_H0 ;  /* 0x20000021ff087230 */ /* 0x000fe40000004100 */
[C---:B------:R-:W-:Y:S01]  /*9ae0*/  FFMA.FTZ R6, R5.reuse, R6, R9 ;  /* 0x0000000605067223 */ /* 0x040fe20000010009 */
[----:B------:R-:W-:Y:S02]  /*9af0*/  HADD2.F32 R24, -RZ, R24.H1_H1 ;  /* 0x30000018ff187230 */ /* 0x000fe40000004100 */
[----:B------:R-:W-:Y:S01]  /*9b00*/  FFMA.FTZ R21, R4, R21, R13 ;  /* 0x0000001504157223 */ /* 0x000fe2000001000d */
[----:B------:R-:W-:Y:S01]  /*9b10*/  FFMA.FTZ R34, R5, R0, -R34 ;  /* 0x0000000005227223 */ /* 0x000fe20000010822 */
[----:B------:R-:W-:Y:S02]  /*9b20*/  HADD2.F32 R9, -RZ, R36.H0_H0 ;  /* 0x20000024ff097230 */ /* 0x000fe40000004100 */
[----:B------:R-:W-:Y:S01]  /*9b30*/  FMUL.FTZ R4, R27, R8 ;  /* 0x000000081b047220 */ /* 0x000fe20000410000 */
[----:B------:R-:W-:-:S02]  /*9b40*/  HADD2.F32 R26, -RZ, R26.H1_H1 ;  /* 0x3000001aff1a7230 */ /* 0x000fc40000004100 */
[-C--:B------:R-:W-:Y:S01]  /*9b50*/  FMUL.FTZ R0, R27, R2.reuse ;  /* 0x000000021b007220 */ /* 0x080fe20000410000 */
[----:B------:R-:W-:Y:S02]  /*9b60*/  HADD2.F32 R5, -RZ, R38.H0_H0 ;  /* 0x20000026ff057230 */ /* 0x000fe40000004100 */
[C---:B------:R-:W-:Y:S01]  /*9b70*/  FFMA.FTZ R27, R15.reuse, R2, -R4 ;  /* 0x000000020f1b7223 */ /* 0x040fe20000010804 */
[----:B------:R-:W-:Y:S02]  /*9b80*/  HADD2.F32 R11, -RZ, R35.H0_H0 ;  /* 0x20000023ff0b7230 */ /* 0x000fe40000004100 */
[----:B------:R-:W-:Y:S01]  /*9b90*/  FFMA.FTZ R33, R15, R8, R0 ;  /* 0x000000080f217223 */ /* 0x000fe20000010000 */
[----:B------:R-:W-:Y:S02]  /*9ba0*/  HADD2.F32 R7, -RZ, R37.H0_H0 ;  /* 0x20000025ff077230 */ /* 0x000fe40000004100 */
[C---:B------:R-:W-:Y:S01]  /*9bb0*/  FMUL.FTZ R13, R24.reuse, R9 ;  /* 0x00000009180d7220 */ /* 0x040fe20000410000 */
[----:B------:R-:W-:Y:S01]  /*9bc0*/  FMUL.FTZ R24, R24, R5 ;  /* 0x0000000518187220 */ /* 0x000fe20000410000 */
[C---:B------:R-:W-:Y:S01]  /*9bd0*/  FMUL.FTZ R15, R26.reuse, R11 ;  /* 0x0000000b1a0f7220 */ /* 0x040fe20000410000 */
        /* <DEDUP_REMOVED lines=10> */
[----:B------:R-:W-:Y:S02]  /*9c80*/  F2FP.F16.F32.PACK_AB R6, R15, R28 ;  /* 0x0000001c0f06723e */ /* 0x000fe400000000ff */
[----:B------:R-:W-:-:S02]  /*9c90*/  F2FP.F16.F32.PACK_AB R9, R31, R30 ;  /* 0x0000001e1f09723e */ /* 0x000fc400000000ff */
[----:B------:R-:W-:Y:S01]  /*9ca0*/  F2FP.F16.F32.PACK_AB R10, R26, R21 ;  /* 0x000000151a0a723e */ /* 0x000fe200000000ff */
[----:B------:R0:W-:Y:S04]  /*9cb0*/  STS.128 [R234+0x20400], R4 ;  /* 0x02040004ea007388 */ /* 0x0001e80000000c00 */
[----:B------:R0:W-:Y:S02]  /*9cc0*/  STS.128 [R3+0x20400], R8 ;  /* 0x0204000803007388 */ /* 0x0001e40000000c00 */
.L_x_3568:
[----:B------:R-:W-:Y:S05]  /*9cd0*/  BSYNC B0 ;  /* 0x0000000000007941 */ /* 0x000fea0003800000 */
.L_x_3554:
        /* <DEDUP_REMOVED lines=8> */
.L_x_3551:
[----:B0-2---:R-:W-:-:S05]  /*9d60*/  IMAD.U32 R0, RZ, RZ, UR47 ;  /* 0x0000002fff007e24 */ /* 0x005fca000f8e00ff */
[----:B------:R-:W-:-:S13]  /*9d70*/  ISETP.NE.AND P0, PT, R0, 0x3, PT ;  /* 0x000000030000780c */ /* 0x000fda0003f05270 */
[----:B------:R-:W-:Y:S05]  /*9d80*/  @!P0 BRA `(.L_x_3581) ;  /* 0x0000000000048947 */ /* 0x000fea0003800000 */
[----:B------:R-:W-:Y:S01]  /*9d90*/  BPT.TRAP 0x1 ;  /* 0x000000040000795c */ /* 0x000fe20000300000 */
.L_x_3581:
[----:B------:R-:W-:Y:S01]  /*9da0*/  IMAD R0, R19, 0x8, R18 ;  /* 0x0000000813007824 */ /* 0x000fe200078e0212 */
[----:B------:R-:W-:-:S04]  /*9db0*/  SHF.L.U32 R9, R22, 0x1f, RZ ;  /* 0x0000001f16097819 */ /* 0x000fc800000006ff */
[----:B------:R0:W2:Y:S01]  /*9dc0*/  SYNCS.PHASECHK.TRANS64.TRYWAIT P1, [R0+URZ+0x38830], R9 ;  /* 0x03883009000075a7 */ /* 0x0000a2000802017f */
[----:B------:R-:W-:Y:S05]  /*9dd0*/  @!P0 BRA `(.L_x_3582) ;  /* 0x0000000000048947 */ /* 0x000fea0003800000 */
[----:B------:R-:W-:Y:S01]  /*9de0*/  BPT.TRAP 0x1 ;  /* 0x000000040000795c */ /* 0x000fe20000300000 */
.L_x_3582:
[C---:B-1-3--:R-:W-:Y:S02]  /*9df0*/  VIADD R2, R18.reuse, 0x22400 ;  /* 0x0002240012027836 */ /* 0x04afe40000000000 */
[----:B------:R-:W-:-:S03]  /*9e00*/  VIADD R3, R18, 0x20400 ;  /* 0x0002040012037836 */ /* 0x000fc60000000000 */
[----:B------:R-:W-:Y:S02]  /*9e10*/  SHF.R.U32.HI R2, RZ, 0x4, R2 ;  /* 0x00000004ff027819 */ /* 0x000fe40000011602 */
[----:B------:R-:W-:Y:S02]  /*9e20*/  SHF.R.U32.HI R3, RZ, 0x4, R3 ;  /* 0x00000004ff037819 */ /* 0x000fe40000011603 */
[----:B------:R-:W-:Y:S02]  /*9e30*/  LOP3.LUT R2, R2, 0x3fff, RZ, 0xc0, !PT ;  /* 0x00003fff02027812 */ /* 0x000fe400078ec0ff */
[----:B------:R-:W-:Y:S02]  /*9e40*/  LOP3.LUT R3, R3, 0x3fff, RZ, 0xc0, !PT ;  /* 0x00003fff03037812 */ /* 0x000fe400078ec0ff */
[----:B------:R-:W-:Y:S01]  /*9e50*/  LOP3.LUT R191, R2, 0x10000, RZ, 0xfc, !PT ;  /* 0x0001000002bf7812 */ /* 0x000fe200078efcff */
[----:B--2---:R-:W-:Y:S06]  /*9e60*/  @P1 BRA `(.L_x_3583) ;  /* 0x0000000000081947 */ /* 0x004fec0003800000 */
[----:B------:R-:W1:Y:S02]  /*9e70*/  SYNCS.PHASECHK.TRANS64.TRYWAIT P1, [R0+URZ+0x38830], R9 ;  /* 0x03883009000075a7 */ /* 0x000e64000802017f */
[----:B-1----:R-:W-:Y:S05]  /*9e80*/  @!P1 BRA `(.L_x_3584) ;  /* 0x000001d000289947 */ /* 0x002fea0003800000 */
.L_x_3583:
[----:B------:R-:W-:Y:S01]  /*9e90*/  LOP3.LUT R4, R3, 0x10000, RZ, 0xfc, !PT ;  /* 0x0001000003047812 */ /* 0x000fe200078efcff */
[----:B------:R-:W-:Y:S01]  /*9ea0*/  IMAD R2, R19, 0x200, R191 ;  /* 0x0000020013027824 */ /* 0x000fe200078e02bf */
[----:B------:R-:W-:Y:S05]  /*9eb0*/  WARPSYNC.ALL ;  /* 0x0000000000007948 */ /* 0x000fea0003800000 */
[----:B------:R-:W-:Y:S01]  /*9ec0*/  IMAD.MOV.U32 R5, RZ, RZ, 0x40000040 ;  /* 0x40000040ff057424 */ /* 0x000fe200078e00ff */
[----:B------:R-:W-:Y:S01]  /*9ed0*/  R2UR UR4, R4 ;  /* 0x00000000040472ca */ /* 0x000fe200000e0000 */
[----:B------:R-:W-:Y:S01]  /*9ee0*/  IMAD.MOV.U32 R3, RZ, RZ, 0x40000040 ;  /* 0x40000040ff037424 */ /* 0x000fe200078e00ff */
[----:B------:R-:W-:Y:S01]  /*9ef0*/  R2UR UR6, R2 ;  /* 0x00000000020672ca */ /* 0x000fe200000e0000 */
[----:B----45:R-:W-:Y:S01]  /*9f00*/  WARPGROUP.ARRIVE ;  /* 0x00000000000079c5 */ /* 0x030fe20000000000 */
[----:B------:R-:W-:Y:S01]  /*9f10*/  R2UR UR5, R5 ;  /* 0x00000000050572ca */ /* 0x000fe200000e0000 */
[----:B------:R-:W-:Y:S01]  /*9f20*/  VIADD R12, R4, 0x2 ;  /* 0x00000002040c7836 */ /* 0x000fe20000000000 */
[----:B------:R-:W-:Y:S01]  /*9f30*/  R2UR UR7, R3 ;  /* 0x00000000030772ca */ /* 0x000fe200000e0000 */
[----:B------:R-:W-:Y:S01]  /*9f40*/  VIADD R6, R2, 0x2 ;  /* 0x0000000202067836 */ /* 0x000fe20000000000 */
[----:B------:R-:W-:Y:S01]  /*9f50*/  BSSY B0, `(.L_x_3585) ;  /* 0x0000025000007945 */ /* 0x000fe20003800000 */
[----:B------:R-:W-:-:S02]  /*9f60*/  IMAD.MOV.U32 R13, RZ, RZ, 0x40000040 ;  /* 0x40000040ff0d7424 */ /* 0x000fc400078e00ff */
[----:B------:R-:W-:Y:S02]  /*9f70*/  IMAD.MOV.U32 R7, RZ, RZ, 0x40000040 ;  /* 0x40000040ff077424 */ /* 0x000fe400078e00ff */
[----:B------:R-:W-:Y:S02]  /*9f80*/  VIADD R10, R4, 0x4 ;  /* 0x00000004040a7836 */ /* 0x000fe40000000000 */
[----:B------:R-:W-:Y:S02]  /*9f90*/  IMAD.MOV.U32 R11, RZ, RZ, 0x40000040 ;  /* 0x40000040ff0b7424 */ /* 0x000fe400078e00ff */
[----:B------:R-:W-:Y:S02]  /*9fa0*/  IMAD.MOV.U32 R3, RZ, RZ, 0x40000040 ;  /* 0x40000040ff037424 */ /* 0x000fe400078e00ff */
[----:B------:R-:W-:Y:S01]  /*9fb0*/  HGMMA.64x64x16.F32 R24, gdesc[UR4], RZ, !UPT, gsb0 ;  /* 0x00e00000041879f0 */ /* 0x000fe2000c0008ff */
[----:B------:R-:W-:Y:S02]  /*9fc0*/  R2UR UR4, R12 ;  /* 0x000000000c0472ca */ /* 0x000fe400000e0000 */
        /* <DEDUP_REMOVED lines=11> */
[----:B------:R-:W-:Y:S01]  /*a080*/  R2UR UR6, R6 ;  /* 0x00000000060672ca */ /* 0x000fe200000e0000 */
[----:B------:R-:W-:Y:S01]  /*a090*/  VIADD R6, R4, 0x6 ;  /* 0x0000000604067836 */ /* 0x000fe20000000000 */
[----:B------:R-:W-:Y:S01]  /*a0a0*/  R2UR UR7, R7 ;  /* 0x00000000070772ca */ /* 0x000fe200000e0000 */
[----:B------:R-:W-:Y:S01]  /*a0b0*/  IMAD.MOV.U32 R7, RZ, RZ, 0x40000040 ;  /* 0x40000040ff077424 */ /* 0x000fe200078e00ff */
[----:B------:R-:W-:Y:S02]  /*a0c0*/  WARPGROUP.DEPBAR.LE gsb0, 0x0 ;  /* 0x00008000000079c5 */ /* 0x000fe40000010000 */
[----:B------:R-:W-:-:S09]  /*a0d0*/  WARPGROUP.ARRIVE ;  /* 0x00000000000079c5 */ /* 0x000fd20000000000 */
        /* <DEDUP_REMOVED lines=10> */
[----:B------:R-:W2:Y:S02]  /*a180*/  SYNCS.PHASECHK.TRANS64.TRYWAIT P1, [R18+URZ+0x38810], R3 ;  /* 0x03881003120075a7 */ /* 0x000ea4000802017f */
[----:B--2---:R-:W-:Y:S05]  /*a190*/  @!P1 BRA `(.L_x_3586) ;  /* 0x000001cc00789947 */ /* 0x004fea0003800000 */
.L_x_3913:
[----:B------:R-:W-:Y:S05]  /*a1a0*/  BSYNC B0 ;  /* 0x0000000000007941 */ /* 0x000fea0003800000 */
.L_x_3585:
[----:B------:R-:W-:Y:S05]  /*a1b0*/  @!P0 BRA `(.L_x_3587) ;  /* 0x0000000000048947 */ /* 0x000fea0003800000 */
[----:B------:R-:W-:Y:S01]  /*a1c0*/  BPT.TRAP 0x1 ;  /* 0x000000040000795c */ /* 0x000fe20000300000 */
.L_x_3587:
[----:B------:R3:W4:Y:S01]  /*a1d0*/  SYNCS.PHASECHK.TRANS64.TRYWAIT P2, [R0+URZ+0x38850], R9 ;  /* 0x03885009000075a7 */ /* 0x000722000804017f */
[----:B------:R-:W-:Y:S05]  /*a1e0*/  @!P0 BRA `(.L_x_3588) ;  /* 0x0000000000048947 */ /* 0x000fea0003800000 */
[----:B------:R-:W-:Y:S01]  /*a1f0*/  BPT.TRAP 0x1 ;  /* 0x000000040000795c */ /* 0x000fe20000300000 */
.L_x_3588:
[----:B------:R-:W5:Y:S02]  /*a200*/  S2R R2, SR_TID.X ;  /* 0x0000000000027919 */ /* 0x000f640000002100 */
[----:B-----5:R-:W-:-:S04]  /*a210*/  LOP3.LUT R2, R2, 0x7f, RZ, 0xc0, !PT ;  /* 0x0000007f02027812 */ /* 0x020fc800078ec0ff */
[----:B------:R-:W-:Y:S01]  /*a220*/  ISETP.NE.AND P1, PT, R2, RZ, PT ;  /* 0x000000ff0200720c */ /* 0x000fe20003f25270 */
[----:B------:R-:W-:-:S05]  /*a230*/  VIADD R2, R18, 0x400 ;  /* 0x0000040012027836 */ /* 0x000fca0000000000 */
[----:B------:R-:W-:Y:S01]  /*a240*/  SHF.R.U32.HI R2, RZ, 0x4, R2 ;  /* 0x00000004ff027819 */ /* 0x000fe20000011602 */
[----:B----4-:R-:W-:Y:S06]  /*a250*/  @P2 BRA `(.L_x_3589) ;  /* 0x0000000000082947 */ /* 0x010fec0003800000 */
[----:B------:R-:W4:Y:S02]  /*a260*/  SYNCS.PHASECHK.TRANS64.TRYWAIT P2, [R0+URZ+0x38850], R9 ;  /* 0x03885009000075a7 */ /* 0x000f24000804017f */
[----:B----4-:R-:W-:Y:S05]  /*a270*/  @!P2 BRA `(.L_x_3590) ;  /* 0x000001cc0054a947 */ /* 0x010fea0003800000 */
.L_x_3589:
[----:B------:R-:W-:Y:S01]  /*a280*/  LOP3.LUT R2, R2, 0x3fff, RZ, 0xc0, !PT ;  /* 0x00003fff02027812 */ /* 0x000fe200078ec0ff */
[----:B------:R-:W-:Y:S05]  /*a290*/  WARPSYNC.ALL ;  /* 0x0000000000007948 */ /* 0x000fea0003800000 */
[----:B------:R-:W-:Y:S01]  /*a2a0*/  LOP3.LUT R192, R2, 0x10000, RZ, 0xfc, !PT ;  /* 0x0001000002c07812 */ /* 0x000fe200078efcff */
[----:B------:R-:W-:Y:S01]  /*a2b0*/  VIADD R2, R18, 0x26400 ;  /* 0x0002640012027836 */ /* 0x000fe20000000000 */
[----:B------:R-:W-:-:S03]  /*a2c0*/  WARPGROUP.ARRIVE ;  /* 0x00000000000079c5 */ /* 0x000fc60000000000 */
[----:B------:R-:W-:-:S03]  /*a2d0*/  IMAD R8, R19, 0x1000, R192 ;  /* 0x0000100013087824 */ /* 0x000fc600078e02c0 */
[----:B------:R-:W5:Y:S01]  /*a2e0*/  S2R R56, SR_TID.X ;  /* 0x0000000000387919 */ /* 0x000f620000002100 */
[----:B01-34-:R-:W-:Y:S01]  /*a2f0*/  IMAD.MOV.U32 R9, RZ, RZ, 0x40000040 ;  /* 0x40000040ff097424 */ /* 0x01bfe200078e00ff */
[----:B------:R-:W-:Y:S01]  /*a300*/  SHF.R.U32.HI R2, RZ, 0x4, R2 ;  /* 0x00000004ff027819 */ /* 0x000fe20000011602 */
[----:B--2---:R-:W-:Y:S01]  /*a310*/  IMAD.MOV.U32 R3, RZ, RZ, 0x40000040 ;  /* 0x40000040ff037424 */ /* 0x004fe200078e00ff */
        /* <DEDUP_REMOVED lines=11> */
[----:B------:R-:W-:-:S02]  /*a3d0*/  VIADD R20, R2, 0x2 ;  /* 0x0000000202147836 */ /* 0x000fc40000000000 */
[----:B------:R-:W-:Y:S02]  /*a3e0*/  IMAD.MOV.U32 R61, RZ, RZ, 0x40000040 ;  /* 0x40000040ff3d7424 */ /* 0x000fe400078e00ff */
[----:B------:R-:W-:-:S08]  /*a3f0*/  IMAD.MOV.U32 R63, RZ, RZ, 0x40000040 ;  /* 0x40000040ff3f7424 */ /* 0x000fd000078e00ff */
        /* <DEDUP_REMOVED lines=9> */
[----:B-----5:R-:W-:-:S05]  /*a490*/  SHF.R.U32.HI R56, RZ, 0x7, R56 ;  /* 0x00000007ff387819 */ /* 0x020fca0000011638 */
[----:B------:R0:W1:Y:S02]  /*a4a0*/  SHFL.IDX PT, R9, R56, RZ, 0x1f ;  /* 0x00001fff38097589 */ /* 0x00006400000e0000 */
[----:B0-----:R-:W-:Y:S01]  /*a4b0*/  VIADD R56, R2, 0x800 ;  /* 0x0000080002387836 */ /* 0x001fe20000000000 */
[----:B-1----:R-:W-:-:S04]  /*a4c0*/  ISETP.GT.AND P2, PT, R9, 0x7f, PT ;  /* 0x0000007f0900780c */ /* 0x002fc80003f44270 */
[----:B------:R-:W-:Y:S02]  /*a4d0*/  SEL R9, RZ, 0x2, !P2 ;  /* 0x00000002ff097807 */ /* 0x000fe40005000000 */
[C---:B------:R-:W-:Y:S02]  /*a4e0*/  SEL R57, R59.reuse, 0x2, P2 ;  /* 0x000000023b397807 */ /* 0x040fe40001000000 */
[----:B------:R-:W-:Y:S01]  /*a4f0*/  SEL R59, R59, 0x6, !P2 ;  /* 0x000000063b3b7807 */ /* 0x000fe20005000000 */
        /* <DEDUP_REMOVED lines=175> */
[----:B------:R-:W-:Y:S02]  /*aff0*/  IMAD.MOV.U32 R15, RZ, RZ, 0x40000040 ;  /* 0x40000040ff0f7424 */ /* 0x000fe400078e00ff */
[----:B------:R-:W-:Y:S01]  /*b000*/  VIADD R56, R2, 0xe00 ;  /* 0x00000e0002387836 */ /* 0x000fe20000000000 */
[----:B------:R-:W-:-:S02]  /*b010*/  WARPGROUP.DEPBAR.LE gsb0, 0x0 ;  /* 0x00008000000079c5 */ /* 0x000fc40000010000 */
[----:B------:R-:W-:-:S07]  /*b020*/  WARPGROUP.ARRIVE ;  /* 0x00000000000079c5 */ /* 0x000fce0000000000 */
[----:B------:R-:W-:Y:S01]  /*b030*/  HGMMA.64x64x16.F32 R24, gdesc[UR4], R24, gsb0 ;  /* 0x00e00000041879f0 */ /* 0x000fe20008000818 */
[----:B------:R-:W-:Y:S01]  /*b040*/  R2UR UR6, R20 ;  /* 0x00000000140672ca */ /* 0x000fe200000e0000 */
[----:B------:R-:W-:Y:S01]  /*b050*/  IMAD.MOV.U32 R20, RZ, RZ, 0xa00 ;  /* 0x00000a00ff147424 */ /* 0x000fe200078e00ff */
[----:B------:R-:W-:Y:S01]  /*b060*/  R2UR UR7, R21 ;  /* 0x00000000150772ca */ /* 0x000fe200000e0000 */
[----:B------:R-:W-:Y:S01]  /*b070*/  IMAD.MOV.U32 R21, RZ, RZ, 0x40000040 ;  /* 0x40000040ff157424 */ /* 0x000fe200078e00ff */
[----:B------:R-:W-:Y:S01]  /*b080*/  R2UR UR4, R14 ;  /* 0x000000000e0472ca */ /* 0x000fe200000e0000 */
[----:B------:R-:W-:Y:S01]  /*b090*/  IMAD.MOV.U32 R14, RZ, RZ, 0x28 ;  /* 0x00000028ff0e7424 */ /* 0x000fe200078e00ff */
[----:B------:R-:W-:Y:S02]  /*b0a0*/  R2UR UR5, R15 ;  /* 0x000000000f0572ca */ /* 0x000fe400000e0000 */
[----:B------:R-:W-:Y:S02]  /*b0b0*/  SEL R20, R20, 0x980, P2 ;  /* 0x0000098014147807 */ /* 0x000fe40001000000 */
[----:B------:R-:W-:-:S02]  /*b0c0*/  SEL R14, R14, 0x26, P2 ;  /* 0x000000260e0e7807 */ /* 0x000fc40001000000 */
[----:B------:R-:W-:Y:S02]  /*b0d0*/  LOP3.LUT R20, R20, 0xa00, RZ, 0xc0, !PT ;  /* 0x00000a0014147812 */ /* 0x000fe400078ec0ff */
[----:B------:R-:W-:-:S04]  /*b0e0*/  LOP3.LUT R15, R14, 0x6, RZ, 0xc0, !PT ;  /* 0x000000060e0f7812 */ /* 0x000fc800078ec0ff */
[CC--:B------:R-:W-:Y:S02]  /*b0f0*/  IADD3 R60, R15.reuse, R20.reuse, R2 ;  /* 0x000000140f3c7210 */ /* 0x0c0fe40007ffe002 */
[----:B------:R-:W-:Y:S01]  /*b100*/  IADD3 R14, R15, R20, R8 ;  /* 0x000000140f0e7210 */ /* 0x000fe20007ffe008 */
[----:B------:R-:W-:Y:S02]  /*b110*/  IMAD.MOV.U32 R15, RZ, RZ, 0x40000040 ;  /* 0x40000040ff0f7424 */ /* 0x000fe400078e00ff */
[----:B------:R-:W-:-:S04]  /*b120*/  VIADD R20, R8, 0xa00 ;  /* 0x00000a0008147836 */ /* 0x000fc80000000000 */
[----:B------:R-:W-:Y:S01]  /*b130*/  IMAD.IADD R62, R9, 0x1, R20 ;  /* 0x00000001093e7824 */ /* 0x000fe200078e0214 */
[----:B------:R-:W-:Y:S02]  /*b140*/  WARPGROUP.DEPBAR.LE gsb0, 0x0 ;  /* 0x00008000000079c5 */ /* 0x000fe40000010000 */
[----:B------:R-:W-:-:S06]  /*b150*/  WARPGROUP.ARRIVE ;  /* 0x00000000000079c5 */ /* 0x000fcc0000000000 */
[----:B------:R-:W-:Y:S01]  /*b160*/  HGMMA.64x64x16.F32 R24, gdesc[UR4], R24, gsb0 ;  /* 0x00e00000041879f0 */ /* 0x000fe20008000818 */
[----:B------:R-:W-:Y:S02]  /*b170*/  R2UR UR4, R60 ;  /* 0x000000003c0472ca */ /* 0x000fe400000e0000 */
[----:B------:R-:W-:Y:S01]  /*b180*/  R2UR UR5, R61 ;  /* 0x000000003d0572ca */ /* 0x000fe200000e0000 */
[----:B------:R-:W-:Y:S01]  /*b190*/  IMAD.MOV.U32 R61, RZ, RZ, 0x40000040 ;  /* 0x40000040ff3d7424 */ /* 0x000fe200078e00ff */
[----:B------:R-:W-:Y:S01]  /*b1a0*/  R2UR UR6, R14 ;  /* 0x000000000e0672ca */ /* 0x000fe200000e0000 */
[----:B------:R-:W-:Y:S01]  /*b1b0*/  VIADD R14, R2, 0xa00 ;  /* 0x00000a00020e7836 */ /* 0x000fe20000000000 */
[----:B------:R-:W-:Y:S01]  /*b1c0*/  R2UR UR7, R15 ;  /* 0x000000000f0772ca */ /* 0x000fe200000e0000 */
[----:B------:R-:W-:Y:S02]  /*b1d0*/  IMAD.MOV.U32 R15, RZ, RZ, 0x40000040 ;  /* 0x40000040ff0f7424 */ /* 0x000fe400078e00ff */
[----:B------:R-:W-:Y:S01]  /*b1e0*/  IMAD.IADD R60, R9, 0x1, R14 ;  /* 0x00000001093c7824 */ /* 0x000fe200078e020e */
[----:B------:R-:W-:-:S02]  /*b1f0*/  WARPGROUP.DEPBAR.LE gsb0, 0x0 ;  /* 0x00008000000079c5 */ /* 0x000fc40000010000 */
[----:B------:R-:W-:-:S07]  /*b200*/  WARPGROUP.ARRIVE ;  /* 0x00000000000079c5 */ /* 0x000fce0000000000 */
        /* <DEDUP_REMOVED lines=88> */
[----:B------:R-:W-:Y:S01]  /*b790*/  VIADD R20, R8, 0xe00 ;  /* 0x00000e0008147836 */ /* 0x000fe20000000000 */
        /* <DEDUP_REMOVED lines=25> */
[----:B------:R-:W-:Y:S01]  /*b930*/  IMAD.IADD R20, R59, 0x1, R20 ;  /* 0x000000013b147824 */ /* 0x000fe200078e0214 */
[----:B------:R-:W-:-:S02]  /*b940*/  WARPGROUP.DEPBAR.LE gsb0, 0x0 ;  /* 0x00008000000079c5 */ /* 0x000fc40000010000 */
[----:B------:R-:W-:-:S07]  /*b950*/  WARPGROUP.ARRIVE ;  /* 0x00000000000079c5 */ /* 0x000fce0000000000 */
[----:B------:R-:W-:Y:S01]  /*b960*/  HGMMA.64x64x16.F32 R24, gdesc[UR4], R24, gsb0 ;  /* 0x00e00000041879f0 */ /* 0x000fe20008000818 */
[----:B------:R-:W-:Y:S02]  /*b970*/  R2UR UR6, R60 ;  /* 0x000000003c0672ca */ /* 0x000fe400000e0000 */
[----:B------:R-:W-:Y:S02]  /*b980*/  R2UR UR7, R61 ;  /* 0x000000003d0772ca */ /* 0x000fe400000e0000 */
[----:B------:R-:W-:Y:S01]  /*b990*/  R2UR UR4, R14 ;  /* 0x000000000e0472ca */ /* 0x000fe200000e0000 */
[----:B------:R-:W-:Y:S01]  /*b9a0*/  IMAD.IADD R14, R59, 0x1, R56 ;  /* 0x000000013b0e7824 */ /* 0x000fe200078e0238 */
[----:B------:R-:W-:Y:S01]  /*b9b0*/  R2UR UR5, R15 ;  /* 0x000000000f0572ca */ /* 0x000fe200000e0000 */
[----:B------:R-:W-:Y:S01]  /*b9c0*/  IMAD.MOV.U32 R15, RZ, RZ, 0x40000040 ;  /* 0x40000040ff0f7424 */ /* 0x000fe200078e00ff */
[----:B------:R-:W-:-:S04]  /*b9d0*/  LEA R56, R168, 0xffffffc0, 0x6 ;  /* 0xffffffc0a8387811 */ /* 0x000fc800078e30ff */
[----:B------:R-:W-:Y:S01]  /*b9e0*/  IADD3 R57, -R185, R184, -R56 ;  /* 0x000000b8b9397210 */ /* 0x000fe20007ffe938 */
[----:B------:R-:W-:Y:S02]  /*b9f0*/  WARPGROUP.DEPBAR.LE gsb0, 0x0 ;  /* 0x00008000000079c5 */ /* 0x000fe40000010000 */
[----:B------:R-:W-:-:S06]  /*ba00*/  WARPGROUP.ARRIVE ;  /* 0x00000000000079c5 */ /* 0x000fcc0000000000 */
[----:B------:R-:W-:Y:S01]  /*ba10*/  HGMMA.64x64x16.F32 R24, gdesc[UR4], R24, gsb0 ;  /* 0x00e00000041879f0 */ /* 0x000fe20008000818 */
[----:B------:R-:W-:Y:S02]  /*ba20*/  R2UR UR6, R20 ;  /* 0x00000000140672ca */ /* 0x000fe400000e0000 */
[----:B------:R-:W-:Y:S01]  /*ba30*/  R2UR UR7, R21 ;  /* 0x00000000150772ca */ /* 0x000fe200000e0000 */
[----:B------:R-:W-:Y:S01]  /*ba40*/  IMAD.MOV.U32 R21, RZ, RZ, 0x40000040 ;  /* 0x40000040ff157424 */ /* 0x000fe200078e00ff */
[----:B------:R-:W-:Y:S01]  /*ba50*/  R2UR UR4, R14 ;  /* 0x000000000e0472ca */ /* 0x000fe200000e0000 */
[----:B------:R-:W-:Y:S01]  /*ba60*/  IMAD.MOV.U32 R14, RZ, RZ, 0x1000 ;  /* 0x00001000ff0e7424 */ /* 0x000fe200078e00ff */
[----:B------:R-:W-:Y:S02]  /*ba70*/  R2UR UR5, R15 ;  /* 0x000000000f0572ca */ /* 0x000fe400000e0000 */
[----:B------:R-:W0:Y:S02]  /*ba80*/  LDC R15, c[0x0][0x448] ;  /* 0x00011200ff0f7b82 */ /* 0x000e240000000800 */
[----:B------:R-:W-:-:S04]  /*ba90*/  SEL R14, R14, 0xf80, P2 ;  /* 0x00000f800e0e7807 */ /* 0x000fc80001000000 */
[----:B------:R-:W-:-:S04]  /*baa0*/  LOP3.LUT R14, R14, 0x1e00, RZ, 0xc0, !PT ;  /* 0x00001e000e0e7812 */ /* 0x000fc800078ec0ff */
[CC--:B------:R-:W-:Y:S02]  /*bab0*/  IADD3 R20, R9.reuse, R14.reuse, R2 ;  /* 0x0000000e09147210 */ /* 0x0c0fe40007ffe002 */
[----:B------:R-:W-:Y:S01]  /*bac0*/  IADD3 R8, R9, R14, R8 ;  /* 0x0000000e09087210 */ /* 0x000fe20007ffe008 */
[----:B------:R-:W-:Y:S01]  /*bad0*/  IMAD.MOV.U32 R9, RZ, RZ, 0x40000040 ;  /* 0x40000040ff097424 */ /* 0x000fe200078e00ff */
[----:B0-----:R-:W-:-:S13]  /*bae0*/  ISETP.NE.AND P2, PT, R15, 0x1, PT ;  /* 0x000000010f00780c */ /* 0x001fda0003f45270 */
[----:B------:R-:W0:Y:S01]  /*baf0*/  @P2 LDC R15, c[0x0][0x450] ;  /* 0x00011400ff0f2b82 */ /* 0x000e220000000800 */
[----:B------:R-:W-:Y:S02]  /*bb00*/  WARPGROUP.DEPBAR.LE gsb0, 0x0 ;  /* 0x00008000000079c5 */ /* 0x000fe40000010000 */
[----:B------:R-:W-:-:S06]  /*bb10*/  WARPGROUP.ARRIVE ;  /* 0x00000000000079c5 */ /* 0x000fcc0000000000 */
[----:B------:R-:W-:Y:S01]  /*bb20*/  HGMMA.64x64x16.F32 R24, gdesc[UR4], R24, gsb0 ;  /* 0x00e00000041879f0 */ /* 0x000fe20008000818 */
[----:B------:R-:W-:Y:S02]  /*bb30*/  R2UR UR4, R20 ;  /* 0x00000000140472ca */ /* 0x000fe400000e0000 */
[----:B------:R-:W-:Y:S02]  /*bb40*/  R2UR UR5, R21 ;  /* 0x00000000150572ca */ /* 0x000fe400000e0000 */
[----:B------:R-:W-:Y:S01]  /*bb50*/  R2UR UR6, R8 ;  /* 0x00000000080672ca */ /* 0x000fe200000e0000 */
[----:B------:R-:W-:Y:S01]  /*bb60*/  IMAD.IADD R8, R214, 0x1, R195 ;  /* 0x00000001d6087824 */ /* 0x000fe200078e02c3 */
[----:B------:R-:W-:Y:S02]  /*bb70*/  R2UR UR7, R9 ;  /* 0x00000000090772ca */ /* 0x000fe400000e0000 */
[----:B------:R-:W1:Y:S02]  /*bb80*/  @P2 LDC R9, c[0x0][0x44c] ;  /* 0x00011300ff092b82 */ /* 0x000e640000000800 */
[----:B-1----:R-:W-:-:S04]  /*bb90*/  @P2 IMAD.HI.U32 R14, R8, R9, RZ ;  /* 0x00000009080e2227 */ /* 0x002fc800078e00ff */
[----:B------:R-:W-:Y:S01]  /*bba0*/  IMAD.MOV.U32 R9, RZ, RZ, R8 ;  /* 0x000000ffff097224 */ /* 0x000fe200078e0008 */
[----:B0-----:R-:W-:Y:S01]  /*bbb0*/  @P2 SHF.R.U32.HI R9, RZ, R15, R14 ;  /* 0x0000000fff092219 */ /* 0x001fe2000001160e */
[----:B------:R-:W-:Y:S02]  /*bbc0*/  @!P1 VIADD R8, R0, 0x38840 ;  /* 0x0003884000089836 */ /* 0x000fe40000000000 */
[----:B------:R-:W-:Y:S02]  /*bbd0*/  IMAD.MOV.U32 R15, RZ, RZ, -0x40 ;  /* 0xffffffc0ff0f7424 */ /* 0x000fe400078e00ff */
[----:B------:R-:W0:Y:S01]  /*bbe0*/  SHFL.IDX PT, R20, R9, RZ, 0x1c1f ;  /* 0x001c1fff09147589 */ /* 0x000e2200000e0000 */
[----:B------:R-:W-:Y:S01]  /*bbf0*/  @!P1 PRMT R8, RZ, 0x654, R8 ;  /* 0x00000654ff089816 */ /* 0x000fe20000000008 */
[----:B------:R-:W-:-:S04]  /*bc00*/  IMAD R14, R168, R15, 0x41 ;  /* 0x00000041a80e7424 */ /* 0x000fc800078e020f */
[----:B------:R-:W-:Y:S01]  /*bc10*/  VIADD R60, R14, 0xffffffff ;  /* 0xffffffff0e3c7836 */ /* 0x000fe20000000000 */
[----:B------:R-:W-:Y:S02]  /*bc20*/  WARPGROUP.DEPBAR.LE gsb0, 0x0 ;  /* 0x00008000000079c5 */ /* 0x000fe40000010000 */
[----:B------:R-:W-:-:S06]  /*bc30*/  WARPGROUP.ARRIVE ;  /* 0x00000000000079c5 */ /* 0x000fcc0000000000 */
[----:B------:R-:W-:Y:S01]  /*bc40*/  HGMMA.64x64x16.F32 R24, gdesc[UR4], R24, gsb0 ;  /* 0x00e00000041879f0 */ /* 0x000fe20008000818 */
[----:B------:R-:W-:Y:S01]  /*bc50*/  ULDC.64 UR4, c[0x0][0xad8] ;  /* 0x0002b60000047ab9 */ /* 0x000fe20000000a00 */
[----:B------:R-:W-:Y:S01]  /*bc60*/  ULDC UR6, c[0x0][0xad4] ;  /* 0x0002b50000067ab9 */ /* 0x000fe20000000800 */
[----:B------:R-:W-:Y:S01]  /*bc70*/  UISETP.GE.AND UP0, UPT, UR5, 0x1, UPT ;  /* 0x000000010500788c */ /* 0x000fe2000bf06270 */
[----:B------:R-:W-:-:S03]  /*bc80*/  IMAD.U32 R21, RZ, RZ, UR6 ;  /* 0x00000006ff157e24 */ /* 0x000fc6000f8e00ff */
[----:B------:R-:W-:Y:S02]  /*bc90*/  UP2UR UR48, UPR, URZ, 0x1 ;  /* 0x000000013f307883 */ /* 0x000fe40008000000 */
[----:B------:R-:W-:Y:S02]  /*bca0*/  PLOP3.LUT P3, PT, PT, PT, UP0, 0x40, 0x0 ;  /* 0x000000000000781c */ /* 0x000fe40003f6e808 */
[----:B------:R-:W-:Y:S01]  /*bcb0*/  LOP3.LUT R15, RZ, R21, RZ, 0x33, !PT ;  /* 0x00000015ff0f7212 */ /* 0x000fe200078e33ff */
[----:B------:R-:W-:Y:S02]  /*bcc0*/  WARPGROUP.DEPBAR.LE gsb0, 0x0 ;  /* 0x00008000000079c5 */ /* 0x000fe40000010000 */
[----:B------:R1:W-:Y:S02]  /*bcd0*/  @!P1 SYNCS.ARRIVE.TRANS64.RED.A1T0 RZ, [R8+URZ], RZ ;  /* 0x000000ff08ff99a7 */ /* 0x0003e4000810043f */
[----:B-1----:R-:W-:-:S05]  /*bce0*/  IADD3 R8, -R185, R14, R184 ;  /* 0x0000000eb9087210 */ /* 0x002fca0007ffe1b8 */
[----:B------:R-:W-:-:S04]  /*bcf0*/  IMAD.IADD R8, R8, 0x1, -R23 ;  /* 0x0000000108087824 */ /* 0x000fc800078e0a17 */
[C---:B------:R-:W-:Y:S02]  /*bd00*/  VIADD R58, R8.reuse, UR4 ;  /* 0x00000004083a7c36 */ /* 0x040fe40008000000 */
[----:B------:R-:W-:-:S03]  /*bd10*/  IMAD.IADD R59, R8, 0x1, R15 ;  /* 0x00000001083b7824 */ /* 0x000fc600078e020f */
        /* <DEDUP_REMOVED lines=15> */
.L_x_3593:
[----:B------:R-:W-:-:S06]  /*be10*/  UISETP.NE.AND UP0, UPT, UR5, 0x1, UPT ;  /* 0x000000010500788c */ /* 0x000fcc000bf05270 */
[----:B------:R-:W-:-:S05]  /*be20*/  PLOP3.LUT P3, PT, PT, PT, UP0, 0x80, 0x0 ;  /* 0x000000000000781c */ /* 0x000fca0003f6f008 */
[----:B------:R-:W-:-:S08]  /*be30*/  @UP0 ULDC.64 UR6, c[0x0][0xae0] ;  /* 0x0002b80000060ab9 */ /* 0x000fd00000000a00 */
[----:B------:R-:W-:-:S05]  /*be40*/  @P3 IMAD.HI.U32 R20, R15, UR6, RZ ;  /* 0x000000060f143c27 */ /* 0x000fca000f8e00ff */
[----:B------:R-:W-:-:S07]  /*be50*/  @P3 SHF.R.U32.HI R15, RZ, UR7, R20 ;  /* 0x00000007ff0f3c19 */ /* 0x000fce0008011614 */
.L_x_3594:
[----:B------:R-:W-:Y:S05]  /*be60*/  BSYNC B0 ;  /* 0x0000000000007941 */ /* 0x000fea0003800000 */
.L_x_3592:
[----:B------:R-:W-:-:S04]  /*be70*/  IMAD R20, R15, UR5, -R56 ;  /* 0x000000050f147c24 */ /* 0x000fc8000f8e0a38 */
[----:B------:R-:W-:-:S05]  /*be80*/  IMAD.IADD R15, R20, 0x1, -R185 ;  /* 0x00000001140f7824 */ /* 0x000fca00078e0ab9 */
[----:B------:R-:W-:Y:S02]  /*be90*/  VIMNMX R14, R14, R15, !PT ;  /* 0x0000000f0e0e7248 */ /* 0x000fe40007fe0100 */
[----:B------:R-:W-:-:S07]  /*bea0*/  VIADDMNMX R8, R15, UR5, R8, PT ;  /* 0x000000050f087c46 */ /* 0x000fce000b800108 */
.L_x_3591:
[C---:B------:R-:W-:Y:S01]  /*beb0*/  ISETP.GE.AND P3, PT, R60.reuse, 0x2, PT ;  /* 0x000000023c00780c */ /* 0x040fe20003f66270 */
[----:B------:R-:W-:Y:S01]  /*bec0*/  UISETP.NE.AND UP0, UPT, UR48, URZ, UPT ;  /* 0x0000003f3000728c */ /* 0x000fe2000bf05270 */
[----:B------:R-:W-:Y:S02]  /*bed0*/  ISETP.GE.AND P4, PT, R60, 0x9, PT ;  /* 0x000000093c00780c */ /* 0x000fe40003f86270 */
        /* <DEDUP_REMOVED lines=93> */
.L_x_3597:
[----:B------:R-:W-:-:S06]  /*c4b0*/  UISETP.NE.AND UP0, UPT, UR5, 0x1, UPT ;  /* 0x000000010500788c */ /* 0x000fcc000bf05270 */
[----:B------:R-:W-:-:S05]  /*c4c0*/  PLOP3.LUT P6, PT, PT, PT, UP0, 0x80, 0x0 ;  /* 0x000000000000781c */ /* 0x000fca0003fcf008 */
[----:B------:R-:W-:-:S08]  /*c4d0*/  @UP0 ULDC.64 UR6, c[0x0][0xae0] ;  /* 0x0002b80000060ab9 */ /* 0x000fd00000000a00 */
[----:B------:R-:W-:Y:S01]  /*c4e0*/  @P6 IMAD.HI.U32 R14, R9, UR6, RZ ;  /* 0x00000006090e6c27 */ /* 0x000fe2000f8e00ff */
[----:B------:R-:W-:-:S13]  /*c4f0*/  PLOP3.LUT P6, PT, PT, PT, UP0, 0x80, 0x0 ;  /* 0x000000000000781c */ /* 0x000fda0003fcf008 */
[----:B------:R-:W-:-:S07]  /*c500*/  @P6 SHF.R.U32.HI R9, RZ, UR7, R14 ;  /* 0x00000007ff096c19 */ /* 0x000fce000801160e */
.L_x_3598:
[----:B------:R-:W-:Y:S05]  /*c510*/  BSYNC B0 ;  /* 0x0000000000007941 */ /* 0x000fea0003800000 */
.L_x_3596:
[----:B------:R-:W-:-:S04]  /*c520*/  IMAD R14, R9, UR5, -R56 ;  /* 0x00000005090e7c24 */ /* 0x000fc8000f8e0a38 */
[----:B------:R-:W-:-:S05]  /*c530*/  IMAD.IADD R14, R14, 0x1, -R185 ;  /* 0x000000010e0e7824 */ /* 0x000fca00078e0ab9 */
[----:B------:R-:W-:Y:S02]  /*c540*/  VIMNMX R15, R15, R14, !PT ;  /* 0x0000000e0f0f7248 */ /* 0x000fe40007fe0100 */
[----:B------:R-:W-:-:S07]  /*c550*/  VIADDMNMX R8, R14, UR5, R8, PT ;  /* 0x000000050e087c46 */ /* 0x000fce000b800108 */
.L_x_3595:
[C---:B------:R-:W-:Y:S01]  /*c560*/  ISETP.GT.AND P3, PT, R15.reuse, 0x1, !P3 ;  /* 0x000000010f00780c */ /* 0x040fe20005f64270 */
[----:B------:R-:W-:Y:S01]  /*c570*/  ULDC UR6, c[0x0][0xa80] ;  /* 0x0002a00000067ab9 */ /* 0x000fe20000000800 */
[----:B------:R-:W-:Y:S01]  /*c580*/  ISETP.GT.AND P4, PT, R15, 0x8, !P4 ;  /* 0x000000080f00780c */ /* 0x000fe20006784270 */
[----:B------:R-:W-:Y:S01]  /*c590*/  IMAD.U32 R14, RZ, RZ, UR6 ;  /* 0x00000006ff0e7e24 */ /* 0x000fe2000f8e00ff */
[----:B------:R-:W-:Y:S01]  /*c5a0*/  BAR.SYNC.DEFER_BLOCKING 0xf, 0x100 ;  /* 0x03c4000000007b1d */ /* 0x000fe20000010000 */
[C---:B------:R-:W-:Y:S01]  /*c5b0*/  ISETP.LT.OR P3, PT, R8.reuse, 0x2, P3 ;  /* 0x000000020800780c */ /* 0x040fe20001f61670 */
[----:B------:R-:W-:Y:S01]  /*c5c0*/  UISETP.NE.AND UP0, UPT, UR48, URZ, UPT ;  /* 0x0000003f3000728c */ /* 0x000fe2000bf05270 */
[----:B------:R-:W-:Y:S01]  /*c5d0*/  ISETP.LT.OR P4, PT, R8, 0x9, P4 ;  /* 0x000000090800780c */ /* 0x000fe20002781670 */
[----:B------:R-:W-:Y:S01]  /*c5e0*/  @!P1 VIADD R0, R0, 0x38860 ;  /* 0x0003886000009836 */ /* 0x000fe20000000000 */
[----:B------:R-:W-:Y:S02]  /*c5f0*/  FSEL R27, R27, -INF , !P3 ;  /* 0xff8000001b1b7808 */ /* 0x000fe40005800000 */
[----:B------:R-:W-:-:S02]  /*c600*/  ISETP.NE.AND P3, PT, R25, RZ, PT ;  /* 0x000000ff1900720c */ /* 0x000fc40003f65270 */
[----:B------:R-:W-:Y:S02]  /*c610*/  FSEL R29, R30, -INF , !P4 ;  /* 0xff8000001e1d7808 */ /* 0x000fe40006000000 */
[----:B------:R-:W-:Y:S02]  /*c620*/  ISETP.GT.AND P3, PT, R15, 0x9, !P3 ;  /* 0x000000090f00780c */ /* 0x000fe40005f64270 */
[----:B------:R-:W-:Y:S02]  /*c630*/  ISETP.NE.AND P4, PT, R33, RZ, PT ;  /* 0x000000ff2100720c */ /* 0x000fe40003f85270 */
        /* <DEDUP_REMOVED lines=32> */
[----:B------:R-:W-:-:S02]  /*c840*/  ISETP.NE.AND P6, PT, R20, RZ, PT ;  /* 0x000000ff1400720c */ /* 0x000fc40003fc5270 */
[C---:B------:R-:W-:Y:S02]  /*c850*/  ISETP.GT.AND P3, PT, R15.reuse, 0x20, !P3 ;  /* 0x000000200f00780c */ /* 0x040fe40005f64270 */
[----:B------:R-:W-:Y:S02]  /*c860*/  FMNMX.FTZ R9, R52, R9, !PT ;  /* 0x0000000934097209 */ /* 0x000fe40007810000 */
[----:B------:R-:W-:Y:S02]  /*c870*/  ISETP.LT.OR P3, PT, R8, 0x21, P3 ;  /* 0x000000210800780c */ /* 0x000fe40001f61670 */
[----:B------:R-:W-:Y:S02]  /*c880*/  ISETP.GT.AND P5, PT, R15, 0x38, !P5 ;  /* 0x000000380f00780c */ /* 0x000fe40006fa4270 */
[----:B------:R-:W-:Y:S02]  /*c890*/  FSEL R41, R42, -INF , !P3 ;  /* 0xff8000002a297808 */ /* 0x000fe40005800000 */
[----:B------:R-:W-:-:S02]  /*c8a0*/  ISETP.NE.AND P3, PT, R71, RZ, PT ;  /* 0x000000ff4700720c */ /* 0x000fc40003f65270 */
[----:B------:R-:W-:Y:S02]  /*c8b0*/  ISETP.LT.OR P5, PT, R8, 0x39, P5 ;  /* 0x000000390800780c */ /* 0x000fe40002fa1670 */
[----:B------:R-:W-:Y:S02]  /*c8c0*/  ISETP.GT.AND P3, PT, R15, 0x21, !P3 ;  /* 0x000000210f00780c */ /* 0x000fe40005f64270 */
[----:B------:R-:W-:Y:S02]  /*c8d0*/  FSEL R53, R54, -INF , !P5 ;  /* 0xff80000036357808 */ /* 0x000fe40006800000 */
[----:B------:R-:W-:Y:S02]  /*c8e0*/  ISETP.LT.OR P3, PT, R8, 0x22, P3 ;  /* 0x000000220800780c */ /* 0x000fe40001f61670 */
[----:B------:R-:W-:Y:S02]  /*c8f0*/  @!P1 PRMT R0, RZ, 0x654, R0 ;  /* 0x00000654ff009816 */ /* 0x000fe40000000000 */
[----:B------:R-:W-:-:S02]  /*c900*/  FSEL R43, R43, -INF , !P3 ;  /* 0xff8000002b2b7808 */ /* 0x000fc40005800000 */
[----:B------:R-:W-:-:S04]  /*c910*/  ISETP.NE.AND P3, PT, R73, RZ, PT ;  /* 0x000000ff4900720c */ /* 0x000fc80003f65270 */
        /* <DEDUP_REMOVED lines=9> */
[----:B------:R-:W-:Y:S02]  /*c9b0*/  ISETP.NE.AND P6, PT, R24, RZ, PT ;  /* 0x000000ff1800720c */ /* 0x000fe40003fc5270 */
[----:B------:R-:W-:Y:S02]  /*c9c0*/  FMNMX.FTZ R24, R60, R9, !PT ;  /* 0x000000093c187209 */ /* 0x000fe40007810000 */
[C---:B------:R-:W-:Y:S02]  /*c9d0*/  ISETP.LT.OR P3, PT, R8.reuse, 0x1, P3 ;  /* 0x000000010800780c */ /* 0x040fe40001f61670 */
[----:B------:R-:W-:Y:S01]  /*c9e0*/  ISETP.LT.OR P4, PT, R8, 0x32, P4 ;  /* 0x000000320800780c */ /* 0x000fe20002781670 */
[----:B------:R-:W0:Y:S01]  /*c9f0*/  SHFL.BFLY PT, R9, R24, 0x2, 0x1f ;  /* 0x0c401f0018097f89 */ /* 0x000e2200000e0000 */
[----:B------:R-:W-:-:S02]  /*ca00*/  FSEL R25, R26, -INF , !P3 ;  /* 0xff8000001a197808 */ /* 0x000fc40005800000 */
[----:B------:R-:W-:Y:S02]  /*ca10*/  ISETP.GT.AND P6, PT, R15, 0x39, !P6 ;  /* 0x000000390f00780c */ /* 0x000fe400077c4270 */
[----:B------:R-:W-:Y:S02]  /*ca20*/  FSEL R51, R51, -INF , !P4 ;  /* 0xff80000033337808 */ /* 0x000fe40006000000 */
[----:B------:R-:W-:-:S04]  /*ca30*/  ISETP.LT.OR P6, PT, R8, 0x3a, P6 ;  /* 0x0000003a0800780c */ /* 0x000fc800037c1670 */
[----:B------:R-:W-:Y:S02]  /*ca40*/  FSEL R55, R55, -INF , !P6 ;  /* 0xff80000037377808 */ /* 0x000fe40007000000 */
[----:B0-----:R-:W-:-:S05]  /*ca50*/  FMNMX.FTZ R26, R24, R9, !PT ;  /* 0x00000009181a7209 */ /* 0x001fca0007810000 */
[----:B------:R-:W0:Y:S02]  /*ca60*/  SHFL.BFLY PT, R9, R26, 0x1, 0x1f ;  /* 0x0c201f001a097f89 */ /* 0x000e2400000e0000 */
[----:B0-----:R-:W-:-:S04]  /*ca70*/  FMNMX.FTZ R9, R26, R9, !PT ;  /* 0x000000091a097209 */ /* 0x001fc80007810000 */
[C---:B------:R-:W-:Y:S01]  /*ca80*/  FSETP.NEU.FTZ.AND P3, PT, R9.reuse, -INF , PT ;  /* 0xff8000000900780b */ /* 0x040fe20003f7d000 */
[----:B------:R-:W-:-:S05]  /*ca90*/  FMUL.FTZ R20, R9, R14 ;  /* 0x0000000e09147220 */ /* 0x000fca0000410000 */
[----:B------:R-:W-:Y:S02]  /*caa0*/  FSEL R59, R20, RZ, P3 ;  /* 0x000000ff143b7208 */ /* 0x000fe40001800000 */
[----:B------:R-:W-:Y:S02]  /*cab0*/  FMNMX.FTZ R20, R25, R27, !PT ;  /* 0x0000001b19147209 */ /* 0x000fe40007810000 */
[----:B------:R-:W-:Y:S01]  /*cac0*/  ISETP.NE.AND P3, PT, R75, RZ, PT ;  /* 0x000000ff4b00720c */ /* 0x000fe20003f65270 */
[--C-:B------:R-:W-:Y:S01]  /*cad0*/  FFMA.FTZ R24, R62, R14, -R59.reuse ;  /* 0x0000000e3e187223 */ /* 0x100fe2000001083b */
[----:B------:R-:W-:Y:S01]  /*cae0*/  FMNMX.FTZ R20, R29, R20, !PT ;  /* 0x000000141d147209 */ /* 0x000fe20007810000 */
[-CC-:B------:R-:W-:Y:S01]  /*caf0*/  FFMA.FTZ R26, R66, R14.reuse, -R59.reuse ;  /* 0x0000000e421a7223 */ /* 0x180fe2000001083b */
[----:B------:R-:W-:Y:S01]  /*cb00*/  ISETP.GT.AND P3, PT, R15, 0x30, !P3 ;  /* 0x000000300f00780c */ /* 0x000fe20005f64270 */
[--C-:B------:R-:W-:Y:S01]  /*cb10*/  FFMA.FTZ R15, R28, R14, -R59.reuse ;  /* 0x0000000e1c0f7223 */ /* 0x100fe2000001083b */
[----:B------:R-:W-:Y:S01]  /*cb20*/  FMNMX.FTZ R20, R31, R20, !PT ;  /* 0x000000141f147209 */ /* 0x000fe20007810000 */
[----:B------:R0:W-:Y:S01]  /*cb30*/  MUFU.EX2 R61, R24 ;  /* 0x00000018003d7308 */ /* 0x0001e20000000800 */
[----:B------:R-:W-:Y:S01]  /*cb40*/  ISETP.LT.OR P3, PT, R8, 0x31, P3 ;  /* 0x000000310800780c */ /* 0x000fe20001f61670 */
[--C-:B------:R-:W-:Y:S01]  /*cb50*/  FFMA.FTZ R8, R64, R14, -R59.reuse ;  /* 0x0000000e40087223 */ /* 0x100fe2000001083b */
[----:B------:R-:W-:Y:S01]  /*cb60*/  FMNMX.FTZ R20, R33, R20, !PT ;  /* 0x0000001421147209 */ /* 0x000fe20007810000 */
[-CC-:B------:R-:W-:Y:S01]  /*cb70*/  FFMA.FTZ R28, R32, R14.reuse, -R59.reuse ;  /* 0x0000000e201c7223 */ /* 0x180fe2000001083b */
[----:B------:R-:W-:Y:S01]  /*cb80*/  FSEL R49, R50, -INF , !P3 ;  /* 0xff80000032317808 */ /* 0x000fe20005800000 */
[--C-:B------:R-:W-:Y:S01]  /*cb90*/  FFMA.FTZ R32, R70, R14, -R59.reuse ;  /* 0x0000000e46207223 */ /* 0x100fe2000001083b */
[----:B------:R-:W-:Y:S01]  /*cba0*/  FMNMX.FTZ R20, R35, R20, !PT ;  /* 0x0000001423147209 */ /* 0x000fe20007810000 */
[----:B------:R1:W-:Y:S01]  /*cbb0*/  MUFU.EX2 R164, R15 ;  /* 0x0000000f00a47308 */ /* 0x0003e20000000800 */
[-CC-:B0-----:R-:W-:Y:S01]  /*cbc0*/  FFMA.FTZ R24, R68, R14.reuse, -R59.reuse ;  /* 0x0000000e44187223 */ /* 0x181fe2000001083b */
[--C-:B------:R-:W-:Y:S01]  /*cbd0*/  FFMA.FTZ R30, R36, R14, -R59.reuse ;  /* 0x0000000e241e7223 */ /* 0x100fe2000001083b */
[----:B------:R-:W-:Y:S01]  /*cbe0*/  FMNMX.FTZ R20, R37, R20, !PT ;  /* 0x0000001425147209 */ /* 0x000fe20007810000 */
[-CC-:B------:R-:W-:Y:S01]  /*cbf0*/  FFMA.FTZ R34, R40, R14.reuse, -R59.reuse ;  /* 0x0000000e28227223 */ /* 0x180fe2000001083b */
[-CC-:B------:R-:W-:Y:S01]  /*cc00*/  FFMA.FTZ R170, R44, R14.reuse, -R59.reuse ;  /* 0x0000000e2caa7223 */ /* 0x180fe2000001083b */
[--C-:B------:R-:W-:Y:S01]  /*cc10*/  FFMA.FTZ R171, R74, R14, -R59.reuse ;  /* 0x0000000e4aab7223 */ /* 0x100fe2000001083b */
[----:B------:R-:W-:Y:S01]  /*cc20*/  FMNMX.FTZ R20, R39, R20, !PT ;  /* 0x0000001427147209 */ /* 0x000fe20007810000 */
[----:B------:R-:W-:Y:S01]  /*cc30*/  MUFU.EX2 R166, R8 ;  /* 0x0000000800a67308 */ /* 0x000fe20000000800 */
[-CC-:B------:R-:W-:Y:S01]  /*cc40*/  FFMA.FTZ R172, R48, R14.reuse, -R59.reuse ;  /* 0x0000000e30ac7223 */ /* 0x180fe2000001083b */
[--C-:B------:R-:W-:Y:S01]  /*cc50*/  FFMA.FTZ R173, R76, R14, -R59.reuse ;  /* 0x0000000e4cad7223 */ /* 0x100fe2000001083b */
[----:B------:R-:W-:Y:S01]  /*cc60*/  FMNMX.FTZ R20, R41, R20, !PT ;  /* 0x0000001429147209 */ /* 0x000fe20007810000 */
[-CC-:B------:R-:W-:Y:S01]  /*cc70*/  FFMA.FTZ R174, R52, R14.reuse, -R59.reuse ;  /* 0x0000000e34ae7223 */ /* 0x180fe2000001083b */
[----:B------:R-:W-:-:S02]  /*cc80*/  FFMA.FTZ R175, R60, R14, -R59 ;  /* 0x0000000e3caf7223 */ /* 0x000fc4000001083b */
[----:B------:R-:W-:Y:S01]  /*cc90*/  FMNMX.FTZ R20, R43, R20, !PT ;  /* 0x000000142b147209 */ /* 0x000fe20007810000 */
[----:B------:R-:W-:Y:S03]  /*cca0*/  MUFU.EX2 R67, R32 ;  /* 0x0000002000437308 */ /* 0x000fe60000000800 */
[----:B------:R-:W-:-:S04]  /*ccb0*/  FMNMX.FTZ R20, R45, R20, !PT ;  /* 0x000000142d147209 */ /* 0x000fc80007810000 */
[----:B------:R-:W-:Y:S01]  /*ccc0*/  FMNMX.FTZ R20, R47, R20, !PT ;  /* 0x000000142f147209 */ /* 0x000fe20007810000 */
[----:B------:R-:W-:Y:S03]  /*ccd0*/  MUFU.EX2 R63, R26 ;  /* 0x0000001a003f7308 */ /* 0x000fe60000000800 */
[----:B------:R-:W-:-:S04]  /*cce0*/  FMNMX.FTZ R20, R49, R20, !PT ;  /* 0x0000001431147209 */ /* 0x000fc80007810000 */
[----:B------:R-:W-:Y:S01]  /*ccf0*/  FMNMX.FTZ R20, R51, R20, !PT ;  /* 0x0000001433147209 */ /* 0x000fe20007810000 */
[----:B------:R-:W-:Y:S03]  /*cd00*/  MUFU.EX2 R160, R28 ;  /* 0x0000001c00a07308 */ /* 0x000fe60000000800 */
[----:B------:R-:W-:-:S04]  /*cd10*/  FMNMX.FTZ R20, R53, R20, !PT ;  /* 0x0000001435147209 */ /* 0x000fc80007810000 */
[----:B------:R-:W-:Y:S01]  /*cd20*/  FMNMX.FTZ R20, R55, R20, !PT ;  /* 0x0000001437147209 */ /* 0x000fe20007810000 */
[----:B------:R0:W-:Y:S04]  /*cd30*/  MUFU.EX2 R65, R24 ;  /* 0x0000001800417308 */ /* 0x0001e80000000800 */
[----:B-1----:R-:W1:Y:S04]  /*cd40*/  SHFL.BFLY PT, R15, R20, 0x2, 0x1f ;  /* 0x0c401f00140f7f89 */ /* 0x002e6800000e0000 */
[----:B------:R-:W2:Y:S01]  /*cd50*/  MUFU.EX2 R30, R30 ;  /* 0x0000001e001e7308 */ /* 0x000ea20000000800 */
[----:B0-----:R-:W-:-:S04]  /*cd60*/  IMAD R24, R19, 0x1000, R193 ;  /* 0x0000100013187824 */ /* 0x001fc800078e02c1 */
[C---:B------:R-:W-:Y:S01]  /*cd70*/  VIADD R26, R24.reuse, 0x80 ;  /* 0x00000080181a7836 */ /* 0x040fe20000000000 */
[C---:B------:R-:W-:Y:S01]  /*cd80*/  R2UR UR6, R24.reuse ;  /* 0x00000000180672ca */ /* 0x040fe200000e0000 */
[C---:B------:R-:W-:Y:S01]  /*cd90*/  VIADD R28, R24.reuse, 0x100 ;  /* 0x00000100181c7836 */ /* 0x040fe20000000000 */
[----:B------:R-:W-:Y:S01]  /*cda0*/  MUFU.EX2 R34, R34 ;  /* 0x0000002200227308 */ /* 0x000fe20000000800 */
[----:B------:R-:W-:Y:S01]  /*cdb0*/  VIADD R24, R24, 0x180 ;  /* 0x0000018018187836 */ /* 0x000fe20000000000 */
[----:B------:R-:W-:Y:S02]  /*cdc0*/  R2UR UR10, R26 ;  /* 0x000000001a0a72ca */ /* 0x000fe400000e0000 */
[----:B------:R-:W-:Y:S02]  /*cdd0*/  R2UR UR14, R28 ;  /* 0x000000001c0e72ca */ /* 0x000fe400000e0000 */
[----:B------:R-:W-:Y:S02]  /*cde0*/  R2UR UR18, R24 ;  /* 0x00000000181272ca */ /* 0x000fe400000e0000 */
[----:B------:R-:W-:Y:S01]  /*cdf0*/  MUFU.EX2 R170, R170 ;  /* 0x000000aa00aa7308 */ /* 0x000fe20000000800 */
[----:B--2---:R-:W-:-:S02]  /*ce00*/  F2FP.F16.F32.PACK_AB R162, R67, R30 ;  /* 0x0000001e43a2723e */ /* 0x004fc400000000ff */
[----:B-1----:R-:W-:Y:S01]  /*ce10*/  FMNMX.FTZ R8, R20, R15, !PT ;  /* 0x0000000f14087209 */ /* 0x002fe20007810000 */
[----:B------:R-:W-:-:S04]  /*ce20*/  FFMA.FTZ R15, R72, R14, -R59 ;  /* 0x0000000e480f7223 */ /* 0x000fc8000001083b */
[----:B------:R-:W0:Y:S01]  /*ce30*/  MUFU.EX2 R171, R171 ;  /* 0x000000ab00ab7308 */ /* 0x000e220000000800 */
[----:B------:R-:W1:Y:S07]  /*ce40*/  SHFL.BFLY PT, R57, R8, 0x1, 0x1f ;  /* 0x0c201f0008397f89 */ /* 0x000e6e00000e0000 */
[----:B------:R-:W2:Y:S08]  /*ce50*/  MUFU.EX2 R15, R15 ;  /* 0x0000000f000f7308 */ /* 0x000eb00000000800 */
[----:B------:R-:W-:Y:S01]  /*ce60*/  MUFU.EX2 R172, R172 ;  /* 0x000000ac00ac7308 */ /* 0x000fe20000000800 */
[----:B0-----:R-:W-:-:S07]  /*ce70*/  F2FP.F16.F32.PACK_AB R158, R171, R170 ;  /* 0x000000aaab9e723e */ /* 0x001fce00000000ff */
[----:B------:R-:W0:Y:S01]  /*ce80*/  MUFU.EX2 R173, R173 ;  /* 0x000000ad00ad7308 */ /* 0x000e220000000800 */
[----:B-1----:R-:W-:Y:S02]  /*ce90*/  FMNMX.FTZ R20, R8, R57, !PT ;  /* 0x0000003908147209 */ /* 0x002fe40007810000 */
[----:B--2---:R-:W-:Y:S02]  /*cea0*/  F2FP.F16.F32.PACK_AB R156, R15, R34 ;  /* 0x000000220f9c723e */ /* 0x004fe400000000ff */
[C---:B------:R-:W-:Y:S01]  /*ceb0*/  FSETP.NEU.FTZ.AND P3, PT, R20.reuse, -INF , PT ;  /* 0xff8000001400780b */ /* 0x040fe20003f7d000 */
[----:B------:R-:W-:Y:S02]  /*cec0*/  FMUL.FTZ R8, R20, R14 ;  /* 0x0000000e14087220 */ /* 0x000fe40000410000 */
[----:B------:R-:W-:Y:S03]  /*ced0*/  MUFU.EX2 R174, R174 ;  /* 0x000000ae00ae7308 */ /* 0x000fe60000000800 */
[----:B------:R-:W-:-:S02]  /*cee0*/  FSEL R8, R8, RZ, P3 ;  /* 0x000000ff08087208 */ /* 0x000fc40001800000 */
[----:B------:R-:W-:-:S03]  /*cef0*/  PLOP3.LUT P3, PT, PT, PT, UP0, 0x40, 0x0 ;  /* 0x000000000000781c */ /* 0x000fc60003f6e808 */
        /* <DEDUP_REMOVED lines=9> */
[-CC-:B------:R-:W-:Y:S01]  /*cf90*/  FFMA.FTZ R177, R41, R14.reuse, -R8.reuse ;  /* 0x0000000e29b17223 */ /* 0x180fe20000010808 */
[-CC-:B------:R-:W-:Y:S01]  /*cfa0*/  FFMA.FTZ R178, R43, R14.reuse, -R8.reuse ;  /* 0x0000000e2bb27223 */ /* 0x180fe20000010808 */
[-CC-:B------:R-:W-:Y:S01]  /*cfb0*/  FFMA.FTZ R179, R45, R14.reuse, -R8.reuse ;  /* 0x0000000e2db37223 */ /* 0x180fe20000010808 */
[----:B------:R2:W3:Y:S01]  /*cfc0*/  MUFU.EX2 R32, R27 ;  /* 0x0000001b00207308 */ /* 0x0004e20000000800 */
[-CC-:B------:R-:W-:Y:S01]  /*cfd0*/  FFMA.FTZ R180, R47, R14.reuse, -R8.reuse ;  /* 0x0000000e2fb47223 */ /* 0x180fe20000010808 */
[-CC-:B------:R-:W-:Y:S01]  /*cfe0*/  FFMA.FTZ R181, R49, R14.reuse, -R8.reuse ;  /* 0x0000000e31b57223 */ /* 0x180fe20000010808 */
[-CC-:B------:R-:W-:Y:S01]  /*cff0*/  FFMA.FTZ R182, R51, R14.reuse, -R8.reuse ;  /* 0x0000000e33b67223 */ /* 0x180fe20000010808 */
[-CC-:B------:R-:W-:Y:S01]  /*d000*/  FFMA.FTZ R183, R53, R14.reuse, -R8.reuse ;  /* 0x0000000e35b77223 */ /* 0x180fe20000010808 */
[----:B------:R-:W-:Y:S01]  /*d010*/  FFMA.FTZ R8, R55, R14, -R8 ;  /* 0x0000000e37087223 */ /* 0x000fe20000010808 */
[----:B-1----:R-:W-:Y:S01]  /*d020*/  IMAD.MOV.U32 R25, RZ, RZ, 0x40000040 ;  /* 0x40000040ff197424 */ /* 0x002fe200078e00ff */
[----:B0-----:R-:W-:Y:S01]  /*d030*/  F2FP.F16.F32.PACK_AB R152, R173, R172 ;  /* 0x000000acad98723e */ /* 0x001fe200000000ff */
[----:B------:R0:W1:Y:S01]  /*d040*/  MUFU.EX2 R167, R29 ;  /* 0x0000001d00a77308 */ /* 0x0000620000000800 */
[----:B--2---:R-:W-:-:S02]  /*d050*/  IMAD.MOV.U32 R27, RZ, RZ, 0x40000040 ;  /* 0x40000040ff1b7424 */ /* 0x004fc400078e00ff */
[C---:B------:R-:W-:Y:S02]  /*d060*/  R2UR UR7, R25.reuse ;  /* 0x00000000190772ca */ /* 0x040fe400000e0000 */
[----:B------:R-:W-:Y:S02]  /*d070*/  R2UR UR19, R25 ;  /* 0x00000000191372ca */ /* 0x000fe400000e0000 */
[----:B------:R-:W-:Y:S01]  /*d080*/  R2UR UR11, R27 ;  /* 0x000000001b0b72ca */ /* 0x000fe200000e0000 */
[----:B------:R-:W2:Y:S01]  /*d090*/  MUFU.EX2 R36, R31 ;  /* 0x0000001f00247308 */ /* 0x000ea20000000800 */
[----:B0-----:R-:W-:Y:S01]  /*d0a0*/  FADD.FTZ R29, R164, R61 ;  /* 0x0000003da41d7221 */ /* 0x001fe20000010000 */
[----:B---3--:R-:W-:Y:S01]  /*d0b0*/  FADD.FTZ R26, R165, R32 ;  /* 0x00000020a51a7221 */ /* 0x008fe20000010000 */
[----:B------:R-:W-:Y:S02]  /*d0c0*/  F2FP.F16.F32.PACK_AB R164, R61, R164 ;  /* 0x000000a43da4723e */ /* 0x000fe400000000ff */
[----:B------:R-:W-:Y:S01]  /*d0d0*/  FADD.FTZ R40, R166, R29 ;  /* 0x0000001da6287221 */ /* 0x000fe20000010000 */
[C---:B------:R-:W-:Y:S01]  /*d0e0*/  F2FP.F16.F32.PACK_AB R166, R63.reuse, R166 ;  /* 0x000000a63fa6723e */ /* 0x040fe200000000ff */
[----:B------:R-:W-:Y:S01]  /*d0f0*/  IMAD.MOV.U32 R29, RZ, RZ, 0x40000040 ;  /* 0x40000040ff1d7424 */ /* 0x000fe200078e00ff */
[----:B------:R-:W0:Y:S01]  /*d100*/  MUFU.EX2 R33, R33 ;  /* 0x0000002100217308 */ /* 0x000e220000000800 */
[----:B------:R-:W-:Y:S01]  /*d110*/  FADD.FTZ R27, R63, R40 ;  /* 0x000000283f1b7221 */ /* 0x000fe20000010000 */
[----:B-1----:R-:W-:Y:S01]  /*d120*/  FADD.FTZ R25, R167, R26 ;  /* 0x0000001aa7197221 */ /* 0x002fe20000010000 */
[----:B------:R-:W-:-:S02]  /*d130*/  F2FP.F16.F32.PACK_AB R165, R32, R165 ;  /* 0x000000a520a5723e */ /* 0x000fc400000000ff */
[----:B------:R-:W-:Y:S01]  /*d140*/  FADD.FTZ R28, R160, R27 ;  /* 0x0000001ba01c7221 */ /* 0x000fe20000010000 */
[C---:B------:R-:W-:Y:S02]  /*d150*/  F2FP.F16.F32.PACK_AB R160, R65.reuse, R160 ;  /* 0x000000a041a0723e */ /* 0x040fe400000000ff */
[----:B------:R-:W1:Y:S01]  /*d160*/  MUFU.EX2 R38, R35 ;  /* 0x0000002300267308 */ /* 0x000e620000000800 */
[----:B------:R-:W-:Y:S01]  /*d170*/  FADD.FTZ R27, R65, R28 ;  /* 0x0000001c411b7221 */ /* 0x000fe20000010000 */
[C---:B--2---:R-:W-:Y:S01]  /*d180*/  FADD.FTZ R24, R36.reuse, R25 ;  /* 0x0000001924187221 */ /* 0x044fe20000010000 */
[----:B------:R-:W-:Y:S02]  /*d190*/  F2FP.F16.F32.PACK_AB R167, R36, R167 ;  /* 0x000000a724a7723e */ /* 0x000fe400000000ff */
[----:B------:R-:W-:Y:S01]  /*d1a0*/  FADD.FTZ R26, R30, R27 ;  /* 0x0000001b1e1a7221 */ /* 0x000fe20000010000 */
[----:B------:R-:W-:Y:S02]  /*d1b0*/  R2UR UR15, R29 ;  /* 0x000000001d0f72ca */ /* 0x000fe400000e0000 */
[----:B------:R-:W2:Y:S01]  /*d1c0*/  MUFU.EX2 R37, R37 ;  /* 0x0000002500257308 */ /* 0x000ea20000000800 */
[----:B0-----:R-:W-:Y:S01]  /*d1d0*/  FADD.FTZ R25, R33, R24 ;  /* 0x0000001821197221 */ /* 0x001fe20000010000 */
[----:B------:R-:W-:Y:S01]  /*d1e0*/  FADD.FTZ R27, R67, R26 ;  /* 0x0000001a431b7221 */ /* 0x000fe20000010000 */
[----:B------:R-:W-:Y:S03]  /*d1f0*/  STSM.16.M88.4 [R198+0x36400], R164 ;  /* 0x036400a4c6007844 */ /* 0x000fe60000000200 */
[----:B------:R-:W-:-:S02]  /*d200*/  FADD.FTZ R200, R34, R27 ;  /* 0x0000001b22c87221 */ /* 0x000fc40000010000 */
[----:B------:R-:W0:Y:S01]  /*d210*/  MUFU.EX2 R176, R176 ;  /* 0x000000b000b07308 */ /* 0x000e220000000800 */
[C---:B-1----:R-:W-:Y:S01]  /*d220*/  F2FP.F16.F32.PACK_AB R161, R38.reuse, R33 ;  /* 0x0000002126a1723e */ /* 0x042fe200000000ff */
[----:B------:R-:W-:Y:S01]  /*d230*/  FADD.FTZ R24, R38, R25 ;  /* 0x0000001926187221 */ /* 0x000fe20000010000 */
[----:B------:R-:W-:-:S04]  /*d240*/  FADD.FTZ R15, R15, R200 ;  /* 0x000000c80f0f7221 */ /* 0x000fc80000010000 */
[----:B------:R-:W-:Y:S01]  /*d250*/  FADD.FTZ R170, R170, R15 ;  /* 0x0000000faaaa7221 */ /* 0x000fe20000010000 */
[----:B------:R-:W-:Y:S01]  /*d260*/  MUFU.EX2 R177, R177 ;  /* 0x000000b100b17308 */ /* 0x000fe20000000800 */
[----:B--2---:R-:W-:Y:S02]  /*d270*/  FADD.FTZ R201, R37, R24 ;  /* 0x0000001825c97221 */ /* 0x004fe40000010000 */
[----:B------:R-:W-:-:S04]  /*d280*/  FADD.FTZ R171, R171, R170 ;  /* 0x000000aaabab7221 */ /* 0x000fc80000010000 */
[----:B------:R-:W-:Y:S01]  /*d290*/  FADD.FTZ R172, R172, R171 ;  /* 0x000000abacac7221 */ /* 0x000fe20000010000 */
[----:B------:R-:W1:Y:S01]  /*d2a0*/  MUFU.EX2 R178, R178 ;  /* 0x000000b200b27308 */ /* 0x000e620000000800 */
[C---:B0-----:R-:W-:Y:S01]  /*d2b0*/  F2FP.F16.F32.PACK_AB R163, R176.reuse, R37 ;  /* 0x00000025b0a3723e */ /* 0x041fe200000000ff */
[----:B------:R-:W-:Y:S01]  /*d2c0*/  FADD.FTZ R176, R176, R201 ;  /* 0x000000c9b0b07221 */ /* 0x000fe20000010000 */
[----:B------:R-:W-:-:S03]  /*d2d0*/  FADD.FTZ R173, R173, R172 ;  /* 0x000000acadad7221 */ /* 0x000fc60000010000 */
[----:B------:R-:W-:Y:S02]  /*d2e0*/  STSM.16.M88.4 [R199], R160 ;  /* 0x000000a0c7007844 */ /* 0x000fe40000000200 */
[----:B------:R-:W-:Y:S08]  /*d2f0*/  MUFU.EX2 R179, R179 ;  /* 0x000000b300b37308 */ /* 0x000ff00000000800 */
[----:B------:R-:W0:Y:S01]  /*d300*/  MUFU.EX2 R180, R180 ;  /* 0x000000b400b47308 */ /* 0x000e220000000800 */
[----:B-1----:R-:W-:Y:S01]  /*d310*/  F2FP.F16.F32.PACK_AB R157, R178, R177 ;  /* 0x000000b1b29d723e */ /* 0x002fe200000000ff */
[----:B------:R-:W-:-:S04]  /*d320*/  FADD.FTZ R177, R177, R176 ;  /* 0x000000b0b1b17221 */ /* 0x000fc80000010000 */
[----:B------:R-:W-:Y:S02]  /*d330*/  FADD.FTZ R178, R178, R177 ;  /* 0x000000b1b2b27221 */ /* 0x000fe40000010000 */
[----:B------:R-:W1:Y:S08]  /*d340*/  MUFU.EX2 R175, R175 ;  /* 0x000000af00af7308 */ /* 0x000e700000000800 */
[----:B------:R-:W-:Y:S01]  /*d350*/  MUFU.EX2 R181, R181 ;  /* 0x000000b500b57308 */ /* 0x000fe20000000800 */
[----:B0-----:R-:W-:Y:S01]  /*d360*/  F2FP.F16.F32.PACK_AB R159, R180, R179 ;  /* 0x000000b3b49f723e */ /* 0x001fe200000000ff */
[----:B------:R-:W-:-:S04]  /*d370*/  FADD.FTZ R179, R179, R178 ;  /* 0x000000b2b3b37221 */ /* 0x000fc80000010000 */
[----:B------:R-:W-:Y:S01]  /*d380*/  STSM.16.M88.4 [R211], R156 ;  /* 0x0000009cd3007844 */ /* 0x000fe20000000200 */
[----:B------:R-:W-:Y:S01]  /*d390*/  FADD.FTZ R180, R180, R179 ;  /* 0x000000b3b4b47221 */ /* 0x000fe20000010000 */
[----:B------:R-:W0:Y:S01]  /*d3a0*/  MUFU.EX2 R182, R182 ;  /* 0x000000b600b67308 */ /* 0x000e220000000800 */
[----:B-1----:R-:W-:-:S07]  /*d3b0*/  F2FP.F16.F32.PACK_AB R154, R175, R174 ;  /* 0x000000aeaf9a723e */ /* 0x002fce00000000ff */
[----:B------:R-:W-:Y:S08]  /*d3c0*/  MUFU.EX2 R183, R183 ;  /* 0x000000b700b77308 */ /* 0x000ff00000000800 */
[----:B------:R-:W1:Y:S01]  /*d3d0*/  MUFU.EX2 R8, R8 ;  /* 0x0000000800087308 */ /* 0x000e620000000800 */
[----:B0-----:R-:W-:Y:S01]  /*d3e0*/  F2FP.F16.F32.PACK_AB R153, R182, R181 ;  /* 0x000000b5b699723e */ /* 0x001fe200000000ff */
[----:B------:R-:W-:-:S04]  /*d3f0*/  FADD.FTZ R181, R181, R180 ;  /* 0x000000b4b5b57221 */ /* 0x000fc80000010000 */
[----:B------:R-:W-:Y:S01]  /*d400*/  FADD.FTZ R182, R182, R181 ;  /* 0x000000b5b6b67221 */ /* 0x000fe20000010000 */
[----:B-1----:R-:W-:-:S03]  /*d410*/  F2FP.F16.F32.PACK_AB R155, R8, R183 ;  /* 0x000000b7089b723e */ /* 0x002fc600000000ff */
[----:B------:R-:W-:Y:S02]  /*d420*/  FADD.FTZ R183, R183, R182 ;  /* 0x000000b6b7b77221 */ /* 0x000fe40000010000 */
[----:B------:R0:W-:Y:S01]  /*d430*/  STSM.16.M88.4 [R210], R152 ;  /* 0x00000098d2007844 */ /* 0x0001e20000000200 */
[----:B------:R-:W-:Y:S01]  /*d440*/  WARPGROUP.ARRIVE ;  /* 0x00000000000079c5 */ /* 0x000fe20000000000 */
[----:B------:R-:W-:-:S05]  /*d450*/  FADD.FTZ R8, R8, R183 ;  /* 0x000000b708087221 */ /* 0x000fca0000010000 */
[----:B------:R-:W-:Y:S03]  /*d460*/  HGMMA.64x256x16.F32 R24, R164, gdesc[UR4].tnspB, RZ, !UPT, gsb0 ;  /* 0x43e00004a4187df0 */ /* 0x000fe6000c0008ff */
[----:B------:R-:W-:Y:S02]  /*d470*/  WARPGROUP.DEPBAR.LE gsb0, 0x0 ;  /* 0x00008000000079c5 */ /* 0x000fe40000010000 */
[----:B------:R-:W-:-:S15]  /*d480*/  WARPGROUP.ARRIVE ;  /* 0x00000000000079c5 */ /* 0x000fde0000000000 */
[----:B------:R-:W-:-:S08]  /*d490*/  NOP ;  /* 0x0000000000007918 */ /* 0x000fd00000000000 */
[----:B------:R-:W-:Y:S03]  /*d4a0*/  HGMMA.64x256x16.F32 R24, R160, gdesc[UR8].tnspB, R24, gsb0 ;  /* 0x43e00008a0187df0 */ /* 0x000fe60008000818 */
        /* <DEDUP_REMOVED lines=9> */
[----:B0-----:R-:W0:Y:S01]  /*d540*/  @P2 LDC R152, c[0x0][0x44c] ;  /* 0x00011300ff982b82 */ /* 0x001e220000000800 */
[----:B------:R1:W-:Y:S06]  /*d550*/  MEMBAR.ALL.CTA ;  /* 0x0000000000007992 */ /* 0x0003ec0000008000 */
[----:B-1----:R-:W1:Y:S01]  /*d560*/  FENCE.VIEW.ASYNC.S ;  /* 0x00000000000073c6 */ /* 0x002e620000000000 */
[----:B------:R-:W2:Y:S01]  /*d570*/  @P2 LDC R154, c[0x0][0x450] ;  /* 0x00011400ff9a2b82 */ /* 0x000ea20000000800 */
[----:B0-----:R-:W-:-:S04]  /*d580*/  @P2 IMAD.HI.U32 R15, R195, R152, RZ ;  /* 0x00000098c30f2227 */ /* 0x001fc800078e00ff */
[----:B------:R-:W-:Y:S01]  /*d590*/  IMAD.MOV.U32 R152, RZ, RZ, R195 ;  /* 0x000000ffff987224 */ /* 0x000fe200078e00c3 */
[----:B--2---:R-:W-:Y:S01]  /*d5a0*/  @P2 SHF.R.U32.HI R152, RZ, R154, R15 ;  /* 0x0000009aff982219 */ /* 0x004fe2000001160f */
[----:B------:R-:W-:-:S04]  /*d5b0*/  VIADD R15, R168, 0xfffffffe ;  /* 0xfffffffea80f7836 */ /* 0x000fc80000000000 */
[----:B------:R-:W-:-:S04]  /*d5c0*/  IMAD.IADD R169, R169, 0x1, R152 ;  /* 0x00000001a9a97824 */ /* 0x000fc800078e0298 */
[----:B------:R-:W-:Y:S01]  /*d5d0*/  VIADD R152, R169, UR4 ;  /* 0x00000004a9987c36 */ /* 0x000fe20008000000 */
[----:B-1----:R-:W-:Y:S01]  /*d5e0*/  NOP ;  /* 0x0000000000007918 */ /* 0x002fe20000000000 */
[----:B------:R-:W-:Y:S06]  /*d5f0*/  BAR.ARV 0xe, 0x100 ;  /* 0x0384000000007b1d */ /* 0x000fec0000002000 */
[----:B------:R0:W-:Y:S02]  /*d600*/  @!P1 SYNCS.ARRIVE.TRANS64.RED.A1T0 RZ, [R0+URZ], RZ ;  /* 0x000000ff00ff99a7 */ /* 0x0001e4000810043f */
[----:B0-----:R-:W-:-:S04]  /*d610*/  FADD.FTZ R0, R174, R173 ;  /* 0x000000adae007221 */ /* 0x001fc80000010000 */
[----:B------:R-:W-:Y:S01]  /*d620*/  FADD.FTZ R0, R175, R0 ;  /* 0x00000000af007221 */ /* 0x000fe20000010000 */
        /* <DEDUP_REMOVED lines=13> */
.L_x_3601:
[----:B------:R-:W-:-:S06]  /*d700*/  UISETP.NE.AND UP0, UPT, UR5, 0x1, UPT ;  /* 0x000000010500788c */ /* 0x000fcc000bf05270 */
[----:B------:R-:W-:-:S05]  /*d710*/  PLOP3.LUT P3, PT, PT, PT, UP0, 0x80, 0x0 ;  /* 0x000000000000781c */ /* 0x000fca0003f6f008 */
[----:B------:R-:W-:-:S08]  /*d720*/  @UP0 ULDC.64 UR6, c[0x0][0xae0] ;  /* 0x0002b80000060ab9 */ /* 0x000fd00000000a00 */
[----:B------:R-:W-:-:S05]  /*d730*/  @P3 IMAD.HI.U32 R154, R153, UR6, RZ ;  /* 0x00000006999a3c27 */ /* 0x000fca000f8e00ff */
[----:B------:R-:W-:-:S07]  /*d740*/  @P3 SHF.R.U32.HI R153, RZ, UR7, R154 ;  /* 0x00000007ff993c19 */ /* 0x000fce000801169a */
.L_x_3602:
[----:B------:R-:W-:Y:S05]  /*d750*/  BSYNC B0 ;  /* 0x0000000000007941 */ /* 0x000fea0003800000 */
.L_x_3600:
[----:B------:R-:W-:-:S04]  /*d760*/  IMAD.U32 R154, RZ, RZ, UR5 ;  /* 0x00000005ff9a7e24 */ /* 0x000fc8000f8e00ff */
[----:B------:R-:W-:-:S05]  /*d770*/  IMAD R153, R153, R154, UR5 ;  /* 0x0000000599997e24 */ /* 0x000fca000f8e029a */
[----:B------:R-:W-:-:S07]  /*d780*/  VIMNMX R152, R152, R153, PT ;  /* 0x0000009998987248 */ /* 0x000fce0003fe0100 */
.L_x_3599:
        /* <DEDUP_REMOVED lines=8> */
[----:B------:R-:W-:Y:S01]  /*d810*/  SHF.R.S32.HI R208, RZ, 0x6, R153 ;  /* 0x00000006ffd07819 */ /* 0x000fe20000011499 */
[----:B------:R-:W-:Y:S01]  /*d820*/  ULDC UR40, c[0x0][0xa80] ;  /* 0x0002a00000287ab9 */ /* 0x000fe20000000800 */
[----:B------:R-:W-:Y:S01]  /*d830*/  ULDC UR46, c[0x0][0xad8] ;  /* 0x0002b600002e7ab9 */ /* 0x000fe20000000800 */
[----:B------:R-:W-:Y:S01]  /*d840*/  ULDC UR44, c[0x0][0xad8] ;  /* 0x0002b600002c7ab9 */ /* 0x000fe20000000800 */
[----:B------:R-:W-:Y:S01]  /*d850*/  VIMNMX R208, R215, R208, !PT ;  /* 0x000000d0d7d07248 */ /* 0x000fe20007fe0100 */
[----:B------:R-:W-:Y:S03]  /*d860*/  BSSY B1, `(.L_x_3603) ;  /* 0x00003d8000017945 */ /* 0x000fe60003800000 */
[----:B------:R-:W-:-:S13]  /*d870*/  ISETP.GE.AND P3, PT, R15, R208, PT ;  /* 0x000000d00f00720c */ /* 0x000fda0003f66270 */
[----:B------:R-:W-:Y:S05]  /*d880*/  @!P3 BRA `(.L_x_3604) ;  /* 0x0000003c0054b947 */ /* 0x000fea0003800000 */
[----:B------:R-:W-:Y:S01]  /*d890*/  BSSY B0, `(.L_x_3605) ;  /* 0x00003d0000007945 */ /* 0x000fe20003800000 */
.L_x_3624:
[----:B------:R-:W-:-:S05]  /*d8a0*/  VIADD R200, R19, 0x1 ;  /* 0x0000000113c87836 */ /* 0x000fca0000000000 */
[----:B------:R-:W-:-:S04]  /*d8b0*/  ISETP.NE.AND P3, PT, R200, 0x2, PT ;  /* 0x00000002c800780c */ /* 0x000fc80003f65270 */
[----:B------:R-:W-:Y:S02]  /*d8c0*/  SEL R21, RZ, 0x1, P3 ;  /* 0x00000001ff157807 */ /* 0x000fe40001800000 */
[----:B------:R-:W-:Y:S02]  /*d8d0*/  SEL R200, R200, RZ, P3 ;  /* 0x000000ffc8c87207 */ /* 0x000fe40001800000 */
[----:B------:R-:W-:Y:S01]  /*d8e0*/  LOP3.LUT R22, R22, R21, RZ, 0x3c, !PT ;  /* 0x0000001516167212 */ /* 0x000fe200078e3cff */
[----:B--2---:R-:W-:Y:S06]  /*d8f0*/  @!P0 BRA `(.L_x_3606) ;  /* 0x0000000000048947 */ /* 0x004fec0003800000 */
[----:B------:R-:W-:Y:S01]  /*d900*/  BPT.TRAP 0x1 ;  /* 0x000000040000795c */ /* 0x000fe20000300000 */
.L_x_3606:
[----:B------:R-:W-:Y:S01]  /*d910*/  IMAD R201, R200, 0x8, R18 ;  /* 0x00000008c8c97824 */ /* 0x000fe200078e0212 */
[----:B------:R-:W-:-:S04]  /*d920*/  SHF.L.U32 R14, R22, 0x1f, RZ ;  /* 0x0000001f160e7819 */ /* 0x000fc800000006ff */
[----:B------:R0:W1:Y:S01]  /*d930*/  SYNCS.PHASECHK.TRANS64.TRYWAIT P3, [R201+URZ+0x38830], R14 ;  /* 0x0388300ec90075a7 */ /* 0x000062000806017f */
[----:B------:R-:W-:Y:S05]  /*d940*/  @!P0 BRA `(.L_x_3607) ;  /* 0x0000000000048947 */ /* 0x000fea0003800000 */
[----:B------:R-:W-:Y:S01]  /*d950*/  BPT.TRAP 0x1 ;  /* 0x000000040000795c */ /* 0x000fe20000300000 */
.L_x_3607:
[----:B------:R-:W-:Y:S01]  /*d960*/  BSSY B2, `(.L_x_3608) ;  /* 0x0000006000027945 */ /* 0x000fe20003800000 */
[----:B------:R-:W-:Y:S02]  /*d970*/  IMAD R156, R200, 0x200, R191 ;  /* 0x00000200c89c7824 */ /* 0x000fe400078e02bf */
[----:B------:R-:W-:Y:S01]  /*d980*/  IMAD.MOV.U32 R157, RZ, RZ, 0x40000040 ;  /* 0x40000040ff9d7424 */ /* 0x000fe200078e00ff */
[----:B-1----:R-:W-:Y:S06]  /*d990*/  @P3 BRA `(.L_x_3609) ;  /* 0x0000000000083947 */ /* 0x002fec0003800000 */
[----:B------:R-:W1:Y:S02]  /*d9a0*/  SYNCS.PHASECHK.TRANS64.TRYWAIT P3, [R201+URZ+0x38830], R14 ;  /* 0x0388300ec90075a7 */ /* 0x000e64000806017f */
[----:B-1----:R-:W-:Y:S05]  /*d9b0*/  @!P3 BRA `(.L_x_3610) ;  /* 0x000001940098b947 */ /* 0x002fea0003800000 */
.L_x_3609:
[----:B------:R-:W-:Y:S05]  /*d9c0*/  BSYNC B2 ;  /* 0x0000000000027941 */ /* 0x000fea0003800000 */
.L_x_3608:
        /* <DEDUP_REMOVED lines=36> */
.L_x_3611:
[----:B------:R2:W3:Y:S01]  /*dc10*/  SYNCS.PHASECHK.TRANS64.TRYWAIT P3, [R201+URZ+0x38850], R14 ;  /* 0x0388500ec90075a7 */ /* 0x0004e2000806017f */
[----:B------:R-:W-:Y:S05]  /*dc20*/  @!P0 BRA `(.L_x_3612) ;  /* 0x0000000000048947 */ /* 0x000fea0003800000 */
[----:B------:R-:W-:Y:S01]  /*dc30*/  BPT.TRAP 0x1 ;  /* 0x000000040000795c */ /* 0x000fe20000300000 */
.L_x_3612:
[----:B------:R-:W-:Y:S04]  /*dc40*/  BSSY B2, `(.L_x_3613) ;  /* 0x0000004000027945 */ /* 0x000fe80003800000 */
[----:B---3--:R-:W-:Y:S05]  /*dc50*/  @P3 BRA `(.L_x_3614) ;  /* 0x0000000000083947 */ /* 0x008fea0003800000 */
[----:B------:R-:W3:Y:S02]  /*dc60*/  SYNCS.PHASECHK.TRANS64.TRYWAIT P3, [R201+URZ+0x38850], R14 ;  /* 0x0388500ec90075a7 */ /* 0x000ee4000806017f */
[----:B---3--:R-:W-:Y:S05]  /*dc70*/  @!P3 BRA `(.L_x_3615) ;  /* 0x0000019000fcb947 */ /* 0x008fea0003800000 */
.L_x_3614:
[----:B------:R-:W-:Y:S05]  /*dc80*/  BSYNC B2 ;  /* 0x0000000000027941 */ /* 0x000fea0003800000 */
.L_x_3613:
[----:B------:R-:W-:Y:S01]  /*dc90*/  IMAD R202, R200, 0x1000, R192 ;  /* 0x00001000c8ca7824 */ /* 0x000fe200078e02c0 */
[----:B------:R-:W-:Y:S01]  /*dca0*/  R2UR UR4, R2 ;  /* 0x00000000020472ca */ /* 0x000fe200000e0000 */
[----:B------:R-:W-:Y:S01]  /*dcb0*/  IMAD.MOV.U32 R203, RZ, RZ, 0x40000040 ;  /* 0x40000040ffcb7424 */ /* 0x000fe200078e00ff */
[----:B------:R-:W-:Y:S01]  /*dcc0*/  R2UR UR5, R3 ;  /* 0x00000000030572ca */ /* 0x000fe200000e0000 */
[----:B------:R-:W-:Y:S01]  /*dcd0*/  WARPGROUP.ARRIVE ;  /* 0x00000000000079c5 */ /* 0x000fe20000000000 */
[----:B------:R-:W-:Y:S01]  /*dce0*/  R2UR UR6, R202 ;  /* 0x00000000ca0672ca */ /* 0x000fe200000e0000 */
[----:B------:R-:W-:Y:S01]  /*dcf0*/  VIADD R204, R2, 0x2 ;  /* 0x0000000202cc7836 */ /* 0x000fe20000000000 */
[----:B------:R-:W-:Y:S01]  /*dd00*/  R2UR UR7, R203 ;  /* 0x00000000cb0772ca */ /* 0x000fe200000e0000 */
[----:B------:R-:W-:Y:S02]  /*dd10*/  IMAD.MOV.U32 R205, RZ, RZ, 0x40000040 ;  /* 0x40000040ffcd7424 */ /* 0x000fe400078e00ff */
[----:B------:R-:W4:Y:S01]  /*dd20*/  S2R R21, SR_TID.X ;  /* 0x0000000000157919 */ /* 0x000f220000002100 */
[----:B------:R-:W-:Y:S01]  /*dd30*/  VIADD R206, R202, 0x800 ;  /* 0x00000800cace7836 */ /* 0x000fe20000000000 */
[----:B------:R-:W-:Y:S01]  /*dd40*/  UISETP.NE.AND UP0, UPT, UR48, URZ, UPT ;  /* 0x0000003f3000728c */ /* 0x000fe2000bf05270 */
[----:B------:R-:W-:-:S07]  /*dd50*/  VIADD R207, R2, 0x800 ;  /* 0x0000080002cf7836 */ /* 0x000fce0000000000 */
        /* <DEDUP_REMOVED lines=9> */
[----:B----4-:R-:W-:-:S05]  /*ddf0*/  SHF.R.U32.HI R21, RZ, 0x7, R21 ;  /* 0x00000007ff157819 */ /* 0x010fca0000011615 */
[----:B0123--:R0:W1:Y:S02]  /*de00*/  SHFL.IDX PT, R14, R21, RZ, 0x1f ;  /* 0x00001fff150e7589 */ /* 0x00f06400000e0000 */
[----:B0-----:R-:W-:Y:S01]  /*de10*/  IMAD.MOV.U32 R21, RZ, RZ, 0x4 ;  /* 0x00000004ff157424 */ /* 0x001fe200078e00ff */
        /* <DEDUP_REMOVED lines=189> */
[----:B------:R-:W-:Y:S02]  /*e9f0*/  IMAD.MOV.U32 R205, RZ, RZ, 0x40000040 ;  /* 0x40000040ffcd7424 */ /* 0x000fe400078e00ff */
[----:B------:R-:W-:Y:S01]  /*ea00*/  IMAD.MOV.U32 R206, RZ, RZ, 0x28 ;  /* 0x00000028ffce7424 */ /* 0x000fe200078e00ff */
        /* <DEDUP_REMOVED lines=17> */
[----:B------:R-:W-:Y:S02]  /*eb20*/  VIADD R207, R202, 0xa00 ;  /* 0x00000a00cacf7836 */ /* 0x000fe40000000000 */
[----:B------:R-:W-:Y:S01]  /*eb30*/  IMAD.IADD R204, R206, 0x1, R14 ;  /* 0x00000001cecc7824 */ /* 0x000fe200078e020e */
[----:B------:R-:W-:-:S02]  /*eb40*/  WARPGROUP.DEPBAR.LE gsb0, 0x0 ;  /* 0x00008000000079c5 */ /* 0x000fc40000010000 */
[----:B------:R-:W-:-:S07]  /*eb50*/  WARPGROUP.ARRIVE ;  /* 0x00000000000079c5 */ /* 0x000fce0000000000 */
        /* <DEDUP_REMOVED lines=108> */
[----:B------:R-:W-:Y:S02]  /*f220*/  IMAD.MOV.U32 R205, RZ, RZ, 0x40000040 ;  /* 0x40000040ffcd7424 */ /* 0x000fe400078e00ff */
[----:B------:R-:W-:Y:S01]  /*f230*/  IMAD.IADD R14, R214, 0x1, R195 ;  /* 0x00000001d60e7824 */ /* 0x000fe200078e02c3 */
[----:B------:R-:W-:Y:S01]  /*f240*/  R2UR UR4, R204 ;  /* 0x00000000cc0472ca */ /* 0x000fe200000e0000 */
[----:B------:R-:W-:Y:S01]  /*f250*/  IMAD.IADD R204, R207, 0x1, R203 ;  /* 0x00000001cfcc7824 */ /* 0x000fe200078e02cb */
[----:B------:R-:W-:Y:S01]  /*f260*/  R2UR UR5, R205 ;  /* 0x00000000cd0572ca */ /* 0x000fe200000e0000 */
[----:B------:R-:W-:Y:S01]  /*f270*/  IMAD.MOV.U32 R205, RZ, RZ, 0x40000040 ;  /* 0x40000040ffcd7424 */ /* 0x000fe200078e00ff */
[----:B------:R-:W-:-:S02]  /*f280*/  WARPGROUP.DEPBAR.LE gsb0, 0x0 ;  /* 0x00008000000079c5 */ /* 0x000fc40000010000 */
[----:B------:R-:W-:-:S09]  /*f290*/  WARPGROUP.ARRIVE ;  /* 0x00000000000079c5 */ /* 0x000fd20000000000 */
[----:B------:R-:W-:Y:S01]  /*f2a0*/  HGMMA.64x64x16.F32 R152, gdesc[UR4], R152, gsb0 ;  /* 0x00e00000049879f0 */ /* 0x000fe20008000898 */
[----:B------:R-:W-:Y:S01]  /*f2b0*/  R2UR UR4, R204 ;  /* 0x00000000cc0472ca */ /* 0x000fe200000e0000 */
[--C-:B------:R-:W-:Y:S01]  /*f2c0*/  IMAD.IADD R204, R203, 0x1, R206.reuse ;  /* 0x00000001cbcc7824 */ /* 0x100fe200078e02ce */
[----:B------:R-:W-:Y:S01]  /*f2d0*/  R2UR UR5, R205 ;  /* 0x00000000cd0572ca */ /* 0x000fe200000e0000 */
[----:B------:R-:W-:Y:S01]  /*f2e0*/  IMAD.MOV.U32 R205, RZ, RZ, 0x40000040 ;  /* 0x40000040ffcd7424 */ /* 0x000fe200078e00ff */
[----:B------:R-:W0:Y:S01]  /*f2f0*/  @P2 LDC R203, c[0x0][0x44c] ;  /* 0x00011300ffcb2b82 */ /* 0x000e220000000800 */
[----:B------:R-:W-:Y:S01]  /*f300*/  IMAD.IADD R206, R21, 0x1, R206 ;  /* 0x0000000115ce7824 */ /* 0x000fe200078e02ce */
[----:B------:R-:W-:Y:S01]  /*f310*/  R2UR UR6, R204 ;  /* 0x00000000cc0672ca */ /* 0x000fe200000e0000 */
[----:B------:R-:W-:Y:S01]  /*f320*/  IMAD.IADD R204, R207, 0x1, R21 ;  /* 0x00000001cfcc7824 */ /* 0x000fe200078e0215 */
[----:B------:R-:W-:Y:S01]  /*f330*/  R2UR UR7, R205 ;  /* 0x00000000cd0772ca */ /* 0x000fe200000e0000 */
[----:B------:R-:W-:-:S02]  /*f340*/  IMAD.MOV.U32 R205, RZ, RZ, 0x40000040 ;  /* 0x40000040ffcd7424 */ /* 0x000fc400078e00ff */
[----:B------:R-:W-:Y:S01]  /*f350*/  IMAD.MOV.U32 R207, RZ, RZ, 0x40000040 ;  /* 0x40000040ffcf7424 */ /* 0x000fe200078e00ff */
[----:B------:R-:W1:Y:S01]  /*f360*/  @P2 LDC R21, c[0x0][0x450] ;  /* 0x00011400ff152b82 */ /* 0x000e620000000800 */
[----:B0-----:R-:W-:-:S05]  /*f370*/  @P2 IMAD.HI.U32 R203, R14, R203, RZ ;  /* 0x000000cb0ecb2227 */ /* 0x001fca00078e00ff */
[----:B-1----:R-:W-:Y:S01]  /*f380*/  @P2 SHF.R.U32.HI R14, RZ, R21, R203 ;  /* 0x00000015ff0e2219 */ /* 0x002fe200000116cb */
[----:B------:R-:W-:Y:S02]  /*f390*/  IMAD.MOV.U32 R203, RZ, RZ, 0x40 ;  /* 0x00000040ffcb7424 */ /* 0x000fe400078e00ff */
[----:B------:R-:W-:Y:S02]  /*f3a0*/  IMAD.MOV.U32 R21, RZ, RZ, 0x1000 ;  /* 0x00001000ff157424 */ /* 0x000fe400078e00ff */
[----:B------:R-:W0:Y:S01]  /*f3b0*/  SHFL.IDX PT, R230, R14, RZ, 0x1c1f ;  /* 0x001c1fff0ee67589 */ /* 0x000e2200000e0000 */
[----:B------:R-:W-:Y:S02]  /*f3c0*/  SEL R203, R203, 0x3e, P3 ;  /* 0x0000003ecbcb7807 */ /* 0x000fe40001800000 */
[----:B------:R-:W-:Y:S02]  /*f3d0*/  SEL R21, R21, 0xf80, P3 ;  /* 0x00000f8015157807 */ /* 0x000fe40001800000 */
[----:B------:R-:W-:-:S02]  /*f3e0*/  LOP3.LUT R203, R203, 0x6, RZ, 0xc0, !PT ;  /* 0x00000006cbcb7812 */ /* 0x000fc400078ec0ff */
[----:B------:R-:W-:Y:S02]  /*f3f0*/  LOP3.LUT R21, R21, 0x1e00, RZ, 0xc0, !PT ;  /* 0x00001e0015157812 */ /* 0x000fe400078ec0ff */
[----:B------:R-:W-:Y:S02]  /*f400*/  PLOP3.LUT P3, PT, PT, PT, UP0, 0x40, 0x0 ;  /* 0x000000000000781c */ /* 0x000fe40003f6e808 */
[----:B------:R-:W-:Y:S01]  /*f410*/  IADD3 R202, R203, R21, R202 ;  /* 0x00000015cbca7210 */ /* 0x000fe20007ffe0ca */
[----:B------:R-:W-:Y:S02]  /*f420*/  WARPGROUP.DEPBAR.LE gsb0, 0x0 ;  /* 0x00008000000079c5 */ /* 0x000fe40000010000 */
[----:B------:R-:W-:-:S06]  /*f430*/  WARPGROUP.ARRIVE ;  /* 0x00000000000079c5 */ /* 0x000fcc0000000000 */
[----:B------:R-:W-:Y:S01]  /*f440*/  HGMMA.64x64x16.F32 R152, gdesc[UR4], R152, gsb0 ;  /* 0x00e00000049879f0 */ /* 0x000fe20008000898 */
[----:B------:R-:W-:Y:S02]  /*f450*/  R2UR UR4, R204 ;  /* 0x00000000cc0472ca */ /* 0x000fe400000e0000 */
[----:B------:R-:W-:Y:S01]  /*f460*/  R2UR UR5, R205 ;  /* 0x00000000cd0572ca */ /* 0x000fe200000e0000 */
[----:B------:R-:W-:Y:S01]  /*f470*/  IMAD.MOV.U32 R205, RZ, RZ, 0x40000040 ;  /* 0x40000040ffcd7424 */ /* 0x000fe200078e00ff */
[----:B------:R-:W-:Y:S02]  /*f480*/  R2UR UR6, R206 ;  /* 0x00000000ce0672ca */ /* 0x000fe400000e0000 */
[----:B------:R-:W-:Y:S02]  /*f490*/  R2UR UR7, R207 ;  /* 0x00000000cf0772ca */ /* 0x000fe400000e0000 */
[----:B------:R-:W-:Y:S01]  /*f4a0*/  IADD3 R204, R203, R21, R2 ;  /* 0x00000015cbcc7210 */ /* 0x000fe20007ffe002 */
[----:B------:R-:W-:-:S02]  /*f4b0*/  IMAD.MOV.U32 R203, RZ, RZ, 0x40000040 ;  /* 0x40000040ffcb7424 */ /* 0x000fc400078e00ff */
[----:B------:R-:W-:-:S05]  /*f4c0*/  @!P1 VIADD R21, R201, 0x38840 ;  /* 0x00038840c9159836 */ /* 0x000fca0000000000 */
[----:B------:R-:W-:Y:S01]  /*f4d0*/  @!P1 PRMT R21, RZ, 0x654, R21 ;  /* 0x00000654ff159816 */ /* 0x000fe20000000015 */
[----:B------:R-:W-:Y:S02]  /*f4e0*/  WARPGROUP.DEPBAR.LE gsb0, 0x0 ;  /* 0x00008000000079c5 */ /* 0x000fe40000010000 */
[----:B------:R-:W-:-:S06]  /*f4f0*/  WARPGROUP.ARRIVE ;  /* 0x00000000000079c5 */ /* 0x000fcc0000000000 */
[----:B------:R-:W-:Y:S01]  /*f500*/  HGMMA.64x64x16.F32 R152, gdesc[UR4], R152, gsb0 ;  /* 0x00e00000049879f0 */ /* 0x000fe20008000898 */
[----:B------:R-:W-:Y:S01]  /*f510*/  R2UR UR4, R204 ;  /* 0x00000000cc0472ca */ /* 0x000fe200000e0000 */
[----:B------:R-:W-:Y:S01]  /*f520*/  IMAD.SHL.U32 R204, R15, 0x40, RZ ;  /* 0x000000400fcc7824 */ /* 0x000fe200078e00ff */
[----:B------:R-:W-:Y:S02]  /*f530*/  R2UR UR5, R205 ;  /* 0x00000000cd0572ca */ /* 0x000fe400000e0000 */
[----:B------:R-:W-:Y:S02]  /*f540*/  R2UR UR6, R202 ;  /* 0x00000000ca0672ca */ /* 0x000fe400000e0000 */
[----:B------:R-:W-:Y:S02]  /*f550*/  R2UR UR7, R203 ;  /* 0x00000000cb0772ca */ /* 0x000fe400000e0000 */
[----:B------:R-:W-:-:S04]  /*f560*/  IADD3 R207, -R185, 0x1, -R204 ;  /* 0x00000001b9cf7810 */ /* 0x000fc80007ffe9cc */
[----:B------:R-:W-:Y:S01]  /*f570*/  IADD3 R207, -R23, R207, R184 ;  /* 0x000000cf17cf7210 */ /* 0x000fe20007ffe1b8 */
[----:B------:R-:W-:Y:S02]  /*f580*/  WARPGROUP.DEPBAR.LE gsb0, 0x0 ;  /* 0x00008000000079c5 */ /* 0x000fe40000010000 */
[----:B------:R-:W-:-:S06]  /*f590*/  WARPGROUP.ARRIVE ;  /* 0x00000000000079c5 */ /* 0x000fcc0000000000 */
[----:B------:R-:W-:Y:S03]  /*f5a0*/  HGMMA.64x64x16.F32 R152, gdesc[UR4], R152, gsb0 ;  /* 0x00e00000049879f0 */ /* 0x000fe60008000898 */
[----:B------:R-:W-:Y:S02]  /*f5b0*/  WARPGROUP.DEPBAR.LE gsb0, 0x0 ;  /* 0x00008000000079c5 */ /* 0x000fe40000010000 */
[----:B------:R1:W-:Y:S02]  /*f5c0*/  @!P1 SYNCS.ARRIVE.TRANS64.RED.A1T0 RZ, [R21+URZ], RZ ;  /* 0x000000ff15ff99a7 */ /* 0x0003e4000810043f */
[----:B-1----:R-:W-:-:S05]  /*f5d0*/  IMAD.U32 R21, RZ, RZ, UR43 ;  /* 0x0000002bff157e24 */ /* 0x002fca000f8e00ff */
[----:B------:R-:W-:-:S05]  /*f5e0*/  LOP3.LUT R209, RZ, R21, RZ, 0x33, !PT ;  /* 0x00000015ffd17212 */ /* 0x000fca00078e33ff */
[----:B------:R-:W-:Y:S02]  /*f5f0*/  IMAD.IADD R209, R209, 0x1, R207 ;  /* 0x00000001d1d17824 */ /* 0x000fe400078e02cf */
[----:B------:R-:W-:Y:S02]  /*f600*/  VIADD R207, R207, UR46 ;  /* 0x0000002ecfcf7c36 */ /* 0x000fe40008000000 */
        /* <DEDUP_REMOVED lines=15> */
.L_x_3618:
[----:B------:R-:W-:-:S05]  /*f700*/  IMAD.U32 R233, RZ, RZ, UR42 ;  /* 0x0000002affe97e24 */ /* 0x000fca000f8e00ff */
[----:B------:R-:W-:-:S13]  /*f710*/  ISETP.NE.AND P3, PT, R233, 0x1, PT ;  /* 0x00000001e900780c */ /* 0x000fda0003f65270 */
[----:B------:R-:W0:Y:S02]  /*f720*/  @P3 LDC.64 R202, c[0x0][0xae0] ;  /* 0x0002b800ffca3b82 */ /* 0x000e240000000a00 */
[----:B0-----:R-:W-:-:S05]  /*f730*/  @P3 IMAD.HI.U32 R202, R230, R202, RZ ;  /* 0x000000cae6ca3227 */ /* 0x001fca00078e00ff */
[----:B------:R-:W-:-:S07]  /*f740*/  @P3 SHF.R.U32.HI R230, RZ, R203, R202 ;  /* 0x000000cbffe63219 */ /* 0x000fce00000116ca */
.L_x_3619:
[----:B------:R-:W-:Y:S05]  /*f750*/  BSYNC B2 ;  /* 0x0000000000027941 */ /* 0x000fea0003800000 */
.L_x_3617:
[----:B------:R-:W-:-:S04]  /*f760*/  IMAD R230, R230, R233, -R204 ;  /* 0x000000e9e6e67224 */ /* 0x000fc800078e0acc */
[----:B------:R-:W-:-:S05]  /*f770*/  IMAD.IADD R230, R230, 0x1, -R185 ;  /* 0x00000001e6e67824 */ /* 0x000fca00078e0ab9 */
[----:B------:R-:W-:Y:S02]  /*f780*/  VIMNMX R205, R205, R230, !PT ;  /* 0x000000e6cdcd7248 */ /* 0x000fe40007fe0100 */
[----:B------:R-:W-:-:S07]  /*f790*/  VIADDMNMX R206, R230, R233, R206, PT ;  /* 0x000000e9e6ce7246 */ /* 0x000fce00038001ce */
.L_x_3616:
[----:B------:R-:W-:Y:S01]  /*f7a0*/  ISETP.GT.AND P3, PT, R15, -0x1, PT ;  /* 0xffffffff0f00780c */ /* 0x000fe20003f64270 */
[----:B------:R-:W0:Y:S01]  /*f7b0*/  SHFL.IDX PT, R14, R14, 0x1, 0x1c1f ;  /* 0x003c1f000e0e7f89 */ /* 0x000e2200000e0000 */
[----:B------:R-:W-:Y:S02]  /*f7c0*/  UISETP.NE.AND UP0, UPT, UR48, URZ, UPT ;  /* 0x0000003f3000728c */ /* 0x000fe4000bf05270 */
[C---:B------:R-:W-:Y:S02]  /*f7d0*/  ISETP.GT.AND P4, PT, R205.reuse, RZ, P3 ;  /* 0x000000ffcd00720c */ /* 0x040fe40001f84270 */
[C---:B------:R-:W-:Y:S02]  /*f7e0*/  ISETP.GT.AND P6, PT, R205.reuse, 0x8, P3 ;  /* 0x00000008cd00780c */ /* 0x040fe40001fc4270 */
[----:B------:R-:W-:Y:S02]  /*f7f0*/  ISETP.LT.OR P5, PT, R206, 0x1, P4 ;  /* 0x00000001ce00780c */ /* 0x000fe400027a1670 */
[----:B------:R-:W-:-:S02]  /*f800*/  ISETP.GT.AND P4, PT, R205, 0x1, P3 ;  /* 0x00000001cd00780c */ /* 0x000fc40001f84270 */
[----:B------:R-:W-:Y:S02]  /*f810*/  FSEL R202, R152, -INF , !P5 ;  /* 0xff80000098ca7808 */ /* 0x000fe40006800000 */
[C---:B------:R-:W-:Y:S02]  /*f820*/  ISETP.LT.OR P4, PT, R206.reuse, 0x2, P4 ;  /* 0x00000002ce00780c */ /* 0x040fe40002781670 */
[----:B------:R-:W-:Y:S02]  /*f830*/  ISETP.GT.AND P5, PT, R205, 0x9, P3 ;  /* 0x00000009cd00780c */ /* 0x000fe40001fa4270 */
[----:B------:R-:W-:Y:S02]  /*f840*/  FSEL R203, R153, -INF , !P4 ;  /* 0xff80000099cb7808 */ /* 0x000fe40006000000 */
[----:B------:R-:W-:Y:S02]  /*f850*/  ISETP.GT.AND P4, PT, R205, 0x10, P3 ;  /* 0x00000010cd00780c */ /* 0x000fe40001f84270 */
[----:B------:R-:W-:-:S02]  /*f860*/  ISETP.LT.OR P6, PT, R206, 0x9, P6 ;  /* 0x00000009ce00780c */ /* 0x000fc400037c1670 */
[C---:B------:R-:W-:Y:S01]  /*f870*/  ISETP.LT.OR P4, PT, R206.reuse, 0x11, P4 ;  /* 0x00000011ce00780c */ /* 0x040fe20002781670 */
[--C-:B0-----:R-:W-:Y:S01]  /*f880*/  IMAD.IADD R207, R207, 0x1, R14.reuse ;  /* 0x00000001cfcf7824 */ /* 0x101fe200078e020e */
[----:B------:R-:W-:Y:S01]  /*f890*/  ISETP.LT.OR P5, PT, R206, 0xa, P5 ;  /* 0x0000000ace00780c */ /* 0x000fe20002fa1670 */
[----:B------:R-:W-:Y:S01]  /*f8a0*/  IMAD.IADD R209, R209, 0x1, R14 ;  /* 0x00000001d1d17824 */ /* 0x000fe200078e020e */
[----:B------:R-:W-:Y:S02]  /*f8b0*/  FSEL R160, R160, -INF , !P4 ;  /* 0xff800000a0a07808 */ /* 0x000fe40006000000 */
[----:B------:R-:W-:Y:S02]  /*f8c0*/  ISETP.GT.AND P4, PT, R205, 0x19, P3 ;  /* 0x00000019cd00780c */ /* 0x000fe40001f84270 */
[----:B------:R-:W-:Y:S02]  /*f8d0*/  FSEL R156, R156, -INF , !P6 ;  /* 0xff8000009c9c7808 */ /* 0x000fe40007000000 */
[----:B------:R-:W-:-:S02]  /*f8e0*/  ISETP.LT.OR P4, PT, R206, 0x1a, P4 ;  /* 0x0000001ace00780c */ /* 0x000fc40002781670 */
[----:B------:R-:W-:Y:S02]  /*f8f0*/  FSEL R157, R157, -INF , !P5 ;  /* 0xff8000009d9d7808 */ /* 0x000fe40006800000 */
[C---:B------:R-:W-:Y:S02]  /*f900*/  ISETP.GT.AND P6, PT, R205.reuse, 0x11, P3 ;  /* 0x00000011cd00780c */ /* 0x040fe40001fc4270 */
[----:B------:R-:W-:Y:S02]  /*f910*/  ISETP.GT.AND P5, PT, R205, 0x18, P3 ;  /* 0x00000018cd00780c */ /* 0x000fe40001fa4270 */
[----:B------:R-:W-:Y:S02]  /*f920*/  FSEL R165, R165, -INF , !P4 ;  /* 0xff800000a5a57808 */ /* 0x000fe40006000000 */
[----:B------:R-:W-:Y:S02]  /*f930*/  ISETP.GT.AND P4, PT, R205, 0x28, P3 ;  /* 0x00000028cd00780c */ /* 0x000fe40001f84270 */
[----:B------:R-:W-:-:S02]  /*f940*/  ISETP.LT.OR P6, PT, R206, 0x12, P6 ;  /* 0x00000012ce00780c */ /* 0x000fc400037c1670 */
[C---:B------:R-:W-:Y:S02]  /*f950*/  ISETP.LT.OR P5, PT, R206.reuse, 0x19, P5 ;  /* 0x00000019ce00780c */ /* 0x040fe40002fa1670 */
[----:B------:R-:W-:Y:S02]  /*f960*/  ISETP.LT.OR P4, PT, R206, 0x29, P4 ;  /* 0x00000029ce00780c */ /* 0x000fe40002781670 */
[----:B------:R-:W-:Y:S02]  /*f970*/  FSEL R161, R161, -INF , !P6 ;  /* 0xff800000a1a17808 */ /* 0x000fe40007000000 */
[----:B------:R-:W-:Y:S02]  /*f980*/  FSEL R164, R164, -INF , !P5 ;  /* 0xff800000a4a47808 */ /* 0x000fe40006800000 */
[C---:B------:R-:W-:Y:S02]  /*f990*/  ISETP.GT.AND P6, PT, R205.reuse, 0x20, P3 ;  /* 0x00000020cd00780c */ /* 0x040fe40001fc4270 */
[----:B------:R-:W-:-:S02]  /*f9a0*/  ISETP.GT.AND P5, PT, R205, 0x21, P3 ;  /* 0x00000021cd00780c */ /* 0x000fc40001fa4270 */
[----:B------:R-:W-:Y:S02]  /*f9b0*/  FSEL R230, R172, -INF , !P4 ;  /* 0xff800000ace67808 */ /* 0x000fe40006000000 */
[----:B------:R-:W-:Y:S02]  /*f9c0*/  ISETP.GT.AND P4, PT, R205, 0x31, P3 ;  /* 0x00000031cd00780c */ /* 0x000fe40001f84270 */
[C---:B------:R-:W-:Y:S02]  /*f9d0*/  ISETP.LT.OR P6, PT, R206.reuse, 0x21, P6 ;  /* 0x00000021ce00780c */ /* 0x040fe400037c1670 */
[C---:B------:R-:W-:Y:S02]  /*f9e0*/  ISETP.LT.OR P5, PT, R206.reuse, 0x22, P5 ;  /* 0x00000022ce00780c */ /* 0x040fe40002fa1670 */
[----:B------:R-:W-:Y:S02]  /*f9f0*/  ISETP.LT.OR P4, PT, R206, 0x32, P4 ;  /* 0x00000032ce00780c */ /* 0x000fe40002781670 */
[----:B------:R-:W-:-:S02]  /*fa00*/  FSEL R168, R168, -INF , !P6 ;  /* 0xff800000a8a87808 */ /* 0x000fc40007000000 */
[----:B------:R-:W-:Y:S02]  /*fa10*/  FSEL R169, R169, -INF , !P5 ;  /* 0xff800000a9a97808 */ /* 0x000fe40006800000 */
[C---:B------:R-:W-:Y:S02]  /*fa20*/  ISETP.GT.AND P6, PT, R205.reuse, 0x29, P3 ;  /* 0x00000029cd00780c */ /* 0x040fe40001fc4270 */
[----:B------:R-:W-:Y:S02]  /*fa30*/  ISETP.GT.AND P5, PT, R205, 0x30, P3 ;  /* 0x00000030cd00780c */ /* 0x000fe40001fa4270 */
[----:B------:R-:W-:Y:S02]  /*fa40*/  FSEL R177, R177, -INF , !P4 ;  /* 0xff800000b1b17808 */ /* 0x000fe40006000000 */
[----:B------:R-:W-:Y:S02]  /*fa50*/  PLOP3.LUT P4, PT, PT, PT, UP0, 0x40, 0x0 ;  /* 0x000000000000781c */ /* 0x000fe40003f8e808 */
[----:B------:R-:W-:-:S02]  /*fa60*/  ISETP.LT.OR P6, PT, R206, 0x2a, P6 ;  /* 0x0000002ace00780c */ /* 0x000fc400037c1670 */
[----:B------:R-:W-:Y:S02]  /*fa70*/  ISETP.LT.OR P5, PT, R206, 0x31, P5 ;  /* 0x00000031ce00780c */ /* 0x000fe40002fa1670 */
[----:B------:R-:W-:Y:S02]  /*fa80*/  FSEL R173, R173, -INF , !P6 ;  /* 0xff800000adad7808 */ /* 0x000fe40007000000 */
[----:B------:R-:W-:Y:S02]  /*fa90*/  FSEL R176, R176, -INF , !P5 ;  /* 0xff800000b0b07808 */ /* 0x000fe40006800000 */
[C---:B------:R-:W-:Y:S02]  /*faa0*/  ISETP.GT.AND P6, PT, R205.reuse, 0x38, P3 ;  /* 0x00000038cd00780c */ /* 0x040fe40001fc4270 */
[----:B------:R-:W-:Y:S02]  /*fab0*/  ISETP.GT.AND P5, PT, R205, 0x39, P3 ;  /* 0x00000039cd00780c */ /* 0x000fe40001fa4270 */
[----:B------:R-:W-:-:S02]  /*fac0*/  ISETP.LT.OR P6, PT, R206, 0x39, P6 ;  /* 0x00000039ce00780c */ /* 0x000fc400037c1670 */
        /* <DEDUP_REMOVED lines=16> */
.L_x_3622:
[----:B------:R-:W-:-:S05]  /*fbd0*/  IMAD.U32 R172, RZ, RZ, UR42 ;  /* 0x0000002affac7e24 */ /* 0x000fca000f8e00ff */
[----:B------:R-:W-:-:S13]  /*fbe0*/  ISETP.NE.AND P4, PT, R172, 0x1, PT ;  /* 0x00000001ac00780c */ /* 0x000fda0003f85270 */
[----:B------:R-:W0:Y:S02]  /*fbf0*/  @P4 LDC.64 R152, c[0x0][0xae0] ;  /* 0x0002b800ff984b82 */ /* 0x000e240000000a00 */
[----:B0-----:R-:W-:-:S05]  /*fc00*/  @P4 IMAD.HI.U32 R152, R14, R152, RZ ;  /* 0x000000980e984227 */ /* 0x001fca00078e00ff */
[----:B------:R-:W-:-:S07]  /*fc10*/  @P4 SHF.R.U32.HI R14, RZ, R153, R152 ;  /* 0x00000099ff0e4219 */ /* 0x000fce0000011698 */
.L_x_3623:
[----:B------:R-:W-:Y:S05]  /*fc20*/  BSYNC B2 ;  /* 0x0000000000027941 */ /* 0x000fea0003800000 */
.L_x_3621:
[----:B------:R-:W-:-:S04]  /*fc30*/  IMAD R14, R14, R172, -R204 ;  /* 0x000000ac0e0e7224 */ /* 0x000fc800078e0acc */
[----:B------:R-:W-:-:S05]  /*fc40*/  IMAD.IADD R14, R14, 0x1, -R185 ;  /* 0x000000010e0e7824 */ /* 0x000fca00078e0ab9 */
[----:B------:R-:W-:Y:S02]  /*fc50*/  VIMNMX R209, R209, R14, !PT ;  /* 0x0000000ed1d17248 */ /* 0x000fe40007fe0100 */
[----:B------:R-:W-:-:S07]  /*fc60*/  VIADDMNMX R207, R14, R172, R207, PT ;  /* 0x000000ac0ecf7246 */ /* 0x000fce00038001cf */
.L_x_3620:
[----:B------:R-:W-:Y:S01]  /*fc70*/  FMNMX.FTZ R14, R202, R9, !PT ;  /* 0x00000009ca0e7209 */ /* 0x000fe20007810000 */
[----:B------:R-:W-:Y:S01]  /*fc80*/  @!P1 VIADD R201, R201, 0x38860 ;  /* 0x00038860c9c99836 */ /* 0x000fe20000000000 */
        /* <DEDUP_REMOVED lines=32> */
[----:B------:R-:W0:Y:S01]  /*fe90*/  SHFL.BFLY PT, R152, R14, 0x2, 0x1f ;  /* 0x0c401f000e987f89 */ /* 0x000e2200000e0000 */
[C---:B------:R-:W-:Y:S02]  /*fea0*/  ISETP.LT.OR P5, PT, R207.reuse, 0x11, P5 ;  /* 0x00000011cf00780c */ /* 0x040fe40002fa1670 */
[----:B------:R-:W-:Y:S02]  /*feb0*/  ISETP.LT.OR P6, PT, R207, 0x39, P6 ;  /* 0x00000039cf00780c */ /* 0x000fe400037c1670 */
[----:B------:R-:W-:-:S02]  /*fec0*/  FSEL R162, R162, -INF , !P5 ;  /* 0xff800000a2a27808 */ /* 0x000fc40006800000 */
[----:B------:R-:W-:Y:S02]  /*fed0*/  ISETP.GT.AND P5, PT, R209, 0x19, P3 ;  /* 0x00000019d100780c */ /* 0x000fe40001fa4270 */
[----:B------:R-:W-:Y:S02]  /*fee0*/  FSEL R182, R182, -INF , !P6 ;  /* 0xff800000b6b67808 */ /* 0x000fe40007000000 */
[----:B------:R-:W-:Y:S02]  /*fef0*/  ISETP.LT.OR P5, PT, R207, 0x1a, P5 ;  /* 0x0000001acf00780c */ /* 0x000fe40002fa1670 */
[----:B------:R-:W-:Y:S02]  /*ff00*/  @!P1 PRMT R201, RZ, 0x654, R201 ;  /* 0x00000654ffc99816 */ /* 0x000fe400000000c9 */
[----:B------:R-:W-:Y:S02]  /*ff10*/  FSEL R167, R167, -INF , !P5 ;  /* 0xff800000a7a77808 */ /* 0x000fe40006800000 */
[----:B------:R-:W-:-:S04]  /*ff20*/  ISETP.GT.AND P5, PT, R209, 0x28, P3 ;  /* 0x00000028d100780c */ /* 0x000fc80001fa4270 */
[----:B------:R-:W-:Y:S02]  /*ff30*/  ISETP.LT.OR P5, PT, R207, 0x29, P5 ;  /* 0x00000029cf00780c */ /* 0x000fe40002fa1670 */
[----:B0-----:R-:W-:Y:S01]  /*ff40*/  FMNMX.FTZ R152, R14, R152, !PT ;  /* 0x000000980e987209 */ /* 0x001fe20007810000 */
[----:B------:R-:W-:Y:S01]  /*ff50*/  IMAD.U32 R14, RZ, RZ, UR41 ;  /* 0x00000029ff0e7e24 */ /* 0x000fe2000f8e00ff */
[----:B------:R-:W-:Y:S02]  /*ff60*/  FSEL R174, R174, -INF , !P5 ;  /* 0xff800000aeae7808 */ /* 0x000fe40006800000 */
[----:B------:R-:W-:Y:S01]  /*ff70*/  ISETP.GT.AND P5, PT, R209, 0x30, P3 ;  /* 0x00000030d100780c */ /* 0x000fe20001fa4270 */
[----:B------:R-:W0:Y:S03]  /*ff80*/  SHFL.BFLY PT, R172, R152, 0x1, 0x1f ;  /* 0x0c201f0098ac7f89 */ /* 0x000e2600000e0000 */
[----:B------:R-:W-:-:S04]  /*ff90*/  ISETP.LT.OR P5, PT, R207, 0x31, P5 ;  /* 0x00000031cf00780c */ /* 0x000fc80002fa1670 */
[----:B------:R-:W-:Y:S02]  /*ffa0*/  FSEL R178, R178, -INF , !P5 ;  /* 0xff800000b2b27808 */ /* 0x000fe40006800000 */
[----:B0-----:R-:W-:-:S04]  /*ffb0*/  FMNMX.FTZ R172, R152, R172, !PT ;  /* 0x000000ac98ac7209 */ /* 0x001fc80007810000 */
        /* <DEDUP_REMOVED lines=35> */
[----:B------:R-:W0:Y:S01]  /*101f0*/  MUFU.EX2 R9, R9 ;  /* 0x0000000900097308 */ /* 0x000e220000000800 */
[----:B------:R-:W-:Y:S02]  /*10200*/  ISETP.LT.OR P4, PT, R207, 0x2a, P4 ;  /* 0x0000002acf00780c */ /* 0x000fe40002781670 */
[----:B------:R-:W-:Y:S02]  /*10210*/  FMNMX.FTZ R170, R158, R170, !PT ;  /* 0x000000aa9eaa7209 */ /* 0x000fe40007810000 */
[----:B------:R-:W-:-:S02]  /*10220*/  FSEL R175, R175, -INF , !P4 ;  /* 0xff800000afaf7808 */ /* 0x000fc40006000000 */
[----:B------:R-:W-:Y:S01]  /*10230*/  FMNMX.FTZ R170, R159, R170, !PT ;  /* 0x000000aa9faa7209 */ /* 0x000fe20007810000 */
[----:B------:R-:W1:Y:S01]  /*10240*/  MUFU.EX2 R152, R203 ;  /* 0x000000cb00987308 */ /* 0x000e620000000800 */
[----:B------:R-:W-:Y:S02]  /*10250*/  ISETP.GT.AND P4, PT, R209, 0x31, P3 ;  /* 0x00000031d100780c */ /* 0x000fe40001f84270 */
[----:B------:R-:W-:Y:S02]  /*10260*/  FMNMX.FTZ R170, R162, R170, !PT ;  /* 0x000000aaa2aa7209 */ /* 0x000fe40007810000 */
[----:B------:R-:W-:Y:S02]  /*10270*/  ISETP.LT.OR P4, PT, R207, 0x32, P4 ;  /* 0x00000032cf00780c */ /* 0x000fe40002781670 */
[----:B------:R-:W-:Y:S01]  /*10280*/  FMNMX.FTZ R170, R163, R170, !PT ;  /* 0x000000aaa3aa7209 */ /* 0x000fe20007810000 */
[----:B------:R-:W2:Y:S01]  /*10290*/  MUFU.EX2 R156, R156 ;  /* 0x0000009c009c7308 */ /* 0x000ea20000000800 */
[----:B------:R-:W-:Y:S01]  /*102a0*/  ISETP.GT.AND P3, PT, R209, 0x39, P3 ;  /* 0x00000039d100780c */ /* 0x000fe20001f64270 */
[----:B0-----:R-:W-:Y:S01]  /*102b0*/  FFMA.FTZ R0, R9, R0, R202 ;  /* 0x0000000009007223 */ /* 0x001fe200000100ca */
[----:B------:R-:W-:Y:S01]  /*102c0*/  FMNMX.FTZ R170, R166, R170, !PT ;  /* 0x000000aaa6aa7209 */ /* 0x000fe20007810000 */
[-C--:B------:R-:W-:Y:S01]  /*102d0*/  FMUL.FTZ R24, R24, R9.reuse ;  /* 0x0000000918187220 */ /* 0x080fe20000410000 */
[----:B------:R-:W-:Y:S01]  /*102e0*/  FSEL R179, R179, -INF , !P4 ;  /* 0xff800000b3b37808 */ /* 0x000fe20006000000 */
[-C--:B------:R-:W-:Y:S01]  /*102f0*/  FMUL.FTZ R25, R25, R9.reuse ;  /* 0x0000000919197220 */ /* 0x080fe20000410000 */
[----:B------:R-:W-:Y:S01]  /*10300*/  FMNMX.FTZ R170, R167, R170, !PT ;  /* 0x000000aaa7aa7209 */ /* 0x000fe20007810000 */
[----:B------:R-:W0:Y:S01]  /*10310*/  MUFU.EX2 R157, R157 ;  /* 0x0000009d009d7308 */ /* 0x000e220000000800 */
[----:B------:R-:W-:Y:S01]  /*10320*/  ISETP.LT.OR P3, PT, R207, 0x3a, P3 ;  /* 0x0000003acf00780c */ /* 0x000fe20001f61670 */
[----:B-1----:R-:W-:Y:S01]  /*10330*/  FADD.FTZ R0, R152, R0 ;  /* 0x0000000098007221 */ /* 0x002fe20000010000 */
[----:B------:R-:W-:Y:S01]  /*10340*/  FMNMX.FTZ R170, R153, R170, !PT ;  /* 0x000000aa99aa7209 */ /* 0x000fe20007810000 */
[-C--:B------:R-:W-:Y:S01]  /*10350*/  FMUL.FTZ R28, R28, R9.reuse ;  /* 0x000000091c1c7220 */ /* 0x080fe20000410000 */
[----:B------:R-:W-:Y:S01]  /*10360*/  FSEL R183, R183, -INF , !P3 ;  /* 0xff800000b7b77808 */ /* 0x000fe20005800000 */
[-C--:B------:R-:W-:Y:S01]  /*10370*/  FMUL.FTZ R29, R29, R9.reuse ;  /* 0x000000091d1d7220 */ /* 0x080fe20000410000 */
[----:B------:R-:W-:Y:S01]  /*10380*/  FMNMX.FTZ R170, R171, R170, !PT ;  /* 0x000000aaabaa7209 */ /* 0x000fe20007810000 */
[----:B------:R-:W1:Y:S01]  /*10390*/  MUFU.EX2 R160, R160 ;  /* 0x000000a000a07308 */ /* 0x000e620000000800 */
[----:B------:R-:W-:Y:S01]  /*103a0*/  F2FP.F16.F32.PACK_AB R152, R152, R202 ;  /* 0x000000ca9898723e */ /* 0x000fe200000000ff */
[----:B--2---:R-:W-:Y:S01]  /*103b0*/  FADD.FTZ R0, R156, R0 ;  /* 0x000000009c007221 */ /* 0x004fe20000010000 */
[----:B------:R-:W-:Y:S01]  /*103c0*/  FMNMX.FTZ R170, R174, R170, !PT ;  /* 0x000000aaaeaa7209 */ /* 0x000fe20007810000 */
[-C--:B------:R-:W-:Y:S01]  /*103d0*/  FMUL.FTZ R32, R32, R9.reuse ;  /* 0x0000000920207220 */ /* 0x080fe20000410000 */
[-C--:B------:R-:W-:Y:S01]  /*103e0*/  FMUL.FTZ R33, R33, R9.reuse ;  /* 0x0000000921217220 */ /* 0x080fe20000410000 */
[-C--:B------:R-:W-:Y:S01]  /*103f0*/  FMUL.FTZ R36, R36, R9.reuse ;  /* 0x0000000924247220 */ /* 0x080fe20000410000 */
[----:B------:R-:W-:Y:S01]  /*10400*/  FMNMX.FTZ R170, R175, R170, !PT ;  /* 0x000000aaafaa7209 */ /* 0x000fe20007810000 */
[----:B------:R-:W2:Y:S01]  /*10410*/  MUFU.EX2 R161, R161 ;  /* 0x000000a100a17308 */ /* 0x000ea20000000800 */
[----:B0-----:R-:W-:Y:S01]  /*10420*/  FADD.FTZ R0, R157, R0 ;  /* 0x000000009d007221 */ /* 0x001fe20000010000 */
[-C--:B------:R-:W-:Y:S01]  /*10430*/  FMUL.FTZ R37, R37, R9.reuse ;  /* 0x0000000925257220 */ /* 0x080fe20000410000 */
[----:B------:R-:W-:Y:S01]  /*10440*/  FMNMX.FTZ R170, R178, R170, !PT ;  /* 0x000000aab2aa7209 */ /* 0x000fe20007810000 */
[-C--:B------:R-:W-:Y:S01]  /*10450*/  FMUL.FTZ R40, R40, R9.reuse ;  /* 0x0000000928287220 */ /* 0x080fe20000410000 */
[-C--:B------:R-:W-:Y:S01]  /*10460*/  FMUL.FTZ R41, R41, R9.reuse ;  /* 0x0000000929297220 */ /* 0x080fe20000410000 */
[-C--:B------:R-:W-:Y:S01]  /*10470*/  FMUL.FTZ R44, R44, R9.reuse ;  /* 0x000000092c2c7220 */ /* 0x080fe20000410000 */
[----:B------:R-:W-:Y:S01]  /*10480*/  FMNMX.FTZ R170, R179, R170, !PT ;  /* 0x000000aab3aa7209 */ /* 0x000fe20007810000 */
[----:B------:R-:W0:Y:S01]  /*10490*/  MUFU.EX2 R164, R164 ;  /* 0x000000a400a47308 */ /* 0x000e220000000800 */
[----:B-1----:R-:W-:Y:S01]  /*104a0*/  FADD.FTZ R0, R160, R0 ;  /* 0x00000000a0007221 */ /* 0x002fe20000010000 */
[-C--:B------:R-:W-:Y:S01]  /*104b0*/  FMUL.FTZ R45, R45, R9.reuse ;  /* 0x000000092d2d7220 */ /* 0x080fe20000410000 */
[----:B------:R-:W-:Y:S01]  /*104c0*/  FMNMX.FTZ R170, R182, R170, !PT ;  /* 0x000000aab6aa7209 */ /* 0x000fe20007810000 */
[-C--:B------:R-:W-:Y:S01]  /*104d0*/  FMUL.FTZ R48, R48, R9.reuse ;  /* 0x0000000930307220 */ /* 0x080fe20000410000 */
[-C--:B------:R-:W-:Y:S01]  /*104e0*/  FMUL.FTZ R49, R49, R9.reuse ;  /* 0x0000000931317220 */ /* 0x080fe20000410000 */
[-C--:B------:R-:W-:Y:S01]  /*104f0*/  FMUL.FTZ R52, R52, R9.reuse ;  /* 0x0000000934347220 */ /* 0x080fe20000410000 */
[----:B------:R-:W-:Y:S01]  /*10500*/  FMNMX.FTZ R170, R183, R170, !PT ;  /* 0x000000aab7aa7209 */ /* 0x000fe20007810000 */
[----:B------:R-:W1:Y:S01]  /*10510*/  MUFU.EX2 R165, R165 ;  /* 0x000000a500a57308 */ /* 0x000e620000000800 */
[----:B--2---:R-:W-:Y:S01]  /*10520*/  FADD.FTZ R0, R161, R0 ;  /* 0x00000000a1007221 */ /* 0x004fe20000010000 */
[-C--:B------:R-:W-:Y:S01]  /*10530*/  FMUL.FTZ R53, R53, R9.reuse ;  /* 0x0000000935357220 */ /* 0x080fe20000410000 */
[-C--:B------:R-:W-:Y:S01]  /*10540*/  FMUL.FTZ R56, R56, R9.reuse ;  /* 0x0000000938387220 */ /* 0x080fe20000410000 */
[----:B------:R-:W2:Y:S01]  /*10550*/  SHFL.BFLY PT, R202, R170, 0x2, 0x1f ;  /* 0x0c401f00aaca7f89 */ /* 0x000ea200000e0000 */
[-C--:B------:R-:W-:Y:S01]  /*10560*/  FMUL.FTZ R57, R57, R9.reuse ;  /* 0x0000000939397220 */ /* 0x080fe20000410000 */
[-C--:B------:R-:W-:Y:S01]  /*10570*/  FMUL.FTZ R60, R60, R9.reuse ;  /* 0x000000093c3c7220 */ /* 0x080fe20000410000 */
[-C--:B------:R-:W-:Y:S01]  /*10580*/  FMUL.FTZ R61, R61, R9.reuse ;  /* 0x000000093d3d7220 */ /* 0x080fe20000410000 */
[----:B------:R3:W-:Y:S01]  /*10590*/  MUFU.EX2 R203, R169 ;  /* 0x000000a900cb7308 */ /* 0x0007e20000000800 */
[----:B0-----:R-:W-:Y:S01]  /*105a0*/  FADD.FTZ R0, R164, R0 ;  /* 0x00000000a4007221 */ /* 0x001fe20000010000 */
[-C--:B------:R-:W-:Y:S01]  /*105b0*/  FMUL.FTZ R64, R64, R9.reuse ;  /* 0x0000000940407220 */ /* 0x080fe20000410000 */
[-C--:B------:R-:W-:Y:S01]  /*105c0*/  FMUL.FTZ R65, R65, R9.reuse ;  /* 0x0000000941417220 */ /* 0x080fe20000410000 */
[-C--:B------:R-:W-:Y:S01]  /*105d0*/  FMUL.FTZ R68, R68, R9.reuse ;  /* 0x0000000944447220 */ /* 0x080fe20000410000 */
[-C--:B------:R-:W-:Y:S01]  /*105e0*/  FMUL.FTZ R69, R69, R9.reuse ;  /* 0x0000000945457220 */ /* 0x080fe20000410000 */
[-C--:B------:R-:W-:Y:S01]  /*105f0*/  FMUL.FTZ R72, R72, R9.reuse ;  /* 0x0000000948487220 */ /* 0x080fe20000410000 */
[----:B------:R-:W-:Y:S01]  /*10600*/  FMUL.FTZ R73, R73, R9 ;  /* 0x0000000949497220 */ /* 0x000fe20000410000 */
[----:B------:R-:W-:Y:S01]  /*10610*/  MUFU.EX2 R230, R230 ;  /* 0x000000e600e67308 */ /* 0x000fe20000000800 */
[----:B-1----:R-:W-:Y:S01]  /*10620*/  FADD.FTZ R0, R165, R0 ;  /* 0x00000000a5007221 */ /* 0x002fe20000010000 */
[----:B---3--:R-:W-:-:S02]  /*10630*/  IMAD.MOV.U32 R169, RZ, RZ, 0x40000040 ;  /* 0x40000040ffa97424 */ /* 0x008fc400078e00ff */
[-C--:B------:R-:W-:Y:S01]  /*10640*/  FMUL.FTZ R76, R76, R9.reuse ;  /* 0x000000094c4c7220 */ /* 0x080fe20000410000 */
[-C--:B------:R-:W-:Y:S01]  /*10650*/  FMUL.FTZ R77, R77, R9.reuse ;  /* 0x000000094d4d7220 */ /* 0x080fe20000410000 */
[-C--:B------:R-:W-:Y:S01]  /*10660*/  FMUL.FTZ R80, R80, R9.reuse ;  /* 0x0000000950507220 */ /* 0x080fe20000410000 */
[-C--:B------:R-:W-:Y:S01]  /*10670*/  FMUL.FTZ R81, R81, R9.reuse ;  /* 0x0000000951517220 */ /* 0x080fe20000410000 */
[----:B------:R-:W-:Y:S01]  /*10680*/  R2UR UR7, R169 ;  /* 0x00000000a90772ca */ /* 0x000fe200000e0000 */
[----:B------:R-:W-:Y:S01]  /*10690*/  MUFU.EX2 R173, R173 ;  /* 0x000000ad00ad7308 */ /* 0x000fe20000000800 */
[-C--:B------:R-:W-:Y:S01]  /*106a0*/  FMUL.FTZ R84, R84, R9.reuse ;  /* 0x0000000954547220 */ /* 0x080fe20000410000 */
[-C--:B------:R-:W-:Y:S01]  /*106b0*/  FMUL.FTZ R85, R85, R9.reuse ;  /* 0x0000000955557220 */ /* 0x080fe20000410000 */
[-C--:B------:R-:W-:Y:S01]  /*106c0*/  FMUL.FTZ R88, R88, R9.reuse ;  /* 0x0000000958587220 */ /* 0x080fe20000410000 */
[----:B--2---:R-:W-:Y:S01]  /*106d0*/  FMNMX.FTZ R170, R170, R202, !PT ;  /* 0x000000caaaaa7209 */ /* 0x004fe20007810000 */
[-C--:B------:R-:W-:Y:S01]  /*106e0*/  FMUL.FTZ R89, R89, R9.reuse ;  /* 0x0000000959597220 */ /* 0x080fe20000410000 */
[-C--:B------:R-:W-:Y:S01]  /*106f0*/  FMUL.FTZ R92, R92, R9.reuse ;  /* 0x000000095c5c7220 */ /* 0x080fe20000410000 */
[-C--:B------:R-:W-:Y:S01]  /*10700*/  FMUL.FTZ R93, R93, R9.reuse ;  /* 0x000000095d5d7220 */ /* 0x080fe20000410000 */
[----:B------:R-:W-:Y:S01]  /*10710*/  MUFU.EX2 R176, R176 ;  /* 0x000000b000b07308 */ /* 0x000fe20000000800 */
[----:B------:R-:W0:Y:S01]  /*10720*/  SHFL.BFLY PT, R202, R170, 0x1, 0x1f ;  /* 0x0c201f00aaca7f89 */ /* 0x000e2200000e0000 */
        /* <DEDUP_REMOVED lines=23> */
[----:B0-----:R-:W-:Y:S01]  /*108a0*/  FMNMX.FTZ R170, R170, R202, !PT ;  /* 0x000000caaaaa7209 */ /* 0x001fe20007810000 */
[----:B------:R-:W-:-:S02]  /*108b0*/  IMAD.MOV R202, RZ, RZ, -R197 ;  /* 0x000000ffffca7224 */ /* 0x000fc400078e0ac5 */
[-C--:B------:R-:W-:Y:S01]  /*108c0*/  FMUL.FTZ R137, R137, R9.reuse ;  /* 0x0000000989897220 */ /* 0x080fe20000410000 */
[-C--:B------:R-:W-:Y:S01]  /*108d0*/  FMUL.FTZ R140, R140, R9.reuse ;  /* 0x000000098c8c7220 */ /* 0x080fe20000410000 */
[----:B------:R-:W-:Y:S01]  /*108e0*/  FSETP.NEU.FTZ.AND P4, PT, R170, -INF , PT ;  /* 0xff800000aa00780b */ /* 0x000fe20003f9d000 */
[-C--:B------:R-:W-:Y:S01]  /*108f0*/  FMUL.FTZ R141, R141, R9.reuse ;  /* 0x000000098d8d7220 */ /* 0x080fe20000410000 */
[----:B------:R-:W-:Y:S01]  /*10900*/  ISETP.NE.AND P3, PT, R185, R202, PT ;  /* 0x000000cab900720c */ /* 0x000fe20003f65270 */
[-C--:B------:R-:W-:Y:S01]  /*10910*/  FMUL.FTZ R144, R144, R9.reuse ;  /* 0x0000000990907220 */ /* 0x080fe20000410000 */
[----:B------:R0:W1:Y:S01]  /*10920*/  MUFU.EX2 R202, R168 ;  /* 0x000000a800ca7308 */ /* 0x0000620000000800 */
[-C--:B------:R-:W-:Y:S01]  /*10930*/  FMUL.FTZ R145, R145, R9.reuse ;  /* 0x0000000991917220 */ /* 0x080fe20000410000 */
[-C--:B------:R-:W-:Y:S01]  /*10940*/  FMUL.FTZ R148, R148, R9.reuse ;  /* 0x0000000994947220 */ /* 0x080fe20000410000 */
[----:B------:R-:W-:Y:S01]  /*10950*/  FMUL.FTZ R149, R149, R9 ;  /* 0x0000000995957220 */ /* 0x000fe20000410000 */
[----:B0-----:R-:W-:-:S07]  /*10960*/  FSEL R168, R170, RZ, P4 ;  /* 0x000000ffaaa87208 */ /* 0x001fce0002000000 */
[----:B------:R-:W-:Y:S02]  /*10970*/  @!P3 IMAD R19, R19, 0x40, R194 ;  /* 0x000000401313b824 */ /* 0x000fe400078e02c2 */
[----:B------:R-:W-:Y:S02]  /*10980*/  FADD.FTZ R168, -R168, R20 ;  /* 0x00000014a8a87221 */ /* 0x000fe40000010100 */
[----:B------:R-:W-:Y:S02]  /*10990*/  @!P3 IMAD R19, R19, 0x4, R18 ;  /* 0x000000041313b824 */ /* 0x000fe400078e0212 */
[----:B-1----:R-:W-:Y:S01]  /*109a0*/  FADD.FTZ R0, R202, R0 ;  /* 0x00000000ca007221 */ /* 0x002fe20000010000 */
[-C--:B------:R-:W-:Y:S01]  /*109b0*/  FMUL.FTZ R20, R168, R14.reuse ;  /* 0x0000000ea8147220 */ /* 0x080fe20000410000 */
[----:B------:R-:W-:Y:S01]  /*109c0*/  FMUL.FTZ R168, R170, R14 ;  /* 0x0000000eaaa87220 */ /* 0x000fe20000410000 */
[----:B------:R-:W-:Y:S01]  /*109d0*/  @!P3 STS [R19+0x38400], R9 ;  /* 0x038400091300b388 */ /* 0x000fe20000000800 */
[----:B------:R-:W-:-:S03]  /*109e0*/  FADD.FTZ R0, R203, R0 ;  /* 0x00000000cb007221 */ /* 0x000fc60000010000 */
[----:B------:R-:W0:Y:S01]  /*109f0*/  MUFU.EX2 R20, R20 ;  /* 0x0000001400147308 */ /* 0x000e220000000800 */
[----:B------:R-:W-:Y:S01]  /*10a00*/  FSEL R168, R168, RZ, P4 ;  /* 0x000000ffa8a87208 */ /* 0x000fe20002000000 */
[----:B------:R-:W-:-:S04]  /*10a10*/  FADD.FTZ R0, R230, R0 ;  /* 0x00000000e6007221 */ /* 0x000fc80000010000 */
[----:B------:R-:W-:Y:S01]  /*10a20*/  FADD.FTZ R0, R173, R0 ;  /* 0x00000000ad007221 */ /* 0x000fe20000010000 */
        /* <DEDUP_REMOVED lines=10> */
[----:B0-----:R0:W-:Y:S01]  /*10ad0*/  @!P3 STS [R19+0x38420], R20 ;  /* 0x038420141300b388 */ /* 0x0011e20000000800 */
[-CC-:B------:R-:W-:Y:S01]  /*10ae0*/  FFMA.FTZ R178, R178, R14.reuse, -R168.reuse ;  /* 0x0000000eb2b27223 */ /* 0x180fe200000108a8 */
[-CC-:B------:R-:W-:Y:S01]  /*10af0*/  FFMA.FTZ R205, R179, R14.reuse, -R168.reuse ;  /* 0x0000000eb3cd7223 */ /* 0x180fe200000108a8 */
[-CC-:B------:R-:W-:Y:S01]  /*10b00*/  FFMA.FTZ R182, R182, R14.reuse, -R168.reuse ;  /* 0x0000000eb6b67223 */ /* 0x180fe200000108a8 */
[-C--:B------:R-:W-:Y:S01]  /*10b10*/  FFMA.FTZ R183, R183, R14.reuse, -R168 ;  /* 0x0000000eb7b77223 */ /* 0x080fe200000108a8 */
[----:B------:R-:W-:Y:S01]  /*10b20*/  FADD.FTZ R0, R176, R0 ;  /* 0x00000000b0007221 */ /* 0x000fe20000010000 */
[----:B------:R-:W-:Y:S01]  /*10b30*/  FFMA.FTZ R153, R153, R14, -R168 ;  /* 0x0000000e99997223 */ /* 0x000fe200000108a8 */
[----:B------:R1:W-:Y:S01]  /*10b40*/  MUFU.EX2 R179, R158 ;  /* 0x0000009e00b37308 */ /* 0x0003e20000000800 */
[----:B------:R-:W-:Y:S01]  /*10b50*/  FMUL.FTZ R26, R26, R20 ;  /* 0x000000141a1a7220 */ /* 0x000fe20000410000 */
[----:B------:R-:W-:Y:S01]  /*10b60*/  FADD.FTZ R0, R177, R0 ;  /* 0x00000000b1007221 */ /* 0x000fe20000010000 */
[----:B0-----:R-:W-:Y:S01]  /*10b70*/  FFMA.FTZ R19, R166, R14, -R168 ;  /* 0x0000000ea6137223 */ /* 0x001fe200000108a8 */
[----:B------:R-:W-:-:S02]  /*10b80*/  IMAD R168, R200, 0x1000, R193 ;  /* 0x00001000c8a87824 */ /* 0x000fc400078e02c1 */
[-C--:B------:R-:W-:Y:S01]  /*10b90*/  FMUL.FTZ R27, R27, R20.reuse ;  /* 0x000000141b1b7220 */ /* 0x080fe20000410000 */
[-C--:B------:R-:W-:Y:S01]  /*10ba0*/  FMUL.FTZ R30, R30, R20.reuse ;  /* 0x000000141e1e7220 */ /* 0x080fe20000410000 */
[----:B------:R-:W-:Y:S01]  /*10bb0*/  FMUL.FTZ R31, R31, R20 ;  /* 0x000000141f1f7220 */ /* 0x000fe20000410000 */
[----:B------:R-:W0:Y:S01]  /*10bc0*/  MUFU.EX2 R166, R180 ;  /* 0x000000b400a67308 */ /* 0x000e220000000800 */
[----:B-1----:R-:W-:Y:S01]  /*10bd0*/  F2FP.F16.F32.PACK_AB R158, R165, R164 ;  /* 0x000000a4a59e723e */ /* 0x002fe200000000ff */
[----:B------:R-:W-:Y:S01]  /*10be0*/  FMUL.FTZ R34, R34, R20 ;  /* 0x0000001422227220 */ /* 0x000fe20000410000 */
[----:B------:R-:W-:Y:S01]  /*10bf0*/  F2FP.F16.F32.PACK_AB R164, R177, R176 ;  /* 0x000000b0b1a4723e */ /* 0x000fe200000000ff */
[-C--:B------:R-:W-:Y:S01]  /*10c00*/  FMUL.FTZ R35, R35, R20.reuse ;  /* 0x0000001423237220 */ /* 0x080fe20000410000 */
[----:B------:R-:W-:Y:S01]  /*10c10*/  R2UR UR6, R168 ;  /* 0x00000000a80672ca */ /* 0x000fe200000e0000 */
        /* <DEDUP_REMOVED lines=10> */
[----:B------:R2:W-:Y:S01]  /*10cc0*/  MUFU.EX2 R206, R154 ;  /* 0x0000009a00ce7308 */ /* 0x0005e20000000800 */
[----:B-1----:R-:W-:Y:S01]  /*10cd0*/  F2FP.F16.F32.PACK_AB R162, R173, R230 ;  /* 0x000000e6ada2723e */ /* 0x002fe200000000ff */
[----:B0-----:R-:W-:Y:S01]  /*10ce0*/  FADD.FTZ R0, R166, R0 ;  /* 0x00000000a6007221 */ /* 0x001fe20000010000 */
[----:B------:R-:W-:Y:S01]  /*10cf0*/  F2FP.F16.F32.PACK_AB R166, R169, R166 ;  /* 0x000000a6a9a6723e */ /* 0x000fe200000000ff */
[-C--:B------:R-:W-:Y:S01]  /*10d00*/  FMUL.FTZ R55, R55, R20.reuse ;  /* 0x0000001437377220 */ /* 0x080fe20000410000 */
[-C--:B------:R-:W-:Y:S01]  /*10d10*/  FMUL.FTZ R58, R58, R20.reuse ;  /* 0x000000143a3a7220 */ /* 0x080fe20000410000 */
[-C--:B------:R-:W-:Y:S01]  /*10d20*/  FMUL.FTZ R59, R59, R20.reuse ;  /* 0x000000143b3b7220 */ /* 0x080fe20000410000 */
[----:B------:R-:W-:Y:S01]  /*10d30*/  FMUL.FTZ R62, R62, R20 ;  /* 0x000000143e3e7220 */ /* 0x000fe20000410000 */
[----:B------:R-:W-:Y:S01]  /*10d40*/  MUFU.EX2 R174, R155 ;  /* 0x0000009b00ae7308 */ /* 0x000fe20000000800 */
[----:B--2---:R-:W-:Y:S01]  /*10d50*/  F2FP.F16.F32.PACK_AB R154, R157, R156 ;  /* 0x0000009c9d9a723e */ /* 0x004fe200000000ff */
[----:B------:R-:W-:Y:S01]  /*10d60*/  FMUL.FTZ R63, R63, R20 ;  /* 0x000000143f3f7220 */ /* 0x000fe20000410000 */
[----:B------:R-:W-:Y:S01]  /*10d70*/  F2FP.F16.F32.PACK_AB R156, R161, R160 ;  /* 0x000000a0a19c723e */ /* 0x000fe200000000ff */
[----:B------:R-:W-:Y:S01]  /*10d80*/  FMUL.FTZ R66, R66, R20 ;  /* 0x0000001442427220 */ /* 0x000fe20000410000 */
[----:B------:R-:W-:Y:S01]  /*10d90*/  F2FP.F16.F32.PACK_AB R160, R203, R202 ;  /* 0x000000cacba0723e */ /* 0x000fe200000000ff */
        /* <DEDUP_REMOVED lines=43> */
[----:B-1----:R-:W-:Y:S01]  /*11050*/  F2FP.F16.F32.PACK_AB R153, R174, R206 ;  /* 0x000000ceae99723e */ /* 0x002fe200000000ff */
[----:B------:R-:W-:Y:S01]  /*11060*/  BAR.SYNC.DEFER_BLOCKING 0xf, 0x100 ;  /* 0x03c4000000007b1d */ /* 0x000fe20000010000 */
        /* <DEDUP_REMOVED lines=9> */
[----:B------:R-:W-:Y:S01]  /*11100*/  FMUL.FTZ R151, R151, R20 ;  /* 0x0000001497977220 */ /* 0x000fe20000410000 */
[----:B------:R-:W-:Y:S01]  /*11110*/  FFMA.FTZ R202, R20, R8, R206 ;  /* 0x0000000814ca7223 */ /* 0x000fe200000100ce */
[----:B------:R-:W-:-:S02]  /*11120*/  VIADD R8, R168, 0x80 ;  /* 0x00000080a8087836 */ /* 0x000fc40000000000 */
[----:B------:R-:W-:Y:S01]  /*11130*/  FADD.FTZ R0, R169, R0 ;  /* 0x00000000a9007221 */ /* 0x000fe20000010000 */
[----:B------:R-:W0:Y:S01]  /*11140*/  MUFU.EX2 R175, R175 ;  /* 0x000000af00af7308 */ /* 0x000e220000000800 */
[----:B--2---:R-:W-:Y:S01]  /*11150*/  F2FP.F16.F32.PACK_AB R161, R171, R177 ;  /* 0x000000b1aba1723e */ /* 0x004fe200000000ff */
[----:B------:R-:W-:Y:S02]  /*11160*/  IMAD.MOV.U32 R9, RZ, RZ, 0x40000040 ;  /* 0x40000040ff097424 */ /* 0x000fe400078e00ff */
[----:B------:R-:W-:Y:S01]  /*11170*/  FADD.FTZ R202, R174, R202 ;  /* 0x000000caaeca7221 */ /* 0x000fe20000010000 */
[----:B------:R-:W-:Y:S01]  /*11180*/  IMAD.MOV.U32 R169, RZ, RZ, 0x40000040 ;  /* 0x40000040ffa97424 */ /* 0x000fe200078e00ff */
[----:B------:R-:W-:Y:S01]  /*11190*/  ISETP.GT.AND P3, PT, R15, R208, PT ;  /* 0x000000d00f00720c */ /* 0x000fe20003f64270 */
[----:B------:R-:W-:Y:S02]  /*111a0*/  IMAD.MOV.U32 R20, RZ, RZ, R170 ;  /* 0x000000ffff147224 */ /* 0x000fe400078e00aa */
[----:B------:R-:W-:Y:S01]  /*111b0*/  FADD.FTZ R179, R179, R202 ;  /* 0x000000cab3b37221 */ /* 0x000fe20000010000 */
[----:B------:R-:W-:Y:S01]  /*111c0*/  MUFU.EX2 R178, R178 ;  /* 0x000000b200b27308 */ /* 0x000fe20000000800 */
[----:B------:R1:W-:Y:S02]  /*111d0*/  STSM.16.M88.4 [R198+0x36400], R152 ;  /* 0x03640098c6007844 */ /* 0x0003e40000000200 */
[----:B------:R-:W-:-:S02]  /*111e0*/  FADD.FTZ R180, R180, R179 ;  /* 0x000000b3b4b47221 */ /* 0x000fc40000010000 */
[----:B------:R2:W-:Y:S02]  /*111f0*/  STSM.16.M88.4 [R199], R156 ;  /* 0x0000009cc7007844 */ /* 0x0005e40000000200 */
[----:B------:R-:W-:Y:S01]  /*11200*/  FADD.FTZ R180, R181, R180 ;  /* 0x000000b4b5b47221 */ /* 0x000fe20000010000 */
[----:B------:R-:W3:Y:S01]  /*11210*/  MUFU.EX2 R205, R205 ;  /* 0x000000cd00cd7308 */ /* 0x000ee20000000800 */
[----:B0-----:R-:W-:Y:S02]  /*11220*/  F2FP.F16.F32.PACK_AB R163, R175, R204 ;  /* 0x000000ccafa3723e */ /* 0x001fe400000000ff */
[----:B------:R-:W-:-:S03]  /*11230*/  FADD.FTZ R180, R173, R180 ;  /* 0x000000b4adb47221 */ /* 0x000fc60000010000 */
[----:B------:R2:W-:Y:S01]  /*11240*/  STSM.16.M88.4 [R211], R160 ;  /* 0x000000a0d3007844 */ /* 0x0005e20000000200 */
[----:B------:R-:W-:Y:S01]  /*11250*/  FADD.FTZ R19, R19, R180 ;  /* 0x000000b413137221 */ /* 0x000fe20000010000 */
[----:B------:R-:W-:Y:S03]  /*11260*/  MUFU.EX2 R182, R182 ;  /* 0x000000b600b67308 */ /* 0x000fe60000000800 */
[----:B------:R-:W-:Y:S01]  /*11270*/  FADD.FTZ R176, R176, R19 ;  /* 0x00000013b0b07221 */ /* 0x000fe20000010000 */
[----:B------:R-:W-:-:S03]  /*11280*/  IMAD.MOV.U32 R19, RZ, RZ, R200 ;  /* 0x000000ffff137224 */ /* 0x000fc600078e00c8 */
[----:B------:R-:W-:Y:S01]  /*11290*/  FADD.FTZ R176, R177, R176 ;  /* 0x000000b0b1b07221 */ /* 0x000fe20000010000 */
[----:B------:R-:W0:Y:S01]  /*112a0*/  MUFU.EX2 R183, R183 ;  /* 0x000000b700b77308 */ /* 0x000e220000000800 */
[----:B---3--:R-:W-:Y:S02]  /*112b0*/  F2FP.F16.F32.PACK_AB R165, R205, R178 ;  /* 0x000000b2cda5723e */ /* 0x008fe400000000ff */
[----:B------:R-:W-:-:S04]  /*112c0*/  FADD.FTZ R171, R171, R176 ;  /* 0x000000b0abab7221 */ /* 0x000fc80000010000 */
[----:B------:R-:W-:-:S04]  /*112d0*/  FADD.FTZ R204, R204, R171 ;  /* 0x000000abcccc7221 */ /* 0x000fc80000010000 */
[----:B------:R-:W-:-:S04]  /*112e0*/  FADD.FTZ R175, R175, R204 ;  /* 0x000000ccafaf7221 */ /* 0x000fc80000010000 */
[----:B------:R-:W-:Y:S01]  /*112f0*/  FADD.FTZ R178, R178, R175 ;  /* 0x000000afb2b27221 */ /* 0x000fe20000010000 */
[----:B0-----:R-:W-:-:S03]  /*11300*/  F2FP.F16.F32.PACK_AB R167, R183, R182 ;  /* 0x000000b6b7a7723e */ /* 0x001fc600000000ff */
[----:B------:R-:W-:Y:S02]  /*11310*/  FADD.FTZ R205, R205, R178 ;  /* 0x000000b2cdcd7221 */ /* 0x000fe40000010000 */
[----:B------:R2:W-:Y:S01]  /*11320*/  STSM.16.M88.4 [R210], R164 ;  /* 0x000000a4d2007844 */ /* 0x0005e20000000200 */
[----:B------:R-:W-:-:S06]  /*11330*/  WARPGROUP.ARRIVE ;  /* 0x00000000000079c5 */ /* 0x000fcc0000000000 */
[----:B------:R-:W-:Y:S01]  /*11340*/  HGMMA.64x256x16.F32 R24, R152, gdesc[UR4].tnspB, R24, gsb0 ;  /* 0x43e0000498187df0 */ /* 0x000fe20008000818 */
[----:B------:R-:W-:Y:S01]  /*11350*/  R2UR UR6, R8 ;  /* 0x00000000080672ca */ /* 0x000fe200000e0000 */
[C---:B------:R-:W-:Y:S01]  /*11360*/  VIADD R8, R168.reuse, 0x100 ;  /* 0x00000100a8087836 */ /* 0x040fe20000000000 */
[----:B------:R-:W-:Y:S01]  /*11370*/  R2UR UR7, R9 ;  /* 0x00000000090772ca */ /* 0x000fe200000e0000 */
[----:B------:R-:W-:Y:S02]  /*11380*/  IMAD.MOV.U32 R9, RZ, RZ, 0x40000040 ;  /* 0x40000040ff097424 */ /* 0x000fe400078e00ff */
[----:B------:R-:W-:Y:S01]  /*11390*/  VIADD R168, R168, 0x180 ;  /* 0x00000180a8a87836 */ /* 0x000fe20000000000 */
[----:B------:R-:W-:Y:S02]  /*113a0*/  WARPGROUP.DEPBAR.LE gsb0, 0x0 ;  /* 0x00008000000079c5 */ /* 0x000fe40000010000 */
[----:B------:R-:W-:Y:S01]  /*113b0*/  WARPGROUP.ARRIVE ;  /* 0x00000000000079c5 */ /* 0x000fe20000000000 */
[----:B-1----:R-:W-:-:S04]  /*113c0*/  VIADD R152, R15, 0xffffffff ;  /* 0xffffffff0f987836 */ /* 0x002fc80000000000 */
[----:B------:R-:W-:-:S14]  /*113d0*/  IMAD.MOV.U32 R15, RZ, RZ, R152 ;  /* 0x000000ffff0f7224 */ /* 0x000fdc00078e0098 */
[----:B------:R-:W-:Y:S01]  /*113e0*/  HGMMA.64x256x16.F32 R24, R156, gdesc[UR4].tnspB, R24, gsb0 ;  /* 0x43e000049c187df0 */ /* 0x000fe20008000818 */
[----:B------:R-:W-:Y:S01]  /*113f0*/  R2UR UR6, R8 ;  /* 0x00000000080672ca */ /* 0x000fe200000e0000 */
[----:B------:R-:W-:Y:S01]  /*11400*/  FADD.FTZ R8, R182, R205 ;  /* 0x000000cdb6087221 */ /* 0x000fe20000010000 */
[----:B------:R-:W-:Y:S01]  /*11410*/  R2UR UR7, R9 ;  /* 0x00000000090772ca */ /* 0x000fe200000e0000 */
[----:B------:R-:W-:Y:S02]  /*11420*/  IMAD.MOV.U32 R9, RZ, RZ, R172 ;  /* 0x000000ffff097224 */ /* 0x000fe400078e00ac */
[----:B------:R-:W-:Y:S01]  /*11430*/  FADD.FTZ R8, R183, R8 ;  /* 0x00000008b7087221 */ /* 0x000fe20000010000 */
[----:B------:R-:W-:Y:S02]  /*11440*/  WARPGROUP.DEPBAR.LE gsb0, 0x0 ;  /* 0x00008000000079c5 */ /* 0x000fe40000010000 */
[----:B------:R-:W-:-:S15]  /*11450*/  WARPGROUP.ARRIVE ;  /* 0x00000000000079c5 */ /* 0x000fde0000000000 */
[----:B------:R-:W-:-:S04]  /*11460*/  NOP ;  /* 0x0000000000007918 */ /* 0x000fc80000000000 */
        /* <DEDUP_REMOVED lines=19> */
.L_x_3605:
[----:B------:R-:W-:Y:S02]  /*115a0*/  IMAD.MOV.U32 R20, RZ, RZ, R170 ;  /* 0x000000ffff147224 */ /* 0x000fe400078e00aa */
[----:B------:R-:W-:Y:S02]  /*115b0*/  IMAD.MOV.U32 R9, RZ, RZ, R172 ;  /* 0x000000ffff097224 */ /* 0x000fe400078e00ac */
[----:B------:R-:W-:Y:S02]  /*115c0*/  IMAD.MOV.U32 R19, RZ, RZ, R200 ;  /* 0x000000ffff137224 */ /* 0x000fe400078e00c8 */
[----:B------:R-:W-:-:S07]  /*115d0*/  IMAD.MOV.U32 R15, RZ, RZ, R152 ;  /* 0x000000ffff0f7224 */ /* 0x000fce00078e0098 */
.L_x_3604:
[----:B------:R-:W-:Y:S05]  /*115e0*/  BSYNC B1 ;  /* 0x0000000000017941 */ /* 0x000fea0003800000 */
.L_x_3603:
[----:B------:R-:W0:Y:S01]  /*115f0*/  LDC R152, c[0x0][0x448] ;  /* 0x00011200ff987b82 */ /* 0x000e220000000800 */
[----:B------:R-:W-:-:S07]  /*11600*/  IADD3 R155, R184, 0x1, -R23 ;  /* 0x00000001b89b7810 */ /* 0x000fce0007ffe817 */
[----:B--2---:R-:W1:Y:S01]  /*11610*/  LDC R156, c[0x0][0xadc] ;  /* 0x0002b700ff9c7b82 */ /* 0x004e620000000800 */
        /* <DEDUP_REMOVED lines=21> */
.L_x_3627:
[----:B------:R-:W-:-:S13]  /*11770*/  ISETP.NE.AND P2, PT, R156, 0x1, PT ;  /* 0x000000019c00780c */ /* 0x000fda0003f45270 */
[----:B------:R-:W0:Y:S02]  /*11780*/  @P2 LDC.64 R152, c[0x0][0xae0] ;  /* 0x0002b800ff982b82 */ /* 0x000e240000000a00 */
[----:B0-----:R-:W-:-:S05]  /*11790*/  @P2 IMAD.HI.U32 R152, R21, R152, RZ ;  /* 0x0000009815982227 */ /* 0x001fca00078e00ff */
[----:B------:R-:W-:-:S07]  /*117a0*/  @P2 SHF.R.U32.HI R21, RZ, R153, R152 ;  /* 0x00000099ff152219 */ /* 0x000fce0000011698 */
.L_x_3628:
[----:B------:R-:W-:Y:S05]  /*117b0*/  BSYNC B0 ;  /* 0x0000000000007941 */ /* 0x000fea0003800000 */
.L_x_3626:
[----:B------:R-:W-:-:S05]  /*117c0*/  IMAD R21, R21, R156, RZ ;  /* 0x0000009c15157224 */ /* 0x000fca00078e02ff */
[----:B------:R-:W-:-:S07]  /*117d0*/  VIMNMX R154, R154, R21, !PT ;  /* 0x000000159a9a7248 */ /* 0x000fce0007fe0100 */
.L_x_3625:
        /* <DEDUP_REMOVED lines=13> */
.L_x_3642:
[----:B------:R-:W-:Y:S01]  /*118b0*/  VIADD R19, R204, 0x1 ;  /* 0x00000001cc137836 */ /* 0x000fe20000000000 */
[C---:B------:R-:W-:Y:S01]  /*118c0*/  ISETP.GT.AND P2, PT, R21.reuse, R205, PT ;  /* 0x000000cd1500720c */ /* 0x040fe20003f44270 */
[----:B------:R-:W-:-:S03]  /*118d0*/  VIADD R21, R21, 0xffffffff ;  /* 0xffffffff15157836 */ /* 0x000fc60000000000 */
[----:B------:R-:W-:-:S04]  /*118e0*/  ISETP.NE.AND P3, PT, R19, 0x2, PT ;  /* 0x000000021300780c */ /* 0x000fc80003f65270 */
[----:B------:R-:W-:Y:S02]  /*118f0*/  SEL R9, RZ, 0x1, P3 ;  /* 0x00000001ff097807 */ /* 0x000fe40001800000 */
[----:B------:R-:W-:Y:S02]  /*11900*/  SEL R19, R19, RZ, P3 ;  /* 0x000000ff13137207 */ /* 0x000fe40001800000 */
[----:B------:R-:W-:Y:S01]  /*11910*/  LOP3.LUT R22, R22, R9, RZ, 0x3c, !PT ;  /* 0x0000000916167212 */ /* 0x000fe200078e3cff */
[----:B0-----:R-:W-:Y:S06]  /*11920*/  @!P0 BRA `(.L_x_3632) ;  /* 0x0000000000048947 */ /* 0x001fec0003800000 */
[----:B------:R-:W-:Y:S01]  /*11930*/  BPT.TRAP 0x1 ;  /* 0x000000040000795c */ /* 0x000fe20000300000 */
.L_x_3632:
[----:B------:R-:W-:Y:S01]  /*11940*/  IMAD R15, R19, 0x8, R18 ;  /* 0x00000008130f7824 */ /* 0x000fe200078e0212 */
[----:B------:R-:W-:-:S04]  /*11950*/  SHF.L.U32 R9, R22, 0x1f, RZ ;  /* 0x0000001f16097819 */ /* 0x000fc800000006ff */
[----:B------:R0:W1:Y:S01]  /*11960*/  SYNCS.PHASECHK.TRANS64.TRYWAIT P3, [R15+URZ+0x38830], R9 ;  /* 0x038830090f0075a7 */ /* 0x000062000806017f */
[----:B------:R-:W-:Y:S05]  /*11970*/  @!P0 BRA `(.L_x_3633) ;  /* 0x0000000000048947 */ /* 0x000fea0003800000 */
[----:B------:R-:W-:Y:S01]  /*11980*/  BPT.TRAP 0x1 ;  /* 0x000000040000795c */ /* 0x000fe20000300000 */
.L_x_3633:
[----:B------:R-:W-:Y:S01]  /*11990*/  BSSY B2, `(.L_x_3634) ;  /* 0x0000006000027945 */ /* 0x000fe20003800000 */
[----:B------:R-:W-:Y:S02]  /*119a0*/  IMAD R156, R19, 0x200, R191 ;  /* 0x00000200139c7824 */ /* 0x000fe400078e02bf */
[----:B------:R-:W-:Y:S01]  /*119b0*/  IMAD.MOV.U32 R157, RZ, RZ, 0x40000040 ;  /* 0x40000040ff9d7424 */ /* 0x000fe200078e00ff */
[----:B-1----:R-:W-:Y:S06]  /*119c0*/  @P3 BRA `(.L_x_3635) ;  /* 0x0000000000083947 */ /* 0x002fec0003800000 */
[----:B------:R-:W1:Y:S02]  /*119d0*/  SYNCS.PHASECHK.TRANS64.TRYWAIT P3, [R15+URZ+0x38830], R9 ;  /* 0x038830090f0075a7 */ /* 0x000e64000806017f */
[----:B-1----:R-:W-:Y:S05]  /*119e0*/  @!P3 BRA `(.L_x_3636) ;  /* 0x0000015400b4b947 */ /* 0x002fea0003800000 */
.L_x_3635:
[----:B------:R-:W-:Y:S05]  /*119f0*/  BSYNC B2 ;  /* 0x0000000000027941 */ /* 0x000fea0003800000 */
.L_x_3634:
        /* <DEDUP_REMOVED lines=36> */
.L_x_3637:
[----:B------:R2:W3:Y:S01]  /*11c40*/  SYNCS.PHASECHK.TRANS64.TRYWAIT P3, [R15+URZ+0x38850], R9 ;  /* 0x038850090f0075a7 */ /* 0x0004e2000806017f */
[----:B------:R-:W-:Y:S05]  /*11c50*/  @!P0 BRA `(.L_x_3638) ;  /* 0x0000000000048947 */ /* 0x000fea0003800000 */
[----:B------:R-:W-:Y:S01]  /*11c60*/  BPT.TRAP 0x1 ;  /* 0x000000040000795c */ /* 0x000fe20000300000 */
.L_x_3638:
[----:B------:R-:W-:Y:S04]  /*11c70*/  BSSY B2, `(.L_x_3639) ;  /* 0x0000004000027945 */ /* 0x000fe80003800000 */
[----:B---3--:R-:W-:Y:S05]  /*11c80*/  @P3 BRA `(.L_x_3640) ;  /* 0x0000000000083947 */ /* 0x008fea0003800000 */
[----:B------:R-:W3:Y:S02]  /*11c90*/  SYNCS.PHASECHK.TRANS64.TRYWAIT P3, [R15+URZ+0x38850], R9 ;  /* 0x038850090f0075a7 */ /* 0x000ee4000806017f */
[----:B---3--:R-:W-:Y:S05]  /*11ca0*/  @!P3 BRA `(.L_x_3641) ;  /* 0x000001540018b947 */ /* 0x008fea0003800000 */
.L_x_3640:
[----:B------:R-:W-:Y:S05]  /*11cb0*/  BSYNC B2 ;  /* 0x0000000000027941 */ /* 0x000fea0003800000 */
.L_x_3639:
        /* <DEDUP_REMOVED lines=10> */
[----:B------:R-:W-:-:S02]  /*11d60*/  VIADD R201, R200, 0x800 ;  /* 0x00000800c8c97836 */ /* 0x000fc40000000000 */
[----:B------:R-:W-:Y:S02]  /*11d70*/  VIADD R208, R2, 0x800 ;  /* 0x0000080002d07836 */ /* 0x000fe40000000000 */
[----:B------:R-:W-:-:S05]  /*11d80*/  IMAD.MOV.U32 R209, RZ, RZ, 0xa00 ;  /* 0x00000a00ffd17424 */ /* 0x000fca00078e00ff */
        /* <DEDUP_REMOVED lines=219> */
[----:B------:R-:W-:Y:S01]  /*12b40*/  VIADD R208, R200, 0xa00 ;  /* 0x00000a00c8d07836 */ /* 0x000fe20000000000 */
[----:B------:R-:W-:Y:S01]  /*12b50*/  R2UR UR7, R209 ;  /* 0x00000000d10772ca */ /* 0x000fe200000e0000 */
        /* <DEDUP_REMOVED lines=120> */
[C---:B------:R-:W-:Y:S01]  /*132e0*/  IMAD.IADD R206, R208.reuse, 0x1, R9 ;  /* 0x00000001d0ce7824 */ /* 0x040fe200078e0209 */
[----:B------:R-:W-:Y:S01]  /*132f0*/  R2UR UR5, R207 ;  /* 0x00000000cf0572ca */ /* 0x000fe200000e0000 */
[----:B------:R-:W-:Y:S02]  /*13300*/  IMAD.MOV.U32 R207, RZ, RZ, 0x40000040 ;  /* 0x40000040ffcf7424 */ /* 0x000fe400078e00ff */
[--C-:B------:R-:W-:Y:S01]  /*13310*/  IMAD.IADD R208, R208, 0x1, R14.reuse ;  /* 0x00000001d0d07824 */ /* 0x100fe200078e020e */
[----:B------:R-:W-:Y:S01]  /*13320*/  R2UR UR6, R206 ;  /* 0x00000000ce0672ca */ /* 0x000fe200000e0000 */
[----:B------:R-:W-:Y:S01]  /*13330*/  IMAD.IADD R206, R201, 0x1, R14 ;  /* 0x00000001c9ce7824 */ /* 0x000fe200078e020e */
[----:B------:R-:W-:Y:S01]  /*13340*/  R2UR UR7, R207 ;  /* 0x00000000cf0772ca */ /* 0x000fe200000e0000 */
[----:B------:R-:W-:-:S02]  /*13350*/  IMAD.MOV.U32 R207, RZ, RZ, 0x40000040 ;  /* 0x40000040ffcf7424 */ /* 0x000fc400078e00ff */
[----:B------:R-:W-:Y:S02]  /*13360*/  IMAD.MOV.U32 R201, RZ, RZ, 0x40 ;  /* 0x00000040ffc97424 */ /* 0x000fe400078e00ff */
[----:B------:R-:W-:-:S03]  /*13370*/  IMAD.MOV.U32 R9, RZ, RZ, 0x1000 ;  /* 0x00001000ff097424 */ /* 0x000fc600078e00ff */
[----:B------:R-:W-:Y:S02]  /*13380*/  SEL R201, R201, 0x3e, P3 ;  /* 0x0000003ec9c97807 */ /* 0x000fe40001800000 */
[----:B------:R-:W-:Y:S02]  /*13390*/  SEL R9, R9, 0xf80, P3 ;  /* 0x00000f8009097807 */ /* 0x000fe40001800000 */
[----:B------:R-:W-:Y:S02]  /*133a0*/  LOP3.LUT R201, R201, 0x6, RZ, 0xc0, !PT ;  /* 0x00000006c9c97812 */ /* 0x000fe400078ec0ff */
[----:B------:R-:W-:-:S04]  /*133b0*/  LOP3.LUT R9, R9, 0x1e00, RZ, 0xc0, !PT ;  /* 0x00001e0009097812 */ /* 0x000fc800078ec0ff */
        /* <DEDUP_REMOVED lines=17> */
[----:B------:R-:W-:Y:S01]  /*134d0*/  IMAD R200, R19, 0x1000, R193 ;  /* 0x0000100013c87824 */ /* 0x000fe200078e02c1 */
[----:B------:R-:W-:Y:S01]  /*134e0*/  R2UR UR7, R201 ;  /* 0x00000000c90772ca */ /* 0x000fe200000e0000 */
[----:B------:R-:W-:Y:S01]  /*134f0*/  IMAD.MOV.U32 R201, RZ, RZ, 0x40000040 ;  /* 0x40000040ffc97424 */ /* 0x000fe200078e00ff */
[----:B------:R-:W-:Y:S02]  /*13500*/  WARPGROUP.DEPBAR.LE gsb0, 0x0 ;  /* 0x00008000000079c5 */ /* 0x000fe40000010000 */
[----:B------:R-:W-:-:S09]  /*13510*/  WARPGROUP.ARRIVE ;  /* 0x00000000000079c5 */ /* 0x000fd20000000000 */
[----:B------:R-:W-:Y:S01]  /*13520*/  HGMMA.64x64x16.F32 R152, gdesc[UR4], R152, gsb0 ;  /* 0x00e00000049879f0 */ /* 0x000fe20008000898 */
[----:B------:R-:W-:Y:S02]  /*13530*/  R2UR UR7, R201 ;  /* 0x00000000c90772ca */ /* 0x000fe400000e0000 */
        /* <DEDUP_REMOVED lines=46> */
[-CC-:B------:R-:W-:Y:S01]  /*13820*/  FFMA.FTZ R152, R152, R14.reuse, -R206.reuse ;  /* 0x0000000e98987223 */ /* 0x180fe200000108ce */
[----:B------:R-:W0:Y:S01]  /*13830*/  SHFL.BFLY PT, R164, R20, 0x1, 0x1f ;  /* 0x0c201f0014a47f89 */ /* 0x000e2200000e0000 */
[-C--:B------:R-:W-:Y:S01]  /*13840*/  FMUL.FTZ R201, R201, R14.reuse ;  /* 0x0000000ec9c97220 */ /* 0x080fe20000410000 */
        /* <DEDUP_REMOVED lines=10> */
[----:B------:R1:W2:Y:S01]  /*138f0*/  MUFU.EX2 R202, R201 ;  /* 0x000000c900ca7308 */ /* 0x0002a20000000800 */
[-CC-:B------:R-:W-:Y:S01]  /*13900*/  FFMA.FTZ R180, R180, R14.reuse, -R206.reuse ;  /* 0x0000000eb4b47223 */ /* 0x180fe200000108ce */
[----:B------:R-:W-:-:S06]  /*13910*/  FFMA.FTZ R181, R181, R14, -R206 ;  /* 0x0000000eb5b57223 */ /* 0x000fcc00000108ce */
[----:B------:R-:W-:Y:S01]  /*13920*/  MUFU.EX2 R152, R152 ;  /* 0x0000009800987308 */ /* 0x000fe20000000800 */
[----:B-1----:R-:W-:Y:S01]  /*13930*/  FFMA.FTZ R201, R165, R14, -R206 ;  /* 0x0000000ea5c97223 */ /* 0x002fe200000108ce */
[----:B0-----:R-:W-:-:S06]  /*13940*/  FMNMX.FTZ R20, R20, R164, !PT ;  /* 0x000000a414147209 */ /* 0x001fcc0007810000 */
[----:B------:R-:W-:Y:S01]  /*13950*/  MUFU.EX2 R153, R153 ;  /* 0x0000009900997308 */ /* 0x000fe20000000800 */
[C---:B------:R-:W-:Y:S01]  /*13960*/  FMUL.FTZ R208, R20.reuse, R14 ;  /* 0x0000000e14d07220 */ /* 0x040fe20000410000 */
[----:B------:R-:W-:Y:S01]  /*13970*/  FADD.FTZ R164, -R20, R203 ;  /* 0x000000cb14a47221 */ /* 0x000fe20000010100 */
[-C--:B--2---:R-:W-:Y:S01]  /*13980*/  FMUL.FTZ R24, R24, R202.reuse ;  /* 0x000000ca18187220 */ /* 0x084fe20000410000 */
[----:B------:R-:W-:Y:S01]  /*13990*/  FMUL.FTZ R25, R25, R202 ;  /* 0x000000ca19197220 */ /* 0x000fe20000410000 */
[-CC-:B------:R-:W-:Y:S01]  /*139a0*/  FFMA.FTZ R209, R155, R14.reuse, -R208.reuse ;  /* 0x0000000e9bd17223 */ /* 0x180fe200000108d0 */
[-CC-:B------:R-:W-:Y:S01]  /*139b0*/  FFMA.FTZ R155, R158, R14.reuse, -R208.reuse ;  /* 0x0000000e9e9b7223 */ /* 0x180fe200000108d0 */
[-CC-:B------:R-:W-:Y:S01]  /*139c0*/  FFMA.FTZ R158, R162, R14.reuse, -R208.reuse ;  /* 0x0000000ea29e7223 */ /* 0x180fe200000108d0 */
[----:B------:R-:W-:Y:S02]  /*139d0*/  IMAD.MOV R162, RZ, RZ, -R197 ;  /* 0x000000ffffa27224 */ /* 0x000fe400078e0ac5 */
[-C--:B------:R-:W-:Y:S01]  /*139e0*/  FMUL.FTZ R164, R164, R14.reuse ;  /* 0x0000000ea4a47220 */ /* 0x080fe20000410000 */
[-CC-:B------:R-:W-:Y:S01]  /*139f0*/  FFMA.FTZ R154, R154, R14.reuse, -R208.reuse ;  /* 0x0000000e9a9a7223 */ /* 0x180fe200000108d0 */
[----:B------:R-:W-:Y:S01]  /*13a00*/  MUFU.EX2 R209, R209 ;  /* 0x000000d100d17308 */ /* 0x000fe20000000800 */
[--C-:B------:R-:W-:Y:S01]  /*13a10*/  FFMA.FTZ R165, R159, R14, -R208.reuse ;  /* 0x0000000e9fa57223 */ /* 0x100fe200000108d0 */
[----:B------:R-:W-:Y:S01]  /*13a20*/  ISETP.NE.AND P3, PT, R185, R162, PT ;  /* 0x000000a2b900720c */ /* 0x000fe20003f65270 */
[----:B------:R-:W-:Y:S01]  /*13a30*/  FFMA.FTZ R159, R163, R14, -R208 ;  /* 0x0000000ea39f7223 */ /* 0x000fe200000108d0 */
[----:B------:R-:W-:-:S02]  /*13a40*/  @!P1 VIADD R162, R15, 0x38840 ;  /* 0x000388400fa29836 */ /* 0x000fc40000000000 */
[-CC-:B------:R-:W-:Y:S01]  /*13a50*/  FFMA.FTZ R203, R166, R14.reuse, -R208.reuse ;  /* 0x0000000ea6cb7223 */ /* 0x180fe200000108d0 */
[-CC-:B------:R-:W-:Y:S01]  /*13a60*/  FFMA.FTZ R206, R167, R14.reuse, -R208.reuse ;  /* 0x0000000ea7ce7223 */ /* 0x180fe200000108d0 */
[-C--:B------:R-:W-:Y:S01]  /*13a70*/  FFMA.FTZ R170, R170, R14.reuse, -R208 ;  /* 0x0000000eaaaa7223 */ /* 0x080fe200000108d0 */
[----:B------:R-:W0:Y:S01]  /*13a80*/  MUFU.EX2 R164, R164 ;  /* 0x000000a400a47308 */ /* 0x000e220000000800 */
[----:B------:R-:W-:Y:S01]  /*13a90*/  @!P1 PRMT R162, RZ, 0x654, R162 ;  /* 0x00000654ffa29816 */ /* 0x000fe200000000a2 */
[-CC-:B------:R-:W-:Y:S01]  /*13aa0*/  FFMA.FTZ R171, R171, R14.reuse, -R208.reuse ;  /* 0x0000000eabab7223 */ /* 0x180fe200000108d0 */
[-CC-:B------:R-:W-:Y:S01]  /*13ab0*/  FFMA.FTZ R174, R174, R14.reuse, -R208.reuse ;  /* 0x0000000eaeae7223 */ /* 0x180fe200000108d0 */
[-CC-:B------:R-:W-:Y:S01]  /*13ac0*/  FFMA.FTZ R175, R175, R14.reuse, -R208.reuse ;  /* 0x0000000eafaf7223 */ /* 0x180fe200000108d0 */
[----:B------:R1:W-:Y:S01]  /*13ad0*/  @!P1 SYNCS.ARRIVE.TRANS64.RED.A1T0 RZ, [R162+URZ], RZ ;  /* 0x000000ffa2ff99a7 */ /* 0x0003e2000810043f */
[----:B------:R-:W-:Y:S01]  /*13ae0*/  FFMA.FTZ R178, R178, R14, -R208 ;  /* 0x0000000eb2b27223 */ /* 0x000fe200000108d0 */
[----:B------:R-:W-:Y:S01]  /*13af0*/  @!P3 IMAD R163, R204, 0x40, R194 ;  /* 0x00000040cca3b824 */ /* 0x000fe200078e02c2 */
[----:B------:R-:W2:Y:S01]  /*13b00*/  MUFU.EX2 R154, R154 ;  /* 0x0000009a009a7308 */ /* 0x000ea20000000800 */
[-C--:B------:R-:W-:Y:S01]  /*13b10*/  FMUL.FTZ R28, R28, R202.reuse ;  /* 0x000000ca1c1c7220 */ /* 0x080fe20000410000 */
[----:B------:R-:W-:Y:S01]  /*13b20*/  FMUL.FTZ R29, R29, R202 ;  /* 0x000000ca1d1d7220 */ /* 0x000fe20000410000 */
[----:B------:R-:W-:-:S02]  /*13b30*/  @!P3 IMAD R163, R163, 0x4, R18 ;  /* 0x00000004a3a3b824 */ /* 0x000fc400078e0212 */
[----:B------:R-:W-:Y:S01]  /*13b40*/  FMUL.FTZ R32, R32, R202 ;  /* 0x000000ca20207220 */ /* 0x000fe20000410000 */
[-CC-:B-1----:R-:W-:Y:S01]  /*13b50*/  FFMA.FTZ R162, R179, R14.reuse, -R208.reuse ;  /* 0x0000000eb3a27223 */ /* 0x182fe200000108d0 */
[-CC-:B------:R-:W-:Y:S01]  /*13b60*/  FFMA.FTZ R179, R182, R14.reuse, -R208.reuse ;  /* 0x0000000eb6b37223 */ /* 0x180fe200000108d0 */
[----:B------:R-:W-:Y:S01]  /*13b70*/  FFMA.FTZ R182, R183, R14, -R208 ;  /* 0x0000000eb7b67223 */ /* 0x000fe200000108d0 */
[----:B------:R-:W1:Y:S01]  /*13b80*/  MUFU.EX2 R155, R155 ;  /* 0x0000009b009b7308 */ /* 0x000e620000000800 */
[----:B------:R-:W-:Y:S01]  /*13b90*/  @!P3 STS [R163+0x38400], R202 ;  /* 0x038400caa300b388 */ /* 0x000fe20000000800 */
[-C--:B0-----:R-:W-:Y:S01]  /*13ba0*/  FMUL.FTZ R26, R26, R164.reuse ;  /* 0x000000a41a1a7220 */ /* 0x081fe20000410000 */
[-C--:B------:R-:W-:Y:S01]  /*13bb0*/  FMUL.FTZ R27, R27, R164.reuse ;  /* 0x000000a41b1b7220 */ /* 0x080fe20000410000 */
[-C--:B------:R-:W-:Y:S01]  /*13bc0*/  FMUL.FTZ R30, R30, R164.reuse ;  /* 0x000000a41e1e7220 */ /* 0x080fe20000410000 */
[----:B------:R0:W-:Y:S01]  /*13bd0*/  @!P3 STS [R163+0x38420], R164 ;  /* 0x038420a4a300b388 */ /* 0x0001e20000000800 */
[-C--:B------:R-:W-:Y:S01]  /*13be0*/  FMUL.FTZ R31, R31, R164.reuse ;  /* 0x000000a41f1f7220 */ /* 0x080fe20000410000 */
[-C--:B------:R-:W-:Y:S01]  /*13bf0*/  FMUL.FTZ R34, R34, R164.reuse ;  /* 0x000000a422227220 */ /* 0x080fe20000410000 */
[----:B------:R-:W3:Y:S01]  /*13c00*/  MUFU.EX2 R157, R157 ;  /* 0x0000009d009d7308 */ /* 0x000ee20000000800 */
[-C--:B------:R-:W-:Y:S01]  /*13c10*/  FMUL.FTZ R35, R35, R164.reuse ;  /* 0x000000a423237220 */ /* 0x080fe20000410000 */
[-C--:B------:R-:W-:Y:S01]  /*13c20*/  FMUL.FTZ R38, R38, R164.reuse ;  /* 0x000000a426267220 */ /* 0x080fe20000410000 */
[-C--:B------:R-:W-:Y:S01]  /*13c30*/  FMUL.FTZ R39, R39, R164.reuse ;  /* 0x000000a427277220 */ /* 0x080fe20000410000 */
[-C--:B------:R-:W-:Y:S01]  /*13c40*/  FMUL.FTZ R42, R42, R164.reuse ;  /* 0x000000a42a2a7220 */ /* 0x080fe20000410000 */
[-C--:B------:R-:W-:Y:S01]  /*13c50*/  FMUL.FTZ R43, R43, R164.reuse ;  /* 0x000000a42b2b7220 */ /* 0x080fe20000410000 */
[----:B------:R-:W-:Y:S01]  /*13c60*/  FMUL.FTZ R46, R46, R164 ;  /* 0x000000a42e2e7220 */ /* 0x000fe20000410000 */
[----:B0-----:R-:W-:Y:S01]  /*13c70*/  FFMA.FTZ R163, R202, R0, R152 ;  /* 0x00000000caa37223 */ /* 0x001fe20000010098 */
[----:B------:R-:W0:Y:S01]  /*13c80*/  MUFU.EX2 R165, R165 ;  /* 0x000000a500a57308 */ /* 0x000e220000000800 */
[----:B--2---:R-:W-:Y:S01]  /*13c90*/  FFMA.FTZ R0, R164, R8, R154 ;  /* 0x00000008a4007223 */ /* 0x004fe2000001009a */
[C---:B------:R-:W-:Y:S01]  /*13ca0*/  F2FP.F16.F32.PACK_AB R152, R153.reuse, R152 ;  /* 0x000000989998723e */ /* 0x040fe200000000ff */
[----:B------:R-:W-:Y:S01]  /*13cb0*/  FADD.FTZ R8, R153, R163 ;  /* 0x000000a399087221 */ /* 0x000fe20000010000 */
[C---:B------:R-:W-:Y:S01]  /*13cc0*/  F2FP.F16.F32.PACK_AB R153, R209.reuse, R154 ;  /* 0x0000009ad199723e */ /* 0x040fe200000000ff */
[----:B------:R-:W-:Y:S01]  /*13cd0*/  FADD.FTZ R163, R209, R0 ;  /* 0x00000000d1a37221 */ /* 0x000fe20000010000 */
[-C--:B------:R-:W-:Y:S01]  /*13ce0*/  FMUL.FTZ R47, R47, R164.reuse ;  /* 0x000000a42f2f7220 */ /* 0x080fe20000410000 */
[----:B------:R-:W-:Y:S01]  /*13cf0*/  FADD.FTZ R154, R207, R8 ;  /* 0x00000008cf9a7221 */ /* 0x000fe20000010000 */
[----:B------:R-:W2:Y:S01]  /*13d00*/  MUFU.EX2 R156, R156 ;  /* 0x0000009c009c7308 */ /* 0x000ea20000000800 */
[----:B-1----:R-:W-:Y:S01]  /*13d10*/  FADD.FTZ R8, R155, R163 ;  /* 0x000000a39b087221 */ /* 0x002fe20000010000 */
[-C--:B------:R-:W-:Y:S01]  /*13d20*/  FMUL.FTZ R50, R50, R164.reuse ;  /* 0x000000a432327220 */ /* 0x080fe20000410000 */
[C---:B---3--:R-:W-:Y:S01]  /*13d30*/  FADD.FTZ R163, R157.reuse, R154 ;  /* 0x0000009a9da37221 */ /* 0x048fe20000010000 */
[----:B------:R-:W-:Y:S01]  /*13d40*/  F2FP.F16.F32.PACK_AB R154, R157, R207 ;  /* 0x000000cf9d9a723e */ /* 0x000fe200000000ff */
[-C--:B------:R-:W-:Y:S01]  /*13d50*/  FMUL.FTZ R51, R51, R164.reuse ;  /* 0x000000a433337220 */ /* 0x080fe20000410000 */
[-C--:B------:R-:W-:Y:S01]  /*13d60*/  FMUL.FTZ R54, R54, R164.reuse ;  /* 0x000000a436367220 */ /* 0x080fe20000410000 */
[-C--:B------:R-:W-:Y:S01]  /*13d70*/  FMUL.FTZ R55, R55, R164.reuse ;  /* 0x000000a437377220 */ /* 0x080fe20000410000 */
[----:B------:R-:W1:Y:S01]  /*13d80*/  MUFU.EX2 R158, R158 ;  /* 0x0000009e009e7308 */ /* 0x000e620000000800 */
        /* <DEDUP_REMOVED lines=132> */
[----:B------:R-:W-:Y:S01]  /*145d0*/  FMUL.FTZ R149, R149, R202 ;  /* 0x000000ca95957220 */ /* 0x000fe20000410000 */
[----:B------:R1:W-:Y:S01]  /*145e0*/  STSM.16.M88.4 [R198+0x36400], R152 ;  /* 0x03640098c6007844 */ /* 0x0003e20000000200 */
[----:B------:R-:W-:Y:S01]  /*145f0*/  FADD.FTZ R183, R201, R183 ;  /* 0x000000b7c9b77221 */ /* 0x000fe20000010000 */
[----:B------:R-:W-:Y:S01]  /*14600*/  @!P1 VIADD R15, R15, 0x38860 ;  /* 0x000388600f0f9836 */ /* 0x000fe20000000000 */
[----:B------:R-:W-:Y:S01]  /*14610*/  MUFU.EX2 R180, R180 ;  /* 0x000000b400b47308 */ /* 0x000fe20000000800 */
[----:B------:R-:W-:-:S02]  /*14620*/  IMAD.MOV.U32 R204, RZ, RZ, R19 ;  /* 0x000000ffffcc7224 */ /* 0x000fc400078e0013 */
[----:B------:R-:W-:Y:S01]  /*14630*/  IMAD.MOV.U32 R202, RZ, RZ, R9 ;  /* 0x000000ffffca7224 */ /* 0x000fe200078e0009 */
[----:B------:R-:W-:-:S04]  /*14640*/  @!P1 PRMT R15, RZ, 0x654, R15 ;  /* 0x00000654ff0f9816 */ /* 0x000fc8000000000f */
[----:B------:R-:W2:Y:S01]  /*14650*/  MUFU.EX2 R181, R181 ;  /* 0x000000b500b57308 */ /* 0x000ea20000000800 */
[----:B0-----:R-:W-:-:S07]  /*14660*/  F2FP.F16.F32.PACK_AB R164, R177, R176 ;  /* 0x000000b0b1a4723e */ /* 0x001fce00000000ff */
[----:B------:R0:W-:Y:S08]  /*14670*/  MUFU.EX2 R0, R178 ;  /* 0x000000b200007308 */ /* 0x0001f00000000800 */
[----:B------:R3:W4:Y:S01]  /*14680*/  MUFU.EX2 R8, R162 ;  /* 0x000000a200087308 */ /* 0x0007220000000800 */
[C---:B0-----:R-:W-:Y:S01]  /*14690*/  FADD.FTZ R178, R159.reuse, R157 ;  /* 0x0000009d9fb27221 */ /* 0x041fe20000010000 */
[----:B------:R-:W-:-:S02]  /*146a0*/  F2FP.F16.F32.PACK_AB R157, R159, R158 ;  /* 0x0000009e9f9d723e */ /* 0x000fc400000000ff */
[----:B------:R-:W-:Y:S02]  /*146b0*/  F2FP.F16.F32.PACK_AB R158, R201, R160 ;  /* 0x000000a0c99e723e */ /* 0x000fe400000000ff */
[----:B------:R-:W-:Y:S01]  /*146c0*/  F2FP.F16.F32.PACK_AB R159, R206, R203 ;  /* 0x000000cbce9f723e */ /* 0x000fe200000000ff */
[----:B------:R-:W-:Y:S01]  /*146d0*/  FADD.FTZ R203, R203, R178 ;  /* 0x000000b2cbcb7221 */ /* 0x000fe20000010000 */
[----:B------:R-:W-:Y:S01]  /*146e0*/  MUFU.EX2 R179, R179 ;  /* 0x000000b300b37308 */ /* 0x000fe20000000800 */
[----:B------:R-:W-:Y:S01]  /*146f0*/  F2FP.F16.F32.PACK_AB R160, R169, R168 ;  /* 0x000000a8a9a0723e */ /* 0x000fe200000000ff */
[----:B------:R-:W-:Y:S01]  /*14700*/  FADD.FTZ R168, R168, R183 ;  /* 0x000000b7a8a87221 */ /* 0x000fe20000010000 */
[----:B---3--:R-:W-:Y:S01]  /*14710*/  F2FP.F16.F32.PACK_AB R162, R173, R172 ;  /* 0x000000acada2723e */ /* 0x008fe200000000ff */
[----:B------:R0:W-:Y:S01]  /*14720*/  STSM.16.M88.4 [R199], R156 ;  /* 0x0000009cc7007844 */ /* 0x0001e20000000200 */
[----:B--2---:R-:W-:Y:S01]  /*14730*/  F2FP.F16.F32.PACK_AB R166, R181, R180 ;  /* 0x000000b4b5a6723e */ /* 0x004fe200000000ff */
[----:B------:R-:W-:Y:S01]  /*14740*/  FADD.FTZ R203, R206, R203 ;  /* 0x000000cbcecb7221 */ /* 0x000fe20000010000 */
[----:B------:R-:W-:Y:S01]  /*14750*/  FADD.FTZ R169, R169, R168 ;  /* 0x000000a8a9a97221 */ /* 0x000fe20000010000 */
[----:B------:R-:W2:Y:S01]  /*14760*/  MUFU.EX2 R182, R182 ;  /* 0x000000b600b67308 */ /* 0x000ea20000000800 */
[----:B----4-:R-:W-:Y:S01]  /*14770*/  F2FP.F16.F32.PACK_AB R165, R8, R0 ;  /* 0x0000000008a5723e */ /* 0x010fe200000000ff */
[----:B------:R0:W-:Y:S01]  /*14780*/  STSM.16.M88.4 [R211], R160 ;  /* 0x000000a0d3007844 */ /* 0x0001e20000000200 */
[----:B------:R-:W-:Y:S01]  /*14790*/  FADD.FTZ R170, R170, R203 ;  /* 0x000000cbaaaa7221 */ /* 0x000fe20000010000 */
[----:B------:R-:W-:Y:S01]  /*147a0*/  FADD.FTZ R172, R172, R169 ;  /* 0x000000a9acac7221 */ /* 0x000fe20000010000 */
[----:B------:R-:W-:-:S02]  /*147b0*/  IMAD.MOV.U32 R203, RZ, RZ, R20 ;  /* 0x000000ffffcb7224 */ /* 0x000fc400078e0014 */
[----:B------:R-:W-:Y:S01]  /*147c0*/  FADD.FTZ R171, R171, R170 ;  /* 0x000000aaabab7221 */ /* 0x000fe20000010000 */
[----:B------:R-:W-:-:S03]  /*147d0*/  FADD.FTZ R173, R173, R172 ;  /* 0x000000acadad7221 */ /* 0x000fc60000010000 */
[----:B------:R-:W-:Y:S01]  /*147e0*/  FADD.FTZ R174, R174, R171 ;  /* 0x000000abaeae7221 */ /* 0x000fe20000010000 */
[----:B------:R-:W-:-:S03]  /*147f0*/  FADD.FTZ R176, R176, R173 ;  /* 0x000000adb0b07221 */ /* 0x000fc60000010000 */
[----:B------:R-:W-:Y:S01]  /*14800*/  FADD.FTZ R175, R175, R174 ;  /* 0x000000aeafaf7221 */ /* 0x000fe20000010000 */
[----:B------:R-:W-:Y:S01]  /*14810*/  FADD.FTZ R177, R177, R176 ;  /* 0x000000b0b1b17221 */ /* 0x000fe20000010000 */
[----:B--2---:R-:W-:Y:S02]  /*14820*/  F2FP.F16.F32.PACK_AB R167, R182, R179 ;  /* 0x000000b3b6a7723e */ /* 0x004fe400000000ff */
[----:B------:R-:W-:Y:S01]  /*14830*/  FADD.FTZ R175, R0, R175 ;  /* 0x000000af00af7221 */ /* 0x000fe20000010000 */
[----:B------:R-:W-:Y:S02]  /*14840*/  FADD.FTZ R0, R180, R177 ;  /* 0x000000b1b4007221 */ /* 0x000fe40000010000 */
[----:B------:R0:W-:Y:S01]  /*14850*/  STSM.16.M88.4 [R210], R164 ;  /* 0x000000a4d2007844 */ /* 0x0001e20000000200 */
[----:B------:R-:W-:Y:S01]  /*14860*/  WARPGROUP.ARRIVE ;  /* 0x00000000000079c5 */ /* 0x000fe20000000000 */
[----:B------:R-:W-:Y:S01]  /*14870*/  FADD.FTZ R8, R8, R175 ;  /* 0x000000af08087221 */ /* 0x000fe20000010000 */
[----:B------:R-:W-:-:S03]  /*14880*/  FADD.FTZ R0, R181, R0 ;  /* 0x00000000b5007221 */ /* 0x000fc60000010000 */
[----:B------:R-:W-:Y:S01]  /*14890*/  FADD.FTZ R179, R179, R8 ;  /* 0x00000008b3b37221 */ /* 0x000fe20000010000 */
[----:B------:R-:W-:Y:S03]  /*148a0*/  HGMMA.64x256x16.F32 R24, R152, gdesc[UR4].tnspB, R24, gsb0 ;  /* 0x43e0000498187df0 */ /* 0x000fe60008000818 */
[----:B------:R-:W-:Y:S01]  /*148b0*/  FADD.FTZ R8, R182, R179 ;  /* 0x000000b3b6087221 */ /* 0x000fe20000010000 */
[----:B------:R-:W-:Y:S02]  /*148c0*/  WARPGROUP.DEPBAR.LE gsb0, 0x0 ;  /* 0x00008000000079c5 */ /* 0x000fe40000010000 */
[----:B-1----:R-:W-:Y:S01]  /*148d0*/  VIADD R152, R200, 0x80 ;  /* 0x00000080c8987836 */ /* 0x002fe20000000000 */
[----:B------:R-:W-:Y:S01]  /*148e0*/  WARPGROUP.ARRIVE ;  /* 0x00000000000079c5 */ /* 0x000fe20000000000 */
[----:B------:R-:W-:-:S03]  /*148f0*/  IMAD.MOV.U32 R153, RZ, RZ, 0x40000040 ;  /* 0x40000040ff997424 */ /* 0x000fc600078e00ff */
[----:B------:R-:W-:Y:S01]  /*14900*/  R2UR UR6, R152 ;  /* 0x00000000980672ca */ /* 0x000fe200000e0000 */
[----:B------:R-:W-:Y:S01]  /*14910*/  VIADD R152, R200, 0x100 ;  /* 0x00000100c8987836 */ /* 0x000fe20000000000 */
[----:B------:R-:W-:Y:S01]  /*14920*/  R2UR UR7, R153 ;  /* 0x00000000990772ca */ /* 0x000fe200000e0000 */
[----:B------:R-:W-:-:S14]  /*14930*/  IMAD.MOV.U32 R153, RZ, RZ, 0x40000040 ;  /* 0x40000040ff997424 */ /* 0x000fdc00078e00ff */
        /* <DEDUP_REMOVED lines=26> */
[----:B------:R-:W-:Y:S05]  /*14ae0*/  BSYNC B1 ;  /* 0x0000000000017941 */ /* 0x000fea0003800000 */
.L_x_3631:
[----:B0-----:R-:W-:-:S07]  /*14af0*/  IMAD.MOV.U32 R15, RZ, RZ, R21 ;  /* 0x000000ffff0f7224 */ /* 0x001fce00078e0015 */
.L_x_3630:
[----:B------:R-:W-:Y:S05]  /*14b00*/  BSYNC B0 ;  /* 0x0000000000007941 */ /* 0x000fea0003800000 */
.L_x_3629:
[----:B------:R-:W-:Y:S01]  /*14b10*/  ISETP.GE.AND P2, PT, R15, R215, PT ;  /* 0x000000d70f00720c */ /* 0x000fe20003f46270 */
[----:B------:R-:W-:-:S12]  /*14b20*/  BSSY B0, `(.L_x_3643) ;  /* 0x00003ce000007945 */ /* 0x000fd80003800000 */
[----:B------:R-:W-:Y:S05]  /*14b30*/  @!P2 BRA `(.L_x_3644) ;  /* 0x0000003c0030a947 */ /* 0x000fea0003800000 */
[----:B------:R-:W-:Y:S02]  /*14b40*/  IMAD.MOV.U32 R200, RZ, RZ, R20 ;  /* 0x000000ffffc87224 */ /* 0x000fe400078e0014 */
[----:B------:R-:W-:Y:S02]  /*14b50*/  IMAD.MOV.U32 R202, RZ, RZ, R9 ;  /* 0x000000ffffca7224 */ /* 0x000fe400078e0009 */
[----:B------:R-:W-:-:S07]  /*14b60*/  IMAD.MOV.U32 R201, RZ, RZ, R19 ;  /* 0x000000ffffc97224 */ /* 0x000fce00078e0013 */
.L_x_3663:
[----:B------:R-:W-:-:S05]  /*14b70*/  VIADD R19, R201, 0x1 ;  /* 0x00000001c9137836 */ /* 0x000fca0000000000 */
[----:B------:R-:W-:-:S04]  /*14b80*/  ISETP.NE.AND P2, PT, R19, 0x2, PT ;  /* 0x000000021300780c */ /* 0x000fc80003f45270 */
[----:B------:R-:W-:Y:S02]  /*14b90*/  SEL R9, RZ, 0x1, P2 ;  /* 0x00000001ff097807 */ /* 0x000fe40001000000 */
[----:B------:R-:W-:Y:S02]  /*14ba0*/  SEL R19, R19, RZ, P2 ;  /* 0x000000ff13137207 */ /* 0x000fe40001000000 */
[----:B------:R-:W-:Y:S01]  /*14bb0*/  LOP3.LUT R22, R22, R9, RZ, 0x3c, !PT ;  /* 0x0000000916167212 */ /* 0x000fe200078e3cff */
[----:B------:R-:W-:Y:S06]  /*14bc0*/  @!P0 BRA `(.L_x_3645) ;  /* 0x0000000000048947 */ /* 0x000fec0003800000 */
[----:B------:R-:W-:Y:S01]  /*14bd0*/  BPT.TRAP 0x1 ;  /* 0x000000040000795c */ /* 0x000fe20000300000 */
.L_x_3645:
[----:B------:R-:W-:Y:S01]  /*14be0*/  IMAD R21, R19, 0x8, R18 ;  /* 0x0000000813157824 */ /* 0x000fe200078e0212 */
[----:B------:R-:W-:-:S04]  /*14bf0*/  SHF.L.U32 R9, R22, 0x1f, RZ ;  /* 0x0000001f16097819 */ /* 0x000fc800000006ff */
[----:B------:R0:W1:Y:S01]  /*14c00*/  SYNCS.PHASECHK.TRANS64.TRYWAIT P2, [R21+URZ+0x38830], R9 ;  /* 0x03883009150075a7 */ /* 0x000062000804017f */
[----:B------:R-:W-:Y:S05]  /*14c10*/  @!P0 BRA `(.L_x_3646) ;  /* 0x0000000000048947 */ /* 0x000fea0003800000 */
[----:B------:R-:W-:Y:S01]  /*14c20*/  BPT.TRAP 0x1 ;  /* 0x000000040000795c */ /* 0x000fe20000300000 */
.L_x_3646:
[----:B------:R-:W-:Y:S01]  /*14c30*/  BSSY B1, `(.L_x_3647) ;  /* 0x0000006000017945 */ /* 0x000fe20003800000 */
[----:B------:R-:W-:Y:S02]  /*14c40*/  IMAD R156, R19, 0x200, R191 ;  /* 0x00000200139c7824 */ /* 0x000fe400078e02bf */
[----:B------:R-:W-:Y:S01]  /*14c50*/  IMAD.MOV.U32 R157, RZ, RZ, 0x40000040 ;  /* 0x40000040ff9d7424 */ /* 0x000fe200078e00ff */
[----:B-1----:R-:W-:Y:S06]  /*14c60*/  @P2 BRA `(.L_x_3648) ;  /* 0x0000000000082947 */ /* 0x002fec0003800000 */
[----:B------:R-:W1:Y:S02]  /*14c70*/  SYNCS.PHASECHK.TRANS64.TRYWAIT P2, [R21+URZ+0x38830], R9 ;  /* 0x03883009150075a7 */ /* 0x000e64000804017f */
[----:B-1----:R-:W-:Y:S05]  /*14c80*/  @!P2 BRA `(.L_x_3649) ;  /* 0x000001240034a947 */ /* 0x002fea0003800000 */
.L_x_3648:
[----:B------:R-:W-:Y:S05]  /*14c90*/  BSYNC B1 ;  /* 0x0000000000017941 */ /* 0x000fea0003800000 */
.L_x_3647:
        /* <DEDUP_REMOVED lines=36> */
.L_x_3650:
[----:B------:R2:W3:Y:S01]  /*14ee0*/  SYNCS.PHASECHK.TRANS64.TRYWAIT P2, [R21+URZ+0x38850], R9 ;  /* 0x03885009150075a7 */ /* 0x0004e2000804017f */
[----:B------:R-:W-:Y:S05]  /*14ef0*/  @!P0 BRA `(.L_x_3651) ;  /* 0x0000000000048947 */ /* 0x000fea0003800000 */
[----:B------:R-:W-:Y:S01]  /*14f00*/  BPT.TRAP 0x1 ;  /* 0x000000040000795c */ /* 0x000fe20000300000 */
.L_x_3651:
[----:B------:R-:W-:Y:S04]  /*14f10*/  BSSY B1, `(.L_x_3652) ;  /* 0x0000004000017945 */ /* 0x000fe80003800000 */
[----:B---3--:R-:W-:Y:S05]  /*14f20*/  @P2 BRA `(.L_x_3653) ;  /* 0x0000000000082947 */ /* 0x008fea0003800000 */
[----:B------:R-:W3:Y:S02]  /*14f30*/  SYNCS.PHASECHK.TRANS64.TRYWAIT P2, [R21+URZ+0x38850], R9 ;  /* 0x03885009150075a7 */ /* 0x000ee4000804017f */
[----:B---3--:R-:W-:Y:S05]  /*14f40*/  @!P2 BRA `(.L_x_3654) ;  /* 0x000001200098a947 */ /* 0x008fea0003800000 */
.L_x_3653:
[----:B------:R-:W-:Y:S05]  /*14f50*/  BSYNC B1 ;  /* 0x0000000000017941 */ /* 0x000fea0003800000 */
.L_x_3652:
        /* <DEDUP_REMOVED lines=12> */
[----:B------:R-:W-:Y:S02]  /*15020*/  IMAD.MOV.U32 R20, RZ, RZ, 0x4 ;  /* 0x00000004ff147424 */ /* 0x000fe400078e00ff */
[----:B------:R-:W-:Y:S02]  /*15030*/  IMAD.MOV.U32 R208, RZ, RZ, 0x28 ;  /* 0x00000028ffd07424 */ /* 0x000fe400078e00ff */
[----:B------:R-:W-:Y:S01]  /*15040*/  IMAD.MOV.U32 R209, RZ, RZ, 0xa00 ;  /* 0x00000a00ffd17424 */ /* 0x000fe200078e00ff */
        /* <DEDUP_REMOVED lines=10> */
[----:B0123--:R-:W0:Y:S02]  /*150f0*/  SHFL.IDX PT, R9, R14, RZ, 0x1f ;  /* 0x00001fff0e097589 */ /* 0x00fe2400000e0000 */
[----:B0-----:R-:W-:-:S04]  /*15100*/  ISETP.GT.AND P2, PT, R9, 0x7f, PT ;  /* 0x0000007f0900780c */ /* 0x001fc80003f44270 */
[----:B------:R-:W-:Y:S02]  /*15110*/  SEL R9, RZ, 0x2, !P2 ;  /* 0x00000002ff097807 */ /* 0x000fe40005000000 */
[C---:B------:R-:W-:Y:S02]  /*15120*/  SEL R14, R20.reuse, 0x2, P2 ;  /* 0x00000002140e7807 */ /* 0x040fe40001000000 */
[----:B------:R-:W-:Y:S02]  /*15130*/  SEL R20, R20, 0x6, !P2 ;  /* 0x0000000614147807 */ /* 0x000fe40005000000 */
[----:B------:R-:W-:Y:S02]  /*15140*/  SEL R208, R208, 0x26, P2 ;  /* 0x00000026d0d07807 */ /* 0x000fe40001000000 */
[----:B------:R-:W-:Y:S02]  /*15150*/  SEL R209, R209, 0x980, P2 ;  /* 0x00000980d1d17807 */ /* 0x000fe40001000000 */
[----:B------:R-:W-:-:S02]  /*15160*/  LOP3.LUT R208, R208, 0x6, RZ, 0xc0, !PT ;  /* 0x00000006d0d07812 */ /* 0x000fc400078ec0ff */
        /* <DEDUP_REMOVED lines=293> */
[----:B------:R-:W-:-:S02]  /*163c0*/  IADD3 R206, R208, R209, R2 ;  /* 0x000000d1d0ce7210 */ /* 0x000fc40007ffe002 */
[----:B------:R-:W-:Y:S01]  /*163d0*/  IADD3 R208, R208, R209, R204 ;  /* 0x000000d1d0d07210 */ /* 0x000fe20007ffe0cc */
[----:B------:R-:W-:Y:S01]  /*163e0*/  IMAD.MOV.U32 R209, RZ, RZ, 0x40000040 ;  /* 0x40000040ffd17424 */ /* 0x000fe200078e00ff */
[----:B------:R-:W-:-:S04]  /*163f0*/  SEL R205, R205, 0x3e, P2 ;  /* 0x0000003ecdcd7807 */ /* 0x000fc80001000000 */
[----:B------:R-:W-:Y:S01]  /*16400*/  LOP3.LUT R205, R205, 0x6, RZ, 0xc0, !PT ;  /* 0x00000006cdcd7812 */ /* 0x000fe200078ec0ff */
        /* <DEDUP_REMOVED lines=27> */
[C---:B------:R-:W-:Y:S01]  /*165c0*/  IMAD.IADD R206, R208.reuse, 0x1, R14 ;  /* 0x00000001d0ce7824 */ /* 0x040fe200078e020e */
[----:B------:R-:W-:Y:S01]  /*165d0*/  R2UR UR5, R207 ;  /* 0x00000000cf0572ca */ /* 0x000fe200000e0000 */
[----:B------:R-:W-:Y:S01]  /*165e0*/  IMAD.MOV.U32 R207, RZ, RZ, 0x40000040 ;  /* 0x40000040ffcf7424 */ /* 0x000fe200078e00ff */
[----:B------:R-:W0:Y:S01]  /*165f0*/  @P5 LDC R14, c[0x0][0x450] ;  /* 0x00011400ff0e5b82 */ /* 0x000e220000000800 */
[--C-:B------:R-:W-:Y:S01]  /*16600*/  IMAD.IADD R208, R208, 0x1, R20.reuse ;  /* 0x00000001d0d07824 */ /* 0x100fe200078e0214 */
[----:B------:R-:W-:Y:S01]  /*16610*/  R2UR UR6, R206 ;  /* 0x00000000ce0672ca */ /* 0x000fe200000e0000 */
[----:B------:R-:W-:Y:S01]  /*16620*/  IMAD.IADD R206, R203, 0x1, R20 ;  /* 0x00000001cbce7824 */ /* 0x000fe200078e0214 */
[----:B------:R-:W-:Y:S01]  /*16630*/  R2UR UR7, R207 ;  /* 0x00000000cf0772ca */ /* 0x000fe200000e0000 */
[----:B------:R-:W-:-:S03]  /*16640*/  IMAD.MOV.U32 R207, RZ, RZ, 0x40000040 ;  /* 0x40000040ffcf7424 */ /* 0x000fc600078e00ff */
[----:B------:R-:W1:Y:S02]  /*16650*/  @P5 LDC R20, c[0x0][0x44c] ;  /* 0x00011300ff145b82 */ /* 0x000e640000000800 */
[----:B-1----:R-:W-:-:S05]  /*16660*/  @P5 IMAD.HI.U32 R20, R9, R20, RZ ;  /* 0x0000001409145227 */ /* 0x002fca00078e00ff */
[----:B0-----:R-:W-:Y:S01]  /*16670*/  @P5 SHF.R.U32.HI R9, RZ, R14, R20 ;  /* 0x0000000eff095219 */ /* 0x001fe20000011614 */
[----:B------:R-:W-:-:S04]  /*16680*/  IMAD.MOV.U32 R14, RZ, RZ, 0x1000 ;  /* 0x00001000ff0e7424 */ /* 0x000fc800078e00ff */
[----:B------:R-:W0:Y:S01]  /*16690*/  SHFL.IDX PT, R20, R9, RZ, 0x1c1f ;  /* 0x001c1fff09147589 */ /* 0x000e2200000e0000 */
[----:B------:R-:W-:-:S04]  /*166a0*/  SEL R14, R14, 0xf80, P2 ;  /* 0x00000f800e0e7807 */ /* 0x000fc80001000000 */
        /* <DEDUP_REMOVED lines=24> */
[----:B------:R-:W-:Y:S02]  /*16830*/  ULOP3.LUT UR4, URZ, UR45, URZ, 0x33, !UPT ;  /* 0x0000002d3f047292 */ /* 0x000fe4000f8e333f */
[----:B------:R-:W-:Y:S02]  /*16840*/  WARPGROUP.DEPBAR.LE gsb0, 0x0 ;  /* 0x00008000000079c5 */ /* 0x000fe40000010000 */
[----:B------:R1:W-:Y:S02]  /*16850*/  @!P1 SYNCS.ARRIVE.TRANS64.RED.A1T0 RZ, [R14+URZ], RZ ;  /* 0x000000ff0eff99a7 */ /* 0x0003e4000810043f */
[----:B-1----:R-:W-:-:S05]  /*16860*/  IMAD.SHL.U32 R14, R15, 0x40, RZ ;  /* 0x000000400f0e7824 */ /* 0x002fca00078e00ff */
[----:B------:R-:W-:-:S04]  /*16870*/  IADD3 R208, -R185, 0x1, -R14 ;  /* 0x00000001b9d07810 */ /* 0x000fc80007ffe90e */
[----:B------:R-:W-:-:S05]  /*16880*/  IADD3 R208, -R23, R208, R184 ;  /* 0x000000d017d07210 */ /* 0x000fca0007ffe1b8 */
[C---:B------:R-:W-:Y:S02]  /*16890*/  VIADD R209, R208.reuse, UR44 ;  /* 0x0000002cd0d17c36 */ /* 0x040fe40008000000 */
[----:B------:R-:W-:Y:S02]  /*168a0*/  VIADD R208, R208, UR4 ;  /* 0x00000004d0d07c36 */ /* 0x000fe40008000000 */
        /* <DEDUP_REMOVED lines=15> */
.L_x_3657:
[----:B------:R-:W-:-:S05]  /*169a0*/  IMAD.U32 R203, RZ, RZ, UR39 ;  /* 0x00000027ffcb7e24 */ /* 0x000fca000f8e00ff */
[----:B------:R-:W-:-:S13]  /*169b0*/  ISETP.NE.AND P2, PT, R203, 0x1, PT ;  /* 0x00000001cb00780c */ /* 0x000fda0003f45270 */
[----:B------:R-:W0:Y:S02]  /*169c0*/  @P2 LDC.64 R204, c[0x0][0xae0] ;  /* 0x0002b800ffcc2b82 */ /* 0x000e240000000a00 */
[----:B0-----:R-:W-:-:S05]  /*169d0*/  @P2 IMAD.HI.U32 R204, R20, R204, RZ ;  /* 0x000000cc14cc2227 */ /* 0x001fca00078e00ff */
[----:B------:R-:W-:-:S07]  /*169e0*/  @P2 SHF.R.U32.HI R20, RZ, R205, R204 ;  /* 0x000000cdff142219 */ /* 0x000fce00000116cc */
.L_x_3658:
[----:B------:R-:W-:Y:S05]  /*169f0*/  BSYNC B1 ;  /* 0x0000000000017941 */ /* 0x000fea0003800000 */
.L_x_3656:
[----:B------:R-:W-:-:S04]  /*16a00*/  IMAD R20, R20, R203, -R14 ;  /* 0x000000cb14147224 */ /* 0x000fc800078e0a0e */
[----:B------:R-:W-:-:S05]  /*16a10*/  IMAD.IADD R20, R20, 0x1, -R185 ;  /* 0x0000000114147824 */ /* 0x000fca00078e0ab9 */
[----:B------:R-:W-:Y:S02]  /*16a20*/  VIMNMX R206, R206, R20, !PT ;  /* 0x00000014cece7248 */ /* 0x000fe40007fe0100 */
[----:B------:R-:W-:-:S07]  /*16a30*/  VIADDMNMX R207, R20, R203, R207, PT ;  /* 0x000000cb14cf7246 */ /* 0x000fce00038001cf */
.L_x_3655:
        /* <DEDUP_REMOVED lines=65> */
.L_x_3661:
[----:B------:R-:W-:-:S05]  /*16e50*/  IMAD.U32 R204, RZ, RZ, UR39 ;  /* 0x00000027ffcc7e24 */ /* 0x000fca000f8e00ff */
[----:B------:R-:W-:-:S13]  /*16e60*/  ISETP.NE.AND P3, PT, R204, 0x1, PT ;  /* 0x00000001cc00780c */ /* 0x000fda0003f65270 */
[----:B------:R-:W0:Y:S02]  /*16e70*/  @P3 LDC.64 R152, c[0x0][0xae0] ;  /* 0x0002b800ff983b82 */ /* 0x000e240000000a00 */
[----:B0-----:R-:W-:-:S05]  /*16e80*/  @P3 IMAD.HI.U32 R152, R9, R152, RZ ;  /* 0x0000009809983227 */ /* 0x001fca00078e00ff */
[----:B------:R-:W-:-:S07]  /*16e90*/  @P3 SHF.R.U32.HI R9, RZ, R153, R152 ;  /* 0x00000099ff093219 */ /* 0x000fce0000011698 */
.L_x_3662:
[----:B------:R-:W-:Y:S05]  /*16ea0*/  BSYNC B1 ;  /* 0x0000000000017941 */ /* 0x000fea0003800000 */
.L_x_3660:
[----:B------:R-:W-:-:S04]  /*16eb0*/  IMAD R9, R9, R204, -R14 ;  /* 0x000000cc09097224 */ /* 0x000fc800078e0a0e */
[----:B------:R-:W-:-:S05]  /*16ec0*/  IMAD.IADD R9, R9, 0x1, -R185 ;  /* 0x0000000109097824 */ /* 0x000fca00078e0ab9 */
[----:B------:R-:W-:Y:S02]  /*16ed0*/  VIMNMX R208, R208, R9, !PT ;  /* 0x00000009d0d07248 */ /* 0x000fe40007fe0100 */
[----:B------:R-:W-:-:S07]  /*16ee0*/  VIADDMNMX R209, R9, R204, R209, PT ;  /* 0x000000cc09d17246 */ /* 0x000fce00038001d1 */
.L_x_3659:
[----:B------:R-:W-:Y:S01]  /*16ef0*/  FMNMX.FTZ R9, R20, R202, !PT ;  /* 0x000000ca14097209 */ /* 0x000fe20007810000 */
[----:B------:R-:W-:-:S03]  /*16f00*/  @!P1 VIADD R21, R21, 0x38860 ;  /* 0x0003886015159836 */ /* 0x000fc60000000000 */
[----:B------:R-:W-:Y:S02]  /*16f10*/  FMNMX.FTZ R9, R203, R9, !PT ;  /* 0x00000009cb097209 */ /* 0x000fe40007810000 */
[----:B------:R-:W-:Y:S02]  /*16f20*/  @!P1 PRMT R21, RZ, 0x654, R21 ;  /* 0x00000654ff159816 */ /* 0x000fe40000000015 */
        /* <DEDUP_REMOVED lines=28> */
[C---:B------:R-:W-:Y:S01]  /*170f0*/  ISETP.GT.AND P3, PT, R208.reuse, 0x8, P2 ;  /* 0x00000008d000780c */ /* 0x040fe20001764270 */
[-CC-:B------:R-:W-:Y:S01]  /*17100*/  FFMA.FTZ R203, R203, R14.reuse, -R152.reuse ;  /* 0x0000000ecbcb7223 */ /* 0x180fe20000010898 */
[----:B------:R-:W-:Y:S01]  /*17110*/  FSEL R155, R155, -INF , !P4 ;  /* 0xff8000009b9b7808 */ /* 0x000fe20006000000 */
[----:B------:R-:W-:Y:S01]  /*17120*/  MUFU.EX2 R20, R20 ;  /* 0x0000001400147308 */ /* 0x000fe20000000800 */
[----:B------:R-:W-:Y:S01]  /*17130*/  ISETP.GT.AND P4, PT, R208, 0x9, P2 ;  /* 0x00000009d000780c */ /* 0x000fe20001784270 */
[-CC-:B------:R-:W-:Y:S01]  /*17140*/  FFMA.FTZ R202, R156, R14.reuse, -R152.reuse ;  /* 0x0000000e9cca7223 */ /* 0x180fe20000010898 */
[----:B------:R-:W-:Y:S01]  /*17150*/  ISETP.LT.OR P3, PT, R209, 0x9, P3 ;  /* 0x00000009d100780c */ /* 0x000fe20001f61670 */
[-CC-:B------:R-:W-:Y:S01]  /*17160*/  FFMA.FTZ R157, R157, R14.reuse, -R152.reuse ;  /* 0x0000000e9d9d7223 */ /* 0x180fe20000010898 */
[----:B------:R-:W-:Y:S01]  /*17170*/  ISETP.LT.OR P4, PT, R209, 0xa, P4 ;  /* 0x0000000ad100780c */ /* 0x000fe20002781670 */
[-CC-:B------:R-:W-:Y:S01]  /*17180*/  FFMA.FTZ R160, R160, R14.reuse, -R152.reuse ;  /* 0x0000000ea0a07223 */ /* 0x180fe20000010898 */
[----:B------:R-:W-:Y:S01]  /*17190*/  FSEL R158, R158, -INF , !P3 ;  /* 0xff8000009e9e7808 */ /* 0x000fe20005800000 */
[----:B------:R-:W0:Y:S01]  /*171a0*/  MUFU.EX2 R153, R153 ;  /* 0x0000009900997308 */ /* 0x000e220000000800 */
[----:B------:R-:W-:Y:S01]  /*171b0*/  FSEL R159, R159, -INF , !P4 ;  /* 0xff8000009f9f7808 */ /* 0x000fe20006000000 */
[-CC-:B------:R-:W-:Y:S01]  /*171c0*/  FFMA.FTZ R161, R161, R14.reuse, -R152.reuse ;  /* 0x0000000ea1a17223 */ /* 0x180fe20000010898 */
[----:B------:R-:W-:Y:S01]  /*171d0*/  ISETP.GT.AND P4, PT, R208, 0x11, P2 ;  /* 0x00000011d000780c */ /* 0x000fe20001784270 */
[-CC-:B------:R-:W-:Y:S01]  /*171e0*/  FFMA.FTZ R164, R164, R14.reuse, -R152.reuse ;  /* 0x0000000ea4a47223 */ /* 0x180fe20000010898 */
[----:B------:R-:W-:Y:S01]  /*171f0*/  ISETP.GT.AND P3, PT, R208, 0x10, P2 ;  /* 0x00000010d000780c */ /* 0x000fe20001764270 */
        /* <DEDUP_REMOVED lines=20> */
[-C--:B------:R-:W-:Y:S01]  /*17340*/  FMUL.FTZ R25, R25, R153.reuse ;  /* 0x0000009919197220 */ /* 0x080fe20000410000 */
[----:B------:R-:W-:Y:S01]  /*17350*/  ISETP.LT.OR P4, PT, R209, 0x22, P4 ;  /* 0x00000022d100780c */ /* 0x000fe20002781670 */
[-C--:B------:R-:W-:Y:S01]  /*17360*/  FMUL.FTZ R28, R28, R153.reuse ;  /* 0x000000991c1c7220 */ /* 0x080fe20000410000 */
[C---:B------:R-:W-:Y:S01]  /*17370*/  ISETP.GT.AND P3, PT, R208.reuse, 0x18, P2 ;  /* 0x00000018d000780c */ /* 0x040fe20001764270 */
[----:B------:R-:W-:Y:S01]  /*17380*/  MUFU.EX2 R203, R160 ;  /* 0x000000a000cb7308 */ /* 0x000fe20000000800 */
[----:B------:R-:W-:Y:S01]  /*17390*/  FSEL R171, R171, -INF , !P4 ;  /* 0xff800000abab7808 */ /* 0x000fe20006000000 */
[-C--:B------:R-:W-:Y:S01]  /*173a0*/  FMUL.FTZ R29, R29, R153.reuse ;  /* 0x000000991d1d7220 */ /* 0x080fe20000410000 */
[----:B------:R-:W-:Y:S01]  /*173b0*/  ISETP.GT.AND P4, PT, R208, 0x29, P2 ;  /* 0x00000029d000780c */ /* 0x000fe20001784270 */
[-C--:B------:R-:W-:Y:S01]  /*173c0*/  FMUL.FTZ R32, R32, R153.reuse ;  /* 0x0000009920207220 */ /* 0x080fe20000410000 */
[----:B------:R-:W-:Y:S01]  /*173d0*/  ISETP.LT.OR P3, PT, R209, 0x19, P3 ;  /* 0x00000019d100780c */ /* 0x000fe20001f61670 */
[-C--:B------:R-:W-:Y:S01]  /*173e0*/  FMUL.FTZ R33, R33, R153.reuse ;  /* 0x0000009921217220 */ /* 0x080fe20000410000 */
[----:B------:R-:W-:Y:S01]  /*173f0*/  ISETP.LT.OR P4, PT, R209, 0x2a, P4 ;  /* 0x0000002ad100780c */ /* 0x000fe20002781670 */
[----:B------:R1:W-:Y:S01]  /*17400*/  MUFU.EX2 R160, R168 ;  /* 0x000000a800a07308 */ /* 0x0003e20000000800 */
[----:B------:R-:W-:Y:S01]  /*17410*/  FSEL R166, R166, -INF , !P3 ;  /* 0xff800000a6a67808 */ /* 0x000fe20005800000 */
[----:B0-----:R-:W-:Y:S01]  /*17420*/  FADD.FTZ R181, R156, R181 ;  /* 0x000000b59cb57221 */ /* 0x001fe20000010000 */
[----:B------:R-:W-:Y:S01]  /*17430*/  FSEL R175, R175, -INF , !P4 ;  /* 0xff800000afaf7808 */ /* 0x000fe20006000000 */
[-C--:B------:R-:W-:Y:S01]  /*17440*/  FMUL.FTZ R36, R36, R153.reuse ;  /* 0x0000009924247220 */ /* 0x080fe20000410000 */
[C---:B------:R-:W-:Y:S01]  /*17450*/  ISETP.GT.AND P4, PT, R208.reuse, RZ, P2 ;  /* 0x000000ffd000720c */ /* 0x040fe20001784270 */
[-C--:B------:R-:W-:Y:S01]  /*17460*/  FMUL.FTZ R37, R37, R153.reuse ;  /* 0x0000009925257220 */ /* 0x080fe20000410000 */
[----:B------:R-:W-:Y:S01]  /*17470*/  ISETP.GT.AND P3, PT, R208, 0x20, P2 ;  /* 0x00000020d000780c */ /* 0x000fe20001764270 */
[----:B------:R-:W0:Y:S01]  /*17480*/  MUFU.EX2 R202, R202 ;  /* 0x000000ca00ca7308 */ /* 0x000e220000000800 */
[C---:B------:R-:W-:Y:S01]  /*17490*/  ISETP.LT.OR P4, PT, R209.reuse, 0x1, P4 ;  /* 0x00000001d100780c */ /* 0x040fe20002781670 */
[----:B-1----:R-:W-:Y:S01]  /*174a0*/  IMAD.MOV R168, RZ, RZ, -R197 ;  /* 0x000000ffffa87224 */ /* 0x002fe200078e0ac5 */
[----:B------:R-:W-:Y:S01]  /*174b0*/  ISETP.LT.OR P3, PT, R209, 0x21, P3 ;  /* 0x00000021d100780c */ /* 0x000fe20001f61670 */
[-C--:B------:R-:W-:Y:S01]  /*174c0*/  FMUL.FTZ R40, R40, R153.reuse ;  /* 0x0000009928287220 */ /* 0x080fe20000410000 */
[----:B------:R-:W-:Y:S01]  /*174d0*/  FSEL R154, R154, -INF , !P4 ;  /* 0xff8000009a9a7808 */ /* 0x000fe20006000000 */
[-C--:B------:R-:W-:Y:S01]  /*174e0*/  FMUL.FTZ R41, R41, R153.reuse ;  /* 0x0000009929297220 */ /* 0x080fe20000410000 */
[----:B------:R-:W-:Y:S01]  /*174f0*/  FSEL R170, R170, -INF , !P3 ;  /* 0xff800000aaaa7808 */ /* 0x000fe20005800000 */
[----:B------:R-:W1:Y:S01]  /*17500*/  MUFU.EX2 R157, R157 ;  /* 0x0000009d009d7308 */ /* 0x000e620000000800 */
[----:B------:R-:W-:Y:S01]  /*17510*/  FMNMX.FTZ R0, R154, R200, !PT ;  /* 0x000000c89a007209 */ /* 0x000fe20007810000 */
[-C--:B------:R-:W-:Y:S01]  /*17520*/  FMUL.FTZ R44, R44, R153.reuse ;  /* 0x000000992c2c7220 */ /* 0x080fe20000410000 */
[----:B------:R-:W-:Y:S01]  /*17530*/  ISETP.GT.AND P3, PT, R208, 0x28, P2 ;  /* 0x00000028d000780c */ /* 0x000fe20001764270 */
[-C--:B------:R-:W-:Y:S01]  /*17540*/  FMUL.FTZ R45, R45, R153.reuse ;  /* 0x000000992d2d7220 */ /* 0x080fe20000410000 */
[----:B------:R-:W-:Y:S01]  /*17550*/  FMNMX.FTZ R0, R155, R0, !PT ;  /* 0x000000009b007209 */ /* 0x000fe20007810000 */
[-C--:B------:R-:W-:Y:S01]  /*17560*/  FMUL.FTZ R48, R48, R153.reuse ;  /* 0x0000009930307220 */ /* 0x080fe20000410000 */
[----:B------:R-:W-:Y:S01]  /*17570*/  ISETP.LT.OR P3, PT, R209, 0x29, P3 ;  /* 0x00000029d100780c */ /* 0x000fe20001f61670 */
[----:B------:R-:W2:Y:S01]  /*17580*/  MUFU.EX2 R161, R161 ;  /* 0x000000a100a17308 */ /* 0x000ea20000000800 */
[----:B------:R-:W-:Y:S01]  /*17590*/  FMNMX.FTZ R0, R158, R0, !PT ;  /* 0x000000009e007209 */ /* 0x000fe20007810000 */
[----:B0-----:R-:W-:Y:S01]  /*175a0*/  FADD.FTZ R181, R202, R181 ;  /* 0x000000b5cab57221 */ /* 0x001fe20000010000 */
[----:B------:R-:W-:Y:S01]  /*175b0*/  FSEL R174, R174, -INF , !P3 ;  /* 0xff800000aeae7808 */ /* 0x000fe20005800000 */
[-C--:B------:R-:W-:Y:S01]  /*175c0*/  FMUL.FTZ R49, R49, R153.reuse ;  /* 0x0000009931317220 */ /* 0x080fe20000410000 */
[----:B------:R-:W-:Y:S01]  /*175d0*/  FMNMX.FTZ R0, R159, R0, !PT ;  /* 0x000000009f007209 */ /* 0x000fe20007810000 */
[-C--:B------:R-:W-:Y:S01]  /*175e0*/  FMUL.FTZ R52, R52, R153.reuse ;  /* 0x0000009934347220 */ /* 0x080fe20000410000 */
[----:B------:R-:W-:Y:S01]  /*175f0*/  ISETP.GT.AND P3, PT, R208, 0x30, P2 ;  /* 0x00000030d000780c */ /* 0x000fe20001764270 */
[----:B------:R-:W0:Y:S01]  /*17600*/  MUFU.EX2 R164, R164 ;  /* 0x000000a400a47308 */ /* 0x000e220000000800 */
[----:B------:R-:W-:Y:S01]  /*17610*/  FMNMX.FTZ R0, R162, R0, !PT ;  /* 0x00000000a2007209 */ /* 0x000fe20007810000 */
[----:B-1----:R-:W-:Y:S01]  /*17620*/  FADD.FTZ R181, R157, R181 ;  /* 0x000000b59db57221 */ /* 0x002fe20000010000 */
[----:B------:R-:W-:Y:S01]  /*17630*/  ISETP.LT.OR P3, PT, R209, 0x31, P3 ;  /* 0x00000031d100780c */ /* 0x000fe20001f61670 */
[-C--:B------:R-:W-:Y:S01]  /*17640*/  FMUL.FTZ R53, R53, R153.reuse ;  /* 0x0000009935357220 */ /* 0x080fe20000410000 */
[----:B------:R-:W-:Y:S01]  /*17650*/  FMNMX.FTZ R0, R163, R0, !PT ;  /* 0x00000000a3007209 */ /* 0x000fe20007810000 */
[----:B------:R-:W-:Y:S01]  /*17660*/  FADD.FTZ R181, R203, R181 ;  /* 0x000000b5cbb57221 */ /* 0x000fe20000010000 */
[----:B------:R-:W-:Y:S01]  /*17670*/  FSEL R178, R178, -INF , !P3 ;  /* 0xff800000b2b27808 */ /* 0x000fe20005800000 */
[----:B------:R-:W-:Y:S01]  /*17680*/  MUFU.EX2 R165, R165 ;  /* 0x000000a500a57308 */ /* 0x000fe20000000800 */
[----:B------:R-:W-:Y:S01]  /*17690*/  FMNMX.FTZ R0, R166, R0, !PT ;  /* 0x00000000a6007209 */ /* 0x000fe20007810000 */
[----:B--2---:R-:W-:Y:S01]  /*176a0*/  FADD.FTZ R181, R161, R181 ;  /* 0x000000b5a1b57221 */ /* 0x004fe20000010000 */
[----:B------:R-:W-:Y:S01]  /*176b0*/  ISETP.GT.AND P3, PT, R208, 0x31, P2 ;  /* 0x00000031d000780c */ /* 0x000fe20001764270 */
[-C--:B------:R-:W-:Y:S01]  /*176c0*/  FMUL.FTZ R56, R56, R153.reuse ;  /* 0x0000009938387220 */ /* 0x080fe20000410000 */
[----:B------:R-:W-:Y:S01]  /*176d0*/  FMNMX.FTZ R0, R167, R0, !PT ;  /* 0x00000000a7007209 */ /* 0x000fe20007810000 */
[-C--:B------:R-:W-:Y:S01]  /*176e0*/  FMUL.FTZ R57, R57, R153.reuse ;  /* 0x0000009939397220 */ /* 0x080fe20000410000 */
[----:B------:R-:W-:Y:S01]  /*176f0*/  ISETP.GT.AND P4, PT, R208, 0x38, P2 ;  /* 0x00000038d000780c */ /* 0x000fe20001784270 */
[-C--:B------:R-:W-:Y:S01]  /*17700*/  FMUL.FTZ R60, R60, R153.reuse ;  /* 0x000000993c3c7220 */ /* 0x080fe20000410000 */
[----:B------:R-:W-:Y:S01]  /*17710*/  FMNMX.FTZ R0, R170, R0, !PT ;  /* 0x00000000aa007209 */ /* 0x000fe20007810000 */
[----:B0-----:R-:W-:Y:S01]  /*17720*/  FADD.FTZ R181, R164, R181 ;  /* 0x000000b5a4b57221 */ /* 0x001fe20000010000 */
[----:B------:R-:W-:Y:S01]  /*17730*/  ISETP.LT.OR P3, PT, R209, 0x32, P3 ;  /* 0x00000032d100780c */ /* 0x000fe20001f61670 */
[-C--:B------:R-:W-:Y:S01]  /*17740*/  FMUL.FTZ R61, R61, R153.reuse ;  /* 0x000000993d3d7220 */ /* 0x080fe20000410000 */
[----:B------:R-:W-:Y:S01]  /*17750*/  FMNMX.FTZ R0, R171, R0, !PT ;  /* 0x00000000ab007209 */ /* 0x000fe20007810000 */
[-C--:B------:R-:W-:Y:S01]  /*17760*/  FMUL.FTZ R64, R64, R153.reuse ;  /* 0x0000009940407220 */ /* 0x080fe20000410000 */
[----:B------:R-:W-:Y:S01]  /*17770*/  ISETP.GT.AND P2, PT, R208, 0x39, P2 ;  /* 0x00000039d000780c */ /* 0x000fe20001744270 */
[-C--:B------:R-:W-:Y:S01]  /*17780*/  FMUL.FTZ R65, R65, R153.reuse ;  /* 0x0000009941417220 */ /* 0x080fe20000410000 */
[----:B------:R-:W-:Y:S01]  /*17790*/  FMNMX.FTZ R0, R174, R0, !PT ;  /* 0x00000000ae007209 */ /* 0x000fe20007810000 */
[-C--:B------:R-:W-:Y:S01]  /*177a0*/  FMUL.FTZ R68, R68, R153.reuse ;  /* 0x0000009944447220 */ /* 0x080fe20000410000 */
[----:B------:R-:W-:Y:S01]  /*177b0*/  ISETP.LT.OR P4, PT, R209, 0x39, P4 ;  /* 0x00000039d100780c */ /* 0x000fe20002781670 */
[-C--:B------:R-:W-:Y:S01]  /*177c0*/  FMUL.FTZ R69, R69, R153.reuse ;  /* 0x0000009945457220 */ /* 0x080fe20000410000 */
[----:B------:R-:W-:Y:S01]  /*177d0*/  FMNMX.FTZ R0, R175, R0, !PT ;  /* 0x00000000af007209 */ /* 0x000fe20007810000 */
[-C--:B------:R-:W-:Y:S01]  /*177e0*/  FMUL.FTZ R72, R72, R153.reuse ;  /* 0x0000009948487220 */ /* 0x080fe20000410000 */
[----:B------:R-:W-:Y:S01]  /*177f0*/  FSEL R179, R179, -INF , !P3 ;  /* 0xff800000b3b37808 */ /* 0x000fe20005800000 */
[-C--:B------:R-:W-:Y:S01]  /*17800*/  FMUL.FTZ R73, R73, R153.reuse ;  /* 0x0000009949497220 */ /* 0x080fe20000410000 */
        /* <DEDUP_REMOVED lines=9> */
[-C--:B------:R-:W-:Y:S01]  /*178a0*/  FMUL.FTZ R84, R84, R153.reuse ;  /* 0x0000009954547220 */ /* 0x080fe20000410000 */
[----:B------:R-:W-:Y:S01]  /*178b0*/  FMNMX.FTZ R0, R182, R0, !PT ;  /* 0x00000000b6007209 */ /* 0x000fe20007810000 */
[-C--:B------:R-:W-:Y:S01]  /*178c0*/  FMUL.FTZ R85, R85, R153.reuse ;  /* 0x0000009955557220 */ /* 0x080fe20000410000 */
[----:B------:R-:W-:Y:S01]  /*178d0*/  F2FP.F16.F32.PACK_AB R156, R156, R20 ;  /* 0x000000149c9c723e */ /* 0x000fe200000000ff */
[-C--:B------:R-:W-:Y:S01]  /*178e0*/  FMUL.FTZ R88, R88, R153.reuse ;  /* 0x0000009958587220 */ /* 0x080fe20000410000 */
[----:B------:R-:W-:Y:S01]  /*178f0*/  FMNMX.FTZ R20, R183, R0, !PT ;  /* 0x00000000b7147209 */ /* 0x000fe20007810000 */
[-C--:B------:R-:W-:Y:S01]  /*17900*/  FMUL.FTZ R89, R89, R153.reuse ;  /* 0x0000009959597220 */ /* 0x080fe20000410000 */
[----:B------:R-:W-:Y:S01]  /*17910*/  ISETP.NE.AND P3, PT, R185, R168, PT ;  /* 0x000000a8b900720c */ /* 0x000fe20003f65270 */
[-C--:B------:R-:W-:Y:S01]  /*17920*/  FMUL.FTZ R92, R92, R153.reuse ;  /* 0x000000995c5c7220 */ /* 0x080fe20000410000 */
[-C--:B------:R-:W-:Y:S01]  /*17930*/  FMUL.FTZ R93, R93, R153.reuse ;  /* 0x000000995d5d7220 */ /* 0x080fe20000410000 */
[----:B------:R-:W0:Y:S01]  /*17940*/  SHFL.BFLY PT, R0, R20, 0x2, 0x1f ;  /* 0x0c401f0014007f89 */ /* 0x000e2200000e0000 */
        /* <DEDUP_REMOVED lines=23> */
[----:B0-----:R-:W-:Y:S01]  /*17ac0*/  FMNMX.FTZ R20, R20, R0, !PT ;  /* 0x0000000014147209 */ /* 0x001fe20007810000 */
[-C--:B------:R-:W-:Y:S01]  /*17ad0*/  FMUL.FTZ R141, R141, R153.reuse ;  /* 0x000000998d8d7220 */ /* 0x080fe20000410000 */
[----:B------:R0:W-:Y:S01]  /*17ae0*/  MUFU.EX2 R0, R169 ;  /* 0x000000a900007308 */ /* 0x0001e20000000800 */
[-C--:B------:R-:W-:Y:S01]  /*17af0*/  FMUL.FTZ R144, R144, R153.reuse ;  /* 0x0000009990907220 */ /* 0x080fe20000410000 */
[-C--:B------:R-:W-:Y:S01]  /*17b00*/  FMUL.FTZ R145, R145, R153.reuse ;  /* 0x0000009991917220 */ /* 0x080fe20000410000 */
[----:B------:R-:W1:Y:S01]  /*17b10*/  SHFL.BFLY PT, R204, R20, 0x1, 0x1f ;  /* 0x0c201f0014cc7f89 */ /* 0x000e6200000e0000 */
[-C--:B------:R-:W-:Y:S01]  /*17b20*/  FMUL.FTZ R148, R148, R153.reuse ;  /* 0x0000009994947220 */ /* 0x080fe20000410000 */
[----:B------:R-:W-:-:S03]  /*17b30*/  FMUL.FTZ R149, R149, R153 ;  /* 0x0000009995957220 */ /* 0x000fc60000410000 */
[----:B------:R-:W-:Y:S08]  /*17b40*/  MUFU.EX2 R172, R172 ;  /* 0x000000ac00ac7308 */ /* 0x000ff00000000800 */
[----:B------:R-:W-:Y:S08]  /*17b50*/  MUFU.EX2 R173, R173 ;  /* 0x000000ad00ad7308 */ /* 0x000ff00000000800 */
[----:B------:R-:W-:Y:S01]  /*17b60*/  MUFU.EX2 R176, R176 ;  /* 0x000000b000b07308 */ /* 0x000fe20000000800 */
[----:B-1----:R-:W-:-:S04]  /*17b70*/  FMNMX.FTZ R20, R20, R204, !PT ;  /* 0x000000cc14147209 */ /* 0x002fc80007810000 */
[C---:B------:R-:W-:Y:S01]  /*17b80*/  FSETP.NEU.FTZ.AND P2, PT, R20.reuse, -INF , PT ;  /* 0xff8000001400780b */ /* 0x040fe20003f5d000 */
[CC--:B0-----:R-:W-:Y:S02]  /*17b90*/  FMUL.FTZ R169, R20.reuse, R14.reuse ;  /* 0x0000000e14a97220 */ /* 0x0c1fe40000410000 */
[----:B------:R-:W-:Y:S01]  /*17ba0*/  MUFU.EX2 R177, R177 ;  /* 0x000000b100b17308 */ /* 0x000fe20000000800 */
[----:B------:R-:W-:Y:S02]  /*17bb0*/  FSEL R168, R20, RZ, P2 ;  /* 0x000000ff14a87208 */ /* 0x000fe40001000000 */
[----:B------:R-:W-:Y:S02]  /*17bc0*/  FSEL R169, R169, RZ, P2 ;  /* 0x000000ffa9a97208 */ /* 0x000fe40001000000 */
[----:B------:R-:W-:Y:S01]  /*17bd0*/  ISETP.GT.AND P2, PT, R15, R215, PT ;  /* 0x000000d70f00720c */ /* 0x000fe20003f44270 */
[----:B------:R-:W-:Y:S02]  /*17be0*/  FADD.FTZ R168, -R168, R200 ;  /* 0x000000c8a8a87221 */ /* 0x000fe40000010100 */
        /* <DEDUP_REMOVED lines=17> */
[----:B------:R-:W-:-:S02]  /*17d00*/  IMAD.MOV.U32 R169, RZ, RZ, 0x40000040 ;  /* 0x40000040ffa97424 */ /* 0x000fc400078e00ff */
[----:B------:R-:W-:Y:S01]  /*17d10*/  FMUL.FTZ R168, R168, R14 ;  /* 0x0000000ea8a87220 */ /* 0x000fe20000410000 */
[----:B------:R-:W-:Y:S01]  /*17d20*/  MUFU.EX2 R155, R155 ;  /* 0x0000009b009b7308 */ /* 0x000fe20000000800 */
[----:B------:R-:W-:Y:S01]  /*17d30*/  F2FP.F16.F32.PACK_AB R158, R157, R202 ;  /* 0x000000ca9d9e723e */ /* 0x000fe200000000ff */
[----:B------:R-:W-:Y:S01]  /*17d40*/  IMAD.MOV.U32 R202, RZ, RZ, R9 ;  /* 0x000000ffffca7224 */ /* 0x000fe200078e0009 */
[----:B------:R-:W-:-:S05]  /*17d50*/  R2UR UR7, R169 ;  /* 0x00000000a90772ca */ /* 0x000fca00000e0000 */
[----:B------:R0:W1:Y:S08]  /*17d60*/  MUFU.EX2 R183, R168 ;  /* 0x000000a800b77308 */ /* 0x0000700000000800 */
[----:B------:R-:W2:Y:S01]  /*17d70*/  MUFU.EX2 R169, R154 ;  /* 0x0000009a00a97308 */ /* 0x000ea20000000800 */
[----:B0-----:R-:W-:-:S05]  /*17d80*/  IMAD R168, R19, 0x1000, R193 ;  /* 0x0000100013a87824 */ /* 0x001fca00078e02c1 */
[----:B------:R-:W-:Y:S02]  /*17d90*/  R2UR UR6, R168 ;  /* 0x00000000a80672ca */ /* 0x000fe400000e0000 */
[----:B------:R-:W0:Y:S01]  /*17da0*/  MUFU.EX2 R200, R200 ;  /* 0x000000c800c87308 */ /* 0x000e220000000800 */
[-C--:B-1----:R-:W-:Y:S01]  /*17db0*/  FMUL.FTZ R26, R26, R183.reuse ;  /* 0x000000b71a1a7220 */ /* 0x082fe20000410000 */
[-C--:B------:R-:W-:Y:S01]  /*17dc0*/  FMUL.FTZ R27, R27, R183.reuse ;  /* 0x000000b71b1b7220 */ /* 0x080fe20000410000 */
[-C--:B------:R-:W-:Y:S01]  /*17dd0*/  FMUL.FTZ R30, R30, R183.reuse ;  /* 0x000000b71e1e7220 */ /* 0x080fe20000410000 */
[-C--:B------:R-:W-:Y:S01]  /*17de0*/  FMUL.FTZ R31, R31, R183.reuse ;  /* 0x000000b71f1f7220 */ /* 0x080fe20000410000 */
[-C--:B------:R-:W-:Y:S01]  /*17df0*/  FMUL.FTZ R34, R34, R183.reuse ;  /* 0x000000b722227220 */ /* 0x080fe20000410000 */
[-C--:B------:R-:W-:Y:S01]  /*17e00*/  FMUL.FTZ R35, R35, R183.reuse ;  /* 0x000000b723237220 */ /* 0x080fe20000410000 */
[----:B------:R-:W-:Y:S01]  /*17e10*/  FMUL.FTZ R38, R38, R183 ;  /* 0x000000b726267220 */ /* 0x000fe20000410000 */
[----:B------:R1:W-:Y:S01]  /*17e20*/  MUFU.EX2 R170, R152 ;  /* 0x0000009800aa7308 */ /* 0x0003e20000000800 */
[----:B--2---:R-:W-:Y:S01]  /*17e30*/  FFMA.FTZ R8, R183, R8, R169 ;  /* 0x00000008b7087223 */ /* 0x004fe200000100a9 */
[----:B------:R-:W-:Y:S01]  /*17e40*/  F2FP.F16.F32.PACK_AB R157, R155, R169 ;  /* 0x000000a99b9d723e */ /* 0x000fe200000000ff */
[-C--:B------:R-:W-:Y:S01]  /*17e50*/  FMUL.FTZ R39, R39, R183.reuse ;  /* 0x000000b727277220 */ /* 0x080fe20000410000 */
[-C--:B------:R-:W-:Y:S01]  /*17e60*/  FMUL.FTZ R42, R42, R183.reuse ;  /* 0x000000b72a2a7220 */ /* 0x080fe20000410000 */
[-C--:B------:R-:W-:Y:S01]  /*17e70*/  FMUL.FTZ R43, R43, R183.reuse ;  /* 0x000000b72b2b7220 */ /* 0x080fe20000410000 */
[-C--:B------:R-:W-:Y:S01]  /*17e80*/  FMUL.FTZ R46, R46, R183.reuse ;  /* 0x000000b72e2e7220 */ /* 0x080fe20000410000 */
[----:B------:R-:W-:Y:S01]  /*17e90*/  FMUL.FTZ R47, R47, R183 ;  /* 0x000000b72f2f7220 */ /* 0x000fe20000410000 */
[----:B------:R-:W2:Y:S01]  /*17ea0*/  MUFU.EX2 R159, R159 ;  /* 0x0000009f009f7308 */ /* 0x000ea20000000800 */
[----:B-1----:R-:W-:-:S02]  /*17eb0*/  @!P3 IMAD R152, R201, 0x40, R194 ;  /* 0x00000040c998b824 */ /* 0x002fc400078e02c2 */
[-C--:B------:R-:W-:Y:S01]  /*17ec0*/  FMUL.FTZ R50, R50, R183.reuse ;  /* 0x000000b732327220 */ /* 0x080fe20000410000 */
[-C--:B------:R-:W-:Y:S01]  /*17ed0*/  FMUL.FTZ R51, R51, R183.reuse ;  /* 0x000000b733337220 */ /* 0x080fe20000410000 */
[-C--:B------:R-:W-:Y:S01]  /*17ee0*/  FMUL.FTZ R54, R54, R183.reuse ;  /* 0x000000b736367220 */ /* 0x080fe20000410000 */
[----:B------:R-:W-:Y:S02]  /*17ef0*/  @!P3 IMAD R152, R152, 0x4, R18 ;  /* 0x000000049898b824 */ /* 0x000fe400078e0212 */
[-C--:B------:R-:W-:Y:S01]  /*17f00*/  FMUL.FTZ R55, R55, R183.reuse ;  /* 0x000000b737377220 */ /* 0x080fe20000410000 */
[-C--:B------:R-:W-:Y:S01]  /*17f10*/  FMUL.FTZ R58, R58, R183.reuse ;  /* 0x000000b73a3a7220 */ /* 0x080fe20000410000 */
[----:B------:R-:W1:Y:S01]  /*17f20*/  MUFU.EX2 R162, R162 ;  /* 0x000000a200a27308 */ /* 0x000e620000000800 */
[-C--:B------:R-:W-:Y:S01]  /*17f30*/  FMUL.FTZ R59, R59, R183.reuse ;  /* 0x000000b73b3b7220 */ /* 0x080fe20000410000 */
[----:B------:R3:W-:Y:S01]  /*17f40*/  @!P3 STS [R152+0x38400], R153 ;  /* 0x038400999800b388 */ /* 0x0007e20000000800 */
[-C--:B------:R-:W-:Y:S01]  /*17f50*/  FMUL.FTZ R62, R62, R183.reuse ;  /* 0x000000b73e3e7220 */ /* 0x080fe20000410000 */
[-C--:B------:R-:W-:Y:S01]  /*17f60*/  FMUL.FTZ R63, R63, R183.reuse ;  /* 0x000000b73f3f7220 */ /* 0x080fe20000410000 */
[-C--:B------:R-:W-:Y:S01]  /*17f70*/  FMUL.FTZ R66, R66, R183.reuse ;  /* 0x000000b742427220 */ /* 0x080fe20000410000 */
[----:B------:R4:W-:Y:S01]  /*17f80*/  @!P3 STS [R152+0x38420], R183 ;  /* 0x038420b79800b388 */ /* 0x0009e20000000800 */
[-C--:B------:R-:W-:Y:S01]  /*17f90*/  FMUL.FTZ R67, R67, R183.reuse ;  /* 0x000000b743437220 */ /* 0x080fe20000410000 */
[----:B------:R-:W5:Y:S01]  /*17fa0*/  MUFU.EX2 R163, R163 ;  /* 0x000000a300a37308 */ /* 0x000f620000000800 */
[-C--:B------:R-:W-:Y:S01]  /*17fb0*/  FMUL.FTZ R70, R70, R183.reuse ;  /* 0x000000b746467220 */ /* 0x080fe20000410000 */
[-C--:B------:R-:W-:Y:S01]  /*17fc0*/  FMUL.FTZ R71, R71, R183.reuse ;  /* 0x000000b747477220 */ /* 0x080fe20000410000 */
[-C--:B------:R-:W-:Y:S01]  /*17fd0*/  FMUL.FTZ R74, R74, R183.reuse ;  /* 0x000000b74a4a7220 */ /* 0x080fe20000410000 */
[----:B---3--:R-:W-:Y:S01]  /*17fe0*/  FADD.FTZ R153, R155, R8 ;  /* 0x000000089b997221 */ /* 0x008fe20000010000 */
[-C--:B------:R-:W-:Y:S01]  /*17ff0*/  FMUL.FTZ R75, R75, R183.reuse ;  /* 0x000000b74b4b7220 */ /* 0x080fe20000410000 */
[-C--:B------:R-:W-:Y:S01]  /*18000*/  FMUL.FTZ R78, R78, R183.reuse ;  /* 0x000000b74e4e7220 */ /* 0x080fe20000410000 */
[----:B------:R-:W-:Y:S01]  /*18010*/  FMUL.FTZ R79, R79, R183 ;  /* 0x000000b74f4f7220 */ /* 0x000fe20000410000 */
[----:B----4-:R-:W-:Y:S01]  /*18020*/  F2FP.F16.F32.PACK_AB R152, R161, R203 ;  /* 0x000000cba198723e */ /* 0x010fe200000000ff */
[----:B------:R-:W-:Y:S01]  /*18030*/  FADD.FTZ R161, R165, R181 ;  /* 0x000000b5a5a17221 */ /* 0x000fe20000010000 */
[----:B------:R-:W3:Y:S01]  /*18040*/  MUFU.EX2 R166, R166 ;  /* 0x000000a600a67308 */ /* 0x000ee20000000800 */
[----:B0-----:R-:W-:Y:S01]  /*18050*/  FADD.FTZ R8, R200, R153 ;  /* 0x00000099c8087221 */ /* 0x001fe20000010000 */
[-C--:B------:R-:W-:Y:S01]  /*18060*/  FMUL.FTZ R82, R82, R183.reuse ;  /* 0x000000b752527220 */ /* 0x080fe20000410000 */
[-C--:B------:R-:W-:Y:S01]  /*18070*/  FMUL.FTZ R83, R83, R183.reuse ;  /* 0x000000b753537220 */ /* 0x080fe20000410000 */
[-C--:B------:R-:W-:Y:S01]  /*18080*/  FMUL.FTZ R86, R86, R183.reuse ;  /* 0x000000b756567220 */ /* 0x080fe20000410000 */
[----:B--2---:R-:W-:Y:S01]  /*18090*/  FADD.FTZ R153, R159, R8 ;  /* 0x000000089f997221 */ /* 0x004fe20000010000 */
[-C--:B------:R-:W-:Y:S01]  /*180a0*/  FMUL.FTZ R87, R87, R183.reuse ;  /* 0x000000b757577220 */ /* 0x080fe20000410000 */
[-C--:B------:R-:W-:Y:S01]  /*180b0*/  FMUL.FTZ R90, R90, R183.reuse ;  /* 0x000000b75a5a7220 */ /* 0x080fe20000410000 */
[----:B------:R-:W0:Y:S01]  /*180c0*/  MUFU.EX2 R181, R167 ;  /* 0x000000a700b57308 */ /* 0x000e220000000800 */
[----:B-1----:R-:W-:Y:S01]  /*180d0*/  FADD.FTZ R8, R162, R153 ;  /* 0x00000099a2087221 */ /* 0x002fe20000010000 */
[-C--:B------:R-:W-:Y:S01]  /*180e0*/  FMUL.FTZ R91, R91, R183.reuse ;  /* 0x000000b75b5b7220 */ /* 0x080fe20000410000 */
[-C--:B------:R-:W-:Y:S01]  /*180f0*/  FMUL.FTZ R94, R94, R183.reuse ;  /* 0x000000b75e5e7220 */ /* 0x080fe20000410000 */
[-C--:B------:R-:W-:Y:S01]  /*18100*/  FMUL.FTZ R95, R95, R183.reuse ;  /* 0x000000b75f5f7220 */ /* 0x080fe20000410000 */
[----:B-----5:R-:W-:Y:S01]  /*18110*/  FADD.FTZ R155, R163, R8 ;  /* 0x00000008a39b7221 */ /* 0x020fe20000010000 */
        /* <DEDUP_REMOVED lines=31> */
[----:B------:R-:W-:Y:S01]  /*18310*/  FMUL.FTZ R151, R151, R183 ;  /* 0x000000b797977220 */ /* 0x000fe20000410000 */
[----:B------:R-:W-:Y:S01]  /*18320*/  F2FP.F16.F32.PACK_AB R159, R159, R200 ;  /* 0x000000c89f9f723e */ /* 0x000fe200000000ff */
[----:B------:R-:W-:Y:S01]  /*18330*/  BAR.SYNC.DEFER_BLOCKING 0xf, 0x100 ;  /* 0x03c4000000007b1d */ /* 0x000fe20000010000 */
[----:B---3--:R-:W-:Y:S01]  /*18340*/  FADD.FTZ R183, R166, R155 ;  /* 0x0000009ba6b77221 */ /* 0x008fe20000010000 */
[----:B------:R-:W-:Y:S01]  /*18350*/  F2FP.F16.F32.PACK_AB R154, R165, R164 ;  /* 0x000000a4a59a723e */ /* 0x000fe200000000ff */
[----:B------:R-:W-:Y:S01]  /*18360*/  FADD.FTZ R8, R160, R161 ;  /* 0x000000a1a0087221 */ /* 0x000fe20000010000 */
[----:B------:R-:W-:Y:S01]  /*18370*/  F2FP.F16.F32.PACK_AB R153, R163, R162 ;  /* 0x000000a2a399723e */ /* 0x000fe200000000ff */
[----:B------:R-:W-:Y:S01]  /*18380*/  IMAD.MOV.U32 R169, RZ, RZ, 0x40000040 ;  /* 0x40000040ffa97424 */ /* 0x000fe200078e00ff */
[----:B------:R-:W-:Y:S01]  /*18390*/  MUFU.EX2 R178, R178 ;  /* 0x000000b200b27308 */ /* 0x000fe20000000800 */
[C---:B0-----:R-:W-:Y:S01]  /*183a0*/  F2FP.F16.F32.PACK_AB R155, R181.reuse, R166 ;  /* 0x000000a6b59b723e */ /* 0x041fe200000000ff */
[----:B------:R-:W-:Y:S01]  /*183b0*/  FADD.FTZ R183, R181, R183 ;  /* 0x000000b7b5b77221 */ /* 0x000fe20000010000 */
[----:B------:R-:W-:Y:S01]  /*183c0*/  F2FP.F16.F32.PACK_AB R160, R0, R160 ;  /* 0x000000a000a0723e */ /* 0x000fe200000000ff */
[----:B------:R-:W-:Y:S01]  /*183d0*/  IMAD.MOV.U32 R201, RZ, RZ, R19 ;  /* 0x000000ffffc97224 */ /* 0x000fe200078e0013 */
[----:B------:R-:W-:Y:S01]  /*183e0*/  F2FP.F16.F32.PACK_AB R162, R173, R172 ;  /* 0x000000acada2723e */ /* 0x000fe200000000ff */
[----:B------:R-:W-:Y:S01]  /*183f0*/  IMAD.MOV.U32 R200, RZ, RZ, R20 ;  /* 0x000000ffffc87224 */ /* 0x000fe200078e0014 */
[----:B-1----:R-:W-:Y:S01]  /*18400*/  F2FP.F16.F32.PACK_AB R161, R171, R204 ;  /* 0x000000ccaba1723e */ /* 0x002fe200000000ff */
[----:B------:R-:W0:Y:S01]  /*18410*/  MUFU.EX2 R179, R179 ;  /* 0x000000b300b37308 */ /* 0x000e220000000800 */
[----:B--2---:R-:W-:Y:S01]  /*18420*/  F2FP.F16.F32.PACK_AB R163, R175, R174 ;  /* 0x000000aeafa3723e */ /* 0x004fe200000000ff */
[----:B------:R-:W-:Y:S01]  /*18430*/  FADD.FTZ R204, R204, R183 ;  /* 0x000000b7cccc7221 */ /* 0x000fe20000010000 */
[----:B------:R-:W-:-:S02]  /*18440*/  F2FP.F16.F32.PACK_AB R164, R177, R176 ;  /* 0x000000b0b1a4723e */ /* 0x000fc400000000ff */
[----:B------:R-:W-:Y:S01]  /*18450*/  F2FP.F16.F32.PACK_AB R166, R170, R180 ;  /* 0x000000b4aaa6723e */ /* 0x000fe200000000ff */
[----:B------:R-:W-:Y:S02]  /*18460*/  FADD.FTZ R171, R171, R204 ;  /* 0x000000ccabab7221 */ /* 0x000fe40000010000 */
[----:B------:R-:W-:Y:S01]  /*18470*/  MUFU.EX2 R182, R182 ;  /* 0x000000b600b67308 */ /* 0x000fe20000000800 */
[----:B------:R1:W-:Y:S01]  /*18480*/  STSM.16.M88.4 [R198+0x36400], R156 ;  /* 0x0364009cc6007844 */ /* 0x0003e20000000200 */
[----:B------:R-:W-:-:S03]  /*18490*/  FADD.FTZ R174, R174, R171 ;  /* 0x000000abaeae7221 */ /* 0x000fc60000010000 */
[----:B------:R2:W-:Y:S01]  /*184a0*/  STSM.16.M88.4 [R199], R152 ;  /* 0x00000098c7007844 */ /* 0x0005e20000000200 */
[----:B------:R-:W-:Y:S02]  /*184b0*/  FADD.FTZ R175, R175, R174 ;  /* 0x000000aeafaf7221 */ /* 0x000fe40000010000 */
[----:B------:R-:W3:Y:S01]  /*184c0*/  MUFU.EX2 R205, R205 ;  /* 0x000000cd00cd7308 */ /* 0x000ee20000000800 */
[----:B0-----:R-:W-:Y:S01]  /*184d0*/  F2FP.F16.F32.PACK_AB R165, R179, R178 ;  /* 0x000000b2b3a5723e */ /* 0x001fe200000000ff */
[----:B------:R0:W-:Y:S01]  /*184e0*/  STSM.16.M88.4 [R211], R160 ;  /* 0x000000a0d3007844 */ /* 0x0001e20000000200 */
[----:B------:R-:W-:-:S04]  /*184f0*/  FADD.FTZ R178, R178, R175 ;  /* 0x000000afb2b27221 */ /* 0x000fc80000010000 */
[----:B------:R-:W-:Y:S01]  /*18500*/  FADD.FTZ R179, R179, R178 ;  /* 0x000000b2b3b37221 */ /* 0x000fe20000010000 */
[----:B---3--:R-:W-:-:S05]  /*18510*/  F2FP.F16.F32.PACK_AB R167, R205, R182 ;  /* 0x000000b6cda7723e */ /* 0x008fca00000000ff */
[----:B------:R0:W-:Y:S01]  /*18520*/  STSM.16.M88.4 [R210], R164 ;  /* 0x000000a4d2007844 */ /* 0x0001e20000000200 */
[----:B------:R-:W-:-:S06]  /*18530*/  WARPGROUP.ARRIVE ;  /* 0x00000000000079c5 */ /* 0x000fcc0000000000 */
[----:B------:R-:W-:Y:S03]  /*18540*/  HGMMA.64x256x16.F32 R24, R156, gdesc[UR4].tnspB, R24, gsb0 ;  /* 0x43e000049c187df0 */ /* 0x000fe60008000818 */
[----:B------:R-:W-:Y:S02]  /*18550*/  WARPGROUP.DEPBAR.LE gsb0, 0x0 ;  /* 0x00008000000079c5 */ /* 0x000fe40000010000 */
[----:B-1----:R-:W-:Y:S01]  /*18560*/  VIADD R156, R168, 0x80 ;  /* 0x00000080a89c7836 */ /* 0x002fe20000000000 */
[----:B------:R-:W-:Y:S01]  /*18570*/  WARPGROUP.ARRIVE ;  /* 0x00000000000079c5 */ /* 0x000fe20000000000 */
[----:B------:R-:W-:-:S03]  /*18580*/  IMAD.MOV.U32 R157, RZ, RZ, 0x40000040 ;  /* 0x40000040ff9d7424 */ /* 0x000fc600078e00ff */
[----:B------:R-:W-:Y:S02]  /*18590*/  R2UR UR6, R156 ;  /* 0x000000009c0672ca */ /* 0x000fe400000e0000 */
[----:B------:R-:W-:-:S15]  /*185a0*/  R2UR UR7, R157 ;  /* 0x000000009d0772ca */ /* 0x000fde00000e0000 */
[----:B------:R-:W-:-:S01]  /*185b0*/  NOP ;  /* 0x0000000000007918 */ /* 0x000fc20000000000 */
[----:B------:R-:W-:Y:S03]  /*185c0*/  HGMMA.64x256x16.F32 R24, R152, gdesc[UR4].tnspB, R24, gsb0 ;  /* 0x43e0000498187df0 */ /* 0x000fe60008000818 */
[----:B------:R-:W-:Y:S02]  /*185d0*/  WARPGROUP.DEPBAR.LE gsb0, 0x0 ;  /* 0x00008000000079c5 */ /* 0x000fe40000010000 */
[C---:B--2---:R-:W-:Y:S01]  /*185e0*/  VIADD R152, R168.reuse, 0x100 ;  /* 0x00000100a8987836 */ /* 0x044fe20000000000 */
[----:B------:R-:W-:Y:S01]  /*185f0*/  WARPGROUP.ARRIVE ;  /* 0x00000000000079c5 */ /* 0x000fe20000000000 */
[----:B------:R-:W-:Y:S02]  /*18600*/  IMAD.MOV.U32 R153, RZ, RZ, 0x40000040 ;  /* 0x40000040ff997424 */ /* 0x000fe400078e00ff */
[----:B------:R-:W-:Y:S01]  /*18610*/  VIADD R168, R168, 0x180 ;  /* 0x00000180a8a87836 */ /* 0x000fe20000000000 */
[----:B------:R-:W-:-:S02]  /*18620*/  R2UR UR6, R152 ;  /* 0x00000000980672ca */ /* 0x000fc400000e0000 */
[----:B------:R-:W-:Y:S01]  /*18630*/  R2UR UR7, R153 ;  /* 0x00000000990772ca */ /* 0x000fe200000e0000 */
[----:B------:R-:W-:Y:S01]  /*18640*/  FADD.FTZ R153, R0, R8 ;  /* 0x0000000800997221 */ /* 0x000fe20000010000 */
[----:B------:R-:W-:-:S03]  /*18650*/  FADD.FTZ R8, R182, R179 ;  /* 0x000000b3b6087221 */ /* 0x000fc60000010000 */
[----:B------:R-:W-:Y:S01]  /*18660*/  FADD.FTZ R172, R172, R153 ;  /* 0x00000099acac7221 */ /* 0x000fe20000010000 */
[----:B------:R-:W-:-:S03]  /*18670*/  FADD.FTZ R8, R205, R8 ;  /* 0x00000008cd087221 */ /* 0x000fc60000010000 */
[----:B------:R-:W-:-:S07]  /*18680*/  FADD.FTZ R173, R173, R172 ;  /* 0x000000acadad7221 */ /* 0x000fce0000010000 */
[----:B------:R-:W-:Y:S01]  /*18690*/  HGMMA.64x256x16.F32 R24, R160, gdesc[UR4].tnspB, R24, gsb0 ;  /* 0x43e00004a0187df0 */ /* 0x000fe20008000818 */
[----:B------:R-:W-:Y:S01]  /*186a0*/  R2UR UR6, R168 ;  /* 0x00000000a80672ca */ /* 0x000fe200000e0000 */
[----:B------:R-:W-:Y:S01]  /*186b0*/  FADD.FTZ R176, R176, R173 ;  /* 0x000000adb0b07221 */ /* 0x000fe20000010000 */
[----:B------:R-:W-:-:S03]  /*186c0*/  R2UR UR7, R169 ;  /* 0x00000000a90772ca */ /* 0x000fc600000e0000 */
[----:B------:R-:W-:-:S04]  /*186d0*/  FADD.FTZ R177, R177, R176 ;  /* 0x000000b0b1b17221 */ /* 0x000fc80000010000 */
[----:B------:R-:W-:-:S04]  /*186e0*/  FADD.FTZ R177, R180, R177 ;  /* 0x000000b1b4b17221 */ /* 0x000fc80000010000 */
[----:B------:R-:W-:Y:S01]  /*186f0*/  FADD.FTZ R0, R170, R177 ;  /* 0x000000b1aa007221 */ /* 0x000fe20000010000 */
[----:B------:R-:W-:Y:S02]  /*18700*/  WARPGROUP.DEPBAR.LE gsb0, 0x0 ;  /* 0x00008000000079c5 */ /* 0x000fe40000010000 */
[----:B------:R-:W-:-:S11]  /*18710*/  WARPGROUP.ARRIVE ;  /* 0x00000000000079c5 */ /* 0x000fd60000000000 */
        /* <DEDUP_REMOVED lines=11> */
[----:B-1----:R-:W-:-:S04]  /*187d0*/  VIADD R21, R15, 0xffffffff ;  /* 0xffffffff0f157836 */ /* 0x002fc80000000000 */
[----:B------:R-:W-:Y:S01]  /*187e0*/  IMAD.MOV.U32 R15, RZ, RZ, R21 ;  /* 0x000000ffff0f7224 */ /* 0x000fe200078e0015 */
[----:B0-----:R-:W-:Y:S06]  /*187f0*/  @P2 BRA `(.L_x_3663) ;  /* 0xffffffc000dc2947 */ /* 0x001fec000383ffff */
.L_x_3644:
[----:B------:R-:W-:Y:S05]  /*18800*/  BSYNC B0 ;  /* 0x0000000000007941 */ /* 0x000fea0003800000 */
.L_x_3643:
[----:B------:R-:W0:Y:S01]  /*18810*/  SHFL.BFLY PT, R3, R0, 0x2, 0x1f ;  /* 0x0c401f0000037f89 */ /* 0x000e2200000e0000 */
[----:B------:R-:W-:-:S03]  /*18820*/  VIADD R224, R224, 0x1 ;  /* 0x00000001e0e07836 */ /* 0x000fc60000000000 */
[----:B------:R-:W1:Y:S01]  /*18830*/  SHFL.BFLY PT, R5, R8, 0x2, 0x1f ;  /* 0x0c401f0008057f89 */ /* 0x000e6200000e0000 */
[----:B------:R-:W-:Y:S08]  /*18840*/  BAR.ARV 0x8, 0x100 ;  /* 0x0204000000007b1d */ /* 0x000ff00000002000 */
[----:B------:R-:W-:Y:S01]  /*18850*/  BAR.SYNC.DEFER_BLOCKING 0xf, 0x100 ;  /* 0x03c4000000007b1d */ /* 0x000fe20000010000 */
[----:B0-----:R-:W-:Y:S01]  /*18860*/  FADD.FTZ R3, R3, R0 ;  /* 0x0000000003037221 */ /* 0x001fe20000010000 */
[----:B-1----:R-:W-:-:S04]  /*18870*/  FADD.FTZ R5, R5, R8 ;  /* 0x0000000805057221 */ /* 0x002fc80000010000 */
[----:B------:R-:W0:Y:S01]  /*18880*/  SHFL.BFLY PT, R2, R3, 0x1, 0x1f ;  /* 0x0c201f0003027f89 */ /* 0x000e2200000e0000 */
[----:B------:R-:W-:-:S03]  /*18890*/  VIADD R8, R19, 0x1 ;  /* 0x0000000113087836 */ /* 0x000fc60000000000 */
[----:B------:R-:W1:Y:S02]  /*188a0*/  SHFL.BFLY PT, R4, R5, 0x1, 0x1f ;  /* 0x0c201f0005047f89 */ /* 0x000e6400000e0000 */
[----:B------:R-:W-:Y:S01]  /*188b0*/  ISETP.NE.AND P1, PT, R8, 0x2, PT ;  /* 0x000000020800780c */ /* 0x000fe20003f25270 */
[----:B0-----:R-:W-:Y:S01]  /*188c0*/  FADD.FTZ R7, R3, R2 ;  /* 0x0000000203077221 */ /* 0x001fe20000010000 */
[----:B------:R-:W-:Y:S02]  /*188d0*/  IMAD.MOV R2, RZ, RZ, -R197 ;  /* 0x000000ffff027224 */ /* 0x000fe400078e0ac5 */
[----:B------:R-:W-:Y:S01]  /*188e0*/  SEL R3, RZ, 0x1, P1 ;  /* 0x00000001ff037807 */ /* 0x000fe20000800000 */
[----:B-1----:R-:W-:Y:S01]  /*188f0*/  FADD.FTZ R0, R5, R4 ;  /* 0x0000000405007221 */ /* 0x002fe20000010000 */
[----:B------:R-:W-:Y:S01]  /*18900*/  FSETP.NE.FTZ.AND P2, PT, R7, RZ, PT ;  /* 0x000000ff0700720b */ /* 0x000fe20003f55000 */
[----:B------:R-:W-:Y:S01]  /*18910*/  IMAD.MOV.U32 R4, RZ, RZ, RZ ;  /* 0x000000ffff047224 */ /* 0x000fe200078e00ff */
[----:B------:R-:W-:Y:S01]  /*18920*/  ISETP.NE.AND P0, PT, R185, R2, PT ;  /* 0x00000002b900720c */ /* 0x000fe20003f05270 */
[----:B------:R-:W-:Y:S01]  /*18930*/  IMAD.MOV.U32 R2, RZ, RZ, RZ ;  /* 0x000000ffff027224 */ /* 0x000fe200078e00ff */
[----:B------:R-:W-:-:S02]  /*18940*/  FSETP.NE.FTZ.AND P3, PT, R0, RZ, PT ;  /* 0x000000ff0000720b */ /* 0x000fc40003f75000 */
[----:B------:R-:W-:Y:S01]  /*18950*/  LOP3.LUT R22, R22, R3, RZ, 0x3c, !PT ;  /* 0x0000000316167212 */ /* 0x000fe200078e3cff */
[----:B------:R-:W-:-:S06]  /*18960*/  IMAD.MOV.U32 R3, RZ, RZ, -0x800000 ;  /* 0xff800000ff037424 */ /* 0x000fcc00078e00ff */
[----:B------:R-:W0:Y:S02]  /*18970*/  @P2 MUFU.RCP R2, R7 ;  /* 0x0000000700022308 */ /* 0x000e240000001000 */
[----:B------:R-:W-:-:S04]  /*18980*/  @!P0 IMAD R19, R19, 0x40, R194 ;  /* 0x0000004013138824 */ /* 0x000fc800078e02c2 */
[----:B------:R-:W-:Y:S02]  /*18990*/  @!P0 IMAD R19, R19, 0x4, R18 ;  /* 0x0000000413138824 */ /* 0x000fe400078e0212 */
[----:B------:R-:W1:Y:S08]  /*189a0*/  @P3 MUFU.RCP R4, R0 ;  /* 0x0000000000043308 */ /* 0x000e700000001000 */
[----:B------:R-:W2:Y:S01]  /*189b0*/  @P2 MUFU.LG2 R18, R7 ;  /* 0x0000000700122308 */ /* 0x000ea20000000c00 */
[----:B0-----:R-:W-:Y:S01]  /*189c0*/  @!P0 STS [R19+0x38400], R2 ;  /* 0x0384000213008388 */ /* 0x001fe20000000800 */
[-C--:B------:R-:W-:Y:S01]  /*189d0*/  FMUL.FTZ R178, R28, R2.reuse ;  /* 0x000000021cb27220 */ /* 0x080fe20000410000 */
[-C--:B------:R-:W-:Y:S01]  /*189e0*/  FMUL.FTZ R176, R32, R2.reuse ;  /* 0x0000000220b07220 */ /* 0x080fe20000410000 */
[-C--:B------:R-:W-:Y:S01]  /*189f0*/  FMUL.FTZ R179, R24, R2.reuse ;  /* 0x0000000218b37220 */ /* 0x080fe20000410000 */
[-C--:B------:R-:W-:Y:S01]  /*18a00*/  FMUL.FTZ R177, R25, R2.reuse ;  /* 0x0000000219b17220 */ /* 0x080fe20000410000 */
[-C--:B------:R-:W-:Y:S01]  /*18a10*/  FMUL.FTZ R6, R29, R2.reuse ;  /* 0x000000021d067220 */ /* 0x080fe20000410000 */
[-C--:B------:R-:W-:Y:S01]  /*18a20*/  FMUL.FTZ R174, R33, R2.reuse ;  /* 0x0000000221ae7220 */ /* 0x080fe20000410000 */
[----:B------:R-:W0:Y:S01]  /*18a30*/  @P3 MUFU.LG2 R21, R0 ;  /* 0x0000000000153308 */ /* 0x000e220000000c00 */
        /* <DEDUP_REMOVED lines=10> */
[C---:B-1----:R-:W-:Y:S01]  /*18ae0*/  @P2 FMUL.FTZ R19, R14.reuse, 0.69314718246459960938 ;  /* 0x3f3172180e132820 */ /* 0x042fe20000410000 */
[----:B------:R-:W-:Y:S01]  /*18af0*/  @P3 FMUL.FTZ R14, R14, 0.69314718246459960938 ;  /* 0x3f3172180e0e3820 */ /* 0x000fe20000410000 */
        /* <DEDUP_REMOVED lines=56> */
[-C--:B------:R-:W-:Y:S01]  /*18e80*/  FMUL.FTZ R29, R66, R4.reuse ;  /* 0x00000004421d7220 */ /* 0x080fe20000410000 */
[----:B------:R-:W-:Y:S01]  /*18e90*/  @P2 FFMA.FTZ R3, R19, R9, R18 ;  /* 0x0000000913032223 */ /* 0x000fe20000010012 */
        /* <DEDUP_REMOVED lines=63> */
.L_x_3533:
[----:B------:R-:W-:Y:S05]  /*19290*/  BSYNC B7 ;  /* 0x0000000000077941 */ /* 0x000fea0003800000 */
.L_x_3523:
[----:B------:R-:W0:Y:S08]  /*192a0*/  S2UR UR5, SR_CgaCtaId ;  /* 0x00000000000579c3 */ /* 0x000e300000008800 */
[----:B------:R-:W-:Y:S06]  /*192b0*/  BAR.SYNC.DEFER_BLOCKING 0x5, 0x180 ;  /* 0x0146000000007b1d */ /* 0x000fec0000010000 */
[----:B------:R-:W-:Y:S01]  /*192c0*/  UMOV UR4, 0x400 ;  /* 0x0000040000047882 */ /* 0x000fe20000000000 */
[----:B------:R-:W-:Y:S01]  /*192d0*/  BSSY B0, `(.L_x_3664) ;  /* 0x00002e7000007945 */ /* 0x000fe20003800000 */
[----:B0-----:R-:W-:-:S06]  /*192e0*/  ULEA UR4, UR5, UR4, 0x18 ;  /* 0x0000000405047291 */ /* 0x001fcc000f8ec03f */
[----:B------:R-:W-:-:S05]  /*192f0*/  IMAD.U32 R18, RZ, RZ, UR4 ;  /* 0x00000004ff127e24 */ /* 0x000fca000f8e00ff */
[----:B----4-:R0:W1:Y:S01]  /*19300*/  LDS.128 R24, [R18+0x388d0] ;  /* 0x0388d00012187984 */ /* 0x0100620000000c00 */
        /* <DEDUP_REMOVED lines=43> */
[C---:B------:R-:W-:Y:S02]  /*195c0*/  IADD3 R57, P5, R118.reuse, 0x2040, RZ ;  /* 0x0000204076397810 */ /* 0x040fe40007fbe0ff */
[C---:B------:R-:W-:Y:S02]  /*195d0*/  IADD3 R61, P2, R118.reuse, 0x2060, RZ ;  /* 0x00002060763d7810 */ /* 0x040fe40007f5e0ff */
[----:B------:R-:W-:Y:S02]  /*195e0*/  IADD3 R65, P1, R118, 0x4000, RZ ;  /* 0x0000400076417810 */ /* 0x000fe40007f3e0ff */
[----:B------:R-:W-:Y:S02]  /*195f0*/  SHF.R.U64 R52, R52, 0x3, RZ ;  /* 0x0000000334347819 */ /* 0x000fe400000012ff */
        /* <DEDUP_REMOVED lines=8> */
[----:B------:R-:W-:Y:S02]  /*19680*/  LOP3.LUT R64, R65, 0x380, RZ, 0xc0, !PT ;  /* 0x0000038041407812 */ /* 0x000fe400078ec0ff */
[----:B------:R-:W-:Y:S01]  /*19690*/  LOP3.LUT R52, R52, R53, RZ, 0x3c, !PT ;  /* 0x0000003534347212 */ /* 0x000fe200078e3cff */
[----:B------:R-:W-:Y:S01]  /*196a0*/  IMAD.X R53, RZ, RZ, R119, P6 ;  /* 0x000000ffff357224 */ /* 0x000fe200030e0677 */
[C---:B------:R-:W-:Y:S02]  /*196b0*/  IADD3 R69, P0, R118.reuse, 0x4020, RZ ;  /* 0x0000402076457810 */ /* 0x040fe40007f1e0ff */
[C---:B------:R-:W-:Y:S02]  /*196c0*/  IADD3 R99, P4, R118.reuse, 0x4040, RZ ;  /* 0x0000404076637810 */ /* 0x040fe40007f9e0ff */
[----:B------:R-:W-:-:S02]  /*196d0*/  IADD3 R103, P3, R118, 0x4060, RZ ;  /* 0x0000406076677810 */ /* 0x000fc40007f7e0ff */
[----:B------:R-:W-:Y:S02]  /*196e0*/  IADD3 R107, P6, R118, 0x6000, RZ ;  /* 0x00006000766b7810 */ /* 0x000fe40007fde0ff */
[----:B------:R-:W-:Y:S02]  /*196f0*/  SHF.R.U64 R56, R56, 0x3, RZ ;  /* 0x0000000338387819 */ /* 0x000fe400000012ff */
[----:B------:R-:W-:Y:S02]  /*19700*/  SHF.R.U64 R60, R60, 0x3, RZ ;  /* 0x000000033c3c7819 */ /* 0x000fe400000012ff */
[----:B------:R-:W-:Y:S02]  /*19710*/  SHF.R.U64 R64, R64, 0x3, RZ ;  /* 0x0000000340407819 */ /* 0x000fe400000012ff */
[----:B-----5:R-:W-:Y:S02]  /*19720*/  LOP3.LUT R37, R118, 0x380, RZ, 0xc0, !PT ;  /* 0x0000038076257812 */ /* 0x020fe400078ec0ff */
[----:B------:R-:W-:-:S02]  /*19730*/  LOP3.LUT R68, R69, 0x380, RZ, 0xc0, !PT ;  /* 0x0000038045447812 */ /* 0x000fc400078ec0ff */
[----:B------:R-:W-:Y:S02]  /*19740*/  LOP3.LUT R98, R99, 0x380, RZ, 0xc0, !PT ;  /* 0x0000038063627812 */ /* 0x000fe400078ec0ff */
[----:B------:R-:W-:Y:S02]  /*19750*/  LOP3.LUT R102, R103, 0x380, RZ, 0xc0, !PT ;  /* 0x0000038067667812 */ /* 0x000fe400078ec0ff */
[----:B------:R-:W-:Y:S02]  /*19760*/  LOP3.LUT R106, R107, 0x380, RZ, 0xc0, !PT ;  /* 0x000003806b6a7812 */ /* 0x000fe400078ec0ff */
[----:B------:R-:W-:Y:S01]  /*19770*/  LOP3.LUT R56, R56, R57, RZ, 0x3c, !PT ;  /* 0x0000003938387212 */ /* 0x000fe200078e3cff */
[--C-:B------:R-:W-:Y:S01]  /*19780*/  IMAD.X R57, RZ, RZ, R119.reuse, P5 ;  /* 0x000000ffff397224 */ /* 0x100fe200028e0677 */
[----:B------:R-:W-:Y:S01]  /*19790*/  LOP3.LUT R60, R60, R61, RZ, 0x3c, !PT ;  /* 0x0000003d3c3c7212 */ /* 0x000fe200078e3cff */
[--C-:B------:R-:W-:Y:S01]  /*197a0*/  IMAD.X R61, RZ, RZ, R119.reuse, P2 ;  /* 0x000000ffff3d7224 */ /* 0x100fe200010e0677 */
[----:B------:R-:W-:Y:S01]  /*197b0*/  LOP3.LUT R64, R64, R65, RZ, 0x3c, !PT ;  /* 0x0000004140407212 */ /* 0x000fe200078e3cff */
[----:B------:R-:W-:Y:S01]  /*197c0*/  IMAD.X R65, RZ, RZ, R119, P1 ;  /* 0x000000ffff417224 */ /* 0x000fe200008e0677 */
[----:B------:R-:W-:-:S02]  /*197d0*/  SHF.R.U64 R37, R37, 0x3, RZ ;  /* 0x0000000325257819 */ /* 0x000fc400000012ff */
[----:B------:R-:W-:Y:S02]  /*197e0*/  SHF.R.U64 R68, R68, 0x3, RZ ;  /* 0x0000000344447819 */ /* 0x000fe400000012ff */
[----:B------:R-:W-:Y:S02]  /*197f0*/  SHF.R.U64 R98, R98, 0x3, RZ ;  /* 0x0000000362627819 */ /* 0x000fe400000012ff */
[----:B------:R-:W-:Y:S02]  /*19800*/  SHF.R.U64 R102, R102, 0x3, RZ ;  /* 0x0000000366667819 */ /* 0x000fe400000012ff */
[----:B------:R-:W-:Y:S02]  /*19810*/  SHF.R.U64 R106, R106, 0x3, RZ ;  /* 0x000000036a6a7819 */ /* 0x000fe400000012ff */
[C---:B------:R-:W-:Y:S02]  /*19820*/  IADD3 R14, P5, R118.reuse, 0x6020, RZ ;  /* 0x00006020760e7810 */ /* 0x040fe40007fbe0ff */
[----:B-1----:R-:W-:-:S02]  /*19830*/  IADD3 R24, P2, R118, 0x6040, RZ ;  /* 0x0000604076187810 */ /* 0x002fc40007f5e0ff */
[----:B------:R-:W-:Y:S01]  /*19840*/  IADD3 R23, P1, R118, 0x6060, RZ ;  /* 0x0000606076177810 */ /* 0x000fe20007f3e0ff */
        /* <DEDUP_REMOVED lines=11> */
[----:B------:R-:W-:Y:S01]  /*19900*/  LOP3.LUT R169, R14, 0x380, RZ, 0xc0, !PT ;  /* 0x000003800ea97812 */ /* 0x000fe200078ec0ff */
[----:B------:R-:W-:Y:S01]  /*19910*/  IMAD.X R37, RZ, RZ, R119, P1 ;  /* 0x000000ffff257224 */ /* 0x000fe200008e0677 */
[----:B------:R-:W-:Y:S01]  /*19920*/  MOV R119, R118 ;  /* 0x0000007600777202 */ /* 0x000fe20000000f00 */
[----:B------:R-:W-:Y:S01]  /*19930*/  BAR.SYNC.DEFER_BLOCKING 0x1, 0x100 ;  /* 0x0044000000007b1d */ /* 0x000fe20000010000 */
[----:B------:R-:W-:-:S02]  /*19940*/  SHF.R.U64 R169, R169, 0x3, RZ ;  /* 0x00000003a9a97819 */ /* 0x000fc400000012ff */
[----:B------:R-:W-:Y:S02]  /*19950*/  MOV R118, R8 ;  /* 0x0000000800767202 */ /* 0x000fe40000000f00 */
[----:B------:R-:W-:Y:S02]  /*19960*/  LOP3.LUT R110, R169, R14, RZ, 0x3c, !PT ;  /* 0x0000000ea96e7212 */ /* 0x000fe400078e3cff */
[----:B------:R-:W-:Y:S02]  /*19970*/  MOV R40, R40 ;  /* 0x0000002800287202 */ /* 0x000fe40000000f00 */
[----:B------:R-:W-:Y:S02]  /*19980*/  F2FP.F16.F32.PACK_AB R8, R170, R173 ;  /* 0x000000adaa08723e */ /* 0x000fe400000000ff */
[----:B------:R-:W-:Y:S02]  /*19990*/  F2FP.F16.F32.PACK_AB R9, R43, R42 ;  /* 0x0000002a2b09723e */ /* 0x000fe400000000ff */
[----:B------:R-:W-:-:S02]  /*199a0*/  MOV R44, R44 ;  /* 0x0000002c002c7202 */ /* 0x000fc40000000f00 */
[----:B------:R-:W-:Y:S02]  /*199b0*/  F2FP.F16.F32.PACK_AB R14, R164, R166 ;  /* 0x000000a6a40e723e */ /* 0x000fe400000000ff */
[----:B------:R-:W-:Y:S02]  /*199c0*/  MOV R48, R48 ;  /* 0x0000003000307202 */ /* 0x000fe40000000f00 */
[----:B------:R-:W-:Y:S02]  /*199d0*/  MOV R52, R52 ;  /* 0x0000003400347202 */ /* 0x000fe40000000f00 */
[----:B------:R-:W-:Y:S02]  /*199e0*/  MOV R56, R56 ;  /* 0x0000003800387202 */ /* 0x000fe40000000f00 */
[----:B------:R-:W-:Y:S01]  /*199f0*/  ISETP.NE.U32.AND P0, PT, RZ, UR4, PT ;  /* 0x00000004ff007c0c */ /* 0x000fe2000bf05070 */
[----:B------:R1:W-:Y:S01]  /*19a00*/  STSM.16.M88.4 [R119], R4 ;  /* 0x0000000477007844 */ /* 0x0003e20000000200 */
[----:B------:R-:W-:-:S02]  /*19a10*/  LOP3.LUT R177, R24, 0x380, RZ, 0xc0, !PT ;  /* 0x0000038018b17812 */ /* 0x000fc400078ec0ff */
[----:B------:R-:W-:Y:S01]  /*19a20*/  ISETP.NE.AND.EX P0, PT, RZ, UR5, PT, P0 ;  /* 0x00000005ff007c0c */ /* 0x000fe2000bf05300 */
[----:B------:R-:W-:Y:S01]  /*19a30*/  ULDC.64 UR4, c[0x0][0xd08] ;  /* 0x0003420000047ab9 */ /* 0x000fe20000000a00 */
[----:B------:R-:W-:Y:S02]  /*19a40*/  LOP3.LUT R0, R23, 0x380, RZ, 0xc0, !PT ;  /* 0x0000038017007812 */ /* 0x000fe400078ec0ff */
[----:B------:R-:W-:Y:S02]  /*19a50*/  MOV R60, R60 ;  /* 0x0000003c003c7202 */ /* 0x000fe40000000f00 */
[----:B------:R-:W-:Y:S02]  /*19a60*/  F2FP.F16.F32.PACK_AB R89, R91, R90 ;  /* 0x0000005a5b59723e */ /* 0x000fe400000000ff */
[----:B------:R-:W-:Y:S02]  /*19a70*/  MOV R64, R64 ;  /* 0x0000004000407202 */ /* 0x000fe40000000f00 */
[----:B------:R-:W-:-:S02]  /*19a80*/  F2FP.F16.F32.PACK_AB R96, R97, R96 ;  /* 0x000000606160723e */ /* 0x000fc400000000ff */
[----:B------:R-:W-:Y:S02]  /*19a90*/  MOV R68, R68 ;  /* 0x0000004400447202 */ /* 0x000fe40000000f00 */
[----:B-1----:R-:W-:Y:S02]  /*19aa0*/  F2FP.F16.F32.PACK_AB R4, R174, R176 ;  /* 0x000000b0ae04723e */ /* 0x002fe400000000ff */
[----:B------:R-:W-:Y:S02]  /*19ab0*/  F2FP.F16.F32.PACK_AB R5, R35, R34 ;  /* 0x000000222305723e */ /* 0x000fe400000000ff */
[----:B------:R-:W-:Y:S02]  /*19ac0*/  F2FP.F16.F32.PACK_AB R6, R172, R175 ;  /* 0x000000afac06723e */ /* 0x000fe400000000ff */
[----:B------:R-:W-:Y:S02]  /*19ad0*/  F2FP.F16.F32.PACK_AB R7, R39, R38 ;  /* 0x000000262707723e */ /* 0x000fe400000000ff */
[----:B------:R-:W-:-:S02]  /*19ae0*/  F2FP.F16.F32.PACK_AB R34, R161, R163 ;  /* 0x000000a3a122723e */ /* 0x000fc400000000ff */
[----:B------:R-:W-:Y:S01]  /*19af0*/  F2FP.F16.F32.PACK_AB R35, R63, R62 ;  /* 0x0000003e3f23723e */ /* 0x000fe200000000ff */
[----:B------:R1:W-:Y:S01]  /*19b00*/  STSM.16.M88.4 [R118], R4 ;  /* 0x0000000476007844 */ /* 0x0003e20000000200 */
[----:B------:R-:W-:Y:S02]  /*19b10*/  ISETP.NE.U32.AND P6, PT, RZ, UR4, PT ;  /* 0x00000004ff007c0c */ /* 0x000fe4000bfc5070 */
[----:B------:R-:W-:Y:S01]  /*19b20*/  SHF.R.U64 R177, R177, 0x3, RZ ;  /* 0x00000003b1b17819 */ /* 0x000fe200000012ff */
[----:B------:R-:W-:Y:S01]  /*19b30*/  STSM.16.M88.4 [R40], R8 ;  /* 0x0000000828007844 */ /* 0x000fe20000000200 */
[----:B------:R-:W-:Y:S02]  /*19b40*/  SHF.R.U64 R0, R0, 0x3, RZ ;  /* 0x0000000300007819 */ /* 0x000fe400000012ff */
[----:B------:R-:W-:Y:S01]  /*19b50*/  F2FP.F16.F32.PACK_AB R90, R93, R92 ;  /* 0x0000005c5d5a723e */ /* 0x000fe200000000ff */
[----:B------:R-:W-:Y:S01]  /*19b60*/  STSM.16.M88.4 [R44], R12 ;  /* 0x0000000c2c007844 */ /* 0x000fe20000000200 */
[----:B------:R-:W-:-:S02]  /*19b70*/  F2FP.F16.F32.PACK_AB R91, R95, R94 ;  /* 0x0000005e5f5b723e */ /* 0x000fc400000000ff */
[----:B------:R-:W-:Y:S01]  /*19b80*/  F2FP.F16.F32.PACK_AB R97, R50, R46 ;  /* 0x0000002e3261723e */ /* 0x000fe200000000ff */
[----:B------:R-:W-:Y:S01]  /*19b90*/  STSM.16.M88.4 [R48], R32 ;  /* 0x0000002030007844 */ /* 0x000fe20000000200 */
[----:B------:R-:W-:Y:S02]  /*19ba0*/  F2FP.F16.F32.PACK_AB R104, R105, R104 ;  /* 0x000000686968723e */ /* 0x000fe400000000ff */
[----:B------:R-:W-:Y:S01]  /*19bb0*/  F2FP.F16.F32.PACK_AB R112, R113, R112 ;  /* 0x000000707170723e */ /* 0x000fe200000000ff */
[----:B------:R-:W-:Y:S01]  /*19bc0*/  STSM.16.M88.4 [R52], R28 ;  /* 0x0000001c34007844 */ /* 0x000fe20000000200 */
[----:B-1----:R-:W-:Y:S02]  /*19bd0*/  F2FP.F16.F32.PACK_AB R4, R73, R159 ;  /* 0x0000009f4904723e */ /* 0x002fe400000000ff */
[----:B------:R-:W-:Y:S02]  /*19be0*/  F2FP.F16.F32.PACK_AB R5, R75, R74 ;  /* 0x0000004a4b05723e */ /* 0x000fe400000000ff */
[----:B------:R-:W-:-:S02]  /*19bf0*/  F2FP.F16.F32.PACK_AB R6, R77, R76 ;  /* 0x0000004c4d06723e */ /* 0x000fc400000000ff */
[----:B------:R-:W-:Y:S02]  /*19c00*/  F2FP.F16.F32.PACK_AB R7, R79, R78 ;  /* 0x0000004e4f07723e */ /* 0x000fe400000000ff */
[----:B------:R-:W-:Y:S02]  /*19c10*/  ISETP.NE.AND.EX P6, PT, RZ, UR5, PT, P6 ;  /* 0x00000005ff007c0c */ /* 0x000fe4000bfc5360 */
[----:B------:R-:W-:Y:S01]  /*19c20*/  LOP3.LUT R114, R177, R24, RZ, 0x3c, !PT ;  /* 0x00000018b1727212 */ /* 0x000fe200078e3cff */
[----:B------:R1:W-:Y:S01]  /*19c30*/  STSM.16.M88.4 [R56], R4 ;  /* 0x0000000438007844 */ /* 0x0003e20000000200 */
[----:B------:R-:W-:Y:S02]  /*19c40*/  LOP3.LUT R36, R0, R23, RZ, 0x3c, !PT ;  /* 0x0000001700247212 */ /* 0x000fe400078e3cff */
[----:B------:R-:W-:Y:S01]  /*19c50*/  MOV R23, R98 ;  /* 0x0000006200177202 */ /* 0x000fe20000000f00 */
[----:B------:R-:W-:Y:S01]  /*19c60*/  STSM.16.M88.4 [R60], R80 ;  /* 0x000000503c007844 */ /* 0x000fe20000000200 */
[----:B------:R-:W-:-:S02]  /*19c70*/  MOV R24, R106 ;  /* 0x0000006a00187202 */ /* 0x000fc40000000f00 */
[----:B------:R-:W-:Y:S01]  /*19c80*/  F2FP.F16.F32.PACK_AB R98, R101, R100 ;  /* 0x000000646562723e */ /* 0x000fe200000000ff */
[----:B------:R-:W-:Y:S01]  /*19c90*/  STSM.16.M88.4 [R64], R88 ;  /* 0x0000005840007844 */ /* 0x000fe20000000200 */
[----:B------:R-:W-:Y:S02]  /*19ca0*/  F2FP.F16.F32.PACK_AB R99, R58, R54 ;  /* 0x000000363a63723e */ /* 0x000fe400000000ff */
[----:B------:R-:W-:Y:S02]  /*19cb0*/  MOV R0, R114 ;  /* 0x0000007200007202 */ /* 0x000fe40000000f00 */
[----:B------:R-:W-:Y:S01]  /*19cc0*/  F2FP.F16.F32.PACK_AB R105, R72, R66 ;  /* 0x000000424869723e */ /* 0x000fe200000000ff */
[----:B------:R-:W-:Y:S01]  /*19cd0*/  STSM.16.M88.4 [R68], R96 ;  /* 0x0000006044007844 */ /* 0x000fe20000000200 */
[----:B------:R-:W-:Y:S01]  /*19ce0*/  F2FP.F16.F32.PACK_AB R106, R109, R108 ;  /* 0x0000006c6d6a723e */ /* 0x000fe200000000ff */
[----:B-1----:R-:W1:Y:S01]  /*19cf0*/  LDC.64 R4, c[0x0][0xd00] ;  /* 0x00034000ff047b82 */ /* 0x002e620000000a00 */
        /* <DEDUP_REMOVED lines=14> */
[----:B-1----:R-:W-:Y:S01]  /*19de0*/  IMAD.WIDE R6, R218, 0x4, R4 ;  /* 0x00000004da067825 */ /* 0x002fe200078e0204 */
[----:B------:R-:W-:Y:S01]  /*19df0*/  MOV R110, R110 ;  /* 0x0000006e006e7202 */ /* 0x000fe20000000f00 */
[----:B------:R1:W-:Y:S01]  /*19e00*/  STSM.16.M88.4 [R24], R120 ;  /* 0x0000007818007844 */ /* 0x0003e20000000200 */
[----:B------:R-:W-:Y:S01]  /*19e10*/  F2FP.F16.F32.PACK_AB R130, R133, R132 ;  /* 0x000000848582723e */ /* 0x000fe200000000ff */
[----:B------:R-:W-:Y:S01]  /*19e20*/  IMAD R5, R226, 0x40, R213 ;  /* 0x00000040e2057824 */ /* 0x000fe200078e02d5 */
[----:B------:R-:W-:-:S02]  /*19e30*/  F2FP.F16.F32.PACK_AB R131, R135, R134 ;  /* 0x000000868783723e */ /* 0x000fc400000000ff */
[----:B------:R-:W-:Y:S02]  /*19e40*/  F2FP.F16.F32.PACK_AB R137, R139, R138 ;  /* 0x0000008a8b89723e */ /* 0x000fe400000000ff */
[----:B------:R-:W-:Y:S01]  /*19e50*/  F2FP.F16.F32.PACK_AB R144, R145, R144 ;  /* 0x000000909190723e */ /* 0x000fe200000000ff */
[----:B------:R-:W-:Y:S01]  /*19e60*/  IMAD.WIDE R20, R5, 0x2, R20 ;  /* 0x0000000205147825 */ /* 0x000fe200078e0214 */
[----:B------:R-:W-:Y:S01]  /*19e70*/  F2FP.F16.F32.PACK_AB R138, R141, R140 ;  /* 0x0000008c8d8a723e */ /* 0x000fe200000000ff */
[----:B------:R-:W2:Y:S01]  /*19e80*/  @P6 LDC.64 R4, c[0x0][0xd08] ;  /* 0x00034200ff046b82 */ /* 0x000ea20000000a00 */
[----:B------:R-:W-:Y:S01]  /*19e90*/  F2FP.F16.F32.PACK_AB R139, R143, R142 ;  /* 0x0000008e8f8b723e */ /* 0x000fe200000000ff */
[----:B------:R-:W-:Y:S01]  /*19ea0*/  STSM.16.M88.4 [R110], R128 ;  /* 0x000000806e007844 */ /* 0x000fe20000000200 */
[----:B------:R-:W-:Y:S02]  /*19eb0*/  F2FP.F16.F32.PACK_AB R145, R147, R146 ;  /* 0x000000929391723e */ /* 0x000fe400000000ff */
[----:B------:R-:W-:Y:S01]  /*19ec0*/  MOV R36, R36 ;  /* 0x0000002400247202 */ /* 0x000fe20000000f00 */
[----:B------:R3:W-:Y:S01]  /*19ed0*/  STSM.16.M88.4 [R0], R136 ;  /* 0x0000008800007844 */ /* 0x0007e20000000200 */
[----:B------:R-:W-:Y:S01]  /*19ee0*/  F2FP.F16.F32.PACK_AB R146, R149, R148 ;  /* 0x000000949592723e */ /* 0x000fe200000000ff */
[----:B------:R-:W-:Y:S01]  /*19ef0*/  ULDC UR4, c[0x0][0xb88] ;  /* 0x0002e20000047ab9 */ /* 0x000fe20000000800 */
[----:B------:R-:W-:Y:S01]  /*19f00*/  F2FP.F16.F32.PACK_AB R147, R151, R150 ;  /* 0x000000969793723e */ /* 0x000fe200000000ff */
[----:B-1----:R-:W-:-:S04]  /*19f10*/  IMAD.MOV.U32 R24, RZ, RZ, RZ ;  /* 0x000000ffff187224 */ /* 0x002fc800078e00ff */
[----:B------:R1:W-:Y:S01]  /*19f20*/  STSM.16.M88.4 [R36], R144 ;  /* 0x0000009024007844 */ /* 0x0003e20000000200 */
[----:B------:R-:W-:Y:S01]  /*19f30*/  BAR.SYNC.DEFER_BLOCKING 0x1, 0x100 ;  /* 0x0044000000007b1d */ /* 0x000fe20000010000 */
[----:B---3--:R-:W-:Y:S02]  /*19f40*/  IMAD.U32 R0, RZ, RZ, UR4 ;  /* 0x00000004ff007e24 */ /* 0x008fe4000f8e00ff */
[----:B--2---:R-:W-:-:S03]  /*19f50*/  @P6 IMAD.WIDE R4, R218, 0x4, R4 ;  /* 0x00000004da046825 */ /* 0x004fc600078e0204 */
[----:B------:R2:W5:Y:S01]  /*19f60*/  @P0 LDG.E R24, desc[UR50][R6.64] ;  /* 0x0000003206180981 */ /* 0x000562000c1e1900 */
[C---:B------:R-:W-:Y:S02]  /*19f70*/  IADD3 R9, P1, R20.reuse, 0x1000, RZ ;  /* 0x0000100014097810 */ /* 0x040fe40007f3e0ff */
[C---:B------:R-:W-:Y:S01]  /*19f80*/  IADD3 R13, P2, R20.reuse, 0x2000, RZ ;  /* 0x00002000140d7810 */ /* 0x040fe20007f5e0ff */
[----:B------:R2:W5:Y:S01]  /*19f90*/  @P6 LDG.E R0, desc[UR50][R4.64] ;  /* 0x0000003204006981 */ /* 0x000562000c1e1900 */
        /* <DEDUP_REMOVED lines=24> */
[----:B-1----:R-:W-:Y:S02]  /*1a120*/  LOP3.LUT R36, R37, 0x380, RZ, 0xc0, !PT ;  /* 0x0000038025247812 */ /* 0x002fe400078ec0ff */
        /* <DEDUP_REMOVED lines=22> */
.L_x_3666:
[----:B------:R-:W1:Y:S01]  /*1a290*/  SHFL.IDX PT, R4, R227, RZ, 0x1f ;  /* 0x00001fffe3047589 */ /* 0x000e6200000e0000 */
        /* <DEDUP_REMOVED lines=18> */
[----:B------:R-:W-:Y:S02]  /*1a3c0*/  LOP3.LUT R7, R20, 0x380, RZ, 0xc0, !PT ;  /* 0x0000038014077812 */ /* 0x000fe400078ec0ff */
[----:B-1----:R-:W-:-:S02]  /*1a3d0*/  ISETP.NE.AND P4, PT, R4, RZ, PT ;  /* 0x000000ff0400720c */ /* 0x002fc40003f85270 */
[----:B------:R-:W-:Y:S02]  /*1a3e0*/  LOP3.LUT R5, R6, 0x380, RZ, 0xc0, !PT ;  /* 0x0000038006057812 */ /* 0x000fe400078ec0ff */
[----:B------:R-:W-:Y:S02]  /*1a3f0*/  SHF.R.U64 R60, R60, 0x3, RZ ;  /* 0x000000033c3c7819 */ /* 0x000fe400000012ff */
[----:B------:R-:W-:Y:S02]  /*1a400*/  SHF.R.U64 R64, R64, 0x3, RZ ;  /* 0x0000000340407819 */ /* 0x000fe400000012ff */
[----:B------:R-:W-:Y:S02]  /*1a410*/  SHF.R.U64 R68, R68, 0x3, RZ ;  /* 0x0000000344447819 */ /* 0x000fe400000012ff */
[----:B------:R-:W-:Y:S02]  /*1a420*/  SHF.R.U64 R72, R72, 0x3, RZ ;  /* 0x0000000348487819 */ /* 0x000fe400000012ff */
[----:B------:R-:W-:-:S02]  /*1a430*/  SHF.R.U64 R7, R7, 0x3, RZ ;  /* 0x0000000307077819 */ /* 0x000fc400000012ff */
        /* <DEDUP_REMOVED lines=11> */
[----:B------:R-:W-:Y:S02]  /*1a4f0*/  LOP3.LUT R76, R5, R6, RZ, 0x3c, !PT ;  /* 0x00000006054c7212 */ /* 0x000fe400078e3cff */
[----:B------:R-:W-:Y:S02]  /*1a500*/  SHF.R.S32.HI R82, RZ, 0x1f, R217 ;  /* 0x0000001fff527819 */ /* 0x000fe400000114d9 */
[----:B------:R-:W-:Y:S02]  /*1a510*/  SEL R83, R218, RZ, !P0 ;  /* 0x000000ffda537207 */ /* 0x000fe40004000000 */
[----:B------:R-:W-:Y:S02]  /*1a520*/  SEL R80, R4, RZ, !P0 ;  /* 0x000000ff04507207 */ /* 0x000fe40004000000 */
[----:B-----5:R-:W-:Y:S01]  /*1a530*/  SHF.R.S32.HI R81, RZ, 0x1f, R24 ;  /* 0x0000001fff517819 */ /* 0x020fe20000011418 */
[----:B------:R-:W-:Y:S06]  /*1a540*/  @P4 BRA `(.L_x_3667) ;  /* 0x0000000000b84947 */ /* 0x000fec0003800000 */
[----:B------:R-:W1:Y:S01]  /*1a550*/  LDC R23, c[0x0][0xce8] ;  /* 0x00033a00ff177b82 */ /* 0x000e620000000800 */
[----:B------:R-:W-:Y:S01]  /*1a560*/  ULDC.64 UR4, c[0x0][0xc90] ;  /* 0x0003240000047ab9 */ /* 0x000fe20000000a00 */
[----:B------:R-:W-:Y:S02]  /*1a570*/  IMAD.IADD R14, R214, 0x1, R195 ;  /* 0x00000001d60e7824 */ /* 0x000fe400078e02c3 */
[----:B------:R-:W-:Y:S02]  /*1a580*/  IMAD R6, R82, UR4, RZ ;  /* 0x0000000452067c24 */ /* 0x000fe4000f8e02ff */
[----:B------:R-:W-:Y:S02]  /*1a590*/  IMAD.MOV.U32 R4, RZ, RZ, R24 ;  /* 0x000000ffff047224 */ /* 0x000fe400078e0018 */
[----:B------:R-:W-:Y:S02]  /*1a5a0*/  IMAD R11, R217, UR5, R6 ;  /* 0x00000005d90b7c24 */ /* 0x000fe4000f8e0206 */
[----:B------:R-:W-:-:S02]  /*1a5b0*/  IMAD.MOV.U32 R5, RZ, RZ, R81 ;  /* 0x000000ffff057224 */ /* 0x000fc400078e0051 */
[----:B------:R-:W-:Y:S02]  /*1a5c0*/  IMAD.IADD R30, R194, 0x1, R195 ;  /* 0x00000001c21e7824 */ /* 0x000fe400078e02c3 */
[----:B------:R-:W-:Y:S01]  /*1a5d0*/  IMAD.WIDE.U32 R4, R217, UR4, R4 ;  /* 0x00000004d9047c25 */ /* 0x000fe2000f8e0004 */
[----:B------:R-:W-:-:S03]  /*1a5e0*/  ULDC.64 UR4, c[0x0][0xc98] ;  /* 0x0003260000047ab9 */ /* 0x000fc60000000a00 */
[----:B------:R-:W-:Y:S02]  /*1a5f0*/  IMAD.IADD R5, R5, 0x1, R11 ;  /* 0x0000000105057824 */ /* 0x000fe400078e020b */
        /* <DEDUP_REMOVED lines=21> */
[----:B------:R-:W-:-:S03]  /*1a750*/  ULDC.64 UR4, c[0x0][0xc50] ;  /* 0x0003140000047ab9 */ /* 0x000fc60000000a00 */
[----:B------:R-:W-:Y:S01]  /*1a760*/  IMAD.IADD R5, R5, 0x1, R11 ;  /* 0x0000000105057824 */ /* 0x000fe200078e020b */
[----:B------:R-:W-:-:S04]  /*1a770*/  LEA R11, P0, R4, UR4, 0x2 ;  /* 0x00000004040b7c11 */ /* 0x000fc8000f8010ff */
[----:B------:R-:W-:Y:S01]  /*1a780*/  LEA.HI.X R14, R4, UR5, R5, 0x2, P0 ;  /* 0x00000005040e7c11 */ /* 0x000fe200080f1405 */
[----:B------:R-:W-:Y:S01]  /*1a790*/  SHFL.IDX PT, R6, R11, 0x1, 0x1c1f ;  /* 0x003c1f000b067f89 */ /* 0x000fe200000e0000 */
[----:B------:R-:W-:Y:S01]  /*1a7a0*/  ISETP.NE.AND P0, PT, R185, R10, PT ;  /* 0x0000000ab900720c */ /* 0x000fe20003f05270 */
[C---:B------:R-:W-:Y:S02]  /*1a7b0*/  VIADD R10, R30.reuse, 0x8 ;  /* 0x000000081e0a7836 */ /* 0x040fe40000000000 */
[----:B------:R-:W-:Y:S01]  /*1a7c0*/  SHFL.IDX PT, R4, R11, RZ, 0x1c1f ;  /* 0x001c1fff0b047589 */ /* 0x000fe200000e0000 */
[-C--:B------:R-:W-:Y:S02]  /*1a7d0*/  ISETP.GE.OR P1, PT, R30, R23.reuse, P0 ;  /* 0x000000171e00720c */ /* 0x080fe40000726670 */
[----:B------:R-:W-:Y:S01]  /*1a7e0*/  ISETP.GE.OR P0, PT, R10, R23, P0 ;  /* 0x000000170a00720c */ /* 0x000fe20000706670 */
[----:B------:R-:W1:Y:S04]  /*1a7f0*/  SHFL.IDX PT, R5, R14, RZ, 0x1c1f ;  /* 0x001c1fff0e057589 */ /* 0x000e6800000e0000 */
[----:B------:R-:W2:Y:S06]  /*1a800*/  SHFL.IDX PT, R7, R14, 0x1, 0x1c1f ;  /* 0x003c1f000e077f89 */ /* 0x000eac00000e0000 */
[----:B-1----:R1:W-:Y:S04]  /*1a810*/  @!P1 ST.E desc[UR50][R4.64], R3 ;  /* 0x0000000304009985 */ /* 0x0023e8000c101932 */
[----:B--2---:R1:W-:Y:S02]  /*1a820*/  @!P0 ST.E desc[UR50][R6.64], R2 ;  /* 0x0000000206008985 */ /* 0x0043e4000c101932 */
.L_x_3667:
[----:B------:R-:W2:Y:S01]  /*1a830*/  LDC R85, c[0x0][0xce8] ;  /* 0x00033a00ff557b82 */ /* 0x000ea20000000800 */
[----:B------:R-:W-:Y:S01]  /*1a840*/  ULDC.64 UR4, c[0x0][0xba0] ;  /* 0x0002e80000047ab9 */ /* 0x000fe20000000a00 */
[----:B-1----:R1:W5:Y:S01]  /*1a850*/  LD.E.128 R4, desc[UR50][R20.64] ;  /* 0x0000003214047980 */ /* 0x002362000c101d00 */
[----:B------:R-:W-:-:S03]  /*1a860*/  IMAD R3, R81, UR4, RZ ;  /* 0x0000000451037c24 */ /* 0x000fc6000f8e02ff */
[----:B------:R-:W5:Y:S02]  /*1a870*/  LD.E.128 R8, desc[UR50][R8.64] ;  /* 0x0000003208087980 */ /* 0x000f64000c101d00 */
[----:B------:R-:W3:Y:S02]  /*1a880*/  LDC R86, c[0x0][0xbc8] ;  /* 0x0002f200ff567b82 */ /* 0x000ee40000000800 */
[----:B------:R-:W5:Y:S01]  /*1a890*/  LD.E.128 R12, desc[UR50][R12.64] ;  /* 0x000000320c0c7980 */ /* 0x000f62000c101d00 */
[----:B-1----:R-:W-:-:S03]  /*1a8a0*/  IMAD R21, R24, UR5, R3 ;  /* 0x0000000518157c24 */ /* 0x002fc6000f8e0203 */
[----:B------:R-:W5:Y:S04]  /*1a8b0*/  LD.E.128 R28, desc[UR50][R28.64] ;  /* 0x000000321c1c7980 */ /* 0x000f68000c101d00 */
[----:B------:R-:W5:Y:S04]  /*1a8c0*/  LD.E.128 R32, desc[UR50][R32.64] ;  /* 0x0000003220207980 */ /* 0x000f68000c101d00 */
[----:B------:R-:W5:Y:S01]  /*1a8d0*/  LD.E.128 R36, desc[UR50][R36.64] ;  /* 0x0000003224247980 */ /* 0x000f62000c101d00 */
[----:B--2---:R-:W-:Y:S01]  /*1a8e0*/  ISETP.NE.AND P1, PT, R85, 0x1, PT ;  /* 0x000000015500780c */ /* 0x004fe20003f25270 */
[----:B------:R-:W-:Y:S01]  /*1a8f0*/  IMAD.WIDE.U32 R2, R24, UR4, RZ ;  /* 0x0000000418027c25 */ /* 0x000fe2000f8e00ff */
[----:B------:R-:W-:Y:S01]  /*1a900*/  ULDC.64 UR4, c[0x0][0xbe8] ;  /* 0x0002fa0000047ab9 */ /* 0x000fe20000000a00 */
[----:B------:R-:W5:Y:S04]  /*1a910*/  LD.E.128 R40, desc[UR50][R40.64] ;  /* 0x0000003228287980 */ /* 0x000f68000c101d00 */
[----:B------:R-:W5:Y:S04]  /*1a920*/  LD.E.128 R44, desc[UR50][R44.64] ;  /* 0x000000322c2c7980 */ /* 0x000f68000c101d00 */
[----:B------:R-:W5:Y:S02]  /*1a930*/  LD.E.128 R48, desc[UR50][R48.64] ;  /* 0x0000003230307980 */ /* 0x000f64000c101d00 */
[----:B------:R-:W1:Y:S01]  /*1a940*/  @P1 LDC R24, c[0x0][0xcec] ;  /* 0x00033b00ff181b82 */ /* 0x000e620000000800 */
[----:B------:R-:W-:Y:S01]  /*1a950*/  IMAD.IADD R3, R3, 0x1, R21 ;  /* 0x0000000103037824 */ /* 0x000fe200078e0215 */
[----:B------:R-:W5:Y:S01]  /*1a960*/  LD.E.128 R52, desc[UR50][R52.64] ;  /* 0x0000003234347980 */ /* 0x000f62000c101d00 */
[----:B------:R-:W-:-:S03]  /*1a970*/  IMAD R20, R82, UR4, RZ ;  /* 0x0000000452147c24 */ /* 0x000fc6000f8e02ff */
[----:B------:R-:W5:Y:S02]  /*1a980*/  LD.E.128 R56, desc[UR50][R56.64] ;  /* 0x0000003238387980 */ /* 0x000f64000c101d00 */
[----:B------:R-:W2:Y:S01]  /*1a990*/  @P1 LDC R23, c[0x0][0xcf0] ;  /* 0x00033c00ff171b82 */ /* 0x000ea20000000800 */
        /* <DEDUP_REMOVED lines=9> */
[----:B------:R-:W-:Y:S01]  /*1aa30*/  IMAD.IADD R81, R195, 0x1, R20 ;  /* 0x00000001c3517824 */ /* 0x000fe200078e0214 */
[----:B------:R-:W5:Y:S01]  /*1aa40*/  LD.E.128 R72, desc[UR50][R72.64] ;  /* 0x0000003248487980 */ /* 0x000f62000c101d00 */
[C---:B------:R-:W-:Y:S02]  /*1aa50*/  IMAD R21, R83.reuse, UR5, R21 ;  /* 0x0000000553157c24 */ /* 0x040fe4000f8e0215 */
[----:B------:R-:W-:Y:S01]  /*1aa60*/  IMAD.WIDE.U32 R2, R83, UR4, R2 ;  /* 0x0000000453027c25 */ /* 0x000fe2000f8e0002 */
[----:B---3--:R-:W-:Y:S01]  /*1aa70*/  ISETP.GE.AND P0, PT, R223, R86, PT ;  /* 0x00000056df00720c */ /* 0x008fe20003f06270 */
[----:B------:R-:W-:Y:S01]  /*1aa80*/  ULDC.64 UR4, c[0x0][0xbe0] ;  /* 0x0002f80000047ab9 */ /* 0x000fe20000000a00 */
[----:B------:R-:W5:Y:S01]  /*1aa90*/  LD.E.128 R76, desc[UR50][R76.64] ;  /* 0x000000324c4c7980 */ /* 0x000f62000c101d00 */
[----:B-1----:R-:W-:Y:S01]  /*1aaa0*/  @P1 IMAD.HI.U32 R20, R81, R24, RZ ;  /* 0x0000001851141227 */ /* 0x002fe200078e00ff */
[----:B------:R-:W-:Y:S01]  /*1aab0*/  BSSY B1, `(.L_x_3668) ;  /* 0x0000064000017945 */ /* 0x000fe20003800000 */
[----:B------:R-:W-:Y:S01]  /*1aac0*/  SHF.R.S32.HI R89, RZ, 0x1f, R228 ;  /* 0x0000001fff597819 */ /* 0x000fe200000114e4 */
[----:B------:R-:W-:Y:S01]  /*1aad0*/  @!PT LDS RZ, [RZ] ;  /* 0x00000000fffff984 */ /* 0x000fe20000000800 */
[----:B------:R-:W-:Y:S01]  /*1aae0*/  @!PT LDS RZ, [RZ] ;  /* 0x00000000fffff984 */ /* 0x000fe20000000800 */
[----:B------:R-:W-:Y:S01]  /*1aaf0*/  @!PT LDS RZ, [RZ] ;  /* 0x00000000fffff984 */ /* 0x000fe20000000800 */
[----:B------:R-:W-:Y:S01]  /*1ab00*/  @!PT LDS RZ, [RZ] ;  /* 0x00000000fffff984 */ /* 0x000fe20000000800 */
[----:B------:R1:W-:Y:S06]  /*1ab10*/  MEMBAR.ALL.CTA ;  /* 0x0000000000007992 */ /* 0x0003ec0000008000 */
[----:B-1----:R-:W1:Y:S01]  /*1ab20*/  FENCE.VIEW.ASYNC.S ;  /* 0x00000000000073c6 */ /* 0x002e620000000000 */
[----:B------:R-:W-:Y:S01]  /*1ab30*/  IMAD.IADD R3, R3, 0x1, R21 ;  /* 0x0000000103037824 */ /* 0x000fe200078e0215 */
[----:B------:R-:W-:Y:S01]  /*1ab40*/  SHF.R.S32.HI R90, RZ, 0x1f, R229 ;  /* 0x0000001fff5a7819 */ /* 0x000fe200000114e5 */
[----:B------:R-:W-:Y:S01]  /*1ab50*/  IMAD.MOV.U32 R21, RZ, RZ, R81 ;  /* 0x000000ffff157224 */ /* 0x000fe200078e0051 */
[----:B--2---:R-:W-:Y:S01]  /*1ab60*/  @P1 SHF.R.U32.HI R21, RZ, R23, R20 ;  /* 0x00000017ff151219 */ /* 0x004fe20000011614 */
[----:B------:R-:W-:Y:S01]  /*1ab70*/  IMAD R88, R0, R85, RZ ;  /* 0x0000005500587224 */ /* 0x000fe200078e02ff */
[----:B------:R-:W-:Y:S01]  /*1ab80*/  SEL R23, RZ, 0xffffffff, P0 ;  /* 0xffffffffff177807 */ /* 0x000fe20000000000 */
[----:B------:R-:W-:Y:S01]  /*1ab90*/  IMAD.IADD R195, R226, 0x1, R195 ;  /* 0x00000001e2c37824 */ /* 0x000fe200078e02c3 */
[-C--:B------:R-:W-:Y:S01]  /*1aba0*/  ISETP.GE.AND P0, PT, R222, R86.reuse, PT ;  /* 0x00000056de00720c */ /* 0x080fe20003f06270 */
[----:B------:R-:W-:Y:S01]  /*1abb0*/  IMAD.MOV R80, RZ, RZ, -R21 ;  /* 0x000000ffff507224 */ /* 0x000fe200078e0a15 */
[----:B------:R-:W-:Y:S01]  /*1abc0*/  ISETP.GE.AND P1, PT, R213, R86, PT ;  /* 0x00000056d500720c */ /* 0x000fe20003f26270 */
[----:B------:R-:W-:Y:S01]  /*1abd0*/  IMAD.SHL.U32 R83, R23, 0x2, RZ ;  /* 0x0000000217537824 */ /* 0x000fe200078e00ff */
[----:B------:R-:W-:Y:S01]  /*1abe0*/  SEL R24, RZ, 0xffffffff, P0 ;  /* 0xffffffffff187807 */ /* 0x000fe20000000000 */
[----:B------:R-:W-:Y:S01]  /*1abf0*/  IMAD R23, R85, R80, R81 ;  /* 0x0000005055177224 */ /* 0x000fe200078e0251 */
[----:B------:R-:W-:Y:S01]  /*1ac00*/  SEL R20, RZ, 0x1, P1 ;  /* 0x00000001ff147807 */ /* 0x000fe20000800000 */
[----:B------:R-:W-:Y:S01]  /*1ac10*/  IMAD.WIDE.U32 R2, R21, UR4, R2 ;  /* 0x0000000415027c25 */ /* 0x000fe2000f8e0002 */
[----:B------:R-:W-:-:S02]  /*1ac20*/  ISETP.GE.AND P0, PT, R221, R86, PT ;  /* 0x00000056dd00720c */ /* 0x000fc40003f06270 */
[----:B------:R-:W-:Y:S01]  /*1ac30*/  LOP3.LUT R20, R83, 0x2, R20, 0xe2, !PT ;  /* 0x0000000253147812 */ /* 0x000fe200078ee214 */
[----:B------:R-:W-:Y:S01]  /*1ac40*/  IMAD.SHL.U32 R81, R24, 0x4, RZ ;  /* 0x0000000418517824 */ /* 0x000fe200078e00ff */
[----:B------:R-:W-:Y:S01]  /*1ac50*/  SEL R24, RZ, 0xffffffff, P0 ;  /* 0xffffffffff187807 */ /* 0x000fe20000000000 */
[----:B------:R-:W-:Y:S01]  /*1ac60*/  VIADD R0, R18, 0x38820 ;  /* 0x0003882012007836 */ /* 0x000fe20000000000 */
[-C--:B------:R-:W-:Y:S02]  /*1ac70*/  ISETP.GE.AND P0, PT, R220, R86.reuse, PT ;  /* 0x00000056dc00720c */ /* 0x080fe40003f06270 */
[----:B------:R-:W-:Y:S02]  /*1ac80*/  SHF.R.S32.HI R80, RZ, 0x1f, R21 ;  /* 0x0000001fff507819 */ /* 0x000fe40000011415 */
        /* <DEDUP_REMOVED lines=9> */
[----:B------:R-:W-:Y:S01]  /*1ad20*/  SEL R21, RZ, 0xffffffff, P0 ;  /* 0xffffffffff157807 */ /* 0x000fe20000000000 */
[----:B------:R-:W-:Y:S01]  /*1ad30*/  ULDC.64 UR4, c[0x0][0xbd8] ;  /* 0x0002f60000047ab9 */ /* 0x000fe20000000a00 */
[----:B------:R-:W-:Y:S01]  /*1ad40*/  LOP3.LUT R20, R83, 0x10, R20, 0xe2, !PT ;  /* 0x0000001053147812 */ /* 0x000fe200078ee214 */
[----:B------:R-:W-:Y:S01]  /*1ad50*/  IMAD.IADD R3, R3, 0x1, R81 ;  /* 0x0000000103037824 */ /* 0x000fe200078e0251 */
[----:B------:R-:W-:Y:S01]  /*1ad60*/  ISETP.GE.AND P0, PT, R229, R86, PT ;  /* 0x00000056e500720c */ /* 0x000fe20003f06270 */
[----:B------:R-:W-:Y:S01]  /*1ad70*/  IMAD R24, R24, UR4, RZ ;  /* 0x0000000418187c24 */ /* 0x000fe2000f8e02ff */
[----:B------:R-:W-:Y:S01]  /*1ad80*/  ISETP.GE.AND P1, PT, R195, R88, PT ;  /* 0x00000058c300720c */ /* 0x000fe20003f26270 */
[----:B------:R-:W-:Y:S01]  /*1ad90*/  IMAD.SHL.U32 R21, R21, 0x20, RZ ;  /* 0x0000002015157824 */ /* 0x000fe200078e00ff */
[----:B------:R-:W-:Y:S01]  /*1ada0*/  PRMT R0, RZ, 0x654, R0 ;  /* 0x00000654ff007816 */ /* 0x000fe20000000000 */
[C---:B------:R-:W-:Y:S01]  /*1adb0*/  IMAD R81, R23.reuse, UR5, R24 ;  /* 0x0000000517517c24 */ /* 0x040fe2000f8e0218 */
[----:B------:R-:W-:Y:S01]  /*1adc0*/  SHF.R.S32.HI R91, RZ, 0x1f, R219 ;  /* 0x0000001fff5b7819 */ /* 0x000fe200000114db */
[----:B------:R-:W-:Y:S01]  /*1add0*/  IMAD.WIDE.U32 R2, R23, UR4, R2 ;  /* 0x0000000417027c25 */ /* 0x000fe2000f8e0002 */
[----:B------:R-:W-:Y:S01]  /*1ade0*/  LOP3.LUT R20, R21, 0x20, R20, 0xe2, !PT ;  /* 0x0000002015147812 */ /* 0x000fe200078ee214 */
[----:B------:R-:W-:Y:S01]  /*1adf0*/  ULDC.64 UR4, c[0x0][0xb80] ;  /* 0x0002e00000047ab9 */ /* 0x000fe20000000a00 */
[----:B------:R-:W-:Y:S01]  /*1ae00*/  SEL R21, RZ, 0x40, P0 ;  /* 0x00000040ff157807 */ /* 0x000fe20000000000 */
[----:B------:R-:W-:Y:S01]  /*1ae10*/  IMAD.IADD R3, R3, 0x1, R81 ;  /* 0x0000000103037824 */ /* 0x000fe200078e0251 */
[----:B------:R-:W-:Y:S01]  /*1ae20*/  ISETP.GE.AND P0, PT, R228, R86, PT ;  /* 0x00000056e400720c */ /* 0x000fe20003f06270 */
[----:B-1----:R1:W-:Y:S01]  /*1ae30*/  SYNCS.ARRIVE.TRANS64.RED.A1T0 RZ, [R0+URZ], RZ ;  /* 0x000000ff00ff79a7 */ /* 0x0023e2000810043f */
[----:B------:R-:W-:-:S02]  /*1ae40*/  LEA R24, P2, R2, UR4, 0x1 ;  /* 0x0000000402187c11 */ /* 0x000fc4000f8408ff */
[----:B------:R-:W-:Y:S02]  /*1ae50*/  LOP3.LUT R23, R20, R21, RZ, 0xfc, !PT ;  /* 0x0000001514177212 */ /* 0x000fe400078efcff */
[----:B------:R-:W-:Y:S02]  /*1ae60*/  SEL R20, RZ, 0x80, P0 ;  /* 0x00000080ff147807 */ /* 0x000fe40000000000 */
[----:B------:R-:W-:Y:S02]  /*1ae70*/  LEA.HI.X R87, R2, UR5, R3, 0x1, P2 ;  /* 0x0000000502577c11 */ /* 0x000fe400090f0c03 */
[----:B-1----:R-:W-:Y:S02]  /*1ae80*/  LOP3.LUT R0, R23, R20, RZ, 0xfc, !PT ;  /* 0x0000001417007212 */ /* 0x002fe400078efcff */
[----:B------:R1:W2:Y:S01]  /*1ae90*/  SHFL.IDX PT, R20, R24, RZ, 0x181f ;  /* 0x00181fff18147589 */ /* 0x0002a200000e0000 */
[----:B------:R-:W-:Y:S02]  /*1aea0*/  SHF.R.S32.HI R92, RZ, 0x1f, R220 ;  /* 0x0000001fff5c7819 */ /* 0x000fe400000114dc */
[----:B------:R-:W-:Y:S01]  /*1aeb0*/  SHF.R.S32.HI R93, RZ, 0x1f, R221 ;  /* 0x0000001fff5d7819 */ /* 0x000fe200000114dd */
[----:B------:R1:W3:Y:S01]  /*1aec0*/  SHFL.IDX PT, R21, R87, RZ, 0x181f ;  /* 0x00181fff57157589 */ /* 0x0002e200000e0000 */
[----:B------:R-:W-:-:S02]  /*1aed0*/  SHF.R.S32.HI R94, RZ, 0x1f, R222 ;  /* 0x0000001fff5e7819 */ /* 0x000fc400000114de */
[----:B------:R-:W-:Y:S01]  /*1aee0*/  SHF.R.S32.HI R95, RZ, 0x1f, R223 ;  /* 0x0000001fff5f7819 */ /* 0x000fe200000114df */
        /* <DEDUP_REMOVED lines=22> */
[-C--:B------:R-:W-:Y:S02]  /*1b050*/  @P0 LEA R6, P3, R229, R20.reuse, 0x1 ;  /* 0x00000014e5060211 */ /* 0x080fe400078608ff */
[-C--:B------:R-:W-:Y:S02]  /*1b060*/  @!P2 LEA.HI.X R3, R220, R21.reuse, R92, 0x1, P5 ;  /* 0x00000015dc03a211 */ /* 0x080fe400028f0c5c */
[----:B---3--:R-:W-:Y:S02]  /*1b070*/  @P4 LEA R12, P5, R228, R20, 0x1 ;  /* 0x00000014e40c4211 */ /* 0x008fe400078a08ff */
[-C--:B------:R-:W-:Y:S01]  /*1b080*/  @!P1 LEA.HI.X R5, R219, R21.reuse, R91, 0x1, P6 ;  /* 0x00000015db059211 */ /* 0x080fe200030f0c5b */
[----:B------:R4:W-:Y:S01]  /*1b090*/  @!P2 ST.E.128 desc[UR50][R2.64], R48 ;  /* 0x000000300200a985 */ /* 0x0009e2000c101d32 */
[----:B------:R-:W-:-:S02]  /*1b0a0*/  @P0 LEA.HI.X R7, R229, R21, R90, 0x1, P3 ;  /* 0x00000015e5070211 */ /* 0x000fc400018f0c5a */
[----:B------:R-:W-:Y:S01]  /*1b0b0*/  @P4 LEA.HI.X R13, R228, R21, R89, 0x1, P5 ;  /* 0x00000015e40d4211 */ /* 0x000fe200028f0c59 */
[----:B------:R4:W-:Y:S04]  /*1b0c0*/  @!P1 ST.E.128 desc[UR50][R4.64], R56 ;  /* 0x0000003804009985 */ /* 0x0009e8000c101d32 */
[----:B------:R4:W-:Y:S04]  /*1b0d0*/  @P0 ST.E.128 desc[UR50][R6.64], R64 ;  /* 0x0000004006000985 */ /* 0x0009e8000c101d32 */
[----:B------:R4:W-:Y:S02]  /*1b0e0*/  @P4 ST.E.128 desc[UR50][R12.64], R72 ;  /* 0x000000480c004985 */ /* 0x0009e4000c101d32 */
.L_x_3669:
[----:B------:R-:W-:Y:S05]  /*1b0f0*/  BSYNC B1 ;  /* 0x0000000000017941 */ /* 0x000fea0003800000 */
.L_x_3668:
[----:B----4-:R-:W-:Y:S01]  /*1b100*/  VIADD R2, R195, 0x20 ;  /* 0x00000020c3027836 */ /* 0x010fe20000000000 */
[----:B-----5:R4:W0:Y:S04]  /*1b110*/  SHFL.IDX PT, R5, R87, 0x1, 0x181f ;  /* 0x00381f0057057f89 */ /* 0x02082800000e0000 */
[----:B------:R-:W-:Y:S01]  /*1b120*/  ISETP.GE.AND P0, PT, R2, R88, PT ;  /* 0x000000580200720c */ /* 0x000fe20003f06270 */
[----:B------:R4:W0:-:S12]  /*1b130*/  SHFL.IDX PT, R4, R24, 0x1, 0x181f ;  /* 0x00381f0018047f89 */ /* 0x00081800000e0000 */
[----:B----4-:R-:W-:Y:S05]  /*1b140*/  @P0 BRA `(.L_x_3670) ;  /* 0x0000000c00fc0947 */ /* 0x010fea0003800000 */
[-C--:B------:R-:W-:Y:S02]  /*1b150*/  ISETP.GE.AND P5, PT, R223, R86.reuse, PT ;  /* 0x00000056df00720c */ /* 0x080fe40003fa6270 */
[-C--:B------:R-:W-:Y:S02]  /*1b160*/  ISETP.GE.AND P6, PT, R213, R86.reuse, PT ;  /* 0x00000056d500720c */ /* 0x080fe40003fc6270 */
[-C--:B------:R-:W-:Y:S02]  /*1b170*/  ISETP.GE.AND P3, PT, R222, R86.reuse, PT ;  /* 0x00000056de00720c */ /* 0x080fe40003f66270 */
[-C--:B------:R-:W-:Y:S02]  /*1b180*/  ISETP.GE.AND P2, PT, R221, R86.reuse, PT ;  /* 0x00000056dd00720c */ /* 0x080fe40003f46270 */
[-C--:B------:R-:W-:Y:S02]  /*1b190*/  ISETP.GE.AND P1, PT, R220, R86.reuse, PT ;  /* 0x00000056dc00720c */ /* 0x080fe40003f26270 */
[----:B------:R-:W-:-:S03]  /*1b1a0*/  ISETP.GE.AND P0, PT, R219, R86, PT ;  /* 0x00000056db00720c */ /* 0x000fc60003f06270 */
[-C--:B0-----:R-:W-:Y:S02]  /*1b1b0*/  @!P5 LEA R6, P4, R223, R4.reuse, 0x1 ;  /* 0x00000004df06d211 */ /* 0x081fe400078808ff */
[----:B------:R-:W-:Y:S02]  /*1b1c0*/  @!P6 IMAD.WIDE R2, R213, 0x2, R4 ;  /* 0x00000002d502e825 */ /* 0x000fe400078e0204 */
[----:B------:R-:W-:Y:S02]  /*1b1d0*/  @!P5 LEA.HI.X R7, R223, R5, R95, 0x1, P4 ;  /* 0x00000005df07d211 */ /* 0x000fe400020f0c5f */
[----:B------:R-:W-:Y:S01]  /*1b1e0*/  LOP3.LUT P4, RZ, R23, 0x40, RZ, 0xc0, !PT ;  /* 0x0000004017ff7812 */ /* 0x000fe2000788c0ff */
[----:B------:R0:W-:Y:S01]  /*1b1f0*/  @!P6 ST.E.128 desc[UR50][R2.64], R8 ;  /* 0x000000080200e985 */ /* 0x0001e2000c101d32 */
[----:B------:R-:W-:-:S03]  /*1b200*/  @!P3 LEA R12, P6, R222, R4, 0x1 ;  /* 0x00000004de0cb211 */ /* 0x000fc600078c08ff */
[----:B------:R4:W-:Y:S01]  /*1b210*/  @!P5 ST.E.128 desc[UR50][R6.64], R28 ;  /* 0x0000001c0600d985 */ /* 0x0009e2000c101d32 */
[-C--:B------:R-:W-:Y:S02]  /*1b220*/  @!P3 LEA.HI.X R13, R222, R5.reuse, R94, 0x1, P6 ;  /* 0x00000005de0db211 */ /* 0x080fe400030f0c5e */
[-C--:B------:R-:W-:Y:S02]  /*1b230*/  @!P2 LEA R14, P5, R221, R4.reuse, 0x1 ;  /* 0x00000004dd0ea211 */ /* 0x080fe400078a08ff */
[CC--:B--2---:R-:W-:Y:S01]  /*1b240*/  @!P1 LEA R20, P6, R220.reuse, R4.reuse, 0x1 ;  /* 0x00000004dc149211 */ /* 0x0c4fe200078c08ff */
[----:B------:R4:W-:Y:S01]  /*1b250*/  @!P3 ST.E.128 desc[UR50][R12.64], R36 ;  /* 0x000000240c00b985 */ /* 0x0009e2000c101d32 */
[----:B------:R-:W-:Y:S02]  /*1b260*/  @!P0 LEA R32, P3, R219, R4, 0x1 ;  /* 0x00000004db208211 */ /* 0x000fe400078608ff */
[-C--:B------:R-:W-:Y:S02]  /*1b270*/  @!P2 LEA.HI.X R15, R221, R5.reuse, R93, 0x1, P5 ;  /* 0x00000005dd0fa211 */ /* 0x080fe400028f0c5d */
[----:B---3--:R-:W-:-:S02]  /*1b280*/  @!P1 LEA.HI.X R21, R220, R5, R92, 0x1, P6 ;  /* 0x00000005dc159211 */ /* 0x008fc400030f0c5c */
        /* <DEDUP_REMOVED lines=13> */
.L_x_3665:
[----:B------:R-:W-:Y:S01]  /*1b360*/  ULDC.64 UR4, c[0x0][0xd00] ;  /* 0x0003400000047ab9 */ /* 0x000fe20000000a00 */
[----:B------:R-:W2:Y:S01]  /*1b370*/  LDC.64 R2, c[0x0][0xd00] ;  /* 0x00034000ff027b82 */ /* 0x000ea20000000a00 */
[----:B------:R-:W-:Y:S01]  /*1b380*/  ISETP.NE.U32.AND P0, PT, RZ, UR4, PT ;  /* 0x00000004ff007c0c */ /* 0x000fe2000bf05070 */
[----:B------:R-:W-:-:S03]  /*1b390*/  IMAD.MOV.U32 R6, RZ, RZ, RZ ;  /* 0x000000ffff067224 */ /* 0x000fc600078e00ff */
[----:B------:R-:W-:Y:S01]  /*1b3a0*/  ISETP.NE.AND.EX P0, PT, RZ, UR5, PT, P0 ;  /* 0x00000005ff007c0c */ /* 0x000fe2000bf05300 */
[----:B------:R-:W-:Y:S02]  /*1b3b0*/  ULDC.64 UR4, c[0x0][0xd08] ;  /* 0x0003420000047ab9 */ /* 0x000fe40000000a00 */
[----:B------:R-:W-:Y:S01]  /*1b3c0*/  ISETP.NE.U32.AND P1, PT, RZ, UR4, PT ;  /* 0x00000004ff007c0c */ /* 0x000fe2000bf25070 */
[----:B------:R-:W3:Y:S01]  /*1b3d0*/  S2R R7, SR_TID.X ;  /* 0x0000000000077919 */ /* 0x000ee20000002100 */
[----:B------:R-:W4:Y:S02]  /*1b3e0*/  LDC R21, c[0x0][0xce8] ;  /* 0x00033a00ff157b82 */ /* 0x000f240000000800 */
[----:B------:R-:W-:Y:S01]  /*1b3f0*/  ISETP.NE.AND.EX P1, PT, RZ, UR5, PT, P1 ;  /* 0x00000005ff007c0c */ /* 0x000fe2000bf25310 */
[----:B--2---:R-:W-:-:S12]  /*1b400*/  IMAD.WIDE R2, R218, 0x4, R2 ;  /* 0x00000004da027825 */ /* 0x004fd800078e0202 */
[----:B------:R-:W2:Y:S01]  /*1b410*/  @P1 LDC.64 R4, c[0x0][0xd08] ;  /* 0x00034200ff041b82 */ /* 0x000ea20000000a00 */
[----:B------:R-:W-:Y:S02]  /*1b420*/  ULDC UR4, c[0x0][0xb88] ;  /* 0x0002e20000047ab9 */ /* 0x000fe40000000800 */
[----:B------:R-:W-:Y:S01]  /*1b430*/  IMAD.U32 R0, RZ, RZ, UR4 ;  /* 0x00000004ff007e24 */ /* 0x000fe2000f8e00ff */
[----:B------:R0:W5:Y:S01]  /*1b440*/  @P0 LDG.E R6, desc[UR50][R2.64] ;  /* 0x0000003202060981 */ /* 0x000162000c1e1900 */
[----:B---3--:R-:W-:Y:S02]  /*1b450*/  VIADD R7, R7, 0xffffff80 ;  /* 0xffffff8007077836 */ /* 0x008fe40000000000 */
[----:B--2---:R-:W-:-:S05]  /*1b460*/  @P1 IMAD.WIDE R4, R218, 0x4, R4 ;  /* 0x00000004da041825 */ /* 0x004fca00078e0204 */
[----:B------:R0:W5:Y:S01]  /*1b470*/  @P1 LDG.E R0, desc[UR50][R4.64] ;  /* 0x0000003204001981 */ /* 0x000162000c1e1900 */
[----:B------:R-:W-:Y:S02]  /*1b480*/  ISETP.GE.AND P2, PT, R7, 0x40, PT ;  /* 0x000000400700780c */ /* 0x000fe40003f46270 */
[----:B------:R-:W-:Y:S01]  /*1b490*/  SHF.R.S32.HI R7, RZ, 0x1f, R218 ;  /* 0x0000001fff077819 */ /* 0x000fe200000114da */
[----:B----4-:R-:W-:Y:S10]  /*1b4a0*/  @P1 BRA `(.L_x_3671) ;  /* 0x0000000000101947 */ /* 0x010ff40003800000 */
[----:B------:R-:W-:Y:S05]  /*1b4b0*/  @!P0 BRA `(.L_x_3671) ;  /* 0x00000000000c8947 */ /* 0x000fea0003800000 */
[----:B0-----:R-:W2:Y:S04]  /*1b4c0*/  LDG.E R5, desc[UR50][R2.64] ;  /* 0x0000003202057981 */ /* 0x001ea8000c1e1900 */
[----:B-----5:R-:W2:Y:S02]  /*1b4d0*/  LDG.E R0, desc[UR50][R2.64+0x4] ;  /* 0x0000043202007981 */ /* 0x020ea4000c1e1900 */
[----:B--2---:R-:W-:-:S07]  /*1b4e0*/  IMAD.IADD R0, R0, 0x1, -R5 ;  /* 0x0000000100007824 */ /* 0x004fce00078e0a05 */
.L_x_3671:
[----:B------:R-:W-:Y:S01]  /*1b4f0*/  BSSY B1, `(.L_x_3672) ;  /* 0x000002d000017945 */ /* 0x000fe20003800000 */
[----:B------:R-:W-:Y:S02]  /*1b500*/  SHF.R.S32.HI R10, RZ, 0x1f, R217 ;  /* 0x0000001fff0a7819 */ /* 0x000fe400000114d9 */
[----:B------:R-:W-:Y:S02]  /*1b510*/  SEL R13, R218, RZ, !P0 ;  /* 0x000000ffda0d7207 */ /* 0x000fe40004000000 */
[----:B------:R-:W-:Y:S02]  /*1b520*/  SEL R12, R7, RZ, !P0 ;  /* 0x000000ff070c7207 */ /* 0x000fe40004000000 */
[----:B-----5:R-:W-:Y:S01]  /*1b530*/  SHF.R.S32.HI R11, RZ, 0x1f, R6 ;  /* 0x0000001fff0b7819 */ /* 0x020fe20000011406 */
[----:B------:R-:W-:Y:S06]  /*1b540*/  @P2 BRA `(.L_x_3673) ;  /* 0x00000000009c2947 */ /* 0x000fec0003800000 */
[----:B0-----:R-:W0:Y:S01]  /*1b550*/  S2R R4, SR_TID.X ;  /* 0x0000000000047919 */ /* 0x001e220000002100 */
[----:B------:R-:W2:Y:S02]  /*1b560*/  LDC R14, c[0x0][0xce8] ;  /* 0x00033a00ff0e7b82 */ /* 0x000ea40000000800 */
[----:B--2---:R-:W-:Y:S01]  /*1b570*/  IMAD R2, R0, R14, RZ ;  /* 0x0000000e00027224 */ /* 0x004fe200078e02ff */
        /* <DEDUP_REMOVED lines=14> */
[----:B------:R-:W2:Y:S01]  /*1b660*/  @P0 LDC R15, c[0x0][0xcf0] ;  /* 0x00033c00ff0f0b82 */ /* 0x000ea20000000800 */
[----:B------:R-:W-:-:S04]  /*1b670*/  IMAD.WIDE.U32 R2, R13, UR4, R2 ;  /* 0x000000040d027c25 */ /* 0x000fc8000f8e0002 */
[----:B0-----:R-:W-:-:S05]  /*1b680*/  @P0 IMAD.HI.U32 R4, R9, R4, RZ ;  /* 0x0000000409040227 */ /* 0x001fca00078e00ff */
[----:B--2---:R-:W-:Y:S01]  /*1b690*/  @P0 SHF.R.U32.HI R5, RZ, R15, R4 ;  /* 0x0000000fff050219 */ /* 0x004fe20000011604 */
        /* <DEDUP_REMOVED lines=18> */
.L_x_3673:
[----:B------:R-:W-:Y:S05]  /*1b7c0*/  BSYNC B1 ;  /* 0x0000000000017941 */ /* 0x000fea0003800000 */
.L_x_3672:
[----:B------:R-:W-:Y:S01]  /*1b7d0*/  ISETP.NE.AND P0, PT, R21, 0x1, PT ;  /* 0x000000011500780c */ /* 0x000fe20003f05270 */
[----:B------:R-:W-:Y:S01]  /*1b7e0*/  ULDC.64 UR4, c[0x0][0xba0] ;  /* 0x0002e80000047ab9 */ /* 0x000fe20000000a00 */
[----:B------:R-:W3:Y:S01]  /*1b7f0*/  LDC R20, c[0x0][0xbc8] ;  /* 0x0002f200ff147b82 */ /* 0x000ee20000000800 */
[----:B0-2---:R-:W-:Y:S01]  /*1b800*/  IMAD R5, R11, UR4, RZ ;  /* 0x000000040b057c24 */ /* 0x005fe2000f8e02ff */
[----:B------:R-:W-:Y:S01]  /*1b810*/  BSSY B1, `(.L_x_3674) ;  /* 0x000006e000017945 */ /* 0x000fe20003800000 */
[C---:B------:R-:W-:Y:S01]  /*1b820*/  IMAD.WIDE.U32 R2, R6.reuse, UR4, RZ ;  /* 0x0000000406027c25 */ /* 0x040fe2000f8e00ff */
[----:B------:R-:W-:Y:S02]  /*1b830*/  SHF.R.S32.HI R28, RZ, 0x1f, R228 ;  /* 0x0000001fff1c7819 */ /* 0x000fe400000114e4 */
[----:B------:R-:W-:Y:S01]  /*1b840*/  SHF.R.S32.HI R30, RZ, 0x1f, R229 ;  /* 0x0000001fff1e7819 */ /* 0x000fe200000114e5 */
[----:B------:R-:W-:Y:S01]  /*1b850*/  IMAD R5, R6, UR5, R5 ;  /* 0x0000000506057c24 */ /* 0x000fe2000f8e0205 */
[----:B------:R-:W-:Y:S01]  /*1b860*/  ULDC.64 UR4, c[0x0][0xbe8] ;  /* 0x0002fa0000047ab9 */ /* 0x000fe20000000a00 */
[----:B------:R-:W-:Y:S01]  /*1b870*/  IMAD R29, R0, R21, RZ ;  /* 0x00000015001d7224 */ /* 0x000fe200078e02ff */
[----:B------:R-:W-:Y:S01]  /*1b880*/  SHF.R.S32.HI R31, RZ, 0x1f, R219 ;  /* 0x0000001fff1f7819 */ /* 0x000fe200000114db */
[----:B------:R-:W0:Y:S01]  /*1b890*/  @P0 LDC R7, c[0x0][0xcec] ;  /* 0x00033b00ff070b82 */ /* 0x000e220000000800 */
[----:B------:R-:W-:Y:S01]  /*1b8a0*/  IMAD.IADD R3, R3, 0x1, R5 ;  /* 0x0000000103037824 */ /* 0x000fe200078e0205 */
[----:B------:R-:W-:Y:S01]  /*1b8b0*/  SHF.R.S32.HI R32, RZ, 0x1f, R220 ;  /* 0x0000001fff207819 */ /* 0x000fe200000114dc */
[----:B------:R-:W-:Y:S01]  /*1b8c0*/  IMAD R4, R10, UR4, RZ ;  /* 0x000000040a047c24 */ /* 0x000fe2000f8e02ff */
[----:B------:R-:W-:Y:S01]  /*1b8d0*/  SHF.R.S32.HI R33, RZ, 0x1f, R221 ;  /* 0x0000001fff217819 */ /* 0x000fe200000114dd */
[----:B------:R-:W-:Y:S01]  /*1b8e0*/  IMAD.WIDE.U32 R2, R217, UR4, R2 ;  /* 0x00000004d9027c25 */ /* 0x000fe2000f8e0002 */
[----:B------:R-:W-:-:S02]  /*1b8f0*/  SHF.R.S32.HI R34, RZ, 0x1f, R222 ;  /* 0x0000001fff227819 */ /* 0x000fc400000114de */
[----:B------:R-:W2:Y:S01]  /*1b900*/  @P0 LDC R9, c[0x0][0xcf0] ;  /* 0x00033c00ff090b82 */ /* 0x000ea20000000800 */
[----:B------:R-:W-:Y:S01]  /*1b910*/  IMAD R5, R217, UR5, R4 ;  /* 0x00000005d9057c24 */ /* 0x000fe2000f8e0204 */
[----:B------:R-:W-:Y:S01]  /*1b920*/  ULDC.64 UR4, c[0x0][0xbf0] ;  /* 0x0002fc0000047ab9 */ /* 0x000fe20000000a00 */
[----:B-1----:R-:W-:Y:S01]  /*1b930*/  IMAD.IADD R24, R226, 0x1, R195 ;  /* 0x00000001e2187824 */ /* 0x002fe200078e02c3 */
[----:B------:R-:W-:Y:S01]  /*1b940*/  SHF.R.S32.HI R35, RZ, 0x1f, R223 ;  /* 0x0000001fff237819 */ /* 0x000fe200000114df */
[----:B------:R-:W-:Y:S01]  /*1b950*/  IMAD R4, R12, UR4, RZ ;  /* 0x000000040c047c24 */ /* 0x000fe2000f8e02ff */
[-C--:B---3--:R-:W-:Y:S01]  /*1b960*/  ISETP.GE.AND P1, PT, R223, R20.reuse, PT ;  /* 0x00000014df00720c */ /* 0x088fe20003f26270 */
[----:B------:R-:W-:Y:S01]  /*1b970*/  IMAD.IADD R3, R3, 0x1, R5 ;  /* 0x0000000103037824 */ /* 0x000fe200078e0205 */
[-C--:B------:R-:W-:Y:S01]  /*1b980*/  ISETP.GE.AND P2, PT, R213, R20.reuse, PT ;  /* 0x00000014d500720c */ /* 0x080fe20003f46270 */
[----:B------:R-:W-:Y:S01]  /*1b990*/  IMAD R5, R13, UR5, R4 ;  /* 0x000000050d057c24 */ /* 0x000fe2000f8e0204 */
[----:B------:R-:W-:Y:S01]  /*1b9a0*/  SEL R8, RZ, 0xffffffff, P1 ;  /* 0xffffffffff087807 */ /* 0x000fe20000800000 */
[----:B------:R-:W-:Y:S01]  /*1b9b0*/  IMAD R4, R225, 0x20, R226 ;  /* 0x00000020e1047824 */ /* 0x000fe200078e02e2 */
[----:B------:R-:W-:Y:S01]  /*1b9c0*/  ISETP.GE.AND P1, PT, R221, R20, PT ;  /* 0x00000014dd00720c */ /* 0x000fe20003f26270 */
[----:B------:R-:W-:Y:S01]  /*1b9d0*/  IMAD.WIDE.U32 R2, R13, UR4, R2 ;  /* 0x000000040d027c25 */ /* 0x000fe2000f8e0002 */
[----:B------:R-:W-:-:S02]  /*1b9e0*/  ULDC.64 UR4, c[0x0][0xbe0] ;  /* 0x0002f80000047ab9 */ /* 0x000fc40000000a00 */
[----:B------:R-:W-:Y:S01]  /*1b9f0*/  SEL R10, RZ, 0xffffffff, P1 ;  /* 0xffffffffff0a7807 */ /* 0x000fe20000800000 */
[----:B------:R-:W-:Y:S02]  /*1ba00*/  IMAD.IADD R6, R195, 0x1, R4 ;  /* 0x00000001c3067824 */ /* 0x000fe400078e0204 */
[----:B------:R-:W-:Y:S02]  /*1ba10*/  IMAD.IADD R3, R3, 0x1, R5 ;  /* 0x0000000103037824 */ /* 0x000fe400078e0205 */
[----:B0-----:R-:W-:Y:S01]  /*1ba20*/  @P0 IMAD.HI.U32 R4, R6, R7, RZ ;  /* 0x0000000706040227 */ /* 0x001fe200078e00ff */
[----:B------:R-:W-:Y:S02]  /*1ba30*/  SEL R7, RZ, 0x1, P2 ;  /* 0x00000001ff077807 */ /* 0x000fe40001000000 */
[----:B------:R-:W-:Y:S01]  /*1ba40*/  ISETP.GE.AND P2, PT, R222, R20, PT ;  /* 0x00000014de00720c */ /* 0x000fe20003f46270 */
[----:B------:R-:W-:Y:S01]  /*1ba50*/  IMAD.MOV.U32 R5, RZ, RZ, R6 ;  /* 0x000000ffff057224 */ /* 0x000fe200078e0006 */
[----:B--2---:R-:W-:Y:S01]  /*1ba60*/  @P0 SHF.R.U32.HI R5, RZ, R9, R4 ;  /* 0x00000009ff050219 */ /* 0x004fe20000011604 */
[----:B------:R-:W-:Y:S01]  /*1ba70*/  IMAD.SHL.U32 R8, R8, 0x2, RZ ;  /* 0x0000000208087824 */ /* 0x000fe200078e00ff */
[----:B------:R-:W-:Y:S01]  /*1ba80*/  SEL R9, RZ, 0xffffffff, P2 ;  /* 0xffffffffff097807 */ /* 0x000fe20001000000 */
[----:B------:R-:W-:Y:S01]  /*1ba90*/  IMAD.SHL.U32 R11, R10, 0x8, RZ ;  /* 0x000000080a0b7824 */ /* 0x000fe200078e00ff */
[----:B------:R-:W-:Y:S01]  /*1baa0*/  SHF.R.S32.HI R4, RZ, 0x1f, R5 ;  /* 0x0000001fff047819 */ /* 0x000fe20000011405 */
[----:B------:R-:W-:Y:S01]  /*1bab0*/  IMAD.WIDE.U32 R2, R5, UR4, R2 ;  /* 0x0000000405027c25 */ /* 0x000fe2000f8e0002 */
[----:B------:R-:W-:-:S02]  /*1bac0*/  LOP3.LUT R8, R8, 0x2, R7, 0xe2, !PT ;  /* 0x0000000208087812 */ /* 0x000fc400078ee207 */
[-C--:B------:R-:W-:Y:S01]  /*1bad0*/  ISETP.GE.AND P0, PT, R220, R20.reuse, PT ;  /* 0x00000014dc00720c */ /* 0x080fe20003f06270 */
[----:B------:R-:W-:Y:S01]  /*1bae0*/  IMAD.MOV R7, RZ, RZ, -R5 ;  /* 0x000000ffff077224 */ /* 0x000fe200078e0a05 */
[-C--:B------:R-:W-:Y:S01]  /*1baf0*/  ISETP.GE.AND P2, PT, R228, R20.reuse, PT ;  /* 0x00000014e400720c */ /* 0x080fe20003f46270 */
[----:B------:R-:W-:Y:S02]  /*1bb00*/  IMAD.SHL.U32 R9, R9, 0x4, RZ ;  /* 0x0000000409097824 */ /* 0x000fe400078e00ff */
[----:B------:R-:W-:Y:S02]  /*1bb10*/  IMAD R4, R4, UR4, RZ ;  /* 0x0000000404047c24 */ /* 0x000fe4000f8e02ff */
[----:B------:R-:W-:Y:S01]  /*1bb20*/  IMAD R7, R21, R7, R6 ;  /* 0x0000000715077224 */ /* 0x000fe200078e0206 */
[----:B------:R-:W-:Y:S01]  /*1bb30*/  LOP3.LUT R8, R9, 0x4, R8, 0xe2, !PT ;  /* 0x0000000409087812 */ /* 0x000fe200078ee208 */
[----:B------:R-:W-:Y:S01]  /*1bb40*/  IMAD R9, R5, UR5, R4 ;  /* 0x0000000505097c24 */ /* 0x000fe2000f8e0204 */
[----:B------:R-:W-:Y:S01]  /*1bb50*/  SEL R4, RZ, 0xffffffff, P0 ;  /* 0xffffffffff047807 */ /* 0x000fe20000000000 */
[----:B------:R-:W-:Y:S01]  /*1bb60*/  ULDC.64 UR4, c[0x0][0xbd8] ;  /* 0x0002f60000047ab9 */ /* 0x000fe20000000a00 */
[----:B------:R-:W-:Y:S01]  /*1bb70*/  SHF.R.S32.HI R0, RZ, 0x1f, R7 ;  /* 0x0000001fff007819 */ /* 0x000fe20000011407 */
[----:B------:R-:W-:Y:S01]  /*1bb80*/  IMAD.IADD R3, R3, 0x1, R9 ;  /* 0x0000000103037824 */ /* 0x000fe200078e0209 */
[-C--:B------:R-:W-:Y:S01]  /*1bb90*/  ISETP.GE.AND P0, PT, R219, R20.reuse, PT ;  /* 0x00000014db00720c */ /* 0x080fe20003f06270 */
[----:B------:R-:W-:Y:S01]  /*1bba0*/  IMAD.SHL.U32 R5, R4, 0x10, RZ ;  /* 0x0000001004057824 */ /* 0x000fe200078e00ff */
[----:B------:R-:W-:Y:S01]  /*1bbb0*/  LOP3.LUT R8, R11, 0x8, R8, 0xe2, !PT ;  /* 0x000000080b087812 */ /* 0x000fe200078ee208 */
[----:B------:R-:W-:Y:S01]  /*1bbc0*/  IMAD R0, R0, UR4, RZ ;  /* 0x0000000400007c24 */ /* 0x000fe2000f8e02ff */
[----:B------:R-:W-:Y:S01]  /*1bbd0*/  SEL R4, RZ, 0xffffffff, P0 ;  /* 0xffffffffff047807 */ /* 0x000fe20000000000 */
[----:B------:R-:W-:Y:S01]  /*1bbe0*/  IMAD.WIDE.U32 R2, R7, UR4, R2 ;  /* 0x0000000407027c25 */ /* 0x000fe2000f8e0002 */
[----:B------:R-:W-:-:S02]  /*1bbf0*/  ISETP.GE.AND P0, PT, R229, R20, PT ;  /* 0x00000014e500720c */ /* 0x000fc40003f06270 */
[----:B------:R-:W-:Y:S01]  /*1bc00*/  LOP3.LUT R8, R5, 0x10, R8, 0xe2, !PT ;  /* 0x0000001005087812 */ /* 0x000fe200078ee208 */
[----:B------:R-:W-:Y:S01]  /*1bc10*/  IMAD R5, R7, UR5, R0 ;  /* 0x0000000507057c24 */ /* 0x000fe2000f8e0200 */
[----:B------:R-:W-:Y:S01]  /*1bc20*/  SEL R7, RZ, 0x40, P0 ;  /* 0x00000040ff077807 */ /* 0x000fe20000000000 */
[----:B------:R-:W-:Y:S01]  /*1bc30*/  ULDC.64 UR4, c[0x0][0xb80] ;  /* 0x0002e00000047ab9 */ /* 0x000fe20000000a00 */
[----:B------:R-:W-:Y:S01]  /*1bc40*/  ISETP.GE.AND P0, PT, R24, R29, PT ;  /* 0x0000001d1800720c */ /* 0x000fe20003f06270 */
[----:B------:R-:W-:Y:S01]  /*1bc50*/  IMAD.SHL.U32 R9, R4, 0x20, RZ ;  /* 0x0000002004097824 */ /* 0x000fe200078e00ff */
[C---:B------:R-:W-:Y:S01]  /*1bc60*/  LEA R14, P1, R2.reuse, UR4, 0x1 ;  /* 0x00000004020e7c11 */ /* 0x040fe2000f8208ff */
[----:B------:R-:W-:Y:S01]  /*1bc70*/  IMAD.IADD R3, R3, 0x1, R5 ;  /* 0x0000000103037824 */ /* 0x000fe200078e0205 */
[----:B------:R-:W-:Y:S02]  /*1bc80*/  SEL R0, RZ, 0x80, P2 ;  /* 0x00000080ff007807 */ /* 0x000fe40001000000 */
[----:B------:R-:W-:Y:S01]  /*1bc90*/  LOP3.LUT R8, R9, 0x20, R8, 0xe2, !PT ;  /* 0x0000002009087812 */ /* 0x000fe200078ee208 */
[----:B------:R0:W1:Y:S01]  /*1bca0*/  SHFL.IDX PT, R4, R14, RZ, 0x181f ;  /* 0x00181fff0e047589 */ /* 0x00006200000e0000 */
[----:B------:R-:W-:-:S02]  /*1bcb0*/  LEA.HI.X R15, R2, UR5, R3, 0x1, P1 ;  /* 0x00000005020f7c11 */ /* 0x000fc400088f0c03 */
[----:B------:R-:W-:-:S03]  /*1bcc0*/  LOP3.LUT R21, R8, R7, RZ, 0xfc, !PT ;  /* 0x0000000708157212 */ /* 0x000fc600078efcff */
[----:B------:R0:W2:Y:S01]  /*1bcd0*/  SHFL.IDX PT, R5, R15, RZ, 0x181f ;  /* 0x00181fff0f057589 */ /* 0x0000a200000e0000 */
[----:B------:R-:W-:Y:S01]  /*1bce0*/  LOP3.LUT R23, R21, R0, RZ, 0xfc, !PT ;  /* 0x0000000015177212 */ /* 0x000fe200078efcff */
[----:B------:R-:W-:Y:S06]  /*1bcf0*/  @P0 BRA `(.L_x_3675) ;  /* 0x00000000007c0947 */ /* 0x000fec0003800000 */
[-C--:B------:R-:W-:Y:S02]  /*1bd00*/  ISETP.GE.AND P2, PT, R223, R20.reuse, PT ;  /* 0x00000014df00720c */ /* 0x080fe40003f46270 */
[-C--:B------:R-:W-:Y:S02]  /*1bd10*/  ISETP.GE.AND P1, PT, R213, R20.reuse, PT ;  /* 0x00000014d500720c */ /* 0x080fe40003f26270 */
[-C--:B------:R-:W-:Y:S02]  /*1bd20*/  ISETP.GE.AND P5, PT, R222, R20.reuse, PT ;  /* 0x00000014de00720c */ /* 0x080fe40003fa6270 */
[----:B------:R-:W-:-:S07]  /*1bd30*/  ISETP.GE.AND P3, PT, R221, R20, PT ;  /* 0x00000014dd00720c */ /* 0x000fce0003f66270 */
[-C--:B-1----:R-:W-:Y:S02]  /*1bd40*/  @!P2 LEA R6, P0, R223, R4.reuse, 0x1 ;  /* 0x00000004df06a211 */ /* 0x082fe400078008ff */
[----:B--2---:R-:W-:Y:S02]  /*1bd50*/  @!P1 IMAD.WIDE R2, R213, 0x2, R4 ;  /* 0x00000002d5029825 */ /* 0x004fe400078e0204 */
        /* <DEDUP_REMOVED lines=25> */
.L_x_3675:
[----:B------:R-:W-:Y:S05]  /*1bef0*/  BSYNC B1 ;  /* 0x0000000000017941 */ /* 0x000fea0003800000 */
.L_x_3674:
[----:B------:R-:W-:Y:S01]  /*1bf00*/  VIADD R0, R24, 0x20 ;  /* 0x0000002018007836 */ /* 0x000fe20000000000 */
[----:B--23--:R2:W3:Y:S04]  /*1bf10*/  SHFL.IDX PT, R5, R15, 0x1, 0x181f ;  /* 0x00381f000f057f89 */ /* 0x00c4e800000e0000 */
[----:B------:R-:W-:Y:S01]  /*1bf20*/  ISETP.GE.AND P0, PT, R0, R29, PT ;  /* 0x0000001d0000720c */ /* 0x000fe20003f06270 */
[----:B-1----:R2:W1:-:S12]  /*1bf30*/  SHFL.IDX PT, R4, R14, 0x1, 0x181f ;  /* 0x00381f000e047f89 */ /* 0x00245800000e0000 */
[----:B--2---:R-:W-:Y:S05]  /*1bf40*/  @P0 BRA `(.L_x_3670) ;  /* 0x00000000007c0947 */ /* 0x004fea0003800000 */
[-C--:B------:R-:W-:Y:S02]  /*1bf50*/  ISETP.GE.AND P6, PT, R213, R20.reuse, PT ;  /* 0x00000014d500720c */ /* 0x080fe40003fc6270 */
[-C--:B------:R-:W-:Y:S02]  /*1bf60*/  ISETP.GE.AND P5, PT, R223, R20.reuse, PT ;  /* 0x00000014df00720c */ /* 0x080fe40003fa6270 */
[-C--:B------:R-:W-:Y:S02]  /*1bf70*/  ISETP.GE.AND P4, PT, R222, R20.reuse, PT ;  /* 0x00000014de00720c */ /* 0x080fe40003f86270 */
[-C--:B------:R-:W-:Y:S02]  /*1bf80*/  ISETP.GE.AND P3, PT, R221, R20.reuse, PT ;  /* 0x00000014dd00720c */ /* 0x080fe40003f66270 */
[-C--:B------:R-:W-:Y:S02]  /*1bf90*/  ISETP.GE.AND P2, PT, R220, R20.reuse, PT ;  /* 0x00000014dc00720c */ /* 0x080fe40003f46270 */
[----:B------:R-:W-:-:S03]  /*1bfa0*/  ISETP.GE.AND P1, PT, R219, R20, PT ;  /* 0x00000014db00720c */ /* 0x000fc60003f26270 */
[----:B-1-3--:R-:W-:Y:S02]  /*1bfb0*/  @!P6 IMAD.WIDE R2, R213, 0x2, R4 ;  /* 0x00000002d502e825 */ /* 0x00afe400078e0204 */
        /* <DEDUP_REMOVED lines=12> */
[-C--:B-1----:R-:W-:Y:S02]  /*1c080*/  @!P1 LEA R2, P5, R219, R4.reuse, 0x1 ;  /* 0x00000004db029211 */ /* 0x082fe400078a08ff */
        /* <DEDUP_REMOVED lines=11> */
.L_x_3670:
[----:B------:R-:W-:Y:S05]  /*1c140*/  BSYNC B0 ;  /* 0x0000000000007941 */ /* 0x000fea0003800000 */
.L_x_3664:
[----:B------:R-:W-:Y:S02]  /*1c150*/  ULDC UR4, c[0x0][0xd3c] ;  /* 0x00034f0000047ab9 */ /* 0x000fe40000000800 */
[----:B------:R-:W-:-:S13]  /*1c160*/  ISETP.GE.AND P0, PT, R27, UR4, PT ;  /* 0x000000041b007c0c */ /* 0x000fda000bf06270 */
[----:B------:R-:W-:Y:S05]  /*1c170*/  @!P0 BRA `(.L_x_3676) ;  /* 0xfffffe5000248947 */ /* 0x000fea000383ffff */
[----:B------:R-:W-:Y:S05]  /*1c180*/  BRA `(.L_x_3474) ;  /* 0x000000a400287947 */ /* 0x000fea0003800000 */
.L_x_3472:
        /* <DEDUP_REMOVED lines=18> */
.L_x_3677:
        /* <DEDUP_REMOVED lines=41> */
.L_x_3683:
        /* <DEDUP_REMOVED lines=12> */
.L_x_3682:
[----:B------:R-:W-:Y:S05]  /*1c600*/  BSYNC B0 ;  /* 0x0000000000007941 */ /* 0x000fea0003800000 */
.L_x_3681:
        /* <DEDUP_REMOVED lines=21> */
.L_x_3679:
        /* <DEDUP_REMOVED lines=20> */
.L_x_3684:
        /* <DEDUP_REMOVED lines=57> */
.L_x_3680:
[----:B------:R-:W-:Y:S02]  /*1cc30*/  IMAD.MOV.U32 R17, RZ, RZ, RZ ;  /* 0x000000ffff117224 */ /* 0x000fe400078e00ff */
[----:B------:R-:W-:Y:S02]  /*1cc40*/  IMAD.U32 R16, RZ, RZ, UR6 ;  /* 0x00000006ff107e24 */ /* 0x000fe4000f8e00ff */
[----:B------:R-:W-:-:S07]  /*1cc50*/  IMAD.MOV.U32 R18, RZ, RZ, RZ ;  /* 0x000000ffff127224 */ /* 0x000fce00078e00ff */
.L_x_3685:
[----:B------:R-:W-:-:S13]  /*1cc60*/  ISETP.NE.AND P0, PT, R0, RZ, PT ;  /* 0x000000ff0000720c */ /* 0x000fda0003f05270 */
[----:B------:R-:W1:Y:S01]  /*1cc70*/  @!P0 S2R R3, SR_CgaCtaId ;  /* 0x0000000000038919 */ /* 0x000e620000008800 */
[----:B------:R-:W-:-:S04]  /*1cc80*/  @!P0 MOV R0, 0x400 ;  /* 0x0000040000008802 */ /* 0x000fc80000000f00 */
[----:B-1----:R-:W-:-:S05]  /*1cc90*/  @!P0 LEA R0, R3, R0, 0x18 ;  /* 0x0000000003008211 */ /* 0x002fca00078ec0ff */
[----:B------:R2:W-:Y:S01]  /*1cca0*/  @!P0 STS.128 [R0+0x388d0], R16 ;  /* 0x0388d01000008388 */ /* 0x0005e20000000c00 */
[----:B------:R-:W-:Y:S06]  /*1ccb0*/  BAR.ARV 0x5, 0x180 ;  /* 0x0146000000007b1d */ /* 0x000fec0000002000 */
.L_x_3678:
        /* <DEDUP_REMOVED lines=31> */
[----:B------:R-:W-:Y:S01]  /*1ceb0*/  STL [R1+0x1c], R2 ;  /* 0x00001c0201007387 */ /* 0x000fe20000100800 */
[----:B0-----:R-:W-:-:S03]  /*1cec0*/  LOP3.LUT R3, R0, 0x80, RZ, 0xfc, !PT ;  /* 0x0000008000037812 */ /* 0x001fc600078efcff */
[----:B------:R-:W-:Y:S01]  /*1ced0*/  STL [R1+0xc], RZ ;  /* 0x00000cff01007387 */ /* 0x000fe20000100800 */
[----:B------:R-:W-:-:S03]  /*1cee0*/  LOP3.LUT R3, R0, 0x140, RZ, 0xfc, !PT ;  /* 0x0000014000037812 */ /* 0x000fc600078efcff */
[----:B------:R-:W-:Y:S04]  /*1cef0*/  STL [R1+0x8], RZ ;  /* 0x000008ff01007387 */ /* 0x000fe80000100800 */
[----:B------:R0:W-:Y:S02]  /*1cf00*/  STL [R1+0x18], R2 ;  /* 0x0000180201007387 */ /* 0x0001e40000100800 */
[C---:B0-----:R-:W-:Y:S02]  /*1cf10*/  LOP3.LUT R2, R0.reuse, 0xc0, RZ, 0xfc, !PT ;  /* 0x000000c000027812 */ /* 0x041fe400078efcff */
[C---:B------:R-:W-:Y:S02]  /*1cf20*/  LOP3.LUT R2, R0.reuse, 0x180, RZ, 0xfc, !PT ;  /* 0x0000018000027812 */ /* 0x040fe400078efcff */
[----:B------:R-:W-:-:S07]  /*1cf30*/  LOP3.LUT R0, R0, 0x1c0, RZ, 0xfc, !PT ;  /* 0x000001c000007812 */ /* 0x000fce00078efcff */
.L_x_3872:
[----:B------:R-:W-:Y:S05]  /*1cf40*/  YIELD ;  /* 0x0000000000007946 */ /* 0x000fea0003800000 */
[----:B------:R-:W-:Y:S01]  /*1cf50*/  ULDC.64 UR4, c[0x0][0xb20] ;  /* 0x0002c80000047ab9 */ /* 0x000fe20000000a00 */
[----:B0-----:R-:W-:Y:S02]  /*1cf60*/  CS2R R6, SRZ ;  /* 0x0000000000067805 */ /* 0x001fe4000001ff00 */
[----:B------:R-:W-:Y:S01]  /*1cf70*/  ISETP.NE.U32.AND P0, PT, RZ, UR4, PT ;  /* 0x00000004ff007c0c */ /* 0x000fe2000bf05070 */
[----:B------:R-:W0:Y:S01]  /*1cf80*/  LDC.64 R12, c[0x0][0xaf8] ;  /* 0x0002be00ff0c7b82 */ /* 0x000e220000000a00 */
[----:B------:R-:W-:Y:S01]  /*1cf90*/  ULDC.64 UR6, c[0x0][0xb00] ;  /* 0x0002c00000067ab9 */ /* 0x000fe20000000a00 */
[----:B------:R-:W-:Y:S01]  /*1cfa0*/  ULDC.64 UR8, c[0x0][0xb08] ;  /* 0x0002c20000087ab9 */ /* 0x000fe20000000a00 */
[----:B------:R-:W-:Y:S01]  /*1cfb0*/  ISETP.NE.AND.EX P0, PT, RZ, UR5, PT, P0 ;  /* 0x00000005ff007c0c */ /* 0x000fe2000bf05300 */
[----:B------:R-:W-:-:S04]  /*1cfc0*/  ULDC.64 UR4, c[0x0][0xb10] ;  /* 0x0002c40000047ab9 */ /* 0x000fc80000000a00 */
[----:B-1----:R-:W1:Y:S08]  /*1cfd0*/  LDC.64 R4, c[0x0][0xb00] ;  /* 0x0002c000ff047b82 */ /* 0x002e700000000a00 */
[----:B--2---:R-:W2:Y:S02]  /*1cfe0*/  @P0 LDC.64 R2, c[0x0][0xb20] ;  /* 0x0002c800ff020b82 */ /* 0x004ea40000000a00 */
[----:B--2---:R-:W-:-:S05]  /*1cff0*/  @P0 IMAD.WIDE R2, R19, 0x4, R2 ;  /* 0x0000000413020825 */ /* 0x004fca00078e0202 */
[----:B------:R2:W5:Y:S01]  /*1d000*/  @P0 LDG.E R6, desc[UR50][R2.64] ;  /* 0x0000003202060981 */ /* 0x000562000c1e1900 */
[----:B------:R-:W-:Y:S01]  /*1d010*/  ISETP.NE.U32.AND P0, PT, RZ, UR4, PT ;  /* 0x00000004ff007c0c */ /* 0x000fe2000bf05070 */
[----:B0-----:R-:W-:Y:S01]  /*1d020*/  IMAD.WIDE R12, R19, 0x4, R12 ;  /* 0x00000004130c7825 */ /* 0x001fe200078e020c */
[----:B------:R-:W-:Y:S02]  /*1d030*/  ISETP.NE.U32.AND P2, PT, RZ, UR6, PT ;  /* 0x00000006ff007c0c */ /* 0x000fe4000bf45070 */
[----:B------:R-:W-:Y:S01]  /*1d040*/  ISETP.NE.AND.EX P0, PT, RZ, UR5, PT, P0 ;  /* 0x00000005ff007c0c */ /* 0x000fe2000bf05300 */
[----:B------:R-:W-:Y:S01]  /*1d050*/  ULDC.64 UR4, c[0x0][0xaf8] ;  /* 0x0002be0000047ab9 */ /* 0x000fe20000000a00 */
[----:B------:R-:W-:Y:S01]  /*1d060*/  ISETP.NE.U32.AND P4, PT, RZ, UR8, PT ;  /* 0x00000008ff007c0c */ /* 0x000fe2000bf85070 */
[----:B------:R-:W-:Y:S01]  /*1d070*/  IMAD.MOV.U32 R8, RZ, RZ, RZ ;  /* 0x000000ffff087224 */ /* 0x000fe200078e00ff */
[----:B------:R-:W-:Y:S01]  /*1d080*/  ISETP.NE.U32.AND P1, PT, RZ, UR4, PT ;  /* 0x00000004ff007c0c */ /* 0x000fe2000bf25070 */
[----:B--2---:R-:W0:Y:S01]  /*1d090*/  LDC.64 R2, c[0x0][0xb08] ;  /* 0x0002c200ff027b82 */ /* 0x004e220000000a00 */
[----:B---3--:R-:W-:-:S02]  /*1d0a0*/  IMAD.MOV.U32 R0, RZ, RZ, RZ ;  /* 0x000000ffff007224 */ /* 0x008fc400078e00ff */
[----:B------:R-:W-:Y:S01]  /*1d0b0*/  ISETP.NE.AND.EX P3, PT, RZ, UR5, PT, P1 ;  /* 0x00000005ff007c0c */ /* 0x000fe2000bf65310 */
[----:B-1----:R-:W-:-:S04]  /*1d0c0*/  IMAD.WIDE R4, R19, 0x4, R4 ;  /* 0x0000000413047825 */ /* 0x002fc800078e0204 */
        /* <DEDUP_REMOVED lines=30> */
.L_x_3687:
[----:B-----5:R-:W-:Y:S01]  /*1d2b0*/  IMAD.IADD R8, R8, 0x1, R6 ;  /* 0x0000000108087824 */ /* 0x020fe200078e0206 */
[----:B------:R-:W-:Y:S02]  /*1d2c0*/  ULDC.64 UR4, c[0x0][0xb18] ;  /* 0x0002c60000047ab9 */ /* 0x000fe40000000a00 */
[----:B------:R-:W-:Y:S02]  /*1d2d0*/  ISETP.NE.U32.AND P0, PT, RZ, UR4, PT ;  /* 0x00000004ff007c0c */ /* 0x000fe4000bf05070 */
[----:B------:R1:W-:Y:S02]  /*1d2e0*/  STL [R1+0x24], R8 ;  /* 0x0000240801007387 */ /* 0x0003e40000100800 */
[----:B------:R-:W-:-:S13]  /*1d2f0*/  ISETP.NE.AND.EX P0, PT, RZ, UR5, PT, P0 ;  /* 0x00000005ff007c0c */ /* 0x000fda000bf05300 */
[----:B-1----:R-:W-:Y:S05]  /*1d300*/  @!P0 BRA `(.L_x_3688) ;  /* 0x0000000000108947 */ /* 0x002fea0003800000 */
[----:B------:R-:W1:Y:S02]  /*1d310*/  LDC.64 R4, c[0x0][0xb18] ;  /* 0x0002c600ff047b82 */ /* 0x000e640000000a00 */
[----:B-1----:R-:W-:-:S05]  /*1d320*/  IMAD.WIDE R4, R19, 0x4, R4 ;  /* 0x0000000413047825 */ /* 0x002fca00078e0204 */
[----:B------:R1:W5:Y:S01]  /*1d330*/  LDG.E R7, desc[UR50][R4.64] ;  /* 0x0000003204077981 */ /* 0x000362000c1e1900 */
[----:B------:R-:W-:Y:S05]  /*1d340*/  BRA `(.L_x_3689) ;  /* 0x0000000000107947 */ /* 0x000fea0003800000 */
.L_x_3688:
[----:B------:R-:W-:Y:S05]  /*1d350*/  @!P1 BRA `(.L_x_3689) ;  /* 0x00000000000c9947 */ /* 0x000fea0003800000 */
[----:B------:R-:W2:Y:S04]  /*1d360*/  LDG.E R7, desc[UR50][R4.64] ;  /* 0x0000003204077981 */ /* 0x000ea8000c1e1900 */
[----:B------:R-:W2:Y:S02]  /*1d370*/  LDG.E R4, desc[UR50][R4.64+0x4] ;  /* 0x0000043204047981 */ /* 0x000ea4000c1e1900 */
[----:B--2---:R-:W-:-:S07]  /*1d380*/  IMAD.IADD R7, R4, 0x1, -R7 ;  /* 0x0000000104077824 */ /* 0x004fce00078e0a07 */
.L_x_3689:
[----:B-1----:R-:W2:Y:S04]  /*1d390*/  @P2 LDG.E R4, desc[UR50][R2.64] ;  /* 0x0000003202042981 */ /* 0x002ea8000c1e1900 */
[----:B------:R1:W2:Y:S01]  /*1d3a0*/  @P2 LDG.E R2, desc[UR50][R2.64+0x4] ;  /* 0x0000043202022981 */ /* 0x0002a2000c1e1900 */
[----:B------:R-:W-:Y:S02]  /*1d3b0*/  IMAD.SHL.U32 R12, R17, 0x40, RZ ;  /* 0x00000040110c7824 */ /* 0x000fe400078e00ff */
[----:B-----5:R-:W-:Y:S02]  /*1d3c0*/  IMAD.IADD R9, R7, 0x1, -R6 ;  /* 0x0000000107097824 */ /* 0x020fe400078e0a06 */
[----:B------:R-:W-:Y:S01]  /*1d3d0*/  VIADD R6, R12, 0x3f ;  /* 0x0000003f0c067836 */ /* 0x000fe20000000000 */
[----:B------:R3:W-:Y:S01]  /*1d3e0*/  STL [R1+0x2c], R12 ;  /* 0x00002c0c01007387 */ /* 0x0007e20000100800 */
[----:B-1----:R-:W1:Y:S02]  /*1d3f0*/  LDC R3, c[0x0][0x448] ;  /* 0x00011200ff037b82 */ /* 0x002e640000000800 */
[----:B-1----:R-:W-:-:S13]  /*1d400*/  ISETP.NE.AND P1, PT, R3, 0x1, PT ;  /* 0x000000010300780c */ /* 0x002fda0003f25270 */
[----:B------:R-:W1:Y:S08]  /*1d410*/  @P1 LDC R3, c[0x0][0x44c] ;  /* 0x00011300ff031b82 */ /* 0x000e700000000800 */
[----:B------:R-:W4:Y:S01]  /*1d420*/  @P1 LDC R5, c[0x0][0x450] ;  /* 0x00011400ff051b82 */ /* 0x000f220000000800 */
[----:B--2---:R-:W-:Y:S02]  /*1d430*/  @P2 IMAD.IADD R10, R2, 0x1, -R4 ;  /* 0x00000001020a2824 */ /* 0x004fe400078e0a04 */
[----:B-1----:R-:W-:-:S04]  /*1d440*/  @P1 IMAD.HI.U32 R2, R6, R3, RZ ;  /* 0x0000000306021227 */ /* 0x002fc800078e00ff */
[----:B------:R-:W-:Y:S01]  /*1d450*/  IMAD.IADD R7, R9, 0x1, R10 ;  /* 0x0000000109077824 */ /* 0x000fe200078e020a */
[----:B----4-:R-:W-:-:S03]  /*1d460*/  @P1 SHF.R.U32.HI R6, RZ, R5, R2 ;  /* 0x00000005ff061219 */ /* 0x010fc60000011602 */
[C---:B------:R-:W-:Y:S01]  /*1d470*/  VIADD R2, R7.reuse, 0x3f ;  /* 0x0000003f07027836 */ /* 0x040fe20000000000 */
[----:B------:R-:W-:-:S04]  /*1d480*/  IADD3 R20, R7, 0x1, -R11 ;  /* 0x0000000107147810 */ /* 0x000fc80007ffe80b */
[----:B------:R-:W-:Y:S01]  /*1d490*/  SHF.R.S32.HI R3, RZ, 0x1f, R2 ;  /* 0x0000001fff037819 */ /* 0x000fe20000011402 */
[----:B------:R-:W-:-:S03]  /*1d4a0*/  IMAD.IADD R6, R20, 0x1, R6 ;  /* 0x0000000114067824 */ /* 0x000fc600078e0206 */
[----:B------:R-:W-:Y:S02]  /*1d4b0*/  LEA.HI R21, R3, R2, RZ, 0x6 ;  /* 0x0000000203157211 */ /* 0x000fe400078f30ff */
[----:B------:R-:W1:Y:S02]  /*1d4c0*/  LDC.64 R2, c[0x0][0xad8] ;  /* 0x0002b600ff027b82 */ /* 0x000e640000000a00 */
[----:B------:R-:W-:Y:S02]  /*1d4d0*/  SHF.R.S32.HI R21, RZ, 0x6, R21 ;  /* 0x00000006ff157819 */ /* 0x000fe40000011415 */
[----:B-1----:R-:W-:Y:S01]  /*1d4e0*/  ISETP.GE.AND P3, PT, R3, 0x1, PT ;  /* 0x000000010300780c */ /* 0x002fe20003f66270 */
        /* <DEDUP_REMOVED lines=8> */
[----:B------:R-:W1:Y:S02]  /*1d570*/  @P0 LDC.64 R4, c[0x0][0xae0] ;  /* 0x0002b800ff040b82 */ /* 0x000e640000000a00 */
[----:B-1----:R-:W-:-:S05]  /*1d580*/  @P0 IMAD.HI.U32 R4, R2, R4, RZ ;  /* 0x0000000402040227 */ /* 0x002fca00078e00ff */
[----:B------:R-:W-:-:S04]  /*1d590*/  @P0 SHF.R.U32.HI R2, RZ, R5, R4 ;  /* 0x00000005ff020219 */ /* 0x000fc80000011604 */
[----:B------:R-:W-:Y:S01]  /*1d5a0*/  LOP3.LUT R2, RZ, R2, RZ, 0x33, !PT ;  /* 0x00000002ff027212 */ /* 0x000fe200078e33ff */
[----:B------:R-:W-:Y:S06]  /*1d5b0*/  BRA `(.L_x_3693) ;  /* 0x0000000000107947 */ /* 0x000fec0003800000 */
.L_x_3692:
[----:B------:R-:W-:-:S13]  /*1d5c0*/  ISETP.NE.AND P0, PT, R3, 0x1, PT ;  /* 0x000000010300780c */ /* 0x000fda0003f05270 */
[----:B------:R-:W1:Y:S02]  /*1d5d0*/  @P0 LDC.64 R4, c[0x0][0xae0] ;  /* 0x0002b800ff040b82 */ /* 0x000e640000000a00 */
[----:B-1----:R-:W-:-:S05]  /*1d5e0*/  @P0 IMAD.HI.U32 R4, R2, R4, RZ ;  /* 0x0000000402040227 */ /* 0x002fca00078e00ff */
[----:B------:R-:W-:-:S07]  /*1d5f0*/  @P0 SHF.R.U32.HI R2, RZ, R5, R4 ;  /* 0x00000005ff020219 */ /* 0x000fce0000011604 */
.L_x_3693:
[----:B------:R-:W-:Y:S05]  /*1d600*/  BSYNC B0 ;  /* 0x0000000000007941 */ /* 0x000fea0003800000 */
.L_x_3691:
[----:B------:R-:W-:-:S05]  /*1d610*/  IMAD R2, R2, R3, R3 ;  /* 0x0000000302027224 */ /* 0x000fca00078e0203 */
[----:B------:R-:W-:-:S07]  /*1d620*/  VIMNMX R8, R8, R2, PT ;  /* 0x0000000208087248 */ /* 0x000fce0003fe0100 */
.L_x_3690:
[----:B------:R-:W1:Y:S01]  /*1d630*/  @P1 LDC R4, c[0x0][0x44c] ;  /* 0x00011300ff041b82 */ /* 0x000e620000000800 */
[----:B------:R-:W-:Y:S01]  /*1d640*/  IMAD.MOV.U32 R2, RZ, RZ, R12 ;  /* 0x000000ffff027224 */ /* 0x000fe200078e000c */
[----:B------:R-:W-:Y:S01]  /*1d650*/  ULDC UR4, c[0x0][0xad4] ;  /* 0x0002b50000047ab9 */ /* 0x000fe20000000800 */
[----:B------:R-:W-:-:S05]  /*1d660*/  IMAD.IADD R17, R7, 0x1, -R11 ;  /* 0x0000000107117824 */ /* 0x000fca00078e0a0b */
[----:B------:R-:W2:Y:S01]  /*1d670*/  @P1 LDC R5, c[0x0][0x450] ;  /* 0x00011400ff051b82 */ /* 0x000ea20000000800 */
[----:B-1----:R-:W-:-:S05]  /*1d680*/  @P1 IMAD.HI.U32 R4, R12, R4, RZ ;  /* 0x000000040c041227 */ /* 0x002fca00078e00ff */
[----:B--2---:R-:W-:-:S05]  /*1d690*/  @P1 SHF.R.U32.HI R2, RZ, R5, R4 ;  /* 0x00000005ff021219 */ /* 0x004fca0000011604 */
        /* <DEDUP_REMOVED lines=13> */
.L_x_3696:
[----:B------:R-:W-:-:S13]  /*1d770*/  ISETP.NE.AND P0, PT, R3, 0x1, PT ;  /* 0x000000010300780c */ /* 0x000fda0003f05270 */
[----:B------:R-:W1:Y:S02]  /*1d780*/  @P0 LDC.64 R4, c[0x0][0xae0] ;  /* 0x0002b800ff040b82 */ /* 0x000e640000000a00 */
[----:B-1----:R-:W-:-:S05]  /*1d790*/  @P0 IMAD.HI.U32 R4, R2, R4, RZ ;  /* 0x0000000402040227 */ /* 0x002fca00078e00ff */
[----:B------:R-:W-:-:S07]  /*1d7a0*/  @P0 SHF.R.U32.HI R2, RZ, R5, R4 ;  /* 0x00000005ff020219 */ /* 0x000fce0000011604 */
.L_x_3697:
[----:B------:R-:W-:Y:S05]  /*1d7b0*/  BSYNC B0 ;  /* 0x0000000000007941 */ /* 0x000fea0003800000 */
.L_x_3695:
[----:B------:R-:W-:-:S05]  /*1d7c0*/  IMAD R2, R2, R3, RZ ;  /* 0x0000000302027224 */ /* 0x000fca00078e02ff */
[----:B------:R-:W-:-:S07]  /*1d7d0*/  VIMNMX R6, R6, R2, !PT ;  /* 0x0000000206067248 */ /* 0x000fce0007fe0100 */
.L_x_3694:
        /* <DEDUP_REMOVED lines=15> */
[----:B------:R-:W-:-:S05]  /*1d8d0*/  SHF.R.U32.HI R3, RZ, 0x6, R3 ;  /* 0x00000006ff037819 */ /* 0x000fca0000011603 */
[----:B------:R-:W-:-:S06]  /*1d8e0*/  IMAD.MOV.U32 R8, RZ, RZ, R3 ;  /* 0x000000ffff087224 */ /* 0x000fcc00078e0003 */
[----:B------:R-:W-:-:S05]  /*1d8f0*/  @P0 VIADD R2, R2, 0x3f ;  /* 0x0000003f02020836 */ /* 0x000fca0000000000 */
[----:B------:R-:W-:-:S04]  /*1d900*/  @P0 SHF.R.S32.HI R4, RZ, 0x1f, R2 ;  /* 0x0000001fff040819 */ /* 0x000fc80000011402 */
[----:B------:R-:W-:-:S04]  /*1d910*/  @P0 LEA.HI R2, R4, R2, RZ, 0x6 ;  /* 0x0000000204020211 */ /* 0x000fc800078f30ff */
[----:B------:R-:W-:Y:S02]  /*1d920*/  @P0 SHF.R.S32.HI R8, RZ, 0x6, R2 ;  /* 0x00000006ff080819 */ /* 0x000fe40000011402 */
[----:B------:R-:W-:Y:S02]  /*1d930*/  PLOP3.LUT P0, PT, PT, PT, PT, 0x80, 0x0 ;  /* 0x000000000000781c */ /* 0x000fe40003f0f070 */
[----:B------:R-:W-:-:S13]  /*1d940*/  ISETP.GT.AND P1, PT, R8, R3, PT ;  /* 0x000000030800720c */ /* 0x000fda0003f24270 */
[----:B------:R-:W-:Y:S05]  /*1d950*/  @!P1 BRA `(.L_x_3699) ;  /* 0x0000001800bc9947 */ /* 0x000fea0003800000 */
[----:B------:R-:W-:Y:S01]  /*1d960*/  UMOV UR4, 0xffffffff ;  /* 0xffffffff00047882 */ /* 0x000fe20000000000 */
[----:B------:R-:W-:Y:S02]  /*1d970*/  SEL R2, R19, RZ, !P2 ;  /* 0x000000ff13027207 */ /* 0x000fe40005000000 */
[----:B------:R-:W-:Y:S05]  /*1d980*/  BRA.DIV UR4, `(.L_x_3700) ;  /* 0x0000009a041c7947 */ /* 0x000fea000b800000 */
[----:B------:R-:W1:Y:S02]  /*1d990*/  S2R R4, SR_TID.X ;  /* 0x0000000000047919 */ /* 0x000e640000002100 */
[----:B-1----:R-:W-:-:S04]  /*1d9a0*/  SHF.R.U32.HI R4, RZ, 0x5, R4 ;  /* 0x00000005ff047819 */ /* 0x002fc80000011604 */
[----:B------:R-:W-:-:S05]  /*1d9b0*/  LOP3.LUT R4, R4, 0x3, RZ, 0xc0, !PT ;  /* 0x0000000304047812 */ /* 0x000fca00078ec0ff */
[----:B------:R1:W2:Y:S02]  /*1d9c0*/  SHFL.IDX PT, R14, R4, RZ, 0x1f ;  /* 0x00001fff040e7589 */ /* 0x0002a400000e0000 */
.L_x_3916:
[----:B--2---:R-:W-:Y:S02]  /*1d9d0*/  ISETP.NE.AND P0, PT, R14, RZ, PT ;  /* 0x000000ff0e00720c */ /* 0x004fe40003f05270 */
[----:B------:R-:W-:-:S11]  /*1d9e0*/  PLOP3.LUT P6, PT, PT, PT, PT, 0x8, 0x0 ;  /* 0x000000000000781c */ /* 0x000fd60003fce170 */
[----:B------:R-:W-:Y:S05]  /*1d9f0*/  @P0 BRA `(.L_x_3701) ;  /* 0x00000000000c0947 */ /* 0x000fea0003800000 */
[----:B------:R-:W-:-:S03]  /*1da00*/  UMOV UR4, 0xffffffff ;  /* 0xffffffff00047882 */ /* 0x000fc60000000000 */
[----:B------:R-:W-:Y:S05]  /*1da10*/  BRA.DIV UR4, `(.L_x_3702) ;  /* 0x0000009a042c7947 */ /* 0x000fea000b800000 */
[----:B------:R-:W-:-:S13]  /*1da20*/  ELECT P6, URZ, PT ;  /* 0x00000000003f782f */ /* 0x000fda00038c0000 */
.L_x_3701:
[----:B-1----:R-:W2:Y:S04]  /*1da30*/  LDL R4, [R1+0x68] ;  /* 0x0000680001047983 */ /* 0x002ea80000100800 */
[----:B------:R-:W3:Y:S01]  /*1da40*/  LDL R6, [R1] ;  /* 0x0000000001067983 */ /* 0x000ee20000100800 */
        /* <DEDUP_REMOVED lines=8> */
.L_x_3919:
[----:B------:R-:W-:Y:S05]  /*1dad0*/  BSYNC B1 ;  /* 0x0000000000017941 */ /* 0x000fea0003800000 */
.L_x_3703:
[----:B------:R-:W-:Y:S04]  /*1dae0*/  BSSY B1, `(.L_x_3705) ;  /* 0x00000be000017945 */ /* 0x000fe80003800000 */
[----:B------:R-:W-:Y:S05]  /*1daf0*/  @!P6 BRA `(.L_x_3706) ;  /* 0x0000000800f0e947 */ /* 0x000fea0003800000 */
[----:B------:R-:W2:Y:S04]  /*1db00*/  LDL R9, [R1] ;  /* 0x0000000001097983 */ /* 0x000ea80000100800 */
[----:B-1----:R-:W2:Y:S04]  /*1db10*/  LDL R5, [R1+0xc] ;  /* 0x00000c0001057983 */ /* 0x002ea80000100800 */
        /* <DEDUP_REMOVED lines=9> */
.L_x_3920:
[----:B------:R-:W-:Y:S05]  /*1dbb0*/  BSYNC B2 ;  /* 0x0000000000027941 */ /* 0x000fea0003800000 */
.L_x_3707:
        /* <DEDUP_REMOVED lines=9> */
.L_x_3710:
[----:B------:R-:W-:Y:S05]  /*1dc50*/  BSYNC B2 ;  /* 0x0000000000027941 */ /* 0x000fea0003800000 */
.L_x_3709:
        /* <DEDUP_REMOVED lines=14> */
.L_x_3711:
        /* <DEDUP_REMOVED lines=13> */
.L_x_3921:
[----:B------:R-:W-:Y:S05]  /*1de10*/  BSYNC B2 ;  /* 0x0000000000027941 */ /* 0x000fea0003800000 */
.L_x_3712:
[----:B------:R-:W-:Y:S01]  /*1de20*/  BSSY B2, `(.L_x_3714) ;  /* 0x000000b000027945 */ /* 0x000fe20003800000 */
[----:B------:R-:W-:Y:S02]  /*1de30*/  IMAD.MOV.U32 R10, RZ, RZ, 0x0 ;  /* 0x00000000ff0a7424 */ /* 0x000fe400078e00ff */
[----:B0-----:R-:W-:Y:S01]  /*1de40*/  IMAD.MOV.U32 R11, RZ, RZ, 0x12f00000 ;  /* 0x12f00000ff0b7424 */ /* 0x001fe200078e00ff */
        /* <DEDUP_REMOVED lines=8> */
.L_x_3715:
[----:B------:R-:W-:Y:S05]  /*1ded0*/  BSYNC B2 ;  /* 0x0000000000027941 */ /* 0x000fea0003800000 */
.L_x_3714:
[----:B------:R-:W3:Y:S04]  /*1dee0*/  LDL R7, [R1] ;  /* 0x0000000001077983 */ /* 0x000ee80000100800 */
        /* <DEDUP_REMOVED lines=10> */
.L_x_3716:
        /* <DEDUP_REMOVED lines=15> */
.L_x_3717:
        /* <DEDUP_REMOVED lines=15> */
.L_x_3718:
        /* <DEDUP_REMOVED lines=15> */
.L_x_3719:
        /* <DEDUP_REMOVED lines=15> */
.L_x_3720:
        /* <DEDUP_REMOVED lines=15> */
.L_x_3721:
        /* <DEDUP_REMOVED lines=15> */
.L_x_3722:
        /* <DEDUP_REMOVED lines=15> */
.L_x_3723:
        /* <DEDUP_REMOVED lines=10> */
.L_x_3706:
[----:B------:R-:W-:Y:S05]  /*1e6c0*/  BSYNC B1 ;  /* 0x0000000000017941 */ /* 0x000fea0003800000 */
.L_x_3705:
        /* <DEDUP_REMOVED lines=13> */
.L_x_3743:
[----:B------:R-:W-:Y:S05]  /*1e7a0*/  YIELD ;  /* 0x0000000000007946 */ /* 0x000fea0003800000 */
[----:B------:R-:W-:Y:S04]  /*1e7b0*/  BSSY B1, `(.L_x_3724) ;  /* 0x00000bd000017945 */ /* 0x000fe80003800000 */
[----:B--2---:R-:W-:Y:S05]  /*1e7c0*/  @!P6 BRA `(.L_x_3725) ;  /* 0x0000000800ece947 */ /* 0x004fea0003800000 */
        /* <DEDUP_REMOVED lines=11> */
.L_x_3922:
[----:B------:R-:W-:Y:S05]  /*1e880*/  BSYNC B2 ;  /* 0x0000000000027941 */ /* 0x000fea0003800000 */
.L_x_3726:
        /* <DEDUP_REMOVED lines=9> */
.L_x_3729:
[----:B------:R-:W-:Y:S05]  /*1e920*/  BSYNC B2 ;  /* 0x0000000000027941 */ /* 0x000fea0003800000 */
.L_x_3728:
        /* <DEDUP_REMOVED lines=13> */
.L_x_3730:
        /* <DEDUP_REMOVED lines=13> */
.L_x_3923:
[----:B------:R-:W-:Y:S05]  /*1ead0*/  BSYNC B2 ;  /* 0x0000000000027941 */ /* 0x000fea0003800000 */
.L_x_3731:
        /* <DEDUP_REMOVED lines=11> */
.L_x_3734:
[----:B------:R-:W-:Y:S05]  /*1eb90*/  BSYNC B2 ;  /* 0x0000000000027941 */ /* 0x000fea0003800000 */
.L_x_3733:
[----:B------:R-:W3:Y:S04]  /*1eba0*/  LDL R7, [R1] ;  /* 0x0000000001077983 */ /* 0x000ee80000100800 */
        /* <DEDUP_REMOVED lines=10> */
.L_x_3735:
        /* <DEDUP_REMOVED lines=15> */
.L_x_3736:
        /* <DEDUP_REMOVED lines=15> */
.L_x_3737:
        /* <DEDUP_REMOVED lines=15> */
.L_x_3738:
        /* <DEDUP_REMOVED lines=15> */
.L_x_3739:
        /* <DEDUP_REMOVED lines=15> */
.L_x_3740:
        /* <DEDUP_REMOVED lines=15> */
.L_x_3741:
        /* <DEDUP_REMOVED lines=15> */
.L_x_3742:
        /* <DEDUP_REMOVED lines=10> */
.L_x_3725:
[----:B------:R-:W-:Y:S05]  /*1f380*/  BSYNC B1 ;  /* 0x0000000000017941 */ /* 0x000fea0003800000 */
.L_x_3724:
        /* <DEDUP_REMOVED lines=12> */
.L_x_3699:
[----:B------:R-:W-:Y:S05]  /*1f450*/  BSYNC B0 ;  /* 0x0000000000007941 */ /* 0x000fea0003800000 */
.L_x_3698:
[----:B-12---:R-:W2:Y:S01]  /*1f460*/  LDL R7, [R1+0x2c] ;  /* 0x00002c0001077983 */ /* 0x006ea20000100800 */
        /* <DEDUP_REMOVED lines=25> */
.L_x_3746:
[----:B------:R-:W-:-:S13]  /*1f600*/  ISETP.NE.AND P0, PT, R3, 0x1, PT ;  /* 0x000000010300780c */ /* 0x000fda0003f05270 */
[----:B------:R-:W1:Y:S02]  /*1f610*/  @P0 LDC.64 R4, c[0x0][0xae0] ;  /* 0x0002b800ff040b82 */ /* 0x000e640000000a00 */
[----:B-1----:R-:W-:-:S05]  /*1f620*/  @P0 IMAD.HI.U32 R4, R6, R4, RZ ;  /* 0x0000000406040227 */ /* 0x002fca00078e00ff */
[----:B------:R-:W-:-:S07]  /*1f630*/  @P0 SHF.R.U32.HI R6, RZ, R5, R4 ;  /* 0x00000005ff060219 */ /* 0x000fce0000011604 */
.L_x_3747:
[----:B------:R-:W-:Y:S05]  /*1f640*/  BSYNC B0 ;  /* 0x0000000000007941 */ /* 0x000fea0003800000 */
.L_x_3745:
[----:B------:R-:W-:-:S05]  /*1f650*/  IMAD R6, R6, R3, R3 ;  /* 0x0000000306067224 */ /* 0x000fca00078e0203 */
[----:B------:R-:W-:-:S07]  /*1f660*/  VIMNMX R2, R2, R6, PT ;  /* 0x0000000602027248 */ /* 0x000fce0003fe0100 */
.L_x_3744:
        /* <DEDUP_REMOVED lines=25> */
.L_x_3750:
[----:B------:R-:W-:-:S13]  /*1f800*/  ISETP.NE.AND P0, PT, R3, 0x1, PT ;  /* 0x000000010300780c */ /* 0x000fda0003f05270 */
[----:B------:R-:W1:Y:S02]  /*1f810*/  @P0 LDC.64 R4, c[0x0][0xae0] ;  /* 0x0002b800ff040b82 */ /* 0x000e640000000a00 */
[----:B-1----:R-:W-:-:S05]  /*1f820*/  @P0 IMAD.HI.U32 R4, R0, R4, RZ ;  /* 0x0000000400040227 */ /* 0x002fca00078e00ff */
[----:B------:R-:W-:-:S07]  /*1f830*/  @P0 SHF.R.U32.HI R0, RZ, R5, R4 ;  /* 0x00000005ff000219 */ /* 0x000fce0000011604 */
.L_x_3751:
[----:B------:R-:W-:Y:S05]  /*1f840*/  BSYNC B0 ;  /* 0x0000000000007941 */ /* 0x000fea0003800000 */
.L_x_3749:
[----:B------:R-:W-:-:S05]  /*1f850*/  IMAD R0, R0, R3, RZ ;  /* 0x0000000300007224 */ /* 0x000fca00078e02ff */
[----:B------:R-:W-:-:S07]  /*1f860*/  VIMNMX R2, R2, R0, !PT ;  /* 0x0000000002027248 */ /* 0x000fce0007fe0100 */
.L_x_3748:
        /* <DEDUP_REMOVED lines=12> */
[----:B------:R-:W1:Y:S01]  /*1f930*/  S2R R2, SR_LANEID ;  /* 0x0000000000027919 */ /* 0x000e620000000000 */
[----:B------:R-:W-:Y:S01]  /*1f940*/  VOTEU.ANY UR4, UPT, PT ;  /* 0x0000000000047886 */ /* 0x000fe200038e0100 */
[----:B------:R-:W2:Y:S01]  /*1f950*/  LDC.64 R4, c[0x0][0xd60] ;  /* 0x00035800ff047b82 */ /* 0x000ea20000000a00 */
[----:B------:R-:W1:Y:S02]  /*1f960*/  FLO.U32 R0, UR4 ;  /* 0x0000000400007d00 */ /* 0x000e6400080e0000 */
[----:B-1----:R-:W-:-:S06]  /*1f970*/  ISETP.EQ.U32.AND P0, PT, R0, R2, PT ;  /* 0x000000020000720c */ /* 0x002fcc0003f02070 */
[----:B------:R-:W2:Y:S07]  /*1f980*/  POPC R2, UR4 ;  /* 0x0000000400027d09 */ /* 0x000eae0008000000 */
[----:B--2---:R-:W2:Y:S04]  /*1f990*/  @P0 ATOMG.E.ADD.STRONG.GPU PT, R2, desc[UR50][R4.64], R2 ;  /* 0x00000002040209a8 */ /* 0x004ea800081ee1f2 */
[----:B--2---:R1:W2:Y:S02]  /*1f9a0*/  SHFL.IDX PT, R2, R2, R0, 0x1f ;  /* 0x00001f0002027589 */ /* 0x0042a400000e0000 */
[----:B-1----:R-:W1:Y:S02]  /*1f9b0*/  S2R R0, SR_LTMASK ;  /* 0x0000000000007919 */ /* 0x002e640000003900 */
[----:B-1----:R-:W-:-:S06]  /*1f9c0*/  LOP3.LUT R0, R0, UR4, RZ, 0xc0, !PT ;  /* 0x0000000400007c12 */ /* 0x002fcc000f8ec0ff */
[----:B------:R-:W2:Y:S02]  /*1f9d0*/  POPC R0, R0 ;  /* 0x0000000000007309 */ /* 0x000ea40000000000 */
[----:B--2---:R-:W-:Y:S01]  /*1f9e0*/  IADD3 R16, R2, UR38, R0 ;  /* 0x0000002602107c10 */ /* 0x004fe2000fffe000 */
[----:B------:R-:W-:Y:S06]  /*1f9f0*/  BRA `(.L_x_3754) ;  /* 0x0000005c00047947 */ /* 0x000fec0003800000 */
.L_x_3753:
        /* <DEDUP_REMOVED lines=21> */
.L_x_3756:
[----:B------:R-:W-:Y:S05]  /*1fb50*/  BSYNC B6 ;  /* 0x0000000000067941 */ /* 0x000fea0003800000 */
.L_x_3755:
        /* <DEDUP_REMOVED lines=20> */
.L_x_3759:
        /* <DEDUP_REMOVED lines=15> */
.L_x_3758:
[----:B------:R-:W-:Y:S05]  /*1fd90*/  BSYNC B6 ;  /* 0x0000000000067941 */ /* 0x000fea0003800000 */
.L_x_3757:
        /* <DEDUP_REMOVED lines=8> */
[----:B------:R1:W3:Y:S02]  /*1fe20*/  @P0 LDG.E R7, desc[UR50][R2.64] ;  /* 0x0000003202070981 */ /* 0x0002e4000c1e1900 */
[----:B-1----:R-:W1:Y:S02]  /*1fe30*/  LDC.64 R2, c[0x0][0x418] ;  /* 0x00010600ff027b82 */ /* 0x002e640000000a00 */
[----:B-1----:R-:W-:Y:S01]  /*1fe40*/  LOP3.LUT P0, RZ, R2, UR4, RZ, 0xfc, !PT ;  /* 0x0000000402ff7c12 */ /* 0x002fe2000f80fcff */
[----:B------:R-:W-:-:S03]  /*1fe50*/  UMOV UR4, 0xffffffff ;  /* 0xffffffff00047882 */ /* 0x000fc60000000000 */
[----:B------:R-:W-:Y:S01]  /*1fe60*/  LOP3.LUT P0, RZ, R3, UR5, RZ, 0xfc, P0 ;  /* 0x0000000503ff7c12 */ /* 0x000fe2000800fcff */
[----:B--2---:R-:W-:Y:S01]  /*1fe70*/  VIADD R0, R17, 0xffffffff ;  /* 0xffffffff11007836 */ /* 0x004fe20000000000 */
[----:B---3--:R-:W-:Y:S01]  /*1fe80*/  SHF.R.S32.HI R8, RZ, 0x1f, R7 ;  /* 0x0000001fff087819 */ /* 0x008fe20000011407 */
[----:B------:R1:W-:Y:S01]  /*1fe90*/  STL [R1+0x10], R7 ;  /* 0x0000100701007387 */ /* 0x0003e20000100800 */
[----:B------:R-:W-:-:S03]  /*1fea0*/  SEL R17, R7, RZ, !P0 ;  /* 0x000000ff07117207 */ /* 0x000fc60004000000 */
[----:B------:R1:W-:Y:S01]  /*1feb0*/  STL [R1+0x20], R8 ;  /* 0x0000200801007387 */ /* 0x0003e20000100800 */
[----:B------:R-:W-:Y:S05]  /*1fec0*/  BRA.DIV UR4, `(.L_x_3760) ;  /* 0x0000007604887947 */ /* 0x000fea000b800000 */
[----:B------:R-:W2:Y:S02]  /*1fed0*/  S2R R4, SR_TID.X ;  /* 0x0000000000047919 */ /* 0x000ea40000002100 */
[----:B--2---:R-:W-:-:S04]  /*1fee0*/  SHF.R.U32.HI R4, RZ, 0x5, R4 ;  /* 0x00000005ff047819 */ /* 0x004fc80000011604 */
[----:B------:R-:W-:-:S05]  /*1fef0*/  LOP3.LUT R4, R4, 0x3, RZ, 0xc0, !PT ;  /* 0x0000000304047812 */ /* 0x000fca00078ec0ff */
[----:B------:R2:W3:Y:S02]  /*1ff00*/  SHFL.IDX PT, R14, R4, RZ, 0x1f ;  /* 0x00001fff040e7589 */ /* 0x0004e400000e0000 */
.L_x_3926:
[----:B--2---:R-:W2:Y:S01]  /*1ff10*/  LDL.LU R4, [R1+0x4] ;  /* 0x0000040001047983 */ /* 0x004ea20000300800 */
[----:B------:R-:W-:Y:S02]  /*1ff20*/  PLOP3.LUT P1, PT, PT, PT, PT, 0x8, 0x0 ;  /* 0x000000000000781c */ /* 0x000fe40003f2e170 */
[----:B---3--:R-:W-:Y:S01]  /*1ff30*/  ISETP.NE.AND P0, PT, R14, RZ, PT ;  /* 0x000000ff0e00720c */ /* 0x008fe20003f05270 */
[----:B------:R3:W-:Y:S01]  /*1ff40*/  STL [R1+0x38], R0 ;  /* 0x0000380001007387 */ /* 0x0007e20000100800 */
[----:B--2---:R-:W-:-:S09]  /*1ff50*/  LOP3.LUT R4, R4, 0xfffffffe, RZ, 0xc0, !PT ;  /* 0xfffffffe04047812 */ /* 0x004fd200078ec0ff */
[----:B------:R-:W-:-:S05]  /*1ff60*/  @P1 LOP3.LUT R4, R4, 0x1, RZ, 0xfc, !PT ;  /* 0x0000000104041812 */ /* 0x000fca00078efcff */
[----:B------:R3:W-:Y:S01]  /*1ff70*/  STL [R1+0x4], R4 ;  /* 0x0000040401007387 */ /* 0x0007e20000100800 */
[----:B------:R-:W-:Y:S05]  /*1ff80*/  @P0 BRA `(.L_x_3761) ;  /* 0x00000004001c0947 */ /* 0x000fea0003800000 */
[----:B------:R-:W-:-:S03]  /*1ff90*/  UMOV UR4, 0xffffffff ;  /* 0xffffffff00047882 */ /* 0x000fc60000000000 */
[----:B------:R-:W-:Y:S05]  /*1ffa0*/  BRA.DIV UR4, `(.L_x_3762) ;  /* 0x0000007604847947 */ /* 0x000fea000b800000 */
[----:B------:R-:W-:-:S13]  /*1ffb0*/  ELECT P6, URZ, PT ;  /* 0x00000000003f782f */ /* 0x000fda00038c0000 */
.L_x_3929:
[----:B------:R-:W-:Y:S05]  /*1ffc0*/  @!P6 BRA `(.L_x_3761) ;  /* 0x00000004000ce947 */ /* 0x000fea0003800000 */
[----:B------:R-:W-:-:S04]  /*1ffd0*/  ISETP.NE.U32.AND P0, PT, R2, RZ, PT ;  /* 0x000000ff0200720c */ /* 0x000fc80003f05070 */
[----:B------:R-:W-:-:S13]  /*1ffe0*/  ISETP.NE.AND.EX P0, PT, R3, RZ, PT, P0 ;  /* 0x000000ff0300720c */ /* 0x000fda0003f05300 */
[----:B------:R-:W-:Y:S05]  /*1fff0*/  @!P0 BRA `(.L_x_3763) ;  /* 0x0000000000508947 */ /* 0x000fea0003800000 */
[----:B------:R-:W2:Y:S01]  /*20000*/  LDC R6, c[0x0][0x43c] ;  /* 0x00010f00ff067b82 */ /* 0x000ea20000000800 */
[----:B------:R-:W-:Y:S01]  /*20010*/  IMAD.MOV.U32 R9, RZ, RZ, R0 ;  /* 0x000000ffff097224 */ /* 0x000fe200078e0000 */
[----:B------:R-:W-:-:S03]  /*20020*/  ULDC.64 UR4, c[0x0][0x428] ;  /* 0x00010a0000047ab9 */ /* 0x000fc60000000a00 */
[----:B---3--:R-:W-:Y:S01]  /*20030*/  IMAD.MOV.U32 R0, RZ, RZ, R9 ;  /* 0x000000ffff007224 */ /* 0x008fe200078e0009 */
[----:B--2---:R-:W-:-:S13]  /*20040*/  ISETP.NE.AND P0, PT, R6, 0x1, PT ;  /* 0x000000010600780c */ /* 0x004fda0003f05270 */
[----:B------:R-:W2:Y:S02]  /*20050*/  @P0 LDC.64 R4, c[0x0][0x440] ;  /* 0x00011000ff040b82 */ /* 0x000ea40000000a00 */
[----:B--2---:R-:W-:-:S05]  /*20060*/  @P0 IMAD.HI.U32 R4, R9, R4, RZ ;  /* 0x0000000409040227 */ /* 0x004fca00078e00ff */
        /* <DEDUP_REMOVED lines=13> */
.L_x_3763:
[----:B-1----:R-:W4:Y:S04]  /*20140*/  LDL R7, [R1] ;  /* 0x0000000001077983 */ /* 0x002f280000100800 */
[----:B---3--:R-:W4:Y:S04]  /*20150*/  LDL R0, [R1+0x8] ;  /* 0x0000080001007983 */ /* 0x008f280000100800 */
[----:B--2---:R-:W2:Y:S01]  /*20160*/  LDL R2, [R1+0x18] ;  /* 0x0000180001027983 */ /* 0x004ea20000100800 */
[----:B----4-:R-:W-:Y:S01]  /*20170*/  IMAD R0, R0, 0x8, R7 ;  /* 0x0000000800007824 */ /* 0x010fe200078e0207 */
[----:B--2---:R-:W-:-:S04]  /*20180*/  SHF.L.U32 R2, R2, 0x1f, RZ ;  /* 0x0000001f02027819 */ /* 0x004fc800000006ff */
[----:B------:R-:W1:Y:S02]  /*20190*/  SYNCS.PHASECHK.TRANS64.TRYWAIT P0, [R0+URZ+0x38840], R2 ;  /* 0x03884002000075a7 */ /* 0x000e64000800017f */
[----:B-1----:R-:W-:Y:S05]  /*201a0*/  @!P0 BRA `(.L_x_3764) ;  /* 0x0000007400248947 */ /* 0x002fea0003800000 */
.L_x_3930:
        /* <DEDUP_REMOVED lines=11> */
.L_x_3765:
[----:B------:R-:W2:Y:S04]  /*20260*/  LDL R5, [R1] ;  /* 0x0000000001057983 */ /* 0x000ea80000100800 */
[----:B------:R-:W2:Y:S04]  /*20270*/  LDL R4, [R1+0x8] ;  /* 0x0000080001047983 */ /* 0x000ea80000100800 */
[----:B------:R-:W3:Y:S04]  /*20280*/  LDL R6, [R1+0x38] ;  /* 0x0000380001067983 */ /* 0x000ee80000100800 */
[----:B------:R-:W4:Y:S04]  /*20290*/  LDL R3, [R1+0x24] ;  /* 0x0000240001037983 */ /* 0x000f280000100800 */
[----:B-1----:R-:W4:Y:S01]  /*202a0*/  LDL.LU R2, [R1+0x4] ;  /* 0x0000040001027983 */ /* 0x002f220000300800 */
        /* <DEDUP_REMOVED lines=21> */
.L_x_3761:
[----:B---3--:R-:W3:Y:S04]  /*20400*/  LDL R0, [R1] ;  /* 0x0000000001007983 */ /* 0x008ee80000100800 */
[----:B--2---:R-:W2:Y:S01]  /*20410*/  LDL R2, [R1+0x3c] ;  /* 0x00003c0001027983 */ /* 0x004ea20000100800 */
[----:B------:R-:W-:Y:S05]  /*20420*/  WARPSYNC.ALL ;  /* 0x0000000000007948 */ /* 0x000fea0003800000 */
[----:B------:R-:W-:Y:S01]  /*20430*/  ULDC.64 UR4, c[0x0][0xaf8] ;  /* 0x0002be0000047ab9 */ /* 0x000fe20000000a00 */
[----:B------:R-:W-:Y:S01]  /*20440*/  BSSY B6, `(.L_x_3766) ;  /* 0x0000020000067945 */ /* 0x000fe20003800000 */
[----:B------:R-:W-:Y:S01]  /*20450*/  BAR.SYNC.DEFER_BLOCKING 0x8, 0x100 ;  /* 0x0204000000007b1d */ /* 0x000fe20000010000 */
[----:B------:R-:W-:-:S04]  /*20460*/  ISETP.NE.U32.AND P0, PT, RZ, UR4, PT ;  /* 0x00000004ff007c0c */ /* 0x000fc8000bf05070 */
[----:B------:R-:W-:Y:S01]  /*20470*/  ISETP.NE.AND.EX P0, PT, RZ, UR5, PT, P0 ;  /* 0x00000005ff007c0c */ /* 0x000fe2000bf05300 */
[----:B---3--:R-:W-:Y:S01]  /*20480*/  VIADD R0, R0, 0x20400 ;  /* 0x0002040000007836 */ /* 0x008fe20000000000 */
[----:B--2---:R-:W-:-:S04]  /*20490*/  SHF.R.S32.HI R3, RZ, 0x1f, R2 ;  /* 0x0000001fff037819 */ /* 0x004fc80000011402 */
[----:B------:R-:W-:Y:S02]  /*204a0*/  LOP3.LUT P1, RZ, R0, 0x3ff, RZ, 0xc0, !PT ;  /* 0x000003ff00ff7812 */ /* 0x000fe4000782c0ff */
[----:B------:R-:W-:Y:S02]  /*204b0*/  SHF.R.S32.HI R0, RZ, 0x1f, R19 ;  /* 0x0000001fff007819 */ /* 0x000fe40000011413 */
[----:B------:R-:W-:Y:S02]  /*204c0*/  SHF.R.S32.HI R2, RZ, 0x1f, R18 ;  /* 0x0000001fff027819 */ /* 0x000fe40000011412 */
[----:B------:R-:W-:-:S05]  /*204d0*/  SEL R0, R0, RZ, !P0 ;  /* 0x000000ff00007207 */ /* 0x000fca0004000000 */
[----:B------:R2:W-:Y:S04]  /*204e0*/  STL [R1+0x5c], R0 ;  /* 0x00005c0001007387 */ /* 0x0005e80000100800 */
[----:B------:R3:W-:Y:S01]  /*204f0*/  STL [R1+0x50], R3 ;  /* 0x0000500301007387 */ /* 0x0007e20000100800 */
[----:B--2---:R-:W-:-:S05]  /*20500*/  SEL R0, R19, RZ, !P0 ;  /* 0x000000ff13007207 */ /* 0x004fca0004000000 */
[----:B------:R3:W-:Y:S04]  /*20510*/  STL [R1+0x44], R0 ;  /* 0x0000440001007387 */ /* 0x0007e80000100800 */
[----:B------:R3:W-:Y:S01]  /*20520*/  STL [R1+0x58], R2 ;  /* 0x0000580201007387 */ /* 0x0007e20000100800 */
[----:B------:R-:W-:Y:S05]  /*20530*/  @!P1 BRA `(.L_x_3767) ;  /* 0x0000000000409947 */ /* 0x000fea0003800000 */
[----:B---3--:R-:W-:Y:S01]  /*20540*/  MOV R2, 0x0 ;  /* 0x0000000000027802 */ /* 0x008fe20000000f00 */
        /* <DEDUP_REMOVED lines=9> */
[----:B0-----:R-:W-:Y:S02]  /*205e0*/  IMAD.U32 R11, RZ, RZ, UR9 ;  /* 0x00000009ff0b7e24 */ /* 0x001fe4000f8e00ff */
[----:B------:R-:W-:Y:S02]  /*205f0*/  IMAD.MOV.U32 R8, RZ, RZ, 0x70 ;  /* 0x00000070ff087424 */ /* 0x000fe400078e00ff */
[----:B------:R-:W-:Y:S02]  /*20600*/  IMAD.MOV.U32 R12, RZ, RZ, 0x1 ;  /* 0x00000001ff0c7424 */ /* 0x000fe400078e00ff */
[----:B------:R-:W-:-:S07]  /*20610*/  IMAD.MOV.U32 R13, RZ, RZ, RZ ;  /* 0x000000ffff0d7224 */ /* 0x000fce00078e00ff */
[----:B------:R-:W-:-:S07]  /*20620*/  LEPC R20, `(.L_x_3767) ;  /* 0x000000001014794e */ /* 0x000fce0000000000 */
[----:B--2---:R-:W-:Y:S05]  /*20630*/  CALL.ABS.NOINC R2 ;  /* 0x0000000002007343 */ /* 0x004fea0003c00000 */
.L_x_3767:
[----:B------:R-:W-:Y:S05]  /*20640*/  BSYNC B6 ;  /* 0x0000000000067941 */ /* 0x000fea0003800000 */
.L_x_3766:
[----:B0-----:R-:W2:Y:S01]  /*20650*/  LDL R11, [R1+0x2c] ;  /* 0x00002c00010b7983 */ /* 0x001ea20000100800 */
[----:B-1----:R-:W0:Y:S01]  /*20660*/  LDC R7, c[0x0][0x448] ;  /* 0x00011200ff077b82 */ /* 0x002e220000000800 */
[----:B------:R-:W-:Y:S01]  /*20670*/  ULDC.64 UR4, c[0x0][0x298] ;  /* 0x0000a60000047ab9 */ /* 0x000fe20000000a00 */
[----:B------:R-:W-:Y:S01]  /*20680*/  ULDC.64 UR6, c[0x0][0x280] ;  /* 0x0000a00000067ab9 */ /* 0x000fe20000000a00 */
[----:B------:R-:W4:Y:S04]  /*20690*/  LDL R4, [R1+0x50] ;  /* 0x0000500001047983 */ /* 0x000f280000100800 */
[----:B------:R-:W4:Y:S04]  /*206a0*/  LDL R10, [R1+0x3c] ;  /* 0x00003c00010a7983 */ /* 0x000f280000100800 */
[----:B------:R-:W4:Y:S01]  /*206b0*/  LDL R9, [R1+0x58] ;  /* 0x0000580001097983 */ /* 0x000f220000100800 */
[----:B---3--:R-:W1:Y:S01]  /*206c0*/  S2R R2, SR_TID.X ;  /* 0x0000000000027919 */ /* 0x008e620000002100 */
[----:B------:R-:W3:Y:S02]  /*206d0*/  S2R R0, SR_TID.X ;  /* 0x0000000000007919 */ /* 0x000ee40000002100 */
[----:B------:R-:W4:Y:S01]  /*206e0*/  LDL R8, [R1+0x5c] ;  /* 0x00005c0001087983 */ /* 0x000f220000100800 */
[----:B0-----:R-:W-:-:S03]  /*206f0*/  ISETP.NE.AND P0, PT, R7, 0x1, PT ;  /* 0x000000010700780c */ /* 0x001fc60003f05270 */
[----:B------:R-:W4:Y:S10]  /*20700*/  LDL R6, [R1+0x44] ;  /* 0x0000440001067983 */ /* 0x000f340000100800 */
[----:B------:R-:W0:Y:S01]  /*20710*/  @P0 LDC R3, c[0x0][0x450] ;  /* 0x00011400ff030b82 */ /* 0x000e220000000800 */
[----:B-1----:R-:W-:-:S04]  /*20720*/  LOP3.LUT R2, R2, 0x7f, RZ, 0xc0, !PT ;  /* 0x0000007f02027812 */ /* 0x002fc800078ec0ff */
[----:B------:R-:W-:Y:S01]  /*20730*/  SHF.R.U32.HI R2, RZ, 0x3, R2 ;  /* 0x00000003ff027819 */ /* 0x000fe20000011602 */
[----:B---3--:R-:W-:-:S05]  /*20740*/  IMAD.SHL.U32 R0, R0, 0x10, RZ ;  /* 0x0000001000007824 */ /* 0x008fca00078e00ff */
[----:B------:R-:W-:Y:S02]  /*20750*/  LOP3.LUT R0, R2, 0x70, R0, 0xf8, !PT ;  /* 0x0000007002007812 */ /* 0x000fe400078ef800 */
[----:B------:R-:W1:Y:S03]  /*20760*/  @P0 LDC R2, c[0x0][0x44c] ;  /* 0x00011300ff020b82 */ /* 0x000e660000000800 */
[----:B--2---:R-:W-:-:S04]  /*20770*/  IMAD.IADD R5, R0, 0x1, R11 ;  /* 0x0000000100057824 */ /* 0x004fc800078e020b */
[----:B-1----:R-:W-:-:S04]  /*20780*/  @P0 IMAD.HI.U32 R2, R5, R2, RZ ;  /* 0x0000000205020227 */ /* 0x002fc800078e00ff */
[----:B------:R-:W-:Y:S01]  /*20790*/  IMAD.MOV.U32 R0, RZ, RZ, R5 ;  /* 0x000000ffff007224 */ /* 0x000fe200078e0005 */
[----:B0-----:R-:W-:Y:S01]  /*207a0*/  @P0 SHF.R.U32.HI R0, RZ, R3, R2 ;  /* 0x00000003ff000219 */ /* 0x001fe20000011602 */
[----:B----4-:R-:W-:-:S04]  /*207b0*/  IMAD R2, R4, UR4, RZ ;  /* 0x0000000404027c24 */ /* 0x010fc8000f8e02ff */
        /* <DEDUP_REMOVED lines=11> */
[----:B------:R-:W-:Y:S01]  /*20870*/  IMAD R4, R8, UR4, RZ ;  /* 0x0000000408047c24 */ /* 0x000fe2000f8e02ff */
[----:B------:R-:W2:Y:S01]  /*20880*/  S2R R10, SR_TID.X ;  /* 0x00000000000a7919 */ /* 0x000ea20000002100 */
[----:B------:R-:W-:-:S04]  /*20890*/  IMAD.WIDE.U32 R2, R6, UR4, R2 ;  /* 0x0000000406027c25 */ /* 0x000fc8000f8e0002 */
[----:B------:R-:W-:Y:S01]  /*208a0*/  IMAD R4, R6, UR5, R4 ;  /* 0x0000000506047c24 */ /* 0x000fe2000f8e0204 */
[----:B------:R-:W-:-:S03]  /*208b0*/  ULDC.64 UR4, c[0x0][0x2d0] ;  /* 0x0000b40000047ab9 */ /* 0x000fc60000000a00 */
[----:B------:R-:W-:Y:S01]  /*208c0*/  IMAD.IADD R3, R3, 0x1, R4 ;  /* 0x0000000103037824 */ /* 0x000fe200078e0204 */
[----:B------:R-:W-:Y:S01]  /*208d0*/  SHF.R.S32.HI R4, RZ, 0x1f, R0 ;  /* 0x0000001fff047819 */ /* 0x000fe20000011400 */
[----:B------:R-:W3:Y:S04]  /*208e0*/  S2R R8, SR_TID.X ;  /* 0x0000000000087919 */ /* 0x000ee80000002100 */
        /* <DEDUP_REMOVED lines=8> */
[----:B--2---:R-:W-:Y:S02]  /*20970*/  IMAD.SHL.U32 R10, R10, 0x8, RZ ;  /* 0x000000080a0a7824 */ /* 0x004fe400078e00ff */
        /* <DEDUP_REMOVED lines=9> */
[----:B---3--:R-:W-:Y:S02]  /*20a10*/  LOP3.LUT R8, R8, 0x7f, RZ, 0xc0, !PT ;  /* 0x0000007f08087812 */ /* 0x008fe400078ec0ff */
        /* <DEDUP_REMOVED lines=41> */
.L_x_3939:
        /* <DEDUP_REMOVED lines=13> */
.L_x_3769:
        /* <DEDUP_REMOVED lines=38> */
.L_x_3771:
[----:B------:R-:W-:Y:S05]  /*20fe0*/  BSYNC B6 ;  /* 0x0000000000067941 */ /* 0x000fea0003800000 */
.L_x_3770:
        /* <DEDUP_REMOVED lines=190> */
.L_x_3949:
        /* <DEDUP_REMOVED lines=31> */
.L_x_3774:
[----:B------:R-:W-:Y:S05]  /*21dc0*/  BSYNC B0 ;  /* 0x0000000000007941 */ /* 0x000fea0003800000 */
.L_x_3773:
[----:B--2---:R2:W5:Y:S01]  /*21dd0*/  LDL R0, [R1] ;  /* 0x0000000001007983 */ /* 0x0045620000100800 */
[----:B------:R-:W-:Y:S01]  /*21de0*/  PLOP3.LUT P0, PT, PT, PT, PT, 0x80, 0x0 ;  /* 0x000000000000781c */ /* 0x000fe20003f0f070 */
[----:B------:R-:W-:-:S12]  /*21df0*/  NOP ;  /* 0x0000000000007918 */ /* 0x000fd80000000000 */
.L_x_3775:
        /* <DEDUP_REMOVED lines=19> */
.L_x_3950:
[----:B------:R-:W-:Y:S05]  /*21f30*/  BSYNC B0 ;  /* 0x0000000000007941 */ /* 0x000fea0003800000 */
.L_x_3776:
        /* <DEDUP_REMOVED lines=15> */
.L_x_3951:
[----:B------:R-:W-:Y:S05]  /*22030*/  BSYNC B1 ;  /* 0x0000000000017941 */ /* 0x000fea0003800000 */
.L_x_3780:
        /* <DEDUP_REMOVED lines=9> */
.L_x_3783:
[----:B------:R-:W-:Y:S05]  /*220d0*/  BSYNC B1 ;  /* 0x0000000000017941 */ /* 0x000fea0003800000 */
.L_x_3782:
        /* <DEDUP_REMOVED lines=14> */
.L_x_3784:
        /* <DEDUP_REMOVED lines=15> */
.L_x_3785:
        /* <DEDUP_REMOVED lines=15> */
.L_x_3786:
        /* <DEDUP_REMOVED lines=15> */
.L_x_3787:
        /* <DEDUP_REMOVED lines=15> */
.L_x_3788:
        /* <DEDUP_REMOVED lines=15> */
.L_x_3789:
        /* <DEDUP_REMOVED lines=15> */
.L_x_3790:
        /* <DEDUP_REMOVED lines=15> */
.L_x_3791:
        /* <DEDUP_REMOVED lines=10> */
.L_x_3779:
[----:B------:R-:W-:Y:S05]  /*228f0*/  BSYNC B0 ;  /* 0x0000000000007941 */ /* 0x000fea0003800000 */
.L_x_3778:
        /* <DEDUP_REMOVED lines=50> */
.L_x_3798:
[----:B------:R-:W3:Y:S01]  /*22c20*/  LDL R2, [R1] ;  /* 0x0000000001027983 */ /* 0x000ee20000100800 */
[----:B-1----:R-:W-:Y:S01]  /*22c30*/  SHF.L.U32 R5, R7, 0x1f, RZ ;  /* 0x0000001f07057819 */ /* 0x002fe200000006ff */
[----:B------:R-:W-:Y:S01]  /*22c40*/  BSSY B3, `(.L_x_3799) ;  /* 0x0000007000037945 */ /* 0x000fe20003800000 */
[----:B------:R-:W1:Y:S02]  /*22c50*/  S2R R3, SR_TID.X ;  /* 0x0000000000037919 */ /* 0x000e640000002100 */
[----:B-1----:R-:W-:-:S04]  /*22c60*/  LOP3.LUT R3, R3, 0x7f, RZ, 0xc0, !PT ;  /* 0x0000007f03037812 */ /* 0x002fc800078ec0ff */
[----:B------:R-:W-:Y:S01]  /*22c70*/  ISETP.NE.AND P1, PT, R3, RZ, PT ;  /* 0x000000ff0300720c */ /* 0x000fe20003f25270 */
[----:B---3--:R-:W-:-:S04]  /*22c80*/  IMAD R2, R8, 0x8, R2 ;  /* 0x0000000808027824 */ /* 0x008fc800078e0202 */
[----:B------:R-:W1:Y:S02]  /*22c90*/  SYNCS.PHASECHK.TRANS64.TRYWAIT P0, [R2+URZ+0x38840], R5 ;  /* 0x03884005020075a7 */ /* 0x000e64000800017f */
[----:B-1----:R-:W-:Y:S06]  /*22ca0*/  @!P0 BRA `(.L_x_3800) ;  /* 0x0000005800e08947 */ /* 0x002fec0003800000 */
.L_x_3952:
[----:B------:R-:W-:Y:S05]  /*22cb0*/  BSYNC B3 ;  /* 0x0000000000037941 */ /* 0x000fea0003800000 */
.L_x_3799:
        /* <DEDUP_REMOVED lines=9> */
.L_x_3802:
[----:B------:R-:W-:Y:S05]  /*22d50*/  BSYNC B3 ;  /* 0x0000000000037941 */ /* 0x000fea0003800000 */
.L_x_3801:
        /* <DEDUP_REMOVED lines=14> */
.L_x_3803:
        /* <DEDUP_REMOVED lines=13> */
.L_x_3953:
[----:B------:R-:W-:Y:S05]  /*22f10*/  BSYNC B3 ;  /* 0x0000000000037941 */ /* 0x000fea0003800000 */
.L_x_3804:
[----:B------:R-:W-:Y:S01]  /*22f20*/  BSSY B3, `(.L_x_3806) ;  /* 0x000000b000037945 */ /* 0x000fe20003800000 */
[----:B------:R-:W-:Y:S02]  /*22f30*/  IMAD.MOV.U32 R8, RZ, RZ, 0x0 ;  /* 0x00000000ff087424 */ /* 0x000fe400078e00ff */
[----:B------:R-:W-:Y:S01]  /*22f40*/  IMAD.MOV.U32 R9, RZ, RZ, 0x14f00000 ;  /* 0x14f00000ff097424 */ /* 0x000fe200078e00ff */
[----:B------:R-:W-:Y:S06]  /*22f50*/  @P1 BRA `(.L_x_3807) ;  /* 0x00000000001c1947 */ /* 0x000fec0003800000 */
[----:B------:R-:W3:Y:S01]  /*22f60*/  S2R R4, SR_TID.X ;  /* 0x0000000000047919 */ /* 0x000ee20000002100 */
[----:B------:R-:W-:-:S04]  /*22f70*/  IMAD.MOV.U32 R3, RZ, RZ, 0x10000 ;  /* 0x00010000ff037424 */ /* 0x000fc800078e00ff */
[----:B------:R4:W-:Y:S01]  /*22f80*/  SYNCS.ARRIVE.TRANS64 RZ, [R2+URZ+0x38850], R3 ;  /* 0x0388500302ff79a7 */ /* 0x0009e2000800003f */
[----:B---3--:R-:W-:-:S04]  /*22f90*/  LOP3.LUT R4, R4, 0x1f, RZ, 0xc0, !PT ;  /* 0x0000001f04047812 */ /* 0x008fc800078ec0ff */
[----:B------:R-:W-:-:S13]  /*22fa0*/  ISETP.NE.AND P0, PT, R4, RZ, PT ;  /* 0x000000ff0400720c */ /* 0x000fda0003f05270 */
[----:B----4-:R-:W-:Y:S05]  /*22fb0*/  @!P0 BRA `(.L_x_3807) ;  /* 0x0000000000048947 */ /* 0x010fea0003800000 */
[----:B------:R-:W-:Y:S01]  /*22fc0*/  BPT.TRAP 0x1 ;  /* 0x000000040000795c */ /* 0x000fe20000300000 */
.L_x_3807:
[----:B------:R-:W-:Y:S05]  /*22fd0*/  BSYNC B3 ;  /* 0x0000000000037941 */ /* 0x000fea0003800000 */
.L_x_3806:
[----:B------:R-:W3:Y:S04]  /*22fe0*/  LDL R4, [R1] ;  /* 0x0000000001047983 */ /* 0x000ee80000100800 */
        /* <DEDUP_REMOVED lines=10> */
.L_x_3808:
        /* <DEDUP_REMOVED lines=15> */
.L_x_3809:
        /* <DEDUP_REMOVED lines=15> */
.L_x_3810:
        /* <DEDUP_REMOVED lines=15> */
.L_x_3811:
        /* <DEDUP_REMOVED lines=15> */
.L_x_3812:
        /* <DEDUP_REMOVED lines=15> */
.L_x_3813:
        /* <DEDUP_REMOVED lines=15> */
.L_x_3814:
        /* <DEDUP_REMOVED lines=15> */
.L_x_3815:
        /* <DEDUP_REMOVED lines=10> */
.L_x_3797:
[----:B------:R-:W-:Y:S05]  /*237c0*/  BSYNC B1 ;  /* 0x0000000000017941 */ /* 0x000fea0003800000 */
.L_x_3796:
[----:B------:R-:W3:Y:S02]  /*237d0*/  LDL R4, [R1+0x30] ;  /* 0x0000300001047983 */ /* 0x000ee40000100800 */
[----:B---3--:R-:W-:-:S07]  /*237e0*/  VIADD R0, R4, 0xfffffffd ;  /* 0xfffffffd04007836 */ /* 0x008fce0000000000 */
.L_x_3795:
[----:B------:R-:W-:Y:S05]  /*237f0*/  BSYNC B2 ;  /* 0x0000000000027941 */ /* 0x000fea0003800000 */
.L_x_3794:
[----:B------:R-:W3:Y:S01]  /*23800*/  LDL.LU R2, [R1+0x30] ;  /* 0x0000300001027983 */ /* 0x000ee20000300800 */
[----:B------:R-:W-:Y:S01]  /*23810*/  VIADD R6, R6, 0xfffffffe ;  /* 0xfffffffe06067836 */ /* 0x000fe20000000000 */
[----:B---3--:R-:W-:-:S04]  /*23820*/  LOP3.LUT R2, RZ, R2, RZ, 0x33, !PT ;  /* 0x00000002ff027212 */ /* 0x008fc800078e33ff */
[----:B------:R-:W-:-:S13]  /*23830*/  ISETP.NE.AND P0, PT, R6, R2, PT ;  /* 0x000000020600720c */ /* 0x000fda0003f05270 */
[----:B------:R-:W-:Y:S05]  /*23840*/  @!P0 BRA `(.L_x_3793) ;  /* 0x0000001c00008947 */ /* 0x000fea0003800000 */
.L_x_3856:
        /* <DEDUP_REMOVED lines=36> */
.L_x_3818:
[----:B------:R-:W3:Y:S01]  /*23a90*/  LDL R2, [R1] ;  /* 0x0000000001027983 */ /* 0x000ee20000100800 */
[----:B------:R-:W-:Y:S01]  /*23aa0*/  BSSY B2, `(.L_x_3819) ;  /* 0x0000008000027945 */ /* 0x000fe20003800000 */
[----:B0-----:R-:W0:Y:S02]  /*23ab0*/  S2R R4, SR_TID.X ;  /* 0x0000000000047919 */ /* 0x001e240000002100 */
[----:B0-----:R-:W-:-:S04]  /*23ac0*/  LOP3.LUT R4, R4, 0x7f, RZ, 0xc0, !PT ;  /* 0x0000007f04047812 */ /* 0x001fc800078ec0ff */
[----:B------:R-:W-:Y:S01]  /*23ad0*/  ISETP.NE.AND P1, PT, R4, RZ, PT ;  /* 0x000000ff0400720c */ /* 0x000fe20003f25270 */
[----:B---3--:R-:W-:Y:S01]  /*23ae0*/  IMAD R3, R7, 0x8, R2 ;  /* 0x0000000807037824 */ /* 0x008fe200078e0202 */
[----:B------:R-:W-:-:S04]  /*23af0*/  SHF.L.U32 R2, R6, 0x1f, RZ ;  /* 0x0000001f06027819 */ /* 0x000fc800000006ff */
[----:B------:R-:W0:Y:S02]  /*23b00*/  SYNCS.PHASECHK.TRANS64.TRYWAIT P0, [R3+URZ+0x38840], R2 ;  /* 0x03884002030075a7 */ /* 0x000e24000800017f */
[----:B0-----:R-:W-:Y:S05]  /*23b10*/  @!P0 BRA `(.L_x_3820) ;  /* 0x0000004c006c8947 */ /* 0x001fea0003800000 */
.L_x_3954:
[----:B------:R-:W-:Y:S05]  /*23b20*/  BSYNC B2 ;  /* 0x0000000000027941 */ /* 0x000fea0003800000 */
.L_x_3819:
        /* <DEDUP_REMOVED lines=9> */
.L_x_3822:
[----:B------:R-:W-:Y:S05]  /*23bc0*/  BSYNC B2 ;  /* 0x0000000000027941 */ /* 0x000fea0003800000 */
.L_x_3821:
        /* <DEDUP_REMOVED lines=13> */
.L_x_3823:
        /* <DEDUP_REMOVED lines=13> */
.L_x_3955:
[----:B------:R-:W-:Y:S05]  /*23d70*/  BSYNC B2 ;  /* 0x0000000000027941 */ /* 0x000fea0003800000 */
.L_x_3824:
        /* <DEDUP_REMOVED lines=11> */
.L_x_3827:
[----:B------:R-:W-:Y:S05]  /*23e30*/  BSYNC B2 ;  /* 0x0000000000027941 */ /* 0x000fea0003800000 */
.L_x_3826:
[----:B01----:R-:W3:Y:S01]  /*23e40*/  LDL R2, [R1] ;  /* 0x0000000001027983 */ /* 0x003ee20000100800 */
        /* <DEDUP_REMOVED lines=9> */
.L_x_3828:
        /* <DEDUP_REMOVED lines=15> */
.L_x_3829:
        /* <DEDUP_REMOVED lines=15> */
.L_x_3830:
        /* <DEDUP_REMOVED lines=15> */
.L_x_3831:
        /* <DEDUP_REMOVED lines=15> */
.L_x_3832:
        /* <DEDUP_REMOVED lines=15> */
.L_x_3833:
        /* <DEDUP_REMOVED lines=15> */
.L_x_3834:
        /* <DEDUP_REMOVED lines=15> */
.L_x_3835:
        /* <DEDUP_REMOVED lines=10> */
.L_x_3817:
[----:B------:R-:W-:Y:S05]  /*24610*/  BSYNC B1 ;  /* 0x0000000000017941 */ /* 0x000fea0003800000 */
.L_x_3816:
[----:B------:R-:W3:Y:S01]  /*24620*/  LDL R5, [R1+0x4] ;  /* 0x0000040001057983 */ /* 0x000ee20000100800 */
[----:B------:R-:W-:Y:S01]  /*24630*/  VIADD R7, R7, 0x1 ;  /* 0x0000000107077836 */ /* 0x000fe20000000000 */
[----:B------:R-:W-:Y:S04]  /*24640*/  BSSY B1, `(.L_x_3836) ;  /* 0x00000dc000017945 */ /* 0x000fe80003800000 */
[----:B------:R-:W-:-:S04]  /*24650*/  ISETP.NE.AND P0, PT, R7, 0x2, PT ;  /* 0x000000020700780c */ /* 0x000fc80003f05270 */
[----:B------:R-:W-:Y:S02]  /*24660*/  SEL R2, RZ, 0x1, P0 ;  /* 0x00000001ff027807 */ /* 0x000fe40000000000 */
[----:B------:R-:W-:Y:S02]  /*24670*/  SEL R9, R7, RZ, P0 ;  /* 0x000000ff07097207 */ /* 0x000fe40000000000 */
[----:B------:R-:W-:Y:S01]  /*24680*/  LOP3.LUT R8, R6, R2, RZ, 0x3c, !PT ;  /* 0x0000000206087212 */ /* 0x000fe200078e3cff */
[----:B------:R-:W-:-:S04]  /*24690*/  VIADD R6, R0, 0xffffffff ;  /* 0xffffffff00067836 */ /* 0x000fc80000000000 */
[----:B------:R0:W-:Y:S04]  /*246a0*/  STL [R1+0x18], R8 ;  /* 0x0000180801007387 */ /* 0x0001e80000100800 */
[----:B------:R0:W-:Y:S01]  /*246b0*/  STL [R1+0x8], R9 ;  /* 0x0000080901007387 */ /* 0x0001e20000100800 */
[----:B---3--:R-:W-:-:S13]  /*246c0*/  LOP3.LUT P2, RZ, R5, 0x1, RZ, 0xc0, !PT ;  /* 0x0000000105ff7812 */ /* 0x008fda000784c0ff */
[----:B0-----:R-:W-:Y:S05]  /*246d0*/  @!P2 BRA `(.L_x_3837) ;  /* 0x0000000c0048a947 */ /* 0x001fea0003800000 */
        /* <DEDUP_REMOVED lines=24> */
.L_x_3838:
        /* <DEDUP_REMOVED lines=9> */
.L_x_3956:
[----:B------:R-:W-:Y:S05]  /*248f0*/  BSYNC B2 ;  /* 0x0000000000027941 */ /* 0x000fea0003800000 */
.L_x_3839:
        /* <DEDUP_REMOVED lines=9> */
.L_x_3842:
[----:B------:R-:W-:Y:S05]  /*24990*/  BSYNC B2 ;  /* 0x0000000000027941 */ /* 0x000fea0003800000 */
.L_x_3841:
[----:B------:R-:W3:Y:S04]  /*249a0*/  LDL R8, [R1] ;  /* 0x0000000001087983 */ /* 0x000ee80000100800 */
        /* <DEDUP_REMOVED lines=13> */
.L_x_3843:
        /* <DEDUP_REMOVED lines=13> */
.L_x_3957:
[----:B------:R-:W-:Y:S05]  /*24b50*/  BSYNC B2 ;  /* 0x0000000000027941 */ /* 0x000fea0003800000 */
.L_x_3844:
        /* <DEDUP_REMOVED lines=11> */
.L_x_3847:
[----:B------:R-:W-:Y:S05]  /*24c10*/  BSYNC B2 ;  /* 0x0000000000027941 */ /* 0x000fea0003800000 */
.L_x_3846:
        /* <DEDUP_REMOVED lines=11> */
.L_x_3848:
        /* <DEDUP_REMOVED lines=15> */
.L_x_3849:
        /* <DEDUP_REMOVED lines=15> */
.L_x_3850:
        /* <DEDUP_REMOVED lines=15> */
.L_x_3851:
        /* <DEDUP_REMOVED lines=15> */
.L_x_3852:
        /* <DEDUP_REMOVED lines=15> */
.L_x_3853:
        /* <DEDUP_REMOVED lines=15> */
.L_x_3854:
        /* <DEDUP_REMOVED lines=15> */
.L_x_3855:
        /* <DEDUP_REMOVED lines=10> */
.L_x_3837:
[----:B------:R-:W-:Y:S05]  /*25400*/  BSYNC B1 ;  /* 0x0000000000017941 */ /* 0x000fea0003800000 */
.L_x_3836:
[----:B------:R-:W3:Y:S01]  /*25410*/  LDL R5, [R1+0x28] ;  /* 0x0000280001057983 */ /* 0x000ee20000100800 */
[----:B------:R-:W-:Y:S01]  /*25420*/  VIADD R0, R0, 0xfffffffe ;  /* 0xfffffffe00007836 */ /* 0x000fe20000000000 */
[----:B---3--:R-:W-:-:S13]  /*25430*/  ISETP.GT.AND P0, PT, R6, R5, PT ;  /* 0x000000050600720c */ /* 0x008fda0003f04270 */
[----:B------:R-:W-:Y:S05]  /*25440*/  @P0 BRA `(.L_x_3856) ;  /* 0xffffffe400000947 */ /* 0x000fea000383ffff */
.L_x_3793:
[----:B------:R-:W-:Y:S05]  /*25450*/  BSYNC B0 ;  /* 0x0000000000007941 */ /* 0x000fea0003800000 */
.L_x_3792:
        /* <DEDUP_REMOVED lines=24> */
.L_x_3858:
[----:B------:R-:W-:Y:S05]  /*255e0*/  BSYNC B0 ;  /* 0x0000000000007941 */ /* 0x000fea0003800000 */
.L_x_3857:
[----:B------:R-:W-:-:S05]  /*255f0*/  SEL R0, R0, RZ, P0 ;  /* 0x000000ff00007207 */ /* 0x000fca0000000000 */
[----:B------:R3:W-:Y:S02]  /*25600*/  STL [R1+0x8], R0 ;  /* 0x0000080001007387 */ /* 0x0007e40000100800 */
.L_x_3754:
[----:B------:R-:W-:Y:S05]  /*25610*/  BSYNC B7 ;  /* 0x0000000000077941 */ /* 0x000fea0003800000 */
.L_x_3752:
        /* <DEDUP_REMOVED lines=13> */
.L_x_3859:
        /* <DEDUP_REMOVED lines=36> */
.L_x_3967:
[----:B------:R-:W-:Y:S02]  /*25930*/  ULDC UR4, c[0x0][0xd38] ;  /* 0x00034e0000047ab9 */ /* 0x000fe40000000800 */
[----:B------:R-:W-:-:S04]  /*25940*/  IMAD.U32 R4, RZ, RZ, UR4 ;  /* 0x00000004ff047e24 */ /* 0x000fc8000f8e00ff */
[----:B---3--:R-:W-:-:S04]  /*25950*/  IMAD R16, R16, R4, RZ ;  /* 0x0000000410107224 */ /* 0x008fc800078e02ff */
[----:B------:R-:W-:-:S05]  /*25960*/  IMAD.IADD R5, R5, 0x1, R16 ;  /* 0x0000000105057824 */ /* 0x000fca00078e0210 */
[----:B------:R-:W-:-:S13]  /*25970*/  ISETP.GT.AND P6, PT, R5, R0, PT ;  /* 0x000000000500720c */ /* 0x000fda0003fc4270 */
[----:B------:R-:W-:Y:S05]  /*25980*/  @P6 BRA `(.L_x_3862) ;  /* 0x00000000009c6947 */ /* 0x000fea0003800000 */
.L_x_3867:
[----:B-1----:R-:W1:Y:S01]  /*25990*/  LDC R2, c[0x0][0xd3c] ;  /* 0x00034f00ff027b82 */ /* 0x002e620000000800 */
[----:B------:R-:W-:-:S05]  /*259a0*/  VIADD R19, R19, 0x1f ;  /* 0x0000001f13137836 */ /* 0x000fca0000000000 */
[----:B-1----:R-:W-:-:S13]  /*259b0*/  ISETP.GE.AND P6, PT, R19, R2, PT ;  /* 0x000000021300720c */ /* 0x002fda0003fc6270 */
[----:B------:R-:W-:Y:S05]  /*259c0*/  @P6 BRA `(.L_x_3863) ;  /* 0x0000000400d46947 */ /* 0x000fea0003800000 */
[----:B------:R-:W1:Y:S01]  /*259d0*/  S2R R3, SR_TID.X ;  /* 0x0000000000037919 */ /* 0x000e620000002100 */
[----:B------:R-:W-:Y:S01]  /*259e0*/  BSSY B0, `(.L_x_3864) ;  /* 0x0000009000007945 */ /* 0x000fe20003800000 */
[----:B-1----:R-:W-:-:S05]  /*259f0*/  LOP3.LUT R3, R3, 0x1f, RZ, 0xc0, !PT ;  /* 0x0000001f03037812 */ /* 0x002fca00078ec0ff */
[----:B------:R-:W-:Y:S02]  /*25a00*/  IMAD.IADD R4, R19, 0x1, R3 ;  /* 0x0000000113047824 */ /* 0x000fe400078e0203 */
[----:B------:R-:W-:-:S03]  /*25a10*/  IMAD.MOV.U32 R3, RZ, RZ, RZ ;  /* 0x000000ffff037224 */ /* 0x000fc600078e00ff */
[----:B------:R-:W-:-:S13]  /*25a20*/  ISETP.GE.OR P6, PT, R4, R2, !P0 ;  /* 0x000000020400720c */ /* 0x000fda00047c6670 */
[----:B------:R-:W-:Y:S05]  /*25a30*/  @P6 BRA `(.L_x_3865) ;  /* 0x00000000000c6947 */ /* 0x000fea0003800000 */
[----:B------:R-:W1:Y:S02]  /*25a40*/  LDC.64 R2, c[0x0][0xd80] ;  /* 0x00036000ff027b82 */ /* 0x000e640000000a00 */
[----:B-1----:R-:W-:-:S06]  /*25a50*/  IMAD.WIDE R2, R4, 0x4, R2 ;  /* 0x0000000404027825 */ /* 0x002fcc00078e0202 */
[----:B------:R1:W5:Y:S02]  /*25a60*/  LDG.E R3, desc[UR50][R2.64] ;  /* 0x0000003202037981 */ /* 0x000364000c1e1900 */
.L_x_3865:
[----:B------:R-:W-:Y:S05]  /*25a70*/  BSYNC B0 ;  /* 0x0000000000007941 */ /* 0x000fea0003800000 */
.L_x_3864:
        /* <DEDUP_REMOVED lines=18> */
.L_x_3975:
[----:B------:R-:W-:Y:S02]  /*25ba0*/  ULDC UR4, c[0x0][0xd38] ;  /* 0x00034e0000047ab9 */ /* 0x000fe40000000800 */
[----:B------:R-:W-:-:S04]  /*25bb0*/  IMAD.U32 R4, RZ, RZ, UR4 ;  /* 0x00000004ff047e24 */ /* 0x000fc8000f8e00ff */
[----:B---3--:R-:W-:-:S04]  /*25bc0*/  IMAD R16, R16, R4, RZ ;  /* 0x0000000410107224 */ /* 0x008fc800078e02ff */
[----:B------:R-:W-:-:S05]  /*25bd0*/  IMAD.IADD R5, R16, 0x1, R5 ;  /* 0x0000000110057824 */ /* 0x000fca00078e0205 */
[----:B------:R-:W-:-:S13]  /*25be0*/  ISETP.GT.AND P6, PT, R5, R0, PT ;  /* 0x000000000500720c */ /* 0x000fda0003fc4270 */
[----:B------:R-:W-:Y:S05]  /*25bf0*/  @!P6 BRA `(.L_x_3867) ;  /* 0xfffffffc0064e947 */ /* 0x000fea000383ffff */
.L_x_3862:
        /* <DEDUP_REMOVED lines=8> */
.L_x_3979:
[----:B------:R-:W-:Y:S01]  /*25c80*/  ISETP.NE.AND P0, PT, R5, RZ, PT ;  /* 0x000000ff0500720c */ /* 0x000fe20003f05270 */
[----:B------:R-:W-:-:S12]  /*25c90*/  IMAD.MOV.U32 R5, RZ, RZ, RZ ;  /* 0x000000ffff057224 */ /* 0x000fd800078e00ff */
[----:B------:R-:W-:Y:S05]  /*25ca0*/  @!P0 BRA `(.L_x_3869) ;  /* 0x0000000000148947 */ /* 0x000fea0003800000 */
[----:B------:R-:W-:Y:S01]  /*25cb0*/  UMOV UR4, 0xffffffff ;  /* 0xffffffff00047882 */ /* 0x000fe20000000000 */
[----:B------:R-:W-:Y:S02]  /*25cc0*/  VIADD R12, R6, 0xffffffff ;  /* 0xffffffff060c7836 */ /* 0x000fe40000000000 */
[----:B------:R-:W-:Y:S05]  /*25cd0*/  BRA.DIV UR4, `(.L_x_3870) ;  /* 0x0000003604a87947 */ /* 0x000fea000b800000 */
[----:B-1----:R1:W0:Y:S02]  /*25ce0*/  SHFL.IDX PT, R2, R2, R12, 0x1f ;  /* 0x00001f0c02027589 */ /* 0x00222400000e0000 */
.L_x_3982:
[----:B0-----:R-:W-:-:S07]  /*25cf0*/  IMAD.MOV.U32 R5, RZ, RZ, R2 ;  /* 0x000000ffff057224 */ /* 0x001fce00078e0002 */
.L_x_3869:
[----:B-1-3--:R-:W1:Y:S01]  /*25d00*/  LDC.64 R2, c[0x0][0xd90] ;  /* 0x00036400ff027b82 */ /* 0x00ae620000000a00 */
[----:B------:R-:W-:-:S04]  /*25d10*/  IMAD.IADD R19, R6, 0x1, R19 ;  /* 0x0000000106137824 */ /* 0x000fc800078e0213 */
[----:B-1----:R-:W-:-:S05]  /*25d20*/  IMAD.WIDE R2, R19, 0x4, R2 ;  /* 0x0000000413027825 */ /* 0x002fca00078e0202 */
[----:B0-----:R-:W4:Y:S01]  /*25d30*/  LDG.E R7, desc[UR50][R2.64] ;  /* 0x0000003202077981 */ /* 0x001f22000c1e1900 */
        /* <DEDUP_REMOVED lines=62> */
.L_x_3863:
[----:B------:R-:W-:Y:S01]  /*26120*/  UMOV UR4, URZ ;  /* 0x0000003f00047c82 */ /* 0x000fe20008000000 */
[----:B------:R-:W-:Y:S01]  /*26130*/  UMOV UR5, URZ ;  /* 0x0000003f00057c82 */ /* 0x000fe20008000000 */
[----:B------:R-:W-:Y:S01]  /*26140*/  ULDC UR6, c[0x0][0xd3c] ;  /* 0x00034f0000067ab9 */ /* 0x000fe20000000800 */
[----:B------:R-:W-:Y:S02]  /*26150*/  IMAD.MOV.U32 R16, RZ, RZ, R0 ;  /* 0x000000ffff107224 */ /* 0x000fe400078e0000 */
[----:B------:R-:W-:Y:S02]  /*26160*/  IMAD.U32 R17, RZ, RZ, UR4 ;  /* 0x00000004ff117e24 */ /* 0x000fe4000f8e00ff */
[----:B------:R-:W-:Y:S02]  /*26170*/  IMAD.U32 R18, RZ, RZ, UR5 ;  /* 0x00000005ff127e24 */ /* 0x000fe4000f8e00ff */
[----:B------:R-:W-:-:S07]  /*26180*/  IMAD.U32 R19, RZ, RZ, UR6 ;  /* 0x00000006ff137e24 */ /* 0x000fce000f8e00ff */
.L_x_3871:
[----:B------:R1:W3:Y:S01]  /*26190*/  LDL R3, [R1] ;  /* 0x0000000001037983 */ /* 0x0002e20000100800 */
        /* <DEDUP_REMOVED lines=11> */
.L_x_3860:
[----:B------:R-:W-:Y:S02]  /*26250*/  ULDC UR4, c[0x0][0xd3c] ;  /* 0x00034f0000047ab9 */ /* 0x000fe40000000800 */
[----:B----4-:R-:W-:-:S13]  /*26260*/  ISETP.GE.AND P0, PT, R19, UR4, PT ;  /* 0x0000000413007c0c */ /* 0x010fda000bf06270 */
[----:B------:R-:W-:Y:S05]  /*26270*/  @!P0 BRA `(.L_x_3872) ;  /* 0xffffff6c00308947 */ /* 0x000fea000383ffff */
[----:B------:R-:W-:Y:S05]  /*26280*/  BSYNC B8 ;  /* 0x0000000000087941 */ /* 0x000fea0003800000 */
.L_x_3686:
        /* <DEDUP_REMOVED lines=12> */
.L_x_3983:
[----:B------:R-:W-:Y:S05]  /*26350*/  BSYNC B0 ;  /* 0x0000000000007941 */ /* 0x000fea0003800000 */
.L_x_3873:
[----:B------:R-:W-:-:S03]  /*26360*/  UMOV UR4, 0xffffffff ;  /* 0xffffffff00047882 */ /* 0x000fc60000000000 */
[----:B------:R-:W-:Y:S05]  /*26370*/  BRA.DIV UR4, `(.L_x_3875) ;  /* 0x00000032043c7947 */ /* 0x000fea000b800000 */
[----:B------:R-:W1:Y:S02]  /*26380*/  S2R R2, SR_TID.X ;  /* 0x0000000000027919 */ /* 0x000e640000002100 */
[----:B-1----:R-:W-:-:S04]  /*26390*/  SHF.R.U32.HI R2, RZ, 0x5, R2 ;  /* 0x00000005ff027819 */ /* 0x002fc80000011602 */
[----:B------:R-:W-:-:S05]  /*263a0*/  LOP3.LUT R2, R2, 0x3, RZ, 0xc0, !PT ;  /* 0x0000000302027812 */ /* 0x000fca00078ec0ff */
[----:B------:R1:W3:Y:S02]  /*263b0*/  SHFL.IDX PT, R14, R2, RZ, 0x1f ;  /* 0x00001fff020e7589 */ /* 0x0002e400000e0000 */
.L_x_3986:
[----:B---3--:R-:W-:-:S13]  /*263c0*/  ISETP.NE.AND P0, PT, R14, RZ, PT ;  /* 0x000000ff0e00720c */ /* 0x008fda0003f05270 */
[----:B------:R-:W-:Y:S05]  /*263d0*/  @P0 BRA `(.L_x_3474) ;  /* 0x0000000000940947 */ /* 0x000fea0003800000 */
[----:B------:R-:W-:-:S03]  /*263e0*/  UMOV UR4, 0xffffffff ;  /* 0xffffffff00047882 */ /* 0x000fc60000000000 */
[----:B------:R-:W-:Y:S05]  /*263f0*/  BRA.DIV UR4, `(.L_x_3876) ;  /* 0x0000003204507947 */ /* 0x000fea000b800000 */
[----:B------:R-:W-:-:S13]  /*26400*/  ELECT P6, URZ, PT ;  /* 0x00000000003f782f */ /* 0x000fda00038c0000 */
.L_x_3989:
[----:B------:R-:W-:Y:S05]  /*26410*/  @!P6 BRA `(.L_x_3474) ;  /* 0x000000000084e947 */ /* 0x000fea0003800000 */
[----:B------:R-:W-:-:S06]  /*26420*/  ULOP3.LUT UR4, UR36, 0x2, URZ, 0xfc, !UPT ;  /* 0x0000000224047892 */ /* 0x000fcc000f8efc3f */
[----:B-1----:R-:W-:-:S05]  /*26430*/  IMAD.U32 R2, RZ, RZ, UR4 ;  /* 0x00000004ff027e24 */ /* 0x002fca000f8e00ff */
[----:B------:R-:W-:-:S13]  /*26440*/  ISETP.NE.AND P2, PT, R2, 0x3, PT ;  /* 0x000000030200780c */ /* 0x000fda0003f45270 */
[----:B------:R-:W-:Y:S05]  /*26450*/  @!P2 BRA `(.L_x_3877) ;  /* 0x000000000004a947 */ /* 0x000fea0003800000 */
[----:B------:R-:W-:Y:S01]  /*26460*/  BPT.TRAP 0x1 ;  /* 0x000000040000795c */ /* 0x000fe20000300000 */
.L_x_3877:
        /* <DEDUP_REMOVED lines=14> */
.L_x_3990:
[----:B------:R-:W1:Y:S02]  /*26550*/  SYNCS.PHASECHK.TRANS64.TRYWAIT P0, [R7+URZ], R2 ;  /* 0x00000002070075a7 */ /* 0x000e64000800017f */
[----:B-1----:R-:W-:Y:S05]  /*26560*/  @!P0 BRA `(.L_x_3879) ;  /* 0x0000003000288947 */ /* 0x002fea0003800000 */
.L_x_3991:
[----:B------:R-:W-:Y:S05]  /*26570*/  @!P2 BRA `(.L_x_3880) ;  /* 0x000000000004a947 */ /* 0x000fea0003800000 */
[----:B------:R-:W-:Y:S01]  /*26580*/  BPT.TRAP 0x1 ;  /* 0x000000040000795c */ /* 0x000fe20000300000 */
.L_x_3880:
[----:B------:R-:W3:Y:S01]  /*26590*/  LDL.LU R4, [R1+0x8] ;  /* 0x0000080001047983 */ /* 0x000ee20000300800 */
[----:B------:R-:W-:-:S04]  /*265a0*/  VIADD R0, R0, 0x38860 ;  /* 0x0003886000007836 */ /* 0x000fc80000000000 */
[----:B---3--:R-:W-:-:S04]  /*265b0*/  IMAD R4, R4, 0x8, R0 ;  /* 0x0000000804047824 */ /* 0x008fc800078e0200 */
[----:B------:R-:W3:Y:S02]  /*265c0*/  SYNCS.PHASECHK.TRANS64.TRYWAIT P0, [R4+URZ], R5 ;  /* 0x00000005040075a7 */ /* 0x000ee4000800017f */
[----:B---3--:R-:W-:Y:S05]  /*265d0*/  @!P0 BRA `(.L_x_3881) ;  /* 0x0000003000208947 */ /* 0x008fea0003800000 */
.L_x_3992:
[----:B------:R-:W-:-:S07]  /*265e0*/  IMAD R3, R3, 0x8, R0 ;  /* 0x0000000803037824 */ /* 0x000fce00078e0200 */
.L_x_3882:
[----:B----4-:R4:W0:Y:S02]  /*265f0*/  SYNCS.PHASECHK.TRANS64.TRYWAIT P0, [R3+URZ], R2 ;  /* 0x00000002030075a7 */ /* 0x010824000800017f */
[----:B0-----:R-:W-:Y:S05]  /*26600*/  @!P0 NANOSLEEP.SYNCS 0x989680 ;  /* 0x009896800000895d */ /* 0x001fea0003900000 */
[----:B------:R-:W0:Y:S02]  /*26610*/  @!P0 SYNCS.PHASECHK.TRANS64 P0, [R3+URZ], R2 ;  /* 0x00000002030085a7 */ /* 0x000e24000800007f */
[----:B0-----:R-:W-:Y:S05]  /*26620*/  @!P0 BRA `(.L_x_3882) ;  /* 0xfffffffc00f08947 */ /* 0x001fea000383ffff */
.L_x_3474:
[----:B------:R-:W-:Y:S05]  /*26630*/  BSYNC B9 ;  /* 0x0000000000097941 */ /* 0x000fea0003800000 */
.L_x_3471:
[----:B------:R-:W-:Y:S05]  /*26640*/  EXIT ;  /* 0x000000000000794d */ /* 0x000fea0003800000 */
.L_x_3498:
[----:B0-----:R0:W1:Y:S02]  /*26650*/  SYNCS.PHASECHK.TRANS64.TRYWAIT P5, [R64+URZ+0x38890], R75 ;  /* 0x0388904b400075a7 */ /* 0x00106400080a017f */
[----:B-1----:R-:W-:Y:S05]  /*26660*/  @!P5 NANOSLEEP.SYNCS 0x989680 ;  /* 0x009896800000d95d */ /* 0x002fea0003900000 */
[----:B------:R-:W1:Y:S02]  /*26670*/  @!P5 SYNCS.PHASECHK.TRANS64 P5, [R64+URZ+0x38890], R75 ;  /* 0x0388904b4000d5a7 */ /* 0x000e6400080a007f */
[----:B-1----:R-:W-:Y:S05]  /*26680*/  @!P5 BRA `(.L_x_3498) ;  /* 0xfffffffc00f0d947 */ /* 0x002fea000383ffff */
[----:B------:R-:W-:Y:S05]  /*26690*/  BRA `(.L_x_3883) ;  /* 0xfffffdc000f47947 */ /* 0x000fea000383ffff */
.L_x_3508:
[----:B0-----:R0:W1:Y:S02]  /*266a0*/  SYNCS.PHASECHK.TRANS64.TRYWAIT P5, [R64+URZ+0x38890], R75 ;  /* 0x0388904b400075a7 */ /* 0x00106400080a017f */
[----:B-1----:R-:W-:Y:S05]  /*266b0*/  @!P5 NANOSLEEP.SYNCS 0x989680 ;  /* 0x009896800000d95d */ /* 0x002fea0003900000 */
[----:B------:R-:W1:Y:S02]  /*266c0*/  @!P5 SYNCS.PHASECHK.TRANS64 P5, [R64+URZ+0x38890], R75 ;  /* 0x0388904b4000d5a7 */ /* 0x000e6400080a007f */
[----:B-1----:R-:W-:Y:S05]  /*266d0*/  @!P5 BRA `(.L_x_3508) ;  /* 0xfffffffc00f0d947 */ /* 0x002fea000383ffff */
[----:B------:R-:W-:Y:S05]  /*266e0*/  BRA `(.L_x_3884) ;  /* 0xfffffdcc00407947 */ /* 0x000fea000383ffff */
.L_x_3513:
[----:B0-----:R0:W1:Y:S02]  /*266f0*/  SYNCS.PHASECHK.TRANS64.TRYWAIT P5, [R64+URZ+0x38890], R75 ;  /* 0x0388904b400075a7 */ /* 0x00106400080a017f */
[----:B-1----:R-:W-:Y:S05]  /*26700*/  @!P5 NANOSLEEP.SYNCS 0x989680 ;  /* 0x009896800000d95d */ /* 0x002fea0003900000 */
[----:B------:R-:W1:Y:S02]  /*26710*/  @!P5 SYNCS.PHASECHK.TRANS64 P5, [R64+URZ+0x38890], R75 ;  /* 0x0388904b4000d5a7 */ /* 0x000e6400080a007f */
[----:B-1----:R-:W-:Y:S05]  /*26720*/  @!P5 BRA `(.L_x_3513) ;  /* 0xfffffffc00f0d947 */ /* 0x002fea000383ffff */
[----:B------:R-:W-:Y:S05]  /*26730*/  BRA `(.L_x_3885) ;  /* 0xfffffdd400547947 */ /* 0x000fea000383ffff */
.L_x_3517:
[----:B--2---:R2:W0:Y:S02]  /*26740*/  SYNCS.PHASECHK.TRANS64.TRYWAIT P5, [R64+URZ+0x388b0], R75 ;  /* 0x0388b04b400075a7 */ /* 0x00442400080a017f */
[----:B0-----:R-:W-:Y:S05]  /*26750*/  @!P5 NANOSLEEP.SYNCS 0x989680 ;  /* 0x009896800000d95d */ /* 0x001fea0003900000 */
[----:B------:R-:W0:Y:S02]  /*26760*/  @!P5 SYNCS.PHASECHK.TRANS64 P5, [R64+URZ+0x388b0], R75 ;  /* 0x0388b04b4000d5a7 */ /* 0x000e2400080a007f */
[----:B0-----:R-:W-:Y:S05]  /*26770*/  @!P5 BRA `(.L_x_3517) ;  /* 0xfffffffc00f0d947 */ /* 0x001fea000383ffff */
[----:B------:R-:W-:Y:S05]  /*26780*/  BRA `(.L_x_3886) ;  /* 0xfffffdd400d07947 */ /* 0x000fea000383ffff */
.L_x_3556:
        /* <DEDUP_REMOVED lines=8> */
.L_x_3888:
[----:B------:R-:W-:Y:S05]  /*26810*/  BSYNC B1 ;  /* 0x0000000000017941 */ /* 0x000fea0003800000 */
.L_x_3887:
        /* <DEDUP_REMOVED lines=8> */
.L_x_3889:
[----:B------:R-:W-:Y:S02]  /*268a0*/  IMAD.MOV.U32 R13, RZ, RZ, R7 ;  /* 0x000000ffff0d7224 */ /* 0x000fe400078e0007 */
[----:B------:R-:W-:-:S07]  /*268b0*/  IMAD.MOV.U32 R2, RZ, RZ, R14 ;  /* 0x000000ffff027224 */ /* 0x000fce00078e000e */
[----:B------:R-:W-:Y:S05]  /*268c0*/  WARPSYNC.COLLECTIVE R15, `(.L_x_3890) ;  /* 0x000000000f087348 */ /* 0x000fea0003c00000 */
[----:B------:R0:W1:Y:S02]  /*268d0*/  SHFL.IDX P6, R14, R13, R12, R11 ;  /* 0x0000000c0d0e7389 */ /* 0x00006400000c000b */
[----:B01----:R-:W-:Y:S01]  /*268e0*/  ENDCOLLECTIVE ;  /* 0x000000000000791b */ /* 0x003fe20003800000 */
.L_x_3890:
[----:B------:R-:W-:Y:S02]  /*268f0*/  IMAD.MOV.U32 R13, RZ, RZ, R6 ;  /* 0x000000ffff0d7224 */ /* 0x000fe400078e0006 */
[----:B------:R-:W-:-:S07]  /*26900*/  IMAD.MOV.U32 R5, RZ, RZ, R14 ;  /* 0x000000ffff057224 */ /* 0x000fce00078e000e */
[----:B------:R-:W-:Y:S05]  /*26910*/  WARPSYNC.COLLECTIVE R15, `(.L_x_3891) ;  /* 0x000000000f087348 */ /* 0x000fea0003c00000 */
[----:B------:R0:W1:Y:S02]  /*26920*/  SHFL.IDX P6, R14, R13, R12, R11 ;  /* 0x0000000c0d0e7389 */ /* 0x00006400000c000b */
[----:B01----:R-:W-:Y:S01]  /*26930*/  ENDCOLLECTIVE ;  /* 0x000000000000791b */ /* 0x003fe20003800000 */
.L_x_3891:
[----:B------:R-:W-:Y:S05]  /*26940*/  BRA `(.L_x_3892) ;  /* 0xfffffe0c00607947 */ /* 0x000fea000383ffff */
.L_x_3559:
        /* <DEDUP_REMOVED lines=8> */
.L_x_3894:
[----:B------:R-:W-:Y:S05]  /*269d0*/  BSYNC B1 ;  /* 0x0000000000017941 */ /* 0x000fea0003800000 */
.L_x_3893:
        /* <DEDUP_REMOVED lines=8> */
.L_x_3895:
[----:B------:R-:W-:Y:S02]  /*26a60*/  IMAD.MOV.U32 R13, RZ, RZ, R7 ;  /* 0x000000ffff0d7224 */ /* 0x000fe400078e0007 */
[----:B------:R-:W-:-:S07]  /*26a70*/  IMAD.MOV.U32 R2, RZ, RZ, R14 ;  /* 0x000000ffff027224 */ /* 0x000fce00078e000e */
[----:B------:R-:W-:Y:S05]  /*26a80*/  WARPSYNC.COLLECTIVE R15, `(.L_x_3896) ;  /* 0x000000000f087348 */ /* 0x000fea0003c00000 */
[----:B------:R0:W1:Y:S02]  /*26a90*/  SHFL.IDX P6, R14, R13, R12, R11 ;  /* 0x0000000c0d0e7389 */ /* 0x00006400000c000b */
[----:B01----:R-:W-:Y:S01]  /*26aa0*/  ENDCOLLECTIVE ;  /* 0x000000000000791b */ /* 0x003fe20003800000 */
.L_x_3896:
[----:B------:R-:W-:Y:S02]  /*26ab0*/  IMAD.MOV.U32 R13, RZ, RZ, R6 ;  /* 0x000000ffff0d7224 */ /* 0x000fe400078e0006 */
[----:B------:R-:W-:-:S07]  /*26ac0*/  IMAD.MOV.U32 R5, RZ, RZ, R14 ;  /* 0x000000ffff057224 */ /* 0x000fce00078e000e */
[----:B------:R-:W-:Y:S05]  /*26ad0*/  WARPSYNC.COLLECTIVE R15, `(.L_x_3897) ;  /* 0x000000000f087348 */ /* 0x000fea0003c00000 */
[----:B------:R0:W1:Y:S02]  /*26ae0*/  SHFL.IDX P6, R14, R13, R12, R11 ;  /* 0x0000000c0d0e7389 */ /* 0x00006400000c000b */
[----:B01----:R-:W-:Y:S01]  /*26af0*/  ENDCOLLECTIVE ;  /* 0x000000000000791b */ /* 0x003fe20003800000 */
.L_x_3897:
[----:B------:R-:W-:Y:S05]  /*26b00*/  BRA `(.L_x_3898) ;  /* 0xfffffe0c00b87947 */ /* 0x000fea000383ffff */
.L_x_3563:
[----:B0-----:R0:W1:Y:S02]  /*26b10*/  SYNCS.PHASECHK.TRANS64.TRYWAIT P0, [R18+URZ+0x38800], R21 ;  /* 0x03880015120075a7 */ /* 0x001064000800017f */
[----:B-1----:R-:W-:Y:S05]  /*26b20*/  @!P0 NANOSLEEP.SYNCS 0x989680 ;  /* 0x009896800000895d */ /* 0x002fea0003900000 */
[----:B------:R-:W1:Y:S02]  /*26b30*/  @!P0 SYNCS.PHASECHK.TRANS64 P0, [R18+URZ+0x38800], R21 ;  /* 0x03880015120085a7 */ /* 0x000e64000800007f */
[----:B-1----:R-:W-:Y:S05]  /*26b40*/  @!P0 BRA `(.L_x_3563) ;  /* 0xfffffffc00f08947 */ /* 0x002fea000383ffff */
[----:B------:R-:W-:Y:S05]  /*26b50*/  BRA `(.L_x_3899) ;  /* 0xfffffe1000987947 */ /* 0x000fea000383ffff */
.L_x_3571:
        /* <DEDUP_REMOVED lines=8> */
.L_x_3901:
[----:B------:R-:W-:Y:S05]  /*26be0*/  BSYNC B1 ;  /* 0x0000000000017941 */ /* 0x000fea0003800000 */
.L_x_3900:
        /* <DEDUP_REMOVED lines=8> */
.L_x_3902:
[----:B------:R-:W-:Y:S02]  /*26c70*/  IMAD.MOV.U32 R13, RZ, RZ, R7 ;  /* 0x000000ffff0d7224 */ /* 0x000fe400078e0007 */
[----:B------:R-:W-:-:S07]  /*26c80*/  IMAD.MOV.U32 R2, RZ, RZ, R14 ;  /* 0x000000ffff027224 */ /* 0x000fce00078e000e */
[----:B------:R-:W-:Y:S05]  /*26c90*/  WARPSYNC.COLLECTIVE R15, `(.L_x_3903) ;  /* 0x000000000f087348 */ /* 0x000fea0003c00000 */
[----:B------:R0:W1:Y:S02]  /*26ca0*/  SHFL.IDX P6, R14, R13, R12, R11 ;  /* 0x0000000c0d0e7389 */ /* 0x00006400000c000b */
[----:B01----:R-:W-:Y:S01]  /*26cb0*/  ENDCOLLECTIVE ;  /* 0x000000000000791b */ /* 0x003fe20003800000 */
.L_x_3903:
[----:B------:R-:W-:Y:S02]  /*26cc0*/  IMAD.MOV.U32 R13, RZ, RZ, R8 ;  /* 0x000000ffff0d7224 */ /* 0x000fe400078e0008 */
[----:B------:R-:W-:-:S07]  /*26cd0*/  IMAD.MOV.U32 R5, RZ, RZ, R14 ;  /* 0x000000ffff057224 */ /* 0x000fce00078e000e */
[----:B------:R-:W-:Y:S05]  /*26ce0*/  WARPSYNC.COLLECTIVE R15, `(.L_x_3904) ;  /* 0x000000000f087348 */ /* 0x000fea0003c00000 */
[----:B------:R0:W1:Y:S02]  /*26cf0*/  SHFL.IDX P6, R14, R13, R12, R11 ;  /* 0x0000000c0d0e7389 */ /* 0x00006400000c000b */
[----:B01----:R-:W-:Y:S01]  /*26d00*/  ENDCOLLECTIVE ;  /* 0x000000000000791b */ /* 0x003fe20003800000 */
.L_x_3904:
[----:B------:R-:W-:Y:S05]  /*26d10*/  BRA `(.L_x_3905) ;  /* 0xfffffe1c00b07947 */ /* 0x000fea000383ffff */
.L_x_3574:
        /* <DEDUP_REMOVED lines=8> */
.L_x_3907:
[----:B------:R-:W-:Y:S05]  /*26da0*/  BSYNC B1 ;  /* 0x0000000000017941 */ /* 0x000fea0003800000 */
.L_x_3906:
        /* <DEDUP_REMOVED lines=8> */
.L_x_3908:
[----:B------:R-:W-:Y:S02]  /*26e30*/  IMAD.MOV.U32 R13, RZ, RZ, R7 ;  /* 0x000000ffff0d7224 */ /* 0x000fe400078e0007 */
[----:B------:R-:W-:-:S07]  /*26e40*/  IMAD.MOV.U32 R2, RZ, RZ, R14 ;  /* 0x000000ffff027224 */ /* 0x000fce00078e000e */
[----:B------:R-:W-:Y:S05]  /*26e50*/  WARPSYNC.COLLECTIVE R15, `(.L_x_3909) ;  /* 0x000000000f087348 */ /* 0x000fea0003c00000 */
[----:B------:R0:W1:Y:S02]  /*26e60*/  SHFL.IDX P6, R14, R13, R12, R11 ;  /* 0x0000000c0d0e7389 */ /* 0x00006400000c000b */
[----:B01----:R-:W-:Y:S01]  /*26e70*/  ENDCOLLECTIVE ;  /* 0x000000000000791b */ /* 0x003fe20003800000 */
.L_x_3909:
[----:B------:R-:W-:Y:S02]  /*26e80*/  IMAD.MOV.U32 R13, RZ, RZ, R8 ;  /* 0x000000ffff0d7224 */ /* 0x000fe400078e0008 */
[----:B------:R-:W-:-:S07]  /*26e90*/  IMAD.MOV.U32 R7, RZ, RZ, R14 ;  /* 0x000000ffff077224 */ /* 0x000fce00078e000e */
[----:B------:R-:W-:Y:S05]  /*26ea0*/  WARPSYNC.COLLECTIVE R15, `(.L_x_3910) ;  /* 0x000000000f087348 */ /* 0x000fea0003c00000 */
[----:B------:R0:W1:Y:S02]  /*26eb0*/  SHFL.IDX P6, R14, R13, R12, R11 ;  /* 0x0000000c0d0e7389 */ /* 0x00006400000c000b */
[----:B01----:R-:W-:Y:S01]  /*26ec0*/  ENDCOLLECTIVE ;  /* 0x000000000000791b */ /* 0x003fe20003800000 */
.L_x_3910:
[----:B------:R-:W-:Y:S05]  /*26ed0*/  BRA `(.L_x_3911) ;  /* 0xfffffe1c00d87947 */ /* 0x000fea000383ffff */
.L_x_3578:
[----:B0-----:R0:W1:Y:S02]  /*26ee0*/  SYNCS.PHASECHK.TRANS64.TRYWAIT P1, [R18+URZ+0x38800], R13 ;  /* 0x0388000d120075a7 */ /* 0x001064000802017f */
[----:B-1----:R-:W-:Y:S05]  /*26ef0*/  @!P1 NANOSLEEP.SYNCS 0x989680 ;  /* 0x009896800000995d */ /* 0x002fea0003900000 */
[----:B------:R-:W1:Y:S02]  /*26f00*/  @!P1 SYNCS.PHASECHK.TRANS64 P1, [R18+URZ+0x38800], R13 ;  /* 0x0388000d120095a7 */ /* 0x000e64000802007f */
[----:B-1----:R-:W-:Y:S05]  /*26f10*/  @!P1 BRA `(.L_x_3578) ;  /* 0xfffffffc00f09947 */ /* 0x002fea000383ffff */
[----:B------:R-:W-:Y:S05]  /*26f20*/  BRA `(.L_x_3912) ;  /* 0xfffffe20006c7947 */ /* 0x000fea000383ffff */
.L_x_3584:
[----:B-1----:R1:W2:Y:S02]  /*26f30*/  SYNCS.PHASECHK.TRANS64.TRYWAIT P1, [R0+URZ+0x38830], R9 ;  /* 0x03883009000075a7 */ /* 0x0022a4000802017f */
[----:B--2---:R-:W-:Y:S05]  /*26f40*/  @!P1 NANOSLEEP.SYNCS 0x989680 ;  /* 0x009896800000995d */ /* 0x004fea0003900000 */
[----:B------:R-:W2:Y:S02]  /*26f50*/  @!P1 SYNCS.PHASECHK.TRANS64 P1, [R0+URZ+0x38830], R9 ;  /* 0x03883009000095a7 */ /* 0x000ea4000802007f */
[----:B--2---:R-:W-:Y:S05]  /*26f60*/  @!P1 BRA `(.L_x_3584) ;  /* 0xfffffffc00f09947 */ /* 0x004fea000383ffff */
[----:B------:R-:W-:Y:S05]  /*26f70*/  BRA `(.L_x_3583) ;  /* 0xfffffe2c00c47947 */ /* 0x000fea000383ffff */
.L_x_3586:
[----:B--2---:R2:W3:Y:S02]  /*26f80*/  SYNCS.PHASECHK.TRANS64.TRYWAIT P1, [R18+URZ+0x38810], R3 ;  /* 0x03881003120075a7 */ /* 0x0044e4000802017f */
[----:B---3--:R-:W-:Y:S05]  /*26f90*/  @!P1 NANOSLEEP.SYNCS 0x989680 ;  /* 0x009896800000995d */ /* 0x008fea0003900000 */
[----:B------:R-:W3:Y:S02]  /*26fa0*/  @!P1 SYNCS.PHASECHK.TRANS64 P1, [R18+URZ+0x38810], R3 ;  /* 0x03881003120095a7 */ /* 0x000ee4000802007f */
[----:B---3--:R-:W-:Y:S05]  /*26fb0*/  @!P1 BRA `(.L_x_3586) ;  /* 0xfffffffc00f09947 */ /* 0x008fea000383ffff */
[----:B------:R-:W-:Y:S05]  /*26fc0*/  BRA `(.L_x_3913) ;  /* 0xfffffe3000747947 */ /* 0x000fea000383ffff */
.L_x_3590:
[----:B----4-:R4:W0:Y:S02]  /*26fd0*/  SYNCS.PHASECHK.TRANS64.TRYWAIT P2, [R0+URZ+0x38850], R9 ;  /* 0x03885009000075a7 */ /* 0x010824000804017f */
[----:B0-----:R-:W-:Y:S05]  /*26fe0*/  @!P2 NANOSLEEP.SYNCS 0x989680 ;  /* 0x009896800000a95d */ /* 0x001fea0003900000 */
[----:B------:R-:W0:Y:S02]  /*26ff0*/  @!P2 SYNCS.PHASECHK.TRANS64 P2, [R0+URZ+0x38850], R9 ;  /* 0x038850090000a5a7 */ /* 0x000e24000804007f */
[----:B0-----:R-:W-:Y:S05]  /*27000*/  @!P2 BRA `(.L_x_3590) ;  /* 0xfffffffc00f0a947 */ /* 0x001fea000383ffff */
[----:B------:R-:W-:Y:S05]  /*27010*/  BRA `(.L_x_3589) ;  /* 0xfffffe3000987947 */ /* 0x000fea000383ffff */
.L_x_3610:
[----:B-1----:R1:W2:Y:S02]  /*27020*/  SYNCS.PHASECHK.TRANS64.TRYWAIT P3, [R201+URZ+0x38830], R14 ;  /* 0x0388300ec90075a7 */ /* 0x0022a4000806017f */
[----:B--2---:R-:W-:Y:S05]  /*27030*/  @!P3 NANOSLEEP.SYNCS 0x989680 ;  /* 0x009896800000b95d */ /* 0x004fea0003900000 */
[----:B------:R-:W2:Y:S02]  /*27040*/  @!P3 SYNCS.PHASECHK.TRANS64 P3, [R201+URZ+0x38830], R14 ;  /* 0x0388300ec900b5a7 */ /* 0x000ea4000806007f */
[----:B--2---:R-:W-:Y:S05]  /*27050*/  @!P3 BRA `(.L_x_3610) ;  /* 0xfffffffc00f0b947 */ /* 0x004fea000383ffff */
[----:B------:R-:W-:Y:S05]  /*27060*/  BRA `(.L_x_3609) ;  /* 0xfffffe6800547947 */ /* 0x000fea000383ffff */
.L_x_3615:
[----:B---3--:R3:W4:Y:S02]  /*27070*/  SYNCS.PHASECHK.TRANS64.TRYWAIT P3, [R201+URZ+0x38850], R14 ;  /* 0x0388500ec90075a7 */ /* 0x008724000806017f */
[----:B----4-:R-:W-:Y:S05]  /*27080*/  @!P3 NANOSLEEP.SYNCS 0x989680 ;  /* 0x009896800000b95d */ /* 0x010fea0003900000 */
[----:B------:R-:W4:Y:S02]  /*27090*/  @!P3 SYNCS.PHASECHK.TRANS64 P3, [R201+URZ+0x38850], R14 ;  /* 0x0388500ec900b5a7 */ /* 0x000f24000806007f */
[----:B----4-:R-:W-:Y:S05]  /*270a0*/  @!P3 BRA `(.L_x_3615) ;  /* 0xfffffffc00f0b947 */ /* 0x010fea000383ffff */
[----:B------:R-:W-:Y:S05]  /*270b0*/  BRA `(.L_x_3614) ;  /* 0xfffffe6800f07947 */ /* 0x000fea000383ffff */
.L_x_3636:
[----:B-1----:R1:W2:Y:S02]  /*270c0*/  SYNCS.PHASECHK.TRANS64.TRYWAIT P3, [R15+URZ+0x38830], R9 ;  /* 0x038830090f0075a7 */ /* 0x0022a4000806017f */
[----:B--2---:R-:W-:Y:S05]  /*270d0*/  @!P3 NANOSLEEP.SYNCS 0x989680 ;  /* 0x009896800000b95d */ /* 0x004fea0003900000 */
[----:B------:R-:W2:Y:S02]  /*270e0*/  @!P3 SYNCS.PHASECHK.TRANS64 P3, [R15+URZ+0x38830], R9 ;  /* 0x038830090f00b5a7 */ /* 0x000ea4000806007f */
[----:B--2---:R-:W-:Y:S05]  /*270f0*/  @!P3 BRA `(.L_x_3636) ;  /* 0xfffffffc00f0b947 */ /* 0x004fea000383ffff */
[----:B------:R-:W-:Y:S05]  /*27100*/  BRA `(.L_x_3635) ;  /* 0xfffffea800387947 */ /* 0x000fea000383ffff */
.L_x_3641:
[----:B---3--:R3:W4:Y:S02]  /*27110*/  SYNCS.PHASECHK.TRANS64.TRYWAIT P3, [R15+URZ+0x38850], R9 ;  /* 0x038850090f0075a7 */ /* 0x008724000806017f */
[----:B----4-:R-:W-:Y:S05]  /*27120*/  @!P3 NANOSLEEP.SYNCS 0x989680 ;  /* 0x009896800000b95d */ /* 0x010fea0003900000 */
[----:B------:R-:W4:Y:S02]  /*27130*/  @!P3 SYNCS.PHASECHK.TRANS64 P3, [R15+URZ+0x38850], R9 ;  /* 0x038850090f00b5a7 */ /* 0x000f24000806007f */
[----:B----4-:R-:W-:Y:S05]  /*27140*/  @!P3 BRA `(.L_x_3641) ;  /* 0xfffffffc00f0b947 */ /* 0x010fea000383ffff */
[----:B------:R-:W-:Y:S05]  /*27150*/  BRA `(.L_x_3640) ;  /* 0xfffffea800d47947 */ /* 0x000fea000383ffff */
.L_x_3649:
[----:B-1----:R1:W2:Y:S02]  /*27160*/  SYNCS.PHASECHK.TRANS64.TRYWAIT P2, [R21+URZ+0x38830], R9 ;  /* 0x03883009150075a7 */ /* 0x0022a4000804017f */
[----:B--2---:R-:W-:Y:S05]  /*27170*/  @!P2 NANOSLEEP.SYNCS 0x989680 ;  /* 0x009896800000a95d */ /* 0x004fea0003900000 */
[----:B------:R-:W2:Y:S02]  /*27180*/  @!P2 SYNCS.PHASECHK.TRANS64 P2, [R21+URZ+0x38830], R9 ;  /* 0x038830091500a5a7 */ /* 0x000ea4000804007f */
[----:B--2---:R-:W-:Y:S05]  /*27190*/  @!P2 BRA `(.L_x_3649) ;  /* 0xfffffffc00f0a947 */ /* 0x004fea000383ffff */
[----:B------:R-:W-:Y:S05]  /*271a0*/  BRA `(.L_x_3648) ;  /* 0xfffffed800b87947 */ /* 0x000fea000383ffff */
.L_x_3654:
[----:B---3--:R3:W4:Y:S02]  /*271b0*/  SYNCS.PHASECHK.TRANS64.TRYWAIT P2, [R21+URZ+0x38850], R9 ;  /* 0x03885009150075a7 */ /* 0x008724000804017f */
[----:B----4-:R-:W-:Y:S05]  /*271c0*/  @!P2 NANOSLEEP.SYNCS 0x989680 ;  /* 0x009896800000a95d */ /* 0x010fea0003900000 */
[----:B------:R-:W4:Y:S02]  /*271d0*/  @!P2 SYNCS.PHASECHK.TRANS64 P2, [R21+URZ+0x38850], R9 ;  /* 0x038850091500a5a7 */ /* 0x000f24000804007f */
[----:B----4-:R-:W-:Y:S05]  /*271e0*/  @!P2 BRA `(.L_x_3654) ;  /* 0xfffffffc00f0a947 */ /* 0x010fea000383ffff */
[----:B------:R-:W-:Y:S05]  /*271f0*/  BRA `(.L_x_3653) ;  /* 0xfffffedc00547947 */ /* 0x000fea000383ffff */
.L_x_3700:
        /* <DEDUP_REMOVED lines=11> */
.L_x_3915:
[----:B------:R-:W-:Y:S05]  /*272b0*/  BSYNC B1 ;  /* 0x0000000000017941 */ /* 0x000fea0003800000 */
.L_x_3914:
[----:B------:R-:W-:Y:S05]  /*272c0*/  BRA `(.L_x_3916) ;  /* 0xffffff6400c07947 */ /* 0x000fea000383ffff */
.L_x_3702:
[----:B------:R-:W-:Y:S01]  /*272d0*/  BSSY B1, `(.L_x_3917) ;  /* 0x0000006000017945 */ /* 0x000fe20003800000 */
[----:B------:R-:W-:-:S07]  /*272e0*/  IMAD.MOV.U32 R15, RZ, RZ, -0x1 ;  /* 0xffffffffff0f7424 */ /* 0x000fce00078e00ff */
[----:B01----:R-:W-:Y:S05]  /*272f0*/  WARPSYNC.COLLECTIVE R15, `(.L_x_3918) ;  /* 0x000000000f0c7348 */ /* 0x003fea0003c00000 */
[----:B------:R-:W-:Y:S02]  /*27300*/  ELECT P6, UR62, PT ;  /* 0x00000000003e782f */ /* 0x000fe400038c0000 */
[----:B------:R-:W-:Y:S01]  /*27310*/  MOV R14, UR62 ;  /* 0x0000003e000e7c02 */ /* 0x000fe20008000f00 */
[----:B01----:R-:W-:Y:S10]  /*27320*/  ENDCOLLECTIVE ;  /* 0x000000000000791b */ /* 0x003ff40003800000 */
.L_x_3918:
[----:B------:R-:W-:Y:S05]  /*27330*/  BSYNC B1 ;  /* 0x0000000000017941 */ /* 0x000fea0003800000 */
.L_x_3917:
[----:B------:R-:W-:Y:S05]  /*27340*/  BRA `(.L_x_3701) ;  /* 0xffffff6400b87947 */ /* 0x000fea000383ffff */
.L_x_3704:
[----:B-1----:R-:W2:Y:S02]  /*27350*/  LDL R5, [R1] ;  /* 0x0000000001057983 */ /* 0x002ea40000100800 */
[----:B--2---:R1:W2:Y:S02]  /*27360*/  SYNCS.PHASECHK.TRANS64.TRYWAIT P0, [R5+URZ+0x38820], R4 ;  /* 0x03882004050075a7 */ /* 0x0042a4000800017f */
[----:B--2---:R-:W-:Y:S05]  /*27370*/  @!P0 NANOSLEEP.SYNCS 0x989680 ;  /* 0x009896800000895d */ /* 0x004fea0003900000 */
[----:B------:R-:W2:Y:S02]  /*27380*/  @!P0 SYNCS.PHASECHK.TRANS64 P0, [R5+URZ+0x38820], R4 ;  /* 0x03882004050085a7 */ /* 0x000ea4000800007f */
[----:B--2---:R-:W-:Y:S05]  /*27390*/  @!P0 BRA `(.L_x_3704) ;  /* 0xfffffffc00ec8947 */ /* 0x004fea000383ffff */
[----:B------:R-:W-:Y:S05]  /*273a0*/  BRA `(.L_x_3919) ;  /* 0xffffff6400c87947 */ /* 0x000fea000383ffff */
.L_x_3708:
[----:B-1----:R1:W2:Y:S02]  /*273b0*/  SYNCS.PHASECHK.TRANS64.TRYWAIT P0, [R5+URZ+0x388a0], R9 ;  /* 0x0388a009050075a7 */ /* 0x0022a4000800017f */
[----:B--2---:R-:W-:Y:S05]  /*273c0*/  @!P0 NANOSLEEP.SYNCS 0x989680 ;  /* 0x009896800000895d */ /* 0x004fea0003900000 */
[----:B------:R-:W2:Y:S02]  /*273d0*/  @!P0 SYNCS.PHASECHK.TRANS64 P0, [R5+URZ+0x388a0], R9 ;  /* 0x0388a009050085a7 */ /* 0x000ea4000800007f */
[----:B--2---:R-:W-:Y:S05]  /*273e0*/  @!P0 BRA `(.L_x_3708) ;  /* 0xfffffffc00f08947 */ /* 0x004fea000383ffff */
[----:B------:R-:W-:Y:S05]  /*273f0*/  BRA `(.L_x_3920) ;  /* 0xffffff6400ec7947 */ /* 0x000fea000383ffff */
.L_x_3713:
[----:B--2---:R2:W3:Y:S02]  /*27400*/  SYNCS.PHASECHK.TRANS64.TRYWAIT P0, [R5+URZ+0x388c0], R9 ;  /* 0x0388c009050075a7 */ /* 0x0044e4000800017f */
[----:B---3--:R-:W-:Y:S05]  /*27410*/  @!P0 NANOSLEEP.SYNCS 0x989680 ;  /* 0x009896800000895d */ /* 0x008fea0003900000 */
[----:B------:R-:W3:Y:S02]  /*27420*/  @!P0 SYNCS.PHASECHK.TRANS64 P0, [R5+URZ+0x388c0], R9 ;  /* 0x0388c009050085a7 */ /* 0x000ee4000800007f */
[----:B---3--:R-:W-:Y:S05]  /*27430*/  @!P0 BRA `(.L_x_3713) ;  /* 0xfffffffc00f08947 */ /* 0x008fea000383ffff */
[----:B------:R-:W-:Y:S05]  /*27440*/  BRA `(.L_x_3921) ;  /* 0xffffff6800707947 */ /* 0x000fea000383ffff */
.L_x_3727:
[----:B-1----:R1:W2:Y:S02]  /*27450*/  SYNCS.PHASECHK.TRANS64.TRYWAIT P1, [R5+URZ+0x388a0], R6 ;  /* 0x0388a006050075a7 */ /* 0x0022a4000802017f */
[----:B--2---:R-:W-:Y:S05]  /*27460*/  @!P1 NANOSLEEP.SYNCS 0x989680 ;  /* 0x009896800000995d */ /* 0x004fea0003900000 */
[----:B------:R-:W2:Y:S02]  /*27470*/  @!P1 SYNCS.PHASECHK.TRANS64 P1, [R5+URZ+0x388a0], R6 ;  /* 0x0388a006050095a7 */ /* 0x000ea4000802007f */
[----:B--2---:R-:W-:Y:S05]  /*27480*/  @!P1 BRA `(.L_x_3727) ;  /* 0xfffffffc00f09947 */ /* 0x004fea000383ffff */
[----:B------:R-:W-:Y:S05]  /*27490*/  BRA `(.L_x_3922) ;  /* 0xffffff7000f87947 */ /* 0x000fea000383ffff */
.L_x_3732:
[----:B--2---:R2:W3:Y:S02]  /*274a0*/  SYNCS.PHASECHK.TRANS64.TRYWAIT P1, [R5+URZ+0x388c0], R6 ;  /* 0x0388c006050075a7 */ /* 0x0044e4000802017f */
[----:B---3--:R-:W-:Y:S05]  /*274b0*/  @!P1 NANOSLEEP.SYNCS 0x989680 ;  /* 0x009896800000995d */ /* 0x008fea0003900000 */
[----:B------:R-:W3:Y:S02]  /*274c0*/  @!P1 SYNCS.PHASECHK.TRANS64 P1, [R5+URZ+0x388c0], R6 ;  /* 0x0388c006050095a7 */ /* 0x000ee4000802007f */
[----:B---3--:R-:W-:Y:S05]  /*274d0*/  @!P1 BRA `(.L_x_3732) ;  /* 0xfffffffc00f09947 */ /* 0x008fea000383ffff */
[----:B------:R-:W-:Y:S05]  /*274e0*/  BRA `(.L_x_3923) ;  /* 0xffffff7400787947 */ /* 0x000fea000383ffff */
.L_x_3760:
[----:B------:R-:W2:Y:S01]  /*274f0*/  S2R R4, SR_TID.X ;  /* 0x0000000000047919 */ /* 0x000ea20000002100 */
[----:B------:R-:W-:Y:S01]  /*27500*/  BSSY B0, `(.L_x_3924) ;  /* 0x000000a000007945 */ /* 0x000fe20003800000 */
[----:B------:R-:W-:Y:S02]  /*27510*/  IMAD.MOV.U32 R12, RZ, RZ, RZ ;  /* 0x000000ffff0c7224 */ /* 0x000fe400078e00ff */
[----:B0-----:R-:W-:Y:S02]  /*27520*/  IMAD.MOV.U32 R11, RZ, RZ, 0x1f ;  /* 0x0000001fff0b7424 */ /* 0x001fe400078e00ff */
[----:B------:R-:W-:Y:S01]  /*27530*/  IMAD.MOV.U32 R15, RZ, RZ, -0x1 ;  /* 0xffffffffff0f7424 */ /* 0x000fe200078e00ff */
[----:B--2---:R-:W-:-:S04]  /*27540*/  SHF.R.U32.HI R4, RZ, 0x5, R4 ;  /* 0x00000005ff047819 */ /* 0x004fc80000011604 */
[----:B------:R-:W-:-:S05]  /*27550*/  LOP3.LUT R4, R4, 0x3, RZ, 0xc0, !PT ;  /* 0x0000000304047812 */ /* 0x000fca00078ec0ff */
[----:B------:R-:W-:-:S07]  /*27560*/  IMAD.MOV.U32 R13, RZ, RZ, R4 ;  /* 0x000000ffff0d7224 */ /* 0x000fce00078e0004 */
[----:B-1----:R-:W-:Y:S05]  /*27570*/  WARPSYNC.COLLECTIVE R15, `(.L_x_3925) ;  /* 0x000000000f087348 */ /* 0x002fea0003c00000 */
[----:B------:R0:W2:Y:S02]  /*27580*/  SHFL.IDX P6, R14, R13, R12, R11 ;  /* 0x0000000c0d0e7389 */ /* 0x0000a400000c000b */
[----:B012---:R-:W-:Y:S01]  /*27590*/  ENDCOLLECTIVE ;  /* 0x000000000000791b */ /* 0x007fe20003800000 */
.L_x_3925:
[----:B------:R-:W-:Y:S05]  /*275a0*/  BSYNC B0 ;  /* 0x0000000000007941 */ /* 0x000fea0003800000 */
.L_x_3924:
[----:B------:R-:W-:Y:S05]  /*275b0*/  BRA `(.L_x_3926) ;  /* 0xffffff8800547947 */ /* 0x000fea000383ffff */
.L_x_3762:
[----:B------:R-:W-:Y:S01]  /*275c0*/  BSSY B0, `(.L_x_3927) ;  /* 0x0000006000007945 */ /* 0x000fe20003800000 */
[----:B------:R-:W-:-:S07]  /*275d0*/  IMAD.MOV.U32 R15, RZ, RZ, -0x1 ;  /* 0xffffffffff0f7424 */ /* 0x000fce00078e00ff */
[----:B01-3--:R-:W-:Y:S05]  /*275e0*/  WARPSYNC.COLLECTIVE R15, `(.L_x_3928) ;  /* 0x000000000f0c7348 */ /* 0x00bfea0003c00000 */
[----:B------:R-:W-:Y:S02]  /*275f0*/  ELECT P6, UR62, PT ;  /* 0x00000000003e782f */ /* 0x000fe400038c0000 */
[----:B------:R-:W-:Y:S01]  /*27600*/  MOV R14, UR62 ;  /* 0x0000003e000e7c02 */ /* 0x000fe20008000f00 */
[----:B01-3--:R-:W-:Y:S10]  /*27610*/  ENDCOLLECTIVE ;  /* 0x000000000000791b */ /* 0x00bff40003800000 */
.L_x_3928:
[----:B------:R-:W-:Y:S05]  /*27620*/  BSYNC B0 ;  /* 0x0000000000007941 */ /* 0x000fea0003800000 */
.L_x_3927:
[----:B------:R-:W-:Y:S05]  /*27630*/  BRA `(.L_x_3929) ;  /* 0xffffff8800607947 */ /* 0x000fea000383ffff */
.L_x_3764:
[----:B-1----:R1:W2:Y:S02]  /*27640*/  SYNCS.PHASECHK.TRANS64.TRYWAIT P0, [R0+URZ+0x38840], R2 ;  /* 0x03884002000075a7 */ /* 0x0022a4000800017f */
[----:B--2---:R-:W-:Y:S05]  /*27650*/  @!P0 NANOSLEEP.SYNCS 0x989680 ;  /* 0x009896800000895d */ /* 0x004fea0003900000 */
[----:B------:R-:W2:Y:S02]  /*27660*/  @!P0 SYNCS.PHASECHK.TRANS64 P0, [R0+URZ+0x38840], R2 ;  /* 0x03884002000085a7 */ /* 0x000ea4000800007f */
[----:B--2---:R-:W-:Y:S05]  /*27670*/  @!P0 BRA `(.L_x_3764) ;  /* 0xfffffffc00f08947 */ /* 0x004fea000383ffff */
[----:B------:R-:W-:Y:S05]  /*27680*/  BRA `(.L_x_3930) ;  /* 0xffffff8800c87947 */ /* 0x000fea000383ffff */
.L_x_3768:
        /* <DEDUP_REMOVED lines=10> */
.L_x_3931:
[----:B------:R0:W-:Y:S01]  /*27730*/  STL [R1+0x2c], R8 ;  /* 0x00002c0801007387 */ /* 0x0001e20000100800 */
[----:B------:R-:W-:Y:S02]  /*27740*/  IMAD.MOV.U32 R13, RZ, RZ, R3 ;  /* 0x000000ffff0d7224 */ /* 0x000fe400078e0003 */
[----:B------:R-:W-:-:S07]  /*27750*/  IMAD.MOV.U32 R4, RZ, RZ, R14 ;  /* 0x000000ffff047224 */ /* 0x000fce00078e000e */
[----:B0-----:R-:W-:Y:S05]  /*27760*/  WARPSYNC.COLLECTIVE R15, `(.L_x_3932) ;  /* 0x000000000f087348 */ /* 0x001fea0003c00000 */
[----:B------:R1:W2:Y:S02]  /*27770*/  SHFL.IDX P6, R14, R13, R12, R11 ;  /* 0x0000000c0d0e7389 */ /* 0x0002a400000c000b */
[----:B012---:R-:W-:Y:S01]  /*27780*/  ENDCOLLECTIVE ;  /* 0x000000000000791b */ /* 0x007fe20003800000 */
.L_x_3932:
[----:B------:R-:W-:Y:S02]  /*27790*/  IMAD.MOV.U32 R13, RZ, RZ, R2 ;  /* 0x000000ffff0d7224 */ /* 0x000fe400078e0002 */
[----:B------:R-:W-:Y:S02]  /*277a0*/  IMAD.MOV.U32 R12, RZ, RZ, 0x1 ;  /* 0x00000001ff0c7424 */ /* 0x000fe400078e00ff */
[----:B------:R-:W-:-:S07]  /*277b0*/  IMAD.MOV.U32 R5, RZ, RZ, R14 ;  /* 0x000000ffff057224 */ /* 0x000fce00078e000e */
[----:B------:R-:W-:Y:S05]  /*277c0*/  WARPSYNC.COLLECTIVE R15, `(.L_x_3933) ;  /* 0x000000000f087348 */ /* 0x000fea0003c00000 */
[----:B------:R0:W1:Y:S02]  /*277d0*/  SHFL.IDX P6, R14, R13, R12, R11 ;  /* 0x0000000c0d0e7389 */ /* 0x00006400000c000b */
[----:B01----:R-:W-:Y:S01]  /*277e0*/  ENDCOLLECTIVE ;  /* 0x000000000000791b */ /* 0x003fe20003800000 */
.L_x_3933:
[----:B------:R-:W-:Y:S02]  /*277f0*/  IMAD.MOV.U32 R13, RZ, RZ, R3 ;  /* 0x000000ffff0d7224 */ /* 0x000fe400078e0003 */
[----:B------:R-:W-:-:S07]  /*27800*/  IMAD.MOV.U32 R6, RZ, RZ, R14 ;  /* 0x000000ffff067224 */ /* 0x000fce00078e000e */
[----:B------:R-:W-:Y:S05]  /*27810*/  WARPSYNC.COLLECTIVE R15, `(.L_x_3934) ;  /* 0x000000000f087348 */ /* 0x000fea0003c00000 */
[----:B------:R0:W1:Y:S02]  /*27820*/  SHFL.IDX P6, R14, R13, R12, R11 ;  /* 0x0000000c0d0e7389 */ /* 0x00006400000c000b */
[----:B01----:R-:W-:Y:S01]  /*27830*/  ENDCOLLECTIVE ;  /* 0x000000000000791b */ /* 0x003fe20003800000 */
.L_x_3934:
        /* <DEDUP_REMOVED lines=22> */
.L_x_3935:
        /* <DEDUP_REMOVED lines=10> */
.L_x_3936:
        /* <DEDUP_REMOVED lines=11> */
.L_x_3937:
        /* <DEDUP_REMOVED lines=14> */
.L_x_3938:
[----:B------:R-:W-:Y:S01]  /*27bd0*/  IMAD.MOV.U32 R3, RZ, RZ, R14 ;  /* 0x000000ffff037224 */ /* 0x000fe200078e000e */
[----:B------:R-:W-:Y:S06]  /*27be0*/  BRA `(.L_x_3939) ;  /* 0xffffff9000307947 */ /* 0x000fec000383ffff */
.L_x_3772:
        /* <DEDUP_REMOVED lines=28> */
.L_x_3941:
[----:B------:R-:W-:Y:S05]  /*27db0*/  BSYNC B0 ;  /* 0x0000000000007941 */ /* 0x000fea0003800000 */
.L_x_3940:
        /* <DEDUP_REMOVED lines=12> */
.L_x_3942:
        /* <DEDUP_REMOVED lines=43> */
.L_x_3943:
        /* <DEDUP_REMOVED lines=17> */
.L_x_3944:
        /* <DEDUP_REMOVED lines=29> */
.L_x_3945:
        /* <DEDUP_REMOVED lines=13> */
.L_x_3946:
        /* <DEDUP_REMOVED lines=35> */
.L_x_3947:
[----:B------:R-:W-:Y:S02]  /*28710*/  IMAD.MOV.U32 R13, RZ, RZ, R0 ;  /* 0x000000ffff0d7224 */ /* 0x000fe400078e0000 */
[----:B------:R-:W-:-:S07]  /*28720*/  IMAD.MOV.U32 R4, RZ, RZ, R14 ;  /* 0x000000ffff047224 */ /* 0x000fce00078e000e */
[----:B------:R-:W-:Y:S05]  /*28730*/  WARPSYNC.COLLECTIVE R15, `(.L_x_3948) ;  /* 0x000000000f087348 */ /* 0x000fea0003c00000 */
[----:B------:R0:W1:Y:S02]  /*28740*/  SHFL.IDX P6, R14, R13, R12, R11 ;  /* 0x0000000c0d0e7389 */ /* 0x00006400000c000b */
[----:B01----:R-:W-:Y:S01]  /*28750*/  ENDCOLLECTIVE ;  /* 0x000000000000791b */ /* 0x003fe20003800000 */
.L_x_3948:
[----:B------:R-:W-:Y:S01]  /*28760*/  IMAD.MOV.U32 R0, RZ, RZ, R14 ;  /* 0x000000ffff007224 */ /* 0x000fe200078e000e */
[----:B------:R-:W-:Y:S06]  /*28770*/  BRA `(.L_x_3949) ;  /* 0xffffff9400147947 */ /* 0x000fec000383ffff */
.L_x_3777:
[----:B0-----:R-:W3:Y:S02]  /*28780*/  LDL R2, [R1] ;  /* 0x0000000001027983 */ /* 0x001ee40000100800 */
[----:B---3--:R0:W3:Y:S02]  /*28790*/  SYNCS.PHASECHK.TRANS64.TRYWAIT P0, [R2+URZ+0x38820], R0 ;  /* 0x03882000020075a7 */ /* 0x0080e4000800017f */
[----:B---3--:R-:W-:Y:S05]  /*287a0*/  @!P0 NANOSLEEP.SYNCS 0x989680 ;  /* 0x009896800000895d */ /* 0x008fea0003900000 */
[----:B------:R-:W3:Y:S02]  /*287b0*/  @!P0 SYNCS.PHASECHK.TRANS64 P0, [R2+URZ+0x38820], R0 ;  /* 0x03882000020085a7 */ /* 0x000ee4000800007f */
[----:B---3--:R-:W-:Y:S05]  /*287c0*/  @!P0 BRA `(.L_x_3777) ;  /* 0xfffffffc00ec8947 */ /* 0x008fea000383ffff */
[----:B------:R-:W-:Y:S05]  /*287d0*/  BRA `(.L_x_3950) ;  /* 0xffffff9400d47947 */ /* 0x000fea000383ffff */
.L_x_3781:
[----:B0-----:R0:W1:Y:S02]  /*287e0*/  SYNCS.PHASECHK.TRANS64.TRYWAIT P0, [R0+URZ+0x38860], R2 ;  /* 0x03886002000075a7 */ /* 0x001064000800017f */
[----:B-1----:R-:W-:Y:S05]  /*287f0*/  @!P0 NANOSLEEP.SYNCS 0x989680 ;  /* 0x009896800000895d */ /* 0x002fea0003900000 */
[----:B------:R-:W1:Y:S02]  /*28800*/  @!P0 SYNCS.PHASECHK.TRANS64 P0, [R0+URZ+0x38860], R2 ;  /* 0x03886002000085a7 */ /* 0x000e64000800007f */
[----:B-1----:R-:W-:Y:S05]  /*28810*/  @!P0 BRA `(.L_x_3781) ;  /* 0xfffffffc00f08947 */ /* 0x002fea000383ffff */
[----:B------:R-:W-:Y:S05]  /*28820*/  BRA `(.L_x_3951) ;  /* 0xffffff9800007947 */ /* 0x000fea000383ffff */
.L_x_3800:
[----:B-1----:R1:W3:Y:S02]  /*28830*/  SYNCS.PHASECHK.TRANS64.TRYWAIT P0, [R2+URZ+0x38840], R5 ;  /* 0x03884005020075a7 */ /* 0x0022e4000800017f */
[----:B---3--:R-:W-:Y:S05]  /*28840*/  @!P0 NANOSLEEP.SYNCS 0x989680 ;  /* 0x009896800000895d */ /* 0x008fea0003900000 */
[----:B------:R-:W3:Y:S02]  /*28850*/  @!P0 SYNCS.PHASECHK.TRANS64 P0, [R2+URZ+0x38840], R5 ;  /* 0x03884005020085a7 */ /* 0x000ee4000800007f */
[----:B---3--:R-:W-:Y:S05]  /*28860*/  @!P0 BRA `(.L_x_3800) ;  /* 0xfffffffc00f08947 */ /* 0x008fea000383ffff */
[----:B------:R-:W-:Y:S05]  /*28870*/  BRA `(.L_x_3952) ;  /* 0xffffffa4000c7947 */ /* 0x000fea000383ffff */
.L_x_3805:
[----:B0-----:R0:W3:Y:S02]  /*28880*/  SYNCS.PHASECHK.TRANS64.TRYWAIT P0, [R2+URZ+0x38860], R5 ;  /* 0x03886005020075a7 */ /* 0x0010e4000800017f */
[----:B---3--:R-:W-:Y:S05]  /*28890*/  @!P0 NANOSLEEP.SYNCS 0x989680 ;  /* 0x009896800000895d */ /* 0x008fea0003900000 */
[----:B------:R-:W3:Y:S02]  /*288a0*/  @!P0 SYNCS.PHASECHK.TRANS64 P0, [R2+URZ+0x38860], R5 ;  /* 0x03886005020085a7 */ /* 0x000ee4000800007f */
[----:B---3--:R-:W-:Y:S05]  /*288b0*/  @!P0 BRA `(.L_x_3805) ;  /* 0xfffffffc00f08947 */ /* 0x008fea000383ffff */
[----:B------:R-:W-:Y:S05]  /*288c0*/  BRA `(.L_x_3953) ;  /* 0xffffffa400907947 */ /* 0x000fea000383ffff */
.L_x_3820:
[----:B0-----:R0:W1:Y:S02]  /*288d0*/  SYNCS.PHASECHK.TRANS64.TRYWAIT P0, [R3+URZ+0x38840], R2 ;  /* 0x03884002030075a7 */ /* 0x001064000800017f */
[----:B-1----:R-:W-:Y:S05]  /*288e0*/  @!P0 NANOSLEEP.SYNCS 0x989680 ;  /* 0x009896800000895d */ /* 0x002fea0003900000 */
[----:B------:R-:W1:Y:S02]  /*288f0*/  @!P0 SYNCS.PHASECHK.TRANS64 P0, [R3+URZ+0x38840], R2 ;  /* 0x03884002030085a7 */ /* 0x000e64000800007f */
[----:B-1----:R-:W-:Y:S05]  /*28900*/  @!P0 BRA `(.L_x_3820) ;  /* 0xfffffffc00f08947 */ /* 0x002fea000383ffff */
[----:B------:R-:W-:Y:S05]  /*28910*/  BRA `(.L_x_3954) ;  /* 0xffffffb000807947 */ /* 0x000fea000383ffff */
.L_x_3825:
[----:B-1----:R1:W3:Y:S02]  /*28920*/  SYNCS.PHASECHK.TRANS64.TRYWAIT P0, [R3+URZ+0x38860], R2 ;  /* 0x03886002030075a7 */ /* 0x0022e4000800017f */
[----:B---3--:R-:W-:Y:S05]  /*28930*/  @!P0 NANOSLEEP.SYNCS 0x989680 ;  /* 0x009896800000895d */ /* 0x008fea0003900000 */
[----:B------:R-:W3:Y:S02]  /*28940*/  @!P0 SYNCS.PHASECHK.TRANS64 P0, [R3+URZ+0x38860], R2 ;  /* 0x03886002030085a7 */ /* 0x000ee4000800007f */
[----:B---3--:R-:W-:Y:S05]  /*28950*/  @!P0 BRA `(.L_x_3825) ;  /* 0xfffffffc00f08947 */ /* 0x008fea000383ffff */
[----:B------:R-:W-:Y:S05]  /*28960*/  BRA `(.L_x_3955) ;  /* 0xffffffb400007947 */ /* 0x000fea000383ffff */
.L_x_3840:
[----:B0-----:R0:W1:Y:S02]  /*28970*/  SYNCS.PHASECHK.TRANS64.TRYWAIT P0, [R3+URZ+0x38840], R2 ;  /* 0x03884002030075a7 */ /* 0x001064000800017f */
[----:B-1----:R-:W-:Y:S05]  /*28980*/  @!P0 NANOSLEEP.SYNCS 0x989680 ;  /* 0x009896800000895d */ /* 0x002fea0003900000 */
[----:B------:R-:W1:Y:S02]  /*28990*/  @!P0 SYNCS.PHASECHK.TRANS64 P0, [R3+URZ+0x38840], R2 ;  /* 0x03884002030085a7 */ /* 0x000e64000800007f */
[----:B-1----:R-:W-:Y:S05]  /*289a0*/  @!P0 BRA `(.L_x_3840) ;  /* 0xfffffffc00f08947 */ /* 0x002fea000383ffff */
[----:B------:R-:W-:Y:S05]  /*289b0*/  BRA `(.L_x_3956) ;  /* 0xffffffbc00cc7947 */ /* 0x000fea000383ffff */
.L_x_3845:
[----:B-1----:R1:W3:Y:S02]  /*289c0*/  SYNCS.PHASECHK.TRANS64.TRYWAIT P0, [R3+URZ+0x38860], R2 ;  /* 0x03886002030075a7 */ /* 0x0022e4000800017f */
[----:B---3--:R-:W-:Y:S05]  /*289d0*/  @!P0 NANOSLEEP.SYNCS 0x989680 ;  /* 0x009896800000895d */ /* 0x008fea0003900000 */
[----:B------:R-:W3:Y:S02]  /*289e0*/  @!P0 SYNCS.PHASECHK.TRANS64 P0, [R3+URZ+0x38860], R2 ;  /* 0x03886002030085a7 */ /* 0x000ee4000800007f */
[----:B---3--:R-:W-:Y:S05]  /*289f0*/  @!P0 BRA `(.L_x_3845) ;  /* 0xfffffffc00f08947 */ /* 0x008fea000383ffff */
[----:B------:R-:W-:Y:S05]  /*28a00*/  BRA `(.L_x_3957) ;  /* 0xffffffc000507947 */ /* 0x000fea000383ffff */
.L_x_3861:
[----:B------:R-:W-:Y:S01]  /*28a10*/  BSSY B0, `(.L_x_3958) ;  /* 0x0000008000007945 */ /* 0x000fe20003800000 */
[----:B------:R-:W-:Y:S02]  /*28a20*/  IMAD.MOV.U32 R13, RZ, RZ, R16 ;  /* 0x000000ffff0d7224 */ /* 0x000fe400078e0010 */
[----:B------:R-:W-:Y:S02]  /*28a30*/  IMAD.MOV.U32 R12, RZ, RZ, RZ ;  /* 0x000000ffff0c7224 */ /* 0x000fe400078e00ff */
[----:B0-----:R-:W-:Y:S02]  /*28a40*/  IMAD.MOV.U32 R11, RZ, RZ, 0x1f ;  /* 0x0000001fff0b7424 */ /* 0x001fe400078e00ff */
[----:B------:R-:W-:-:S07]  /*28a50*/  IMAD.MOV.U32 R15, RZ, RZ, -0x1 ;  /* 0xffffffffff0f7424 */ /* 0x000fce00078e00ff */
[----:B-12---:R-:W-:Y:S05]  /*28a60*/  WARPSYNC.COLLECTIVE R15, `(.L_x_3959) ;  /* 0x000000000f087348 */ /* 0x006fea0003c00000 */
[----:B------:R0:W3:Y:S02]  /*28a70*/  SHFL.IDX P6, R14, R13, R12, R11 ;  /* 0x0000000c0d0e7389 */ /* 0x0000e400000c000b */
[----:B0123--:R-:W-:Y:S01]  /*28a80*/  ENDCOLLECTIVE ;  /* 0x000000000000791b */ /* 0x00ffe20003800000 */
.L_x_3959:
[----:B------:R-:W-:Y:S05]  /*28a90*/  BSYNC B0 ;  /* 0x0000000000007941 */ /* 0x000fea0003800000 */
.L_x_3958:
        /* <DEDUP_REMOVED lines=9> */
.L_x_3960:
        /* <DEDUP_REMOVED lines=18> */
.L_x_3961:
        /* <DEDUP_REMOVED lines=8> */
.L_x_3962:
        /* <DEDUP_REMOVED lines=8> */
.L_x_3963:
        /* <DEDUP_REMOVED lines=8> */
.L_x_3964:
        /* <DEDUP_REMOVED lines=8> */
.L_x_3965:
        /* <DEDUP_REMOVED lines=9> */
.L_x_3966:
[----:B------:R-:W-:Y:S01]  /*28ee0*/  IMAD.MOV.U32 R16, RZ, RZ, R14 ;  /* 0x000000ffff107224 */ /* 0x000fe200078e000e */
[----:B------:R-:W-:Y:S06]  /*28ef0*/  BRA `(.L_x_3967) ;  /* 0xffffffc8008c7947 */ /* 0x000fec000383ffff */
.L_x_3866:
[----:B------:R-:W-:Y:S01]  /*28f00*/  BSSY B0, `(.L_x_3968) ;  /* 0x0000008000007945 */ /* 0x000fe20003800000 */
[----:B-----5:R-:W-:Y:S02]  /*28f10*/  IMAD.MOV.U32 R13, RZ, RZ, R3 ;  /* 0x000000ffff0d7224 */ /* 0x020fe400078e0003 */
[----:B------:R-:W-:Y:S02]  /*28f20*/  IMAD.MOV.U32 R12, RZ, RZ, 0x1 ;  /* 0x00000001ff0c7424 */ /* 0x000fe400078e00ff */
[----:B0-----:R-:W-:Y:S02]  /*28f30*/  IMAD.MOV.U32 R11, RZ, RZ, RZ ;  /* 0x000000ffff0b7224 */ /* 0x001fe400078e00ff */
[----:B------:R-:W-:-:S07]  /*28f40*/  IMAD.MOV.U32 R15, RZ, RZ, -0x1 ;  /* 0xffffffffff0f7424 */ /* 0x000fce00078e00ff */
[----:B-12---:R-:W-:Y:S05]  /*28f50*/  WARPSYNC.COLLECTIVE R15, `(.L_x_3969) ;  /* 0x000000000f087348 */ /* 0x006fea0003c00000 */
[----:B------:R0:W3:Y:S02]  /*28f60*/  SHFL.UP P6, R14, R13, R12, R11 ;  /* 0x0400000c0d0e7389 */ /* 0x0000e400000c000b */
[----:B0123--:R-:W-:Y:S01]  /*28f70*/  ENDCOLLECTIVE ;  /* 0x000000000000791b */ /* 0x00ffe20003800000 */
.L_x_3969:
[----:B------:R-:W-:Y:S05]  /*28f80*/  BSYNC B0 ;  /* 0x0000000000007941 */ /* 0x000fea0003800000 */
.L_x_3968:
        /* <DEDUP_REMOVED lines=10> */
.L_x_3970:
        /* <DEDUP_REMOVED lines=8> */
.L_x_3971:
        /* <DEDUP_REMOVED lines=8> */
.L_x_3972:
        /* <DEDUP_REMOVED lines=8> */
.L_x_3973:
        /* <DEDUP_REMOVED lines=9> */
.L_x_3974:
[----:B------:R-:W-:Y:S01]  /*29240*/  IMAD.MOV.U32 R16, RZ, RZ, R14 ;  /* 0x000000ffff107224 */ /* 0x000fe200078e000e */
[----:B------:R-:W-:Y:S06]  /*29250*/  BRA `(.L_x_3975) ;  /* 0xffffffc800507947 */ /* 0x000fec000383ffff */
.L_x_3868:
[----:B------:R-:W-:Y:S01]  /*29260*/  BSSY B0, `(.L_x_3976) ;  /* 0x0000006000007945 */ /* 0x000fe20003800000 */
[----:B------:R-:W-:Y:S01]  /*29270*/  PLOP3.LUT P6, PT, P6, PT, PT, 0x8, 0x0 ;  /* 0x000000000000781c */ /* 0x000fe200037ce170 */
[----:B------:R-:W-:-:S12]  /*29280*/  IMAD.MOV.U32 R15, RZ, RZ, -0x1 ;  /* 0xffffffffff0f7424 */ /* 0x000fd800078e00ff */
[----:B012---:R-:W-:Y:S05]  /*29290*/  WARPSYNC.COLLECTIVE R15, `(.L_x_3977) ;  /* 0x000000000f087348 */ /* 0x007fea0003c00000 */
[----:B------:R-:W-:Y:S01]  /*292a0*/  VOTE.ANY R14, PT, P6 ;  /* 0x00000000000e7806 */ /* 0x000fe200030e0100 */
[----:B012---:R-:W-:Y:S06]  /*292b0*/  ENDCOLLECTIVE ;  /* 0x000000000000791b */ /* 0x007fec0003800000 */
.L_x_3977:
[----:B------:R-:W-:Y:S05]  /*292c0*/  BSYNC B0 ;  /* 0x0000000000007941 */ /* 0x000fea0003800000 */
.L_x_3976:
        /* <DEDUP_REMOVED lines=9> */
.L_x_3978:
[----:B------:R-:W-:Y:S01]  /*29360*/  IMAD.MOV.U32 R17, RZ, RZ, R14 ;  /* 0x000000ffff117224 */ /* 0x000fe200078e000e */
[----:B------:R-:W-:Y:S06]  /*29370*/  BRA `(.L_x_3979) ;  /* 0xffffffc800407947 */ /* 0x000fec000383ffff */
.L_x_3870:
[----:B------:R-:W-:Y:S01]  /*29380*/  BSSY B0, `(.L_x_3980) ;  /* 0x0000007000007945 */ /* 0x000fe20003800000 */
[----:B------:R-:W-:Y:S02]  /*29390*/  IMAD.MOV.U32 R13, RZ, RZ, R2 ;  /* 0x000000ffff0d7224 */ /* 0x000fe400078e0002 */
[----:B0-----:R-:W-:Y:S02]  /*293a0*/  IMAD.MOV.U32 R11, RZ, RZ, 0x1f ;  /* 0x0000001fff0b7424 */ /* 0x001fe400078e00ff */
[----:B------:R-:W-:-:S07]  /*293b0*/  IMAD.MOV.U32 R15, RZ, RZ, -0x1 ;  /* 0xffffffffff0f7424 */ /* 0x000fce00078e00ff */
[----:B-1234-:R-:W-:Y:S05]  /*293c0*/  WARPSYNC.COLLECTIVE R15, `(.L_x_3981) ;  /* 0x000000000f087348 */ /* 0x01efea0003c00000 */
[----:B------:R0:W0:Y:S02]  /*293d0*/  SHFL.IDX P6, R14, R13, R12, R11 ;  /* 0x0000000c0d0e7389 */ /* 0x00002400000c000b */
[----:B01234-:R-:W-:Y:S01]  /*293e0*/  ENDCOLLECTIVE ;  /* 0x000000000000791b */ /* 0x01ffe20003800000 */
.L_x_3981:
[----:B------:R-:W-:Y:S05]  /*293f0*/  BSYNC B0 ;  /* 0x0000000000007941 */ /* 0x000fea0003800000 */
.L_x_3980:
[----:B------:R-:W-:Y:S01]  /*29400*/  IMAD.MOV.U32 R2, RZ, RZ, R14 ;  /* 0x000000ffff027224 */ /* 0x000fe200078e000e */
[----:B------:R-:W-:Y:S06]  /*29410*/  BRA `(.L_x_3982) ;  /* 0xffffffc800347947 */ /* 0x000fec000383ffff */
.L_x_3874:
[----:B0-----:R0:W1:Y:S02]  /*29420*/  SYNCS.PHASECHK.TRANS64.TRYWAIT P0, [R0+URZ+0x38820], R3 ;  /* 0x03882003000075a7 */ /* 0x001064000800017f */
[----:B-1----:R-:W-:Y:S05]  /*29430*/  @!P0 NANOSLEEP.SYNCS 0x989680 ;  /* 0x009896800000895d */ /* 0x002fea0003900000 */
[----:B------:R-:W1:Y:S02]  /*29440*/  @!P0 SYNCS.PHASECHK.TRANS64 P0, [R0+URZ+0x38820], R3 ;  /* 0x03882003000085a7 */ /* 0x000e64000800007f */
[----:B-1----:R-:W-:Y:S05]  /*29450*/  @!P0 BRA `(.L_x_3874) ;  /* 0xfffffffc00f08947 */ /* 0x002fea000383ffff */
[----:B------:R-:W-:Y:S05]  /*29460*/  BRA `(.L_x_3983) ;  /* 0xffffffcc00b87947 */ /* 0x000fea000383ffff */
.L_x_3875:
        /* <DEDUP_REMOVED lines=11> */
.L_x_3985:
[----:B------:R-:W-:Y:S05]  /*29520*/  BSYNC B0 ;  /* 0x0000000000007941 */ /* 0x000fea0003800000 */
.L_x_3984:
[----:B------:R-:W-:Y:S05]  /*29530*/  BRA `(.L_x_3986) ;  /* 0xffffffcc00a07947 */ /* 0x000fea000383ffff */
.L_x_3876:
[----:B------:R-:W-:Y:S01]  /*29540*/  BSSY B0, `(.L_x_3987) ;  /* 0x0000006000007945 */ /* 0x000fe20003800000 */
[----:B------:R-:W-:-:S07]  /*29550*/  IMAD.MOV.U32 R15, RZ, RZ, -0x1 ;  /* 0xffffffffff0f7424 */ /* 0x000fce00078e00ff */
[----:B012---:R-:W-:Y:S05]  /*29560*/  WARPSYNC.COLLECTIVE R15, `(.L_x_3988) ;  /* 0x000000000f0c7348 */ /* 0x007fea0003c00000 */
[----:B------:R-:W-:Y:S02]  /*29570*/  ELECT P6, UR62, PT ;  /* 0x00000000003e782f */ /* 0x000fe400038c0000 */
[----:B------:R-:W-:Y:S01]  /*29580*/  MOV R14, UR62 ;  /* 0x0000003e000e7c02 */ /* 0x000fe20008000f00 */
[----:B012---:R-:W-:Y:S10]  /*29590*/  ENDCOLLECTIVE ;  /* 0x000000000000791b */ /* 0x007ff40003800000 */
.L_x_3988:
[----:B------:R-:W-:Y:S05]  /*295a0*/  BSYNC B0 ;  /* 0x0000000000007941 */ /* 0x000fea0003800000 */
.L_x_3987:
[----:B------:R-:W-:Y:S05]  /*295b0*/  BRA `(.L_x_3989) ;  /* 0xffffffcc00947947 */ /* 0x000fea000383ffff */
.L_x_3878:
[----:B0-----:R0:W1:Y:S02]  /*295c0*/  SYNCS.PHASECHK.TRANS64.TRYWAIT P0, [R6+URZ], R5 ;  /* 0x00000005060075a7 */ /* 0x001064000800017f */
[----:B-1----:R-:W-:Y:S05]  /*295d0*/  @!P0 NANOSLEEP.SYNCS 0x989680 ;  /* 0x009896800000895d */ /* 0x002fea0003900000 */
[----:B------:R-:W1:Y:S02]  /*295e0*/  @!P0 SYNCS.PHASECHK.TRANS64 P0, [R6+URZ], R5 ;  /* 0x00000005060085a7 */ /* 0x000e64000800007f */
[----:B-1----:R-:W-:Y:S05]  /*295f0*/  @!P0 BRA `(.L_x_3878) ;  /* 0xfffffffc00f08947 */ /* 0x002fea000383ffff */
[----:B------:R-:W-:Y:S05]  /*29600*/  BRA `(.L_x_3990) ;  /* 0xffffffcc00d07947 */ /* 0x000fea000383ffff */
.L_x_3879:
[----:B-1----:R1:W3:Y:S02]  /*29610*/  SYNCS.PHASECHK.TRANS64.TRYWAIT P0, [R7+URZ], R2 ;  /* 0x00000002070075a7 */ /* 0x0022e4000800017f */
[----:B---3--:R-:W-:Y:S05]  /*29620*/  @!P0 NANOSLEEP.SYNCS 0x989680 ;  /* 0x009896800000895d */ /* 0x008fea0003900000 */
[----:B------:R-:W3:Y:S02]  /*29630*/  @!P0 SYNCS.PHASECHK.TRANS64 P0, [R7+URZ], R2 ;  /* 0x00000002070085a7 */ /* 0x000ee4000800007f */
[----:B---3--:R-:W-:Y:S05]  /*29640*/  @!P0 BRA `(.L_x_3879) ;  /* 0xfffffffc00f08947 */ /* 0x008fea000383ffff */
[----:B------:R-:W-:Y:S05]  /*29650*/  BRA `(.L_x_3991) ;  /* 0xffffffcc00c47947 */ /* 0x000fea000383ffff */
.L_x_3881:
[----:B---3--:R3:W4:Y:S02]  /*29660*/  SYNCS.PHASECHK.TRANS64.TRYWAIT P0, [R4+URZ], R5 ;  /* 0x00000005040075a7 */ /* 0x008724000800017f */
[----:B----4-:R-:W-:Y:S05]  /*29670*/  @!P0 NANOSLEEP.SYNCS 0x989680 ;  /* 0x009896800000895d */ /* 0x010fea0003900000 */
[----:B------:R-:W4:Y:S02]  /*29680*/  @!P0 SYNCS.PHASECHK.TRANS64 P0, [R4+URZ], R5 ;  /* 0x00000005040085a7 */ /* 0x000f24000800007f */
[----:B----4-:R-:W-:Y:S05]  /*29690*/  @!P0 BRA `(.L_x_3881) ;  /* 0xfffffffc00f08947 */ /* 0x010fea000383ffff */
[----:B------:R-:W-:Y:S05]  /*296a0*/  BRA `(.L_x_3992) ;  /* 0xffffffcc00cc7947 */ /* 0x000fea000383ffff */
.L_x_3993:
        /* <DEDUP_REMOVED lines=13> */
.L_x_5878:


//--------------------- .text._ZN7cutlass13device_kernelIN5flash11enable_sm90INS1_16FlashAttnFwdSm90INS1_25CollectiveMainloopFwdSm90ILi2EN4cute5tupleIJNS5_1CILi1EEES8_S8_EEENS6_IJNS7_ILi64EEESA_SA_EEELi512ENS_6half_tEfNS_4arch4Sm90ELb1ELb0ELb0ELb0ELb0ELb0ELb0ELb0ELb0ELb1ELb0ELb0EEENS1_21CollectiveEpilogueFwdINS6_IJSA_NS7_ILi512EEESA_EEES9_SC_SE_Li256ELb0ELb1ELb0ELb0EEENS1_30DynamicPersistentTileSchedulerILi256ELi128ELb0ELb1ELb1EEEEEEEEEvNT_6ParamsE --------------------------
	.section	.text._ZN7cutlass13device_kernelIN5flash11enable_sm90INS1_16FlashAttnFwdSm90INS1_25CollectiveMainloopFwdSm90ILi2EN4cute5tupleIJNS5_1CILi1EEES8_S8_EEENS6_IJNS7_ILi64EEESA_SA_EEELi512ENS_6half_tEfNS_4arch4Sm90ELb1ELb0ELb0ELb0ELb0ELb0ELb0ELb0ELb0ELb1ELb0ELb0EEENS1_21CollectiveEpilogueFwdINS6_IJSA_NS7_ILi512EEESA_EEES9_SC_SE_Li256ELb0ELb1ELb0ELb0EEENS1_30DynamicPersistentTileSchedulerILi256ELi128ELb0ELb1ELb1EEEEEEEEEvNT_6ParamsE,"ax",@progbits
	.align	128
.text._ZN7cutlass13device_kernelIN5flash11enable_sm90INS1_16FlashAttnFwdSm90INS1_25CollectiveMainloopFwdSm90ILi2EN4cute5tupleIJNS5_1CILi1EEES8_S8_EEENS6_IJNS7_ILi64EEESA_SA_EEELi512ENS_6half_tEfNS_4arch4Sm90ELb1ELb0ELb0ELb0ELb0ELb0ELb0ELb0ELb0ELb1ELb0ELb0EEENS1_21CollectiveEpilogueFwdINS6_IJSA_NS7_ILi512EEESA_EEES9_SC_SE_Li256ELb0ELb1ELb0ELb0EEENS1_30DynamicPersistentTileSchedulerILi256ELi128ELb0ELb1ELb1EEEEEEEEEvNT_6ParamsE:
        .type           _ZN7cutlass13device_kernelIN5flash11enable_sm90INS1_16FlashAttnFwdSm90INS1_25CollectiveMainloopFwdSm90ILi2EN4cute5tupleIJNS5_1CILi1EEES8_S8_EEENS6_IJNS7_ILi64EEESA_SA_EEELi512ENS_6half_tEfNS_4arch4Sm90ELb1ELb0ELb0ELb0ELb0ELb0ELb0ELb0ELb0ELb1ELb0ELb0EEENS1_21CollectiveEpilogueFwdINS6_IJSA_NS7_ILi512EEESA_EEES9_SC_SE_Li256ELb0ELb1ELb0ELb0EEENS1_30DynamicPersistentTileSchedulerILi256ELi128ELb0ELb1ELb1EEEEEEEEEvNT_6ParamsE,@function
        .size           _ZN7cutlass13device_kernelIN5flash11enable_sm90INS1_16FlashAttnFwdSm90INS1_25CollectiveMainloopFwdSm90ILi2EN4cute5tupleIJNS5_1CILi1EEES8_S8_EEENS6_IJNS7_ILi64EEESA_SA_EEELi512ENS_6half_tEfNS_4arch4Sm90ELb1ELb0ELb0ELb0ELb0ELb0ELb0ELb0ELb0ELb1ELb0ELb0EEENS1_21CollectiveEpilogueFwdINS6_IJSA_NS7_ILi512EEESA_EEES9_SC_SE_Li256ELb0ELb1ELb0ELb0EEENS1_30DynamicPersistentTileSchedulerILi256ELi128ELb0ELb1ELb1EEEEEEEEEvNT_6ParamsE,(.L_x_5879 - _ZN7cutlass13device_kernelIN5flash11enable_sm90INS1_16FlashAttnFwdSm90INS1_25CollectiveMainloopFwdSm90ILi2EN4cute5tupleIJNS5_1CILi1EEES8_S8_EEENS6_IJNS7_ILi64EEESA_SA_EEELi512ENS_6half_tEfNS_4arch4Sm90ELb1ELb0ELb0ELb0ELb0ELb0ELb0ELb0ELb0ELb1ELb0ELb0EEENS1_21CollectiveEpilogueFwdINS6_IJSA_NS7_ILi512EEESA_EEES9_SC_SE_Li256ELb0ELb1ELb0ELb0EEENS1_30DynamicPersistentTileSchedulerILi256ELi128ELb0ELb1ELb1EEEEEEEEEvNT_6ParamsE)
        .other          _ZN7cutlass13device_kernelIN5flash11enable_sm90INS1_16FlashAttnFwdSm90INS1_25CollectiveMainloopFwdSm90ILi2EN4cute5tupleIJNS5_1CILi1EEES8_S8_EEENS6_IJNS7_ILi64EEESA_SA_EEELi512ENS_6half_tEfNS_4arch4Sm90ELb1ELb0ELb0ELb0ELb0ELb0ELb0ELb0ELb0ELb1ELb0ELb0EEENS1_21CollectiveEpilogueFwdINS6_IJSA_NS7_ILi512EEESA_EEES9_SC_SE_Li256ELb0ELb1ELb0ELb0EEENS1_30DynamicPersistentTileSchedulerILi256ELi128ELb0ELb1ELb1EEEEEEEEEvNT_6ParamsE,@"STO_CUDA_ENTRY STV_DEFAULT"
_ZN7cutlass13device_kernelIN5flash11enable_sm90INS1_16FlashAttnFwdSm90INS1_25CollectiveMainloopFwdSm90ILi2EN4cute5tupleIJNS5_1CILi1EEES8_S8_EEENS6_IJNS7_ILi64EEESA_SA_EEELi512ENS_6half_tEfNS_4arch4Sm90ELb1ELb0ELb0ELb0ELb0ELb0ELb0ELb0ELb0ELb1ELb0ELb0EEENS1_21CollectiveEpilogueFwdINS6_IJSA_NS7_ILi512EEESA_EEES9_SC_SE_Li256ELb0ELb1ELb0ELb0EEENS1_30DynamicPersistentTileSchedulerILi256ELi128ELb0ELb1ELb1EEEEEEEEEvNT_6ParamsE:
        /* <DEDUP_REMOVED lines=18> */
.L_x_3995:
[----:B------:R-:W-:Y:S05]  /*0120*/  BSYNC B0 ;  /* 0x0000000000007941 */ /* 0x000fea0003800000 */
.L_x_3994:
        /* <DEDUP_REMOVED lines=37> */
.L_x_3996:
        /* <DEDUP_REMOVED lines=22> */
.L_x_3997:
        /* <DEDUP_REMOVED lines=18> */
.L_x_3998:
        /* <DEDUP_REMOVED lines=22> */
.L_x_3999:
        /* <DEDUP_REMOVED lines=22> */
.L_x_4000:
[----:B------:R-:W-:Y:S01]  /*08c0*/  PLOP3.LUT P0, PT, PT, PT, UP0, 0x80, 0x0 ;  /* 0x000000000000781c */ /* 0x000fe20003f0f008 */
[----:B------:R-:W-:Y:S01]  /*08d0*/  UMOV UR40, 0x1 ;  /* 0x0000000100287882 */ /* 0x000fe20000000000 */
[----:B------:R-:W-:Y:S01]  /*08e0*/  NOP ;  /* 0x0000000000007918 */ /* 0x000fe20000000000 */
[----:B------:R-:W-:Y:S01]  /*08f0*/  USEL UR40, UR40, 0x2, !UP0 ;  /* 0x0000000228287887 */ /* 0x000fe2000c000000 */
[----:B------:R-:W-:Y:S01]  /*0900*/  ULDC.64 UR46, c[0x0][0x208] ;  /* 0x00008200002e7ab9 */ /* 0x000fe20000000a00 */
[----:B012-4-:R-:W-:Y:S08]  /*0910*/  BAR.SYNC.DEFER_BLOCKING 0x0 ;  /* 0x0000000000007b1d */ /* 0x017ff00000010000 */
[----:B------:R-:W-:Y:S05]  /*0920*/  @!P0 BRA `(.L_x_4001) ;  /* 0x000000b000cc8947 */ /* 0x000fea0003800000 */
.L_x_4002:
[----:B------:R-:W-:-:S08]  /*0930*/  NOP ;  /* 0x0000000000007918 */ /* 0x000fd00000000000 */
[----:B------:R-:W0:Y:S02]  /*0940*/  USETMAXREG.TRY_ALLOC.CTAPOOL UP0, 0xf0 ;  /* 0x000000f0000079c8 */ /* 0x000e240008000600 */
[----:B0-----:R-:W-:-:S13]  /*0950*/  PLOP3.LUT P0, PT, PT, PT, UP0, 0x80, 0x0 ;  /* 0x000000000000781c */ /* 0x001fda0003f0f008 */
[----:B------:R-:W-:Y:S05]  /*0960*/  @!P0 BRA `(.L_x_4002) ;  /* 0xfffffffc00f08947 */ /* 0x000fea000383ffff */
[----:B------:R-:W0:Y:S01]  /*0970*/  S2R R2, SR_TID.X ;  /* 0x0000000000027919 */ /* 0x000e220000002100 */
[----:B------:R-:W1:Y:S08]  /*0980*/  S2UR UR4, SR_CTAID.X ;  /* 0x00000000000479c3 */ /* 0x000e700000002500 */
[----:B------:R-:W-:Y:S06]  /*0990*/  BAR.ARV 0x4, 0x180 ;  /* 0x0106000000007b1d */ /* 0x000fec0000002000 */
[----:B0-----:R-:W-:-:S04]  /*09a0*/  LOP3.LUT R0, R2, 0xffffff80, RZ, 0xc0, !PT ;  /* 0xffffff8002007812 */ /* 0x001fc800078ec0ff */
[----:B------:R-:W-:Y:S02]  /*09b0*/  ISETP.NE.AND P0, PT, R0, 0x80, PT ;  /* 0x000000800000780c */ /* 0x000fe40003f05270 */
[----:B------:R-:W1:Y:S11]  /*09c0*/  LDC R0, c[0x0][0xc38] ;  /* 0x00030e00ff007b82 */ /* 0x000e760000000800 */
[----:B------:R-:W-:Y:S06]  /*09d0*/  @!P0 BAR.ARV 0x8, 0x100 ;  /* 0x0204000000008b1d */ /* 0x000fec0000002000 */
[----:B------:R-:W-:-:S13]  /*09e0*/  ISETP.GE.U32.AND P0, PT, R2, 0x100, PT ;  /* 0x000001000200780c */ /* 0x000fda0003f06070 */
[----:B------:R-:W-:Y:S06]  /*09f0*/  @P0 BAR.ARV 0xf, 0x100 ;  /* 0x03c4000000000b1d */ /* 0x000fec0000002000 */
[----:B-1----:R-:W-:-:S13]  /*0a00*/  ISETP.LE.AND P0, PT, R0, UR4, PT ;  /* 0x0000000400007c0c */ /* 0x002fda000bf03270 */
        /* <DEDUP_REMOVED lines=13> */
[-C--:B------:R-:W-:Y:S02]  /*0ae0*/  LEA.HI R5, R3, R216.reuse, RZ, 0x7 ;  /* 0x000000d803057211 */ /* 0x080fe400078f38ff */
[C---:B------:R-:W-:Y:S02]  /*0af0*/  LEA.HI R2, R0.reuse, R7, RZ, 0x1 ;  /* 0x0000000700027211 */ /* 0x040fe400078f08ff */
[----:B------:R-:W-:Y:S02]  /*0b00*/  LOP3.LUT R9, R0, 0xfffffff0, RZ, 0xc0, !PT ;  /* 0xfffffff000097812 */ /* 0x000fe400078ec0ff */
[----:B------:R-:W-:Y:S02]  /*0b10*/  LOP3.LUT R2, R2, 0x1ffffffe, RZ, 0xc0, !PT ;  /* 0x1ffffffe02027812 */ /* 0x000fe400078ec0ff */
[--C-:B------:R-:W-:Y:S01]  /*0b20*/  SHF.R.S32.HI R13, RZ, 0x5, R4.reuse ;  /* 0x00000005ff0d7819 */ /* 0x100fe20000011404 */
[----:B------:R-:W-:Y:S01]  /*0b30*/  IMAD.IADD R9, R216, 0x1, -R9 ;  /* 0x00000001d8097824 */ /* 0x000fe200078e0a09 */
[----:B------:R-:W-:Y:S01]  /*0b40*/  SHF.R.S32.HI R4, RZ, 0x1f, R4 ;  /* 0x0000001fff047819 */ /* 0x000fe20000011404 */
[----:B------:R-:W-:Y:S01]  /*0b50*/  IMAD.IADD R8, R7, 0x1, -R2 ;  /* 0x0000000107087824 */ /* 0x000fe200078e0a02 */
[----:B------:R-:W-:Y:S01]  /*0b60*/  LOP3.LUT R7, R5, 0xffffff80, RZ, 0xc0, !PT ;  /* 0xffffff8005077812 */ /* 0x000fe200078ec0ff */
[----:B0-----:R-:W-:Y:S01]  /*0b70*/  ULEA UR43, UR5, UR43, 0x18 ;  /* 0x0000002b052b7291 */ /* 0x001fe2000f8ec03f */
[----:B------:R-:W-:-:S02]  /*0b80*/  LEA.HI R2, R3, R216, RZ, 0x2 ;  /* 0x000000d803027211 */ /* 0x000fc400078f10ff */
[----:B------:R-:W-:Y:S01]  /*0b90*/  LEA.HI R4, R4, R13, RZ, 0x2 ;  /* 0x0000000d04047211 */ /* 0x000fe200078f10ff */
[----:B------:R-:W-:Y:S01]  /*0ba0*/  IMAD.IADD R7, R216, 0x1, -R7 ;  /* 0x00000001d8077824 */ /* 0x000fe200078e0a07 */
[----:B------:R-:W-:Y:S02]  /*0bb0*/  LOP3.LUT R11, R2, 0xfffffffc, RZ, 0xc0, !PT ;  /* 0xfffffffc020b7812 */ /* 0x000fe400078ec0ff */
[----:B------:R-:W-:Y:S02]  /*0bc0*/  SHF.R.S32.HI R212, RZ, 0x7, R5 ;  /* 0x00000007ffd47819 */ /* 0x000fe40000011405 */
[----:B------:R-:W-:Y:S01]  /*0bd0*/  LOP3.LUT R4, R4, 0x3ffffc, RZ, 0xc0, !PT ;  /* 0x003ffffc04047812 */ /* 0x000fe200078ec0ff */
[----:B------:R-:W-:Y:S01]  /*0be0*/  IMAD.IADD R11, R216, 0x1, -R11 ;  /* 0x00000001d80b7824 */ /* 0x000fe200078e0a0b */
[--C-:B------:R-:W-:Y:S01]  /*0bf0*/  SHF.R.S32.HI R2, RZ, 0x1f, R9.reuse ;  /* 0x0000001fff027819 */ /* 0x100fe20000011409 */
[----:B------:R-:W-:Y:S01]  /*0c00*/  IMAD R15, R212, 0x100, R9 ;  /* 0x00000100d40f7824 */ /* 0x000fe200078e0209 */
[----:B------:R-:W-:Y:S01]  /*0c10*/  SHF.R.S32.HI R0, RZ, 0x1f, R7 ;  /* 0x0000001fff007819 */ /* 0x000fe20000011407 */
[----:B------:R-:W-:Y:S01]  /*0c20*/  IMAD.IADD R10, R13, 0x1, -R4 ;  /* 0x000000010d0a7824 */ /* 0x000fe200078e0a04 */
[----:B------:R-:W-:-:S02]  /*0c30*/  LEA.HI R6, R2, R9, RZ, 0x3 ;  /* 0x0000000902067211 */ /* 0x000fc400078f18ff */
[----:B------:R-:W-:Y:S01]  /*0c40*/  LEA.HI R2, R0, R7, RZ, 0x2 ;  /* 0x0000000700027211 */ /* 0x000fe200078f10ff */
[----:B------:R-:W-:Y:S01]  /*0c50*/  IMAD R14, R10, 0x10, R15 ;  /* 0x000000100a0e7824 */ /* 0x000fe200078e020f */
[C---:B------:R-:W-:Y:S01]  /*0c60*/  LOP3.LUT R4, R6.reuse, 0xfffffff8, RZ, 0xc0, !PT ;  /* 0xfffffff806047812 */ /* 0x040fe200078ec0ff */
[----:B------:R-:W-:Y:S01]  /*0c70*/  IMAD.SHL.U32 R6, R6, 0x40, RZ ;  /* 0x0000004006067824 */ /* 0x000fe200078e00ff */
[----:B------:R-:W-:Y:S02]  /*0c80*/  LOP3.LUT R10, R2, 0x7ffffffc, RZ, 0xc0, !PT ;  /* 0x7ffffffc020a7812 */ /* 0x000fe400078ec0ff */
[----:B------:R-:W-:Y:S01]  /*0c90*/  LEA.HI R12, R11, R11, RZ, 0x1 ;  /* 0x0000000b0b0c7211 */ /* 0x000fe200078f08ff */
[----:B------:R-:W-:Y:S01]  /*0ca0*/  IMAD.IADD R9, R9, 0x1, -R4 ;  /* 0x0000000109097824 */ /* 0x000fe200078e0a04 */
[----:B------:R-:W-:Y:S01]  /*0cb0*/  LEA.HI R4, R0, R7, RZ, 0x5 ;  /* 0x0000000700047211 */ /* 0x000fe200078f28ff */
[----:B------:R-:W-:Y:S01]  /*0cc0*/  IMAD.IADD R10, R7, 0x1, -R10 ;  /* 0x00000001070a7824 */ /* 0x000fe200078e0a0a */
[----:B------:R-:W-:-:S02]  /*0cd0*/  LOP3.LUT R12, R12, 0x1ffffffe, RZ, 0xc0, !PT ;  /* 0x1ffffffe0c0c7812 */ /* 0x000fc400078ec0ff */
[--C-:B------:R-:W-:Y:S02]  /*0ce0*/  SHF.R.S32.HI R0, RZ, 0x2, R2.reuse ;  /* 0x00000002ff007819 */ /* 0x100fe40000011402 */
[----:B------:R-:W-:Y:S01]  /*0cf0*/  SHF.R.S32.HI R7, RZ, 0x1f, R2 ;  /* 0x0000001fff077819 */ /* 0x000fe20000011402 */
[----:B------:R-:W-:Y:S01]  /*0d00*/  IMAD.SHL.U32 R2, R9, 0x40, RZ ;  /* 0x0000004009027824 */ /* 0x000fe200078e00ff */
[----:B------:R-:W-:Y:S01]  /*0d10*/  LOP3.LUT R6, R6, 0x7ffffe00, RZ, 0xc0, !PT ;  /* 0x7ffffe0006067812 */ /* 0x000fe200078ec0ff */
[----:B------:R-:W-:Y:S01]  /*0d20*/  IMAD.IADD R185, R11, 0x1, -R12 ;  /* 0x000000010bb97824 */ /* 0x000fe200078e0a0c */
[----:B------:R-:W-:Y:S01]  /*0d30*/  LEA.HI R7, R7, R0, RZ, 0x3 ;  /* 0x0000000007077211 */ /* 0x000fe200078f18ff */
[----:B------:R-:W-:Y:S01]  /*0d40*/  IMAD.SHL.U32 R11, R8, 0x8, RZ ;  /* 0x00000008080b7824 */ /* 0x000fe200078e00ff */
[----:B------:R-:W-:Y:S01]  /*0d50*/  LOP3.LUT R2, R2, 0x1c0, RZ, 0xc0, !PT ;  /* 0x000001c002027812 */ /* 0x000fe200078ec0ff */
[----:B------:R-:W-:Y:S01]  /*0d60*/  IMAD R6, R13, 0x400, R6 ;  /* 0x000004000d067824 */ /* 0x000fe200078e0206 */
[----:B------:R-:W-:Y:S01]  /*0d70*/  LOP3.LUT R7, R7, 0xfffffff8, RZ, 0xc0, !PT ;  /* 0xfffffff807077812 */ /* 0x000fe200078ec0ff */
[--C-:B------:R-:W-:Y:S01]  /*0d80*/  IMAD.U32 R215, R14, 0x40, R11.reuse ;  /* 0x000000400ed77824 */ /* 0x100fe200078e000b */
[----:B------:R-:W-:-:S02]  /*0d90*/  LOP3.LUT R11, R2, 0x8, R11, 0xf8, !PT ;  /* 0x00000008020b7812 */ /* 0x000fc400078ef80b */
[----:B------:R-:W-:Y:S01]  /*0da0*/  SHF.R.U32.HI R2, RZ, 0x3, R2 ;  /* 0x00000003ff027819 */ /* 0x000fe20000011602 */
[----:B------:R-:W-:Y:S01]  /*0db0*/  IMAD.IADD R7, R0, 0x1, -R7 ;  /* 0x0000000100077824 */ /* 0x000fe200078e0a07 */
[----:B------:R-:W-:Y:S02]  /*0dc0*/  SHF.R.S32.HI R4, RZ, 0x5, R4 ;  /* 0x00000005ff047819 */ /* 0x000fe40000011404 */
[----:B------:R-:W-:Y:S01]  /*0dd0*/  LOP3.LUT R11, R11, R2, RZ, 0x3c, !PT ;  /* 0x000000020b0b7212 */ /* 0x000fe200078e3cff */
[----:B------:R-:W-:Y:S01]  /*0de0*/  IMAD.SHL.U32 R2, R10, 0x2, RZ ;  /* 0x000000020a027824 */ /* 0x000fe200078e00ff */
[----:B------:R-:W-:Y:S01]  /*0df0*/  LEA.HI R3, R3, R216, RZ, 0x3 ;  /* 0x000000d803037211 */ /* 0x000fe200078f18ff */
[----:B------:R-:W-:Y:S01]  /*0e00*/  IMAD R16, R4, 0x10, R7 ;  /* 0x0000001004107824 */ /* 0x000fe200078e0207 */
[----:B------:R-:W-:Y:S01]  /*0e10*/  R2P PR, R9, 0x6 ;  /* 0x0000000609007804 */ /* 0x000fe20000000000 */
[----:B------:R-:W-:Y:S01]  /*0e20*/  IMAD.IADD R6, R6, 0x1, R11 ;  /* 0x0000000106067824 */ /* 0x000fe200078e020b */
[----:B------:R-:W-:Y:S01]  /*0e30*/  LOP3.LUT R7, R3, 0xfffffff8, RZ, 0xc0, !PT ;  /* 0xfffffff803077812 */ /* 0x000fe200078ec0ff */
[----:B------:R-:W-:Y:S01]  /*0e40*/  IMAD R185, R185, 0x8, R16 ;  /* 0x00000008b9b97824 */ /* 0x000fe200078e0210 */
[----:B------:R-:W-:-:S02]  /*0e50*/  LEA.HI R5, R5, R212, RZ, 0x1 ;  /* 0x000000d405057211 */ /* 0x000fc400078f08ff */
[----:B------:R-:W-:Y:S01]  /*0e60*/  LEA R19, R6, UR43, 0x1 ;  /* 0x0000002b06137c11 */ /* 0x000fe2000f8e08ff */
[----:B------:R-:W-:Y:S01]  /*0e70*/  IMAD.IADD R210, R216, 0x1, -R7 ;  /* 0x00000001d8d27824 */ /* 0x000fe200078e0a07 */
[----:B------:R-:W-:Y:S02]  /*0e80*/  LOP3.LUT R5, R5, 0xfffffe, RZ, 0xc0, !PT ;  /* 0x00fffffe05057812 */ /* 0x000fe400078ec0ff */
[----:B------:R-:W-:Y:S01]  /*0e90*/  SEL R23, R23, 0xffffffc0, !P2 ;  /* 0xffffffc017177807 */ /* 0x000fe20005000000 */
[----:B------:R-:W-:Y:S01]  /*0ea0*/  IMAD.SHL.U32 R17, R210, 0x8, RZ ;  /* 0x00000008d2117824 */ /* 0x000fe200078e00ff */
[----:B------:R-:W-:Y:S01]  /*0eb0*/  SHF.R.S32.HI R211, RZ, 0x3, R3 ;  /* 0x00000003ffd37819 */ /* 0x000fe20000011403 */
[----:B------:R-:W-:Y:S02]  /*0ec0*/  VIADD R184, R19, 0x26800 ;  /* 0x0002680013b87836 */ /* 0x000fe40000000000 */
[C---:B------:R-:W-:Y:S02]  /*0ed0*/  VIADD R190, R17.reuse, 0x40 ;  /* 0x0000004011be7836 */ /* 0x040fe40000000000 */
[----:B------:R-:W-:-:S02]  /*0ee0*/  VIADD R189, R17, 0x80 ;  /* 0x0000008011bd7836 */ /* 0x000fc40000000000 */
        /* <DEDUP_REMOVED lines=18> */
.L_x_4055:
        /* <DEDUP_REMOVED lines=12> */
[----:B012345:R-:W-:Y:S05]  /*10d0*/  @!P0 BRA `(.L_x_4003) ;  /* 0x0000000000208947 */ /* 0x03ffea0003800000 */
        /* <DEDUP_REMOVED lines=8> */
.L_x_4003:
[----:B------:R-:W-:Y:S01]  /*1160*/  ULDC UR7, c[0x0][0xc54] ;  /* 0x0003150000077ab9 */ /* 0x000fe20000000800 */
[----:B------:R-:W-:Y:S01]  /*1170*/  UMOV UR6, UR9 ;  /* 0x0000000900067c82 */ /* 0x000fe20008000000 */
[----:B------:R-:W-:-:S11]  /*1180*/  UISETP.NE.AND UP0, UPT, UR7, 0x1, UPT ;  /* 0x000000010700788c */ /* 0x000fd6000bf05270 */
[----:B------:R-:W-:Y:S02]  /*1190*/  @UP0 ULDC.64 UR10, c[0x0][0xc58] ;  /* 0x00031600000a0ab9 */ /* 0x000fe40000000a00 */
[----:B------:R-:W-:-:S04]  /*11a0*/  UIMAD.WIDE.U32 UR4, UR9, UR10, URZ ;  /* 0x0000000a090472a5 */ /* 0x000fc8000f8e003f */
[----:B------:R-:W-:-:S04]  /*11b0*/  @UP0 USHF.R.U32.HI UR6, URZ, UR11, UR5 ;  /* 0x0000000b3f060299 */ /* 0x000fc80008011605 */
[----:B------:R-:W-:-:S12]  /*11c0*/  UIMAD UR4, UR6, UR7, URZ ;  /* 0x00000007060472a4 */ /* 0x000fd8000f8e023f */
.L_x_4004:
[----:B------:R-:W-:Y:S01]  /*11d0*/  ULDC UR39, c[0x0][0xc48] ;  /* 0x0003120000277ab9 */ /* 0x000fe20000000800 */
[----:B------:R-:W-:Y:S01]  /*11e0*/  ULDC.64 UR10, c[0x0][0x418] ;  /* 0x00010600000a7ab9 */ /* 0x000fe20000000a00 */
[----:B------:R-:W-:Y:S02]  /*11f0*/  UISETP.NE.AND UP1, UPT, UR39, 0x1, UPT ;  /* 0x000000012700788c */ /* 0x000fe4000bf25270 */
[----:B------:R-:W-:Y:S02]  /*1200*/  UISETP.NE.U32.AND UP0, UPT, UR10, URZ, UPT ;  /* 0x0000003f0a00728c */ /* 0x000fe4000bf05070 */
[----:B------:R-:W-:Y:S02]  /*1210*/  UIADD3 UR4, UR9, -UR4, URZ ;  /* 0x8000000409047290 */ /* 0x000fe4000fffe03f */
[----:B------:R-:W-:Y:S02]  /*1220*/  ULOP3.LUT UR6, URZ, UR6, URZ, 0x33, !UPT ;  /* 0x000000063f067292 */ /* 0x000fe4000f8e333f */
[----:B------:R-:W-:Y:S01]  /*1230*/  UISETP.NE.AND.EX UP0, UPT, UR11, URZ, UPT, UP0 ;  /* 0x0000003f0b00728c */ /* 0x000fe2000bf05300 */
[----:B------:R-:W-:Y:S01]  /*1240*/  ULDC UR5, c[0x0][0xc3c] ;  /* 0x00030f0000057ab9 */ /* 0x000fe20000000800 */
[----:B------:R-:W-:Y:S01]  /*1250*/  ULDC UR9, c[0x0][0xc54] ;  /* 0x0003150000097ab9 */ /* 0x000fe20000000800 */
[----:B------:R-:W-:Y:S01]  /*1260*/  ULDC UR49, c[0x0][0x424] ;  /* 0x0001090000317ab9 */ /* 0x000fe20000000800 */
[----:B------:R-:W-:-:S02]  /*1270*/  UISETP.NE.AND UP2, UPT, UR45, 0x1, UPT ;  /* 0x000000012d00788c */ /* 0x000fc4000bf45270 */
[----:B------:R-:W-:Y:S02]  /*1280*/  UIADD3 UR6, UR6, UR5, URZ ;  /* 0x0000000506067290 */ /* 0x000fe4000fffe03f */
[----:B------:R-:W-:Y:S02]  /*1290*/  UIMAD UR8, UR8, UR9, UR4 ;  /* 0x00000009080872a4 */ /* 0x000fe4000f8e0204 */
[----:B------:R-:W-:Y:S01]  /*12a0*/  USEL UR49, UR49, 0x1, UP0 ;  /* 0x0000000131317887 */ /* 0x000fe20008000000 */
[----:B------:R-:W-:Y:S01]  /*12b0*/  PLOP3.LUT P0, PT, PT, PT, UP2, 0x80, 0x0 ;  /* 0x000000000000781c */ /* 0x000fe20003f0f028 */
[----:B------:R-:W-:Y:S01]  /*12c0*/  ULDC UR7, c[0x0][0x2f0] ;  /* 0x0000bc0000077ab9 */ /* 0x000fe20000000800 */
[----:B------:R-:W-:Y:S01]  /*12d0*/  @UP1 ULDC UR4, c[0x0][0xc4c] ;  /* 0x0003130000041ab9 */ /* 0x000fe20000000800 */
[----:B------:R-:W-:Y:S02]  /*12e0*/  USHF.L.U32 UR41, UR6, 0x6, URZ ;  /* 0x0000000606297899 */ /* 0x000fe4000800063f */
        /* <DEDUP_REMOVED lines=8> */
[----:B------:R-:W-:-:S02]  /*1370*/  UIMAD UR39, UR39, UR5, UR8 ;  /* 0x00000005272772a4 */ /* 0x000fc4000f8e0208 */
[----:B------:R-:W-:Y:S01]  /*1380*/  USHF.R.S32.HI UR50, URZ, 0x6, UR4 ;  /* 0x000000063f327899 */ /* 0x000fe20008011404 */
[----:B------:R-:W-:Y:S11]  /*1390*/  @!P0 BRA `(.L_x_4005) ;  /* 0x0000001c006c8947 */ /* 0x000ff60003800000 */
[----:B------:R-:W0:Y:S01]  /*13a0*/  LDC R0, c[0x0][0x448] ;  /* 0x00011200ff007b82 */ /* 0x000e220000000800 */
[----:B------:R-:W-:Y:S01]  /*13b0*/  UIADD3 UR5, UR41, 0x3f, URZ ;  /* 0x0000003f29057890 */ /* 0x000fe2000fffe03f */
[----:B------:R-:W-:Y:S01]  /*13c0*/  CS2R R150, SRZ ;  /* 0x0000000000967805 */ /* 0x000fe2000001ff00 */
[----:B------:R-:W-:Y:S01]  /*13d0*/  ULDC UR4, c[0x0][0x288] ;  /* 0x0000a20000047ab9 */ /* 0x000fe20000000800 */
[----:B------:R-:W-:Y:S01]  /*13e0*/  CS2R R148, SRZ ;  /* 0x0000000000947805 */ /* 0x000fe2000001ff00 */
[----:B------:R-:W-:Y:S01]  /*13f0*/  UIADD3 UR4, -UR4, 0x40, URZ ;  /* 0x0000004004047890 */ /* 0x000fe2000fffe13f */
[----:B------:R-:W-:Y:S02]  /*1400*/  CS2R R146, SRZ ;  /* 0x0000000000927805 */ /* 0x000fe4000001ff00 */
[----:B------:R-:W-:Y:S02]  /*1410*/  CS2R R144, SRZ ;  /* 0x0000000000907805 */ /* 0x000fe4000001ff00 */
[----:B------:R-:W-:Y:S01]  /*1420*/  CS2R R168, SRZ ;  /* 0x0000000000a87805 */ /* 0x000fe2000001ff00 */
[----:B------:R-:W-:Y:S01]  /*1430*/  UIMAD UR4, UR49, UR7, UR4 ;  /* 0x00000007310472a4 */ /* 0x000fe2000f8e0204 */
        /* <DEDUP_REMOVED lines=14> */
[----:B0-----:R-:W-:Y:S01]  /*1520*/  ISETP.NE.AND P0, PT, R0, 0x1, PT ;  /* 0x000000010000780c */ /* 0x001fe20003f05270 */
[----:B------:R-:W-:Y:S01]  /*1530*/  IMAD.U32 R0, RZ, RZ, UR5 ;  /* 0x00000005ff007e24 */ /* 0x000fe2000f8e00ff */
        /* <DEDUP_REMOVED lines=11> */
[----:B------:R-:W0:Y:S01]  /*15f0*/  @P0 LDC R3, c[0x0][0x44c] ;  /* 0x00011300ff030b82 */ /* 0x000e220000000800 */
[----:B------:R-:W-:Y:S02]  /*1600*/  CS2R R170, SRZ ;  /* 0x0000000000aa7805 */ /* 0x000fe4000001ff00 */
[----:B------:R-:W-:Y:S02]  /*1610*/  CS2R R90, SRZ ;  /* 0x00000000005a7805 */ /* 0x000fe4000001ff00 */
[----:B------:R-:W-:Y:S02]  /*1620*/  CS2R R172, SRZ ;  /* 0x0000000000ac7805 */ /* 0x000fe4000001ff00 */
[----:B------:R-:W-:Y:S02]  /*1630*/  CS2R R86, SRZ ;  /* 0x0000000000567805 */ /* 0x000fe4000001ff00 */
[----:B------:R-:W-:-:S02]  /*1640*/  CS2R R174, SRZ ;  /* 0x0000000000ae7805 */ /* 0x000fc4000001ff00 */
[----:B------:R-:W-:Y:S02]  /*1650*/  CS2R R82, SRZ ;  /* 0x0000000000527805 */ /* 0x000fe4000001ff00 */
[----:B------:R-:W-:Y:S01]  /*1660*/  CS2R R176, SRZ ;  /* 0x0000000000b07805 */ /* 0x000fe2000001ff00 */
[----:B------:R-:W1:Y:S01]  /*1670*/  @P0 LDC R4, c[0x0][0x450] ;  /* 0x00011400ff040b82 */ /* 0x000e620000000800 */
        /* <DEDUP_REMOVED lines=14> */
[----:B------:R-:W-:Y:S01]  /*1760*/  CS2R R50, SRZ ;  /* 0x0000000000327805 */ /* 0x000fe2000001ff00 */
[----:B0-----:R-:W-:Y:S01]  /*1770*/  @P0 IMAD.HI.U32 R3, R3, UR5, RZ ;  /* 0x0000000503030c27 */ /* 0x001fe2000f8e00ff */
[----:B------:R-:W-:Y:S02]  /*1780*/  CS2R R198, SRZ ;  /* 0x0000000000c67805 */ /* 0x000fe4000001ff00 */
[----:B------:R-:W-:-:S02]  /*1790*/  CS2R R46, SRZ ;  /* 0x00000000002e7805 */ /* 0x000fc4000001ff00 */
[----:B------:R-:W-:Y:S02]  /*17a0*/  CS2R R200, SRZ ;  /* 0x0000000000c87805 */ /* 0x000fe4000001ff00 */
[----:B------:R-:W-:Y:S02]  /*17b0*/  CS2R R42, SRZ ;  /* 0x00000000002a7805 */ /* 0x000fe4000001ff00 */
[----:B------:R-:W-:Y:S02]  /*17c0*/  CS2R R202, SRZ ;  /* 0x0000000000ca7805 */ /* 0x000fe4000001ff00 */
[----:B------:R-:W-:Y:S02]  /*17d0*/  CS2R R38, SRZ ;  /* 0x0000000000267805 */ /* 0x000fe4000001ff00 */
[----:B------:R-:W-:Y:S02]  /*17e0*/  CS2R R204, SRZ ;  /* 0x0000000000cc7805 */ /* 0x000fe4000001ff00 */
[----:B-1----:R-:W-:-:S02]  /*17f0*/  @P0 SHF.R.U32.HI R0, RZ, R4, R3 ;  /* 0x00000004ff000219 */ /* 0x002fc40000011603 */
[----:B------:R-:W-:Y:S02]  /*1800*/  CS2R R34, SRZ ;  /* 0x0000000000227805 */ /* 0x000fe4000001ff00 */
[----:B------:R-:W-:Y:S02]  /*1810*/  PLOP3.LUT P0, PT, PT, PT, PT, 0x80, 0x0 ;  /* 0x000000000000781c */ /* 0x000fe40003f0f070 */
[----:B------:R-:W-:Y:S02]  /*1820*/  CS2R R208, SRZ ;  /* 0x0000000000d07805 */ /* 0x000fe4000001ff00 */
[----:B------:R-:W-:Y:S01]  /*1830*/  CS2R R30, SRZ ;  /* 0x00000000001e7805 */ /* 0x000fe2000001ff00 */
[----:B------:R-:W-:Y:S01]  /*1840*/  VIADD R3, R0, UR4 ;  /* 0x0000000400037c36 */ /* 0x000fe20008000000 */
[----:B------:R-:W-:Y:S01]  /*1850*/  CS2R R206, SRZ ;  /* 0x0000000000ce7805 */ /* 0x000fe2000001ff00 */
[----:B------:R-:W-:Y:S01]  /*1860*/  IMAD.MOV.U32 R0, RZ, RZ, RZ ;  /* 0x000000ffff007224 */ /* 0x000fe200078e00ff */
[----:B------:R-:W-:Y:S01]  /*1870*/  CS2R R26, SRZ ;  /* 0x00000000001a7805 */ /* 0x000fe2000001ff00 */
[----:B------:R-:W-:Y:S01]  /*1880*/  IMAD.MOV.U32 R7, RZ, RZ, RZ ;  /* 0x000000ffff077224 */ /* 0x000fe200078e00ff */
[----:B------:R-:W-:-:S04]  /*1890*/  SHF.R.S32.HI R4, RZ, 0x1f, R3 ;  /* 0x0000001fff047819 */ /* 0x000fc80000011403 */
[----:B------:R-:W-:Y:S01]  /*18a0*/  LEA.HI R4, R4, R3, RZ, 0x6 ;  /* 0x0000000304047211 */ /* 0x000fe200078f30ff */
[----:B------:R-:W-:-:S03]  /*18b0*/  IMAD.MOV.U32 R3, RZ, RZ, RZ ;  /* 0x000000ffff037224 */ /* 0x000fc600078e00ff */
[----:B------:R-:W-:-:S04]  /*18c0*/  SHF.R.S32.HI R4, RZ, 0x6, R4 ;  /* 0x00000006ff047819 */ /* 0x000fc80000011404 */
[----:B------:R-:W-:-:S04]  /*18d0*/  VIMNMX R4, R4, UR50, PT ;  /* 0x0000003204047c48 */ /* 0x000fc8000bfe0100 */
[----:B------:R-:W-:-:S13]  /*18e0*/  ISETP.GE.AND P1, PT, R4, 0x1, PT ;  /* 0x000000010400780c */ /* 0x000fda0003f26270 */
        /* <DEDUP_REMOVED lines=15> */
.L_x_4007:
[----:B------:R-:W-:Y:S01]  /*19e0*/  ULEA UR21, UR36, UR43, 0x3 ;  /* 0x0000002b24157291 */ /* 0x000fe2000f8e183f */
[----:B------:R-:W-:-:S05]  /*19f0*/  IMAD.U32 R0, RZ, RZ, UR37 ;  /* 0x00000025ff007e24 */ /* 0x000fca000f8e00ff */
[----:B------:R-:W-:-:S04]  /*1a00*/  SHF.L.U32 R0, R0, 0x1f, RZ ;  /* 0x0000001f00007819 */ /* 0x000fc800000006ff */
[----:B------:R-:W0:Y:S02]  /*1a10*/  SYNCS.PHASECHK.TRANS64.TRYWAIT P1, [UR21+0x28c50], R0 ;  /* 0x028c5000ff0075a7 */ /* 0x000e240008020155 */
[----:B0-----:R-:W-:Y:S05]  /*1a20*/  @!P1 BRA `(.L_x_4008) ;  /* 0x000000f400a89947 */ /* 0x001fea0003800000 */
.L_x_4175:
[----:B------:R-:W-:Y:S01]  /*1a30*/  BAR.SYNC.DEFER_BLOCKING 0xe, 0x100 ;  /* 0x0384000000007b1d */ /* 0x000fe20000010000 */
[----:B------:R-:W-:Y:S01]  /*1a40*/  UIADD3 UR4, UR43, 0x26800, URZ ;  /* 0x000268002b047890 */ /* 0x000fe2000fffe03f */
[----:B0-----:R-:W-:Y:S01]  /*1a50*/  IMAD.U32 R0, RZ, RZ, UR21 ;  /* 0x00000015ff007e24 */ /* 0x001fe2000f8e00ff */
[----:B------:R-:W-:Y:S01]  /*1a60*/  ULEA UR18, UR36, UR20, 0xc ;  /* 0x0000001424127291 */ /* 0x000fe2000f8e603f */
[----:B------:R-:W-:Y:S01]  /*1a70*/  ISETP.GE.AND P1, PT, R4, 0x2, PT ;  /* 0x000000020400780c */ /* 0x000fe20003f26270 */
[----:B------:R-:W-:Y:S01]  /*1a80*/  USHF.R.U32.HI UR4, URZ, 0x4, UR4 ;  /* 0x000000043f047899 */ /* 0x000fe20008011604 */
[----:B------:R-:W-:Y:S01]  /*1a90*/  UMOV UR19, 0x40000040 ;  /* 0x4000004000137882 */ /* 0x000fe20000000000 */
[----:B------:R-:W-:Y:S02]  /*1aa0*/  UMOV UR17, 0x40000040 ;  /* 0x4000004000117882 */ /* 0x000fe40000000000 */
[----:B------:R-:W-:Y:S01]  /*1ab0*/  ULOP3.LUT UR4, UR4, 0x3fff, URZ, 0xc0, !UPT ;  /* 0x00003fff04047892 */ /* 0x000fe2000f8ec03f */
[----:B------:R-:W0:Y:S01]  /*1ac0*/  S2R R3, SR_TID.X ;  /* 0x0000000000037919 */ /* 0x000e220000002100 */
[----:B------:R-:W-:-:S02]  /*1ad0*/  UIADD3 UR6, UR18, 0x80, URZ ;  /* 0x0000008012067890 */ /* 0x000fc4000fffe03f */
[----:B------:R-:W-:Y:S01]  /*1ae0*/  ULOP3.LUT UR16, UR4, 0x10000, URZ, 0xfc, !UPT ;  /* 0x0001000004107892 */ /* 0x000fe2000f8efc3f */
[----:B------:R-:W-:Y:S01]  /*1af0*/  UMOV UR7, 0x40000040 ;  /* 0x4000004000077882 */ /* 0x000fe20000000000 */
[----:B------:R-:W-:Y:S02]  /*1b00*/  UMOV UR5, 0x40000040 ;  /* 0x4000004000057882 */ /* 0x000fe40000000000 */
[----:B------:R-:W-:Y:S02]  /*1b10*/  UIADD3 UR4, UR16, 0x2, URZ ;  /* 0x0000000210047890 */ /* 0x000fe4000fffe03f */
[----:B------:R-:W-:Y:S02]  /*1b20*/  UIADD3 UR10, UR18, 0x100, URZ ;  /* 0x00000100120a7890 */ /* 0x000fe4000fffe03f */
[----:B------:R-:W-:Y:S01]  /*1b30*/  UIADD3 UR8, UR16, 0x4, URZ ;  /* 0x0000000410087890 */ /* 0x000fe2000fffe03f */
[----:B------:R-:W-:Y:S01]  /*1b40*/  UMOV UR11, 0x40000040 ;  /* 0x40000040000b7882 */ /* 0x000fe20000000000 */
[----:B------:R-:W-:Y:S01]  /*1b50*/  WARPGROUP.ARRIVE ;  /* 0x00000000000079c5 */ /* 0x000fe20000000000 */
[----:B------:R-:W-:Y:S01]  /*1b60*/  UMOV UR9, 0x40000040 ;  /* 0x4000004000097882 */ /* 0x000fe20000000000 */
[----:B------:R-:W-:-:S02]  /*1b70*/  UIADD3 UR14, UR18, 0x180, URZ ;  /* 0x00000180120e7890 */ /* 0x000fc4000fffe03f */
[----:B------:R-:W-:Y:S02]  /*1b80*/  UIADD3 UR12, UR16, 0x6, URZ ;  /* 0x00000006100c7890 */ /* 0x000fe4000fffe03f */
        /* <DEDUP_REMOVED lines=23> */
.L_x_4014:
[----:B------:R-:W-:Y:S01]  /*1d00*/  BAR.SYNC.DEFER_BLOCKING 0xe, 0x100 ;  /* 0x0384000000007b1d */ /* 0x000fe20000010000 */
[----:B------:R-:W-:Y:S01]  /*1d10*/  IMAD.U32 R3, RZ, RZ, UR36 ;  /* 0x00000024ff037e24 */ /* 0x000fe2000f8e00ff */
[----:B------:R-:W-:Y:S01]  /*1d20*/  UIADD3 UR36, UR36, 0x1, URZ ;  /* 0x0000000124247890 */ /* 0x000fe2000fffe03f */
[C---:B------:R-:W-:Y:S01]  /*1d30*/  ISETP.GT.AND P3, PT, R4.reuse, RZ, PT ;  /* 0x000000ff0400720c */ /* 0x040fe20003f64270 */
        /* <DEDUP_REMOVED lines=139> */
.L_x_4010:
[----:B------:R-:W-:Y:S01]  /*25f0*/  ULEA UR21, UR36, UR43, 0x3 ;  /* 0x0000002b24157291 */ /* 0x000fe2000f8e183f */
[----:B------:R-:W-:-:S05]  /*2600*/  IMAD.U32 R0, RZ, RZ, UR37 ;  /* 0x00000025ff007e24 */ /* 0x000fca000f8e00ff */
[----:B------:R-:W-:-:S04]  /*2610*/  SHF.L.U32 R0, R0, 0x1f, RZ ;  /* 0x0000001f00007819 */ /* 0x000fc800000006ff */
[----:B------:R0:W1:Y:S01]  /*2620*/  SYNCS.PHASECHK.TRANS64.TRYWAIT P1, [UR21+0x28c50], R0 ;  /* 0x028c5000ff0075a7 */ /* 0x0000620008020155 */
[----:B------:R-:W-:Y:S05]  /*2630*/  @!P0 BRA `(.L_x_4011) ;  /* 0x0000000000048947 */ /* 0x000fea0003800000 */
[----:B------:R-:W-:Y:S01]  /*2640*/  BPT.TRAP 0x1 ;  /* 0x000000040000795c */ /* 0x000fe20000300000 */
.L_x_4011:
[----:B-1----:R-:W-:Y:S05]  /*2650*/  @P1 BRA `(.L_x_4012) ;  /* 0x0000000000081947 */ /* 0x002fea0003800000 */
[----:B------:R-:W1:Y:S02]  /*2660*/  SYNCS.PHASECHK.TRANS64.TRYWAIT P1, [UR21+0x28c50], R0 ;  /* 0x028c5000ff0075a7 */ /* 0x000e640008020155 */
[----:B-1----:R-:W-:Y:S05]  /*2670*/  @!P1 BRA `(.L_x_4013) ;  /* 0x000000e800ac9947 */ /* 0x002fea0003800000 */
.L_x_4012:
        /* <DEDUP_REMOVED lines=29> */
.L_x_4009:
        /* <DEDUP_REMOVED lines=144> */
.L_x_4005:
[----:B------:R-:W-:Y:S01]  /*3150*/  ULDC UR4, c[0x0][0x448] ;  /* 0x0001120000047ab9 */ /* 0x000fe20000000800 */
[----:B------:R-:W-:Y:S01]  /*3160*/  UIADD3 UR6, UR41, 0x3f, URZ ;  /* 0x0000003f29067890 */ /* 0x000fe2000fffe03f */
[----:B------:R-:W-:Y:S01]  /*3170*/  PLOP3.LUT P0, PT, PT, PT, PT, 0x80, 0x0 ;  /* 0x000000000000781c */ /* 0x000fe20003f0f070 */
[----:B------:R-:W-:Y:S01]  /*3180*/  UISETP.NE.AND UP0, UPT, UR4, 0x1, UPT ;  /* 0x000000010400788c */ /* 0x000fe2000bf05270 */
[----:B------:R-:W-:Y:S01]  /*3190*/  IMAD.MOV.U32 R0, RZ, RZ, RZ ;  /* 0x000000ffff007224 */ /* 0x000fe200078e00ff */
[----:B------:R-:W-:Y:S01]  /*31a0*/  ULDC UR8, c[0x0][0x288] ;  /* 0x0000a20000087ab9 */ /* 0x000fe20000000800 */
[----:B------:R-:W-:Y:S01]  /*31b0*/  IMAD.MOV.U32 R3, RZ, RZ, RZ ;  /* 0x000000ffff037224 */ /* 0x000fe200078e00ff */
[----:B------:R-:W-:Y:S01]  /*31c0*/  UIADD3 UR8, -UR8, 0x40, URZ ;  /* 0x0000004008087890 */ /* 0x000fe2000fffe13f */
[----:B------:R-:W-:Y:S02]  /*31d0*/  CS2R R150, SRZ ;  /* 0x0000000000967805 */ /* 0x000fe4000001ff00 */
[----:B------:R-:W-:-:S02]  /*31e0*/  CS2R R148, SRZ ;  /* 0x0000000000947805 */ /* 0x000fc4000001ff00 */
[----:B------:R-:W-:Y:S01]  /*31f0*/  CS2R R146, SRZ ;  /* 0x0000000000927805 */ /* 0x000fe2000001ff00 */
[----:B------:R-:W-:Y:S01]  /*3200*/  UIMAD UR8, UR49, UR7, UR8 ;  /* 0x00000007310872a4 */ /* 0x000fe2000f8e0208 */
[----:B------:R-:W-:Y:S02]  /*3210*/  CS2R R144, SRZ ;  /* 0x0000000000907805 */ /* 0x000fe4000001ff00 */
[----:B------:R-:W-:Y:S01]  /*3220*/  CS2R R168, SRZ ;  /* 0x0000000000a87805 */ /* 0x000fe2000001ff00 */
[----:B------:R-:W-:Y:S01]  /*3230*/  @UP0 ULDC UR4, c[0x0][0x44c] ;  /* 0x0001130000040ab9 */ /* 0x000fe20000000800 */
[----:B------:R-:W-:Y:S01]  /*3240*/  @UP0 ULDC UR9, c[0x0][0x450] ;  /* 0x0001140000090ab9 */ /* 0x000fe20000000800 */
[----:B------:R-:W-:Y:S01]  /*3250*/  UIMAD.WIDE.U32 UR4, UR6, UR4, URZ ;  /* 0x00000004060472a5 */ /* 0x000fe2000f8e003f */
[----:B------:R-:W-:Y:S02]  /*3260*/  CS2R R140, SRZ ;  /* 0x00000000008c7805 */ /* 0x000fe4000001ff00 */
[----:B------:R-:W-:-:S02]  /*3270*/  CS2R R166, SRZ ;  /* 0x0000000000a67805 */ /* 0x000fc4000001ff00 */
[----:B------:R-:W-:Y:S01]  /*3280*/  CS2R R136, SRZ ;  /* 0x0000000000887805 */ /* 0x000fe2000001ff00 */
[----:B------:R-:W-:Y:S01]  /*3290*/  @UP0 USHF.R.U32.HI UR6, URZ, UR9, UR5 ;  /* 0x000000093f060299 */ /* 0x000fe20008011605 */
[----:B------:R-:W-:Y:S02]  /*32a0*/  CS2R R164, SRZ ;  /* 0x0000000000a47805 */ /* 0x000fe4000001ff00 */
[----:B------:R-:W-:Y:S02]  /*32b0*/  CS2R R132, SRZ ;  /* 0x0000000000847805 */ /* 0x000fe4000001ff00 */
[----:B------:R-:W-:Y:S01]  /*32c0*/  CS2R R162, SRZ ;  /* 0x0000000000a27805 */ /* 0x000fe2000001ff00 */
[----:B------:R-:W-:Y:S01]  /*32d0*/  UIADD3 UR6, UR8, UR6, URZ ;  /* 0x0000000608067290 */ /* 0x000fe2000fffe03f */
[----:B------:R-:W-:Y:S02]  /*32e0*/  CS2R R160, SRZ ;  /* 0x0000000000a07805 */ /* 0x000fe4000001ff00 */
[----:B------:R-:W-:-:S02]  /*32f0*/  CS2R R128, SRZ ;  /* 0x0000000000807805 */ /* 0x000fc4000001ff00 */
[----:B------:R-:W-:Y:S01]  /*3300*/  CS2R R158, SRZ ;  /* 0x00000000009e7805 */ /* 0x000fe2000001ff00 */
[----:B------:R-:W-:Y:S01]  /*3310*/  USHF.R.S32.HI UR4, URZ, 0x1f, UR6 ;  /* 0x0000001f3f047899 */ /* 0x000fe20008011406 */
[----:B------:R-:W-:Y:S02]  /*3320*/  CS2R R156, SRZ ;  /* 0x00000000009c7805 */ /* 0x000fe4000001ff00 */
[----:B------:R-:W-:Y:S02]  /*3330*/  CS2R R124, SRZ ;  /* 0x00000000007c7805 */ /* 0x000fe4000001ff00 */
[----:B------:R-:W-:Y:S01]  /*3340*/  CS2R R154, SRZ ;  /* 0x00000000009a7805 */ /* 0x000fe2000001ff00 */
[----:B------:R-:W-:Y:S01]  /*3350*/  ULEA.HI UR4, UR4, UR6, URZ, 0x6 ;  /* 0x0000000604047291 */ /* 0x000fe2000f8f303f */
[----:B------:R-:W-:Y:S02]  /*3360*/  CS2R R152, SRZ ;  /* 0x0000000000987805 */ /* 0x000fe4000001ff00 */
[----:B------:R-:W-:-:S02]  /*3370*/  CS2R R120, SRZ ;  /* 0x0000000000787805 */ /* 0x000fc4000001ff00 */
[----:B------:R-:W-:Y:S01]  /*3380*/  CS2R R104, SRZ ;  /* 0x0000000000687805 */ /* 0x000fe2000001ff00 */
[----:B------:R-:W-:Y:S01]  /*3390*/  USHF.R.S32.HI UR4, URZ, 0x6, UR4 ;  /* 0x000000063f047899 */ /* 0x000fe20008011404 */
[----:B------:R-:W-:Y:S02]  /*33a0*/  CS2R R100, SRZ ;  /* 0x0000000000647805 */ /* 0x000fe4000001ff00 */
[----:B------:R-:W-:Y:S02]  /*33b0*/  CS2R R116, SRZ ;  /* 0x0000000000747805 */ /* 0x000fe4000001ff00 */
[----:B------:R-:W-:Y:S01]  /*33c0*/  CS2R R114, SRZ ;  /* 0x0000000000727805 */ /* 0x000fe2000001ff00 */
[----:B------:R-:W-:Y:S01]  /*33d0*/  UISETP.LT.AND UP0, UPT, UR50, UR4, UPT ;  /* 0x000000043200728c */ /* 0x000fe2000bf01270 */
[----:B------:R-:W-:Y:S02]  /*33e0*/  CS2R R112, SRZ ;  /* 0x0000000000707805 */ /* 0x000fe4000001ff00 */
[----:B------:R-:W-:-:S02]  /*33f0*/  CS2R R110, SRZ ;  /* 0x00000000006e7805 */ /* 0x000fc4000001ff00 */
[----:B------:R-:W-:Y:S01]  /*3400*/  CS2R R108, SRZ ;  /* 0x00000000006c7805 */ /* 0x000fe2000001ff00 */
[----:B------:R-:W-:Y:S01]  /*3410*/  USEL UR50, UR50, UR4, UP0 ;  /* 0x0000000432327287 */ /* 0x000fe20008000000 */
[----:B------:R-:W-:Y:S02]  /*3420*/  CS2R R106, SRZ ;  /* 0x00000000006a7805 */ /* 0x000fe4000001ff00 */
[----:B------:R-:W-:Y:S02]  /*3430*/  CS2R R102, SRZ ;  /* 0x0000000000667805 */ /* 0x000fe4000001ff00 */
[----:B------:R-:W-:Y:S01]  /*3440*/  CS2R R98, SRZ ;  /* 0x0000000000627805 */ /* 0x000fe2000001ff00 */
[----:B------:R-:W-:Y:S01]  /*3450*/  UISETP.GE.AND UP0, UPT, UR50, 0x1, UPT ;  /* 0x000000013200788c */ /* 0x000fe2000bf06270 */
[----:B------:R-:W-:Y:S02]  /*3460*/  CS2R R94, SRZ ;  /* 0x00000000005e7805 */ /* 0x000fe4000001ff00 */
[----:B------:R-:W-:-:S02]  /*3470*/  CS2R R170, SRZ ;  /* 0x0000000000aa7805 */ /* 0x000fc4000001ff00 */
[----:B------:R-:W-:Y:S02]  /*3480*/  CS2R R90, SRZ ;  /* 0x00000000005a7805 */ /* 0x000fe4000001ff00 */
[----:B------:R-:W-:Y:S02]  /*3490*/  CS2R R172, SRZ ;  /* 0x0000000000ac7805 */ /* 0x000fe4000001ff00 */
[----:B------:R-:W-:Y:S02]  /*34a0*/  CS2R R86, SRZ ;  /* 0x0000000000567805 */ /* 0x000fe4000001ff00 */
[----:B------:R-:W-:Y:S02]  /*34b0*/  PLOP3.LUT P1, PT, PT, PT, UP0, 0x80, 0x0 ;  /* 0x000000000000781c */ /* 0x000fe40003f2f008 */
        /* <DEDUP_REMOVED lines=62> */
.L_x_4015:
        /* <DEDUP_REMOVED lines=9> */
.L_x_4176:
[----:B------:R-:W-:Y:S05]  /*3930*/  @!P0 BRA `(.L_x_4017) ;  /* 0x0000000000048947 */ /* 0x000fea0003800000 */
[----:B------:R-:W-:Y:S01]  /*3940*/  BPT.TRAP 0x1 ;  /* 0x000000040000795c */ /* 0x000fe20000300000 */
.L_x_4017:
[----:B------:R-:W-:Y:S02]  /*3950*/  IMAD.U32 R7, RZ, RZ, UR36 ;  /* 0x00000024ff077e24 */ /* 0x000fe4000f8e00ff */
[----:B------:R-:W-:-:S03]  /*3960*/  IMAD.U32 R8, RZ, RZ, UR37 ;  /* 0x00000025ff087e24 */ /* 0x000fc6000f8e00ff */
[----:B------:R-:W-:Y:S02]  /*3970*/  LEA R7, R7, UR43, 0x3 ;  /* 0x0000002b07077c11 */ /* 0x000fe4000f8e18ff */
[----:B------:R-:W-:-:S04]  /*3980*/  SHF.L.U32 R8, R8, 0x1f, RZ ;  /* 0x0000001f08087819 */ /* 0x000fc800000006ff */
[----:B------:R1:W2:Y:S01]  /*3990*/  SYNCS.PHASECHK.TRANS64.TRYWAIT P1, [R7+URZ+0x28c30], R8 ;  /* 0x028c3008070075a7 */ /* 0x0002a2000802017f */
[----:B------:R-:W-:Y:S05]  /*39a0*/  @!P0 BRA `(.L_x_4018) ;  /* 0x0000000000048947 */ /* 0x000fea0003800000 */
[----:B------:R-:W-:Y:S01]  /*39b0*/  BPT.TRAP 0x1 ;  /* 0x000000040000795c */ /* 0x000fe20000300000 */
.L_x_4018:
[----:B--2---:R-:W-:Y:S05]  /*39c0*/  @P1 BRA `(.L_x_4019) ;  /* 0x0000000000081947 */ /* 0x004fea0003800000 */
[----:B------:R-:W2:Y:S02]  /*39d0*/  SYNCS.PHASECHK.TRANS64.TRYWAIT P1, [R7+URZ+0x28c30], R8 ;  /* 0x028c3008070075a7 */ /* 0x000ea4000802017f */
[----:B--2---:R-:W-:Y:S05]  /*39e0*/  @!P1 BRA `(.L_x_4020) ;  /* 0x000000d800009947 */ /* 0x004fea0003800000 */
.L_x_4019:
        /* <DEDUP_REMOVED lines=34> */
[----:B------:R-:W-:Y:S01]  /*3c10*/  HGMMA.64x64x16.F32 R24, gdesc[UR4], R24, gsb0 ;  /* 0x00e00000041879f0 */ /* 0x000fe20008000818 */
[----:B------:R-:W-:Y:S02]  /*3c20*/  ULDC UR6, c[0x0][0x448] ;  /* 0x0001120000067ab9 */ /* 0x000fe40000000800 */
[----:B------:R-:W-:-:S06]  /*3c30*/  UISETP.NE.AND UP0, UPT, UR6, 0x1, UPT ;  /* 0x000000010600788c */ /* 0x000fcc000bf05270 */
[----:B------:R-:W-:-:S05]  /*3c40*/  PLOP3.LUT P2, PT, PT, PT, UP0, 0x80, 0x0 ;  /* 0x000000000000781c */ /* 0x000fca0003f4f008 */
[----:B------:R-:W-:-:S08]  /*3c50*/  @UP0 ULDC UR6, c[0x0][0x44c] ;  /* 0x0001130000060ab9 */ /* 0x000fd00000000800 */
[----:B------:R-:W-:Y:S01]  /*3c60*/  @P2 IMAD.HI.U32 R4, R3, UR6, RZ ;  /* 0x0000000603042c27 */ /* 0x000fe2000f8e00ff */
[----:B------:R-:W-:-:S04]  /*3c70*/  @UP0 ULDC UR6, c[0x0][0x450] ;  /* 0x0001140000060ab9 */ /* 0x000fc80000000800 */
[----:B------:R-:W-:Y:S01]  /*3c80*/  @P2 SHF.R.U32.HI R3, RZ, UR6, R4 ;  /* 0x00000006ff032c19 */ /* 0x000fe20008011604 */
[----:B------:R-:W-:Y:S02]  /*3c90*/  UMOV UR6, 0xffffffc0 ;  /* 0xffffffc000067882 */ /* 0x000fe40000000000 */
[----:B------:R-:W-:Y:S02]  /*3ca0*/  UIMAD UR7, UR50, UR6, 0x41 ;  /* 0x00000041320774a4 */ /* 0x000fe4000f8e0206 */
[----:B------:R-:W0:Y:S01]  /*3cb0*/  SHFL.IDX PT, R6, R3, 0x1, 0x1c1f ;  /* 0x003c1f0003067f89 */ /* 0x000e2200000e0000 */
[----:B------:R-:W-:-:S03]  /*3cc0*/  UIMAD UR6, UR50, UR6, 0x40 ;  /* 0x00000040320674a4 */ /* 0x000fc6000f8e0206 */
[----:B------:R-:W3:Y:S01]  /*3cd0*/  SHFL.IDX PT, R3, R3, RZ, 0x1c1f ;  /* 0x001c1fff03037589 */ /* 0x000ee200000e0000 */
[----:B------:R-:W-:Y:S02]  /*3ce0*/  WARPGROUP.DEPBAR.LE gsb0, 0x0 ;  /* 0x00008000000079c5 */ /* 0x000fe40000010000 */
[----:B------:R-:W-:-:S06]  /*3cf0*/  WARPGROUP.ARRIVE ;  /* 0x00000000000079c5 */ /* 0x000fcc0000000000 */
[----:B------:R-:W-:Y:S01]  /*3d00*/  HGMMA.64x64x16.F32 R24, gdesc[UR8], R24, gsb0 ;  /* 0x00e00000081879f0 */ /* 0x000fe20008000818 */
[----:B------:R-:W-:Y:S02]  /*3d10*/  ULDC UR10, c[0x0][0x988] ;  /* 0x00026200000a7ab9 */ /* 0x000fe40000000800 */
[----:B------:R-:W-:Y:S02]  /*3d20*/  WARPGROUP.DEPBAR.LE gsb0, 0x0 ;  /* 0x00008000000079c5 */ /* 0x000fe40000010000 */
[----:B------:R-:W-:-:S06]  /*3d30*/  WARPGROUP.ARRIVE ;  /* 0x00000000000079c5 */ /* 0x000fcc0000000000 */
[----:B------:R-:W-:Y:S01]  /*3d40*/  HGMMA.64x64x16.F32 R24, gdesc[UR12], R24, gsb0 ;  /* 0x00e000000c1879f0 */ /* 0x000fe20008000818 */
[----:B------:R-:W-:Y:S01]  /*3d50*/  ULDC UR14, c[0x0][0x2f0] ;  /* 0x0000bc00000e7ab9 */ /* 0x000fe20000000800 */
[----:B------:R-:W-:Y:S01]  /*3d60*/  ULDC UR15, c[0x0][0x288] ;  /* 0x0000a200000f7ab9 */ /* 0x000fe20000000800 */
[----:B------:R-:W-:Y:S02]  /*3d70*/  UIMAD UR7, UR49, UR14, UR7 ;  /* 0x0000000e310772a4 */ /* 0x000fe4000f8e0207 */
[----:B------:R-:W-:-:S04]  /*3d80*/  UIMAD UR6, UR49, UR14, UR6 ;  /* 0x0000000e310672a4 */ /* 0x000fc8000f8e0206 */
[----:B------:R-:W-:Y:S02]  /*3d90*/  IMAD.U32 R5, RZ, RZ, UR7 ;  /* 0x00000007ff057e24 */ /* 0x000fe4000f8e00ff */
[----:B------:R-:W-:-:S03]  /*3da0*/  IADD3 R4, -R2, UR6, RZ ;  /* 0x0000000602047c10 */ /* 0x000fc6000fffe1ff */
[----:B------:R-:W-:-:S04]  /*3db0*/  IADD3 R5, R5, -UR15, -R2 ;  /* 0x8000000f05057c10 */ /* 0x000fc8000fffe802 */
[-CC-:B0-----:R-:W-:Y:S02]  /*3dc0*/  VIADDMNMX R6, R6, R5.reuse, R4.reuse, PT ;  /* 0x0000000506067246 */ /* 0x181fe40003800104 */
[----:B---3--:R-:W-:Y:S02]  /*3dd0*/  VIADDMNMX R4, R3, R5, R4, PT ;  /* 0x0000000503047246 */ /* 0x008fe40003800104 */
[C---:B------:R-:W-:Y:S02]  /*3de0*/  ISETP.GT.AND P3, PT, R6.reuse, RZ, PT ;  /* 0x000000ff0600720c */ /* 0x040fe40003f64270 */
[C---:B------:R-:W-:Y:S02]  /*3df0*/  ISETP.GT.AND P4, PT, R6.reuse, 0x1, PT ;  /* 0x000000010600780c */ /* 0x040fe40003f84270 */
[----:B------:R-:W-:Y:S01]  /*3e00*/  ISETP.GT.AND P5, PT, R6, 0x8, PT ;  /* 0x000000080600780c */ /* 0x000fe20003fa4270 */
[----:B------:R-:W-:Y:S02]  /*3e10*/  WARPGROUP.DEPBAR.LE gsb0, 0x0 ;  /* 0x00008000000079c5 */ /* 0x000fe40000010000 */
[----:B------:R-:W-:-:S02]  /*3e20*/  FSEL R26, R26, -INF , P3 ;  /* 0xff8000001a1a7808 */ /* 0x000fc40001800000 */
[----:B------:R-:W-:Y:S02]  /*3e30*/  FSEL R27, R27, -INF , P4 ;  /* 0xff8000001b1b7808 */ /* 0x000fe40002000000 */
[----:B------:R-:W-:Y:S02]  /*3e40*/  ISETP.GT.AND P3, PT, R6, 0x9, PT ;  /* 0x000000090600780c */ /* 0x000fe40003f64270 */
[----:B------:R-:W-:Y:S02]  /*3e50*/  FSEL R30, R30, -INF , P5 ;  /* 0xff8000001e1e7808 */ /* 0x000fe40002800000 */
[----:B------:R-:W-:Y:S02]  /*3e60*/  FMNMX.FTZ R9, R26, R27, !PT ;  /* 0x0000001b1a097209 */ /* 0x000fe40007810000 */
[----:B------:R-:W-:Y:S02]  /*3e70*/  ISETP.GT.AND P4, PT, R6, 0x10, PT ;  /* 0x000000100600780c */ /* 0x000fe40003f84270 */
[----:B------:R-:W-:-:S02]  /*3e80*/  FSEL R31, R31, -INF , P3 ;  /* 0xff8000001f1f7808 */ /* 0x000fc40001800000 */
[----:B------:R-:W-:Y:S02]  /*3e90*/  FMNMX.FTZ R10, R30, R9, !PT ;  /* 0x000000091e0a7209 */ /* 0x000fe40007810000 */
        /* <DEDUP_REMOVED lines=33> */
[----:B------:R-:W-:Y:S02]  /*40b0*/  FSEL R55, R55, -INF , P3 ;  /* 0xff80000037377808 */ /* 0x000fe40001800000 */
[----:B------:R-:W-:-:S02]  /*40c0*/  FMNMX.FTZ R6, R54, R9, !PT ;  /* 0x0000000936067209 */ /* 0x000fc40007810000 */
[C---:B------:R-:W-:Y:S02]  /*40d0*/  ISETP.GT.AND P3, PT, R4.reuse, RZ, PT ;  /* 0x000000ff0400720c */ /* 0x040fe40003f64270 */
[----:B------:R-:W-:Y:S02]  /*40e0*/  FMNMX.FTZ R6, R55, R6, !PT ;  /* 0x0000000637067209 */ /* 0x000fe40007810000 */
[C---:B------:R-:W-:Y:S02]  /*40f0*/  ISETP.GT.AND P4, PT, R4.reuse, 0x1, PT ;  /* 0x000000010400780c */ /* 0x040fe40003f84270 */
[----:B------:R-:W-:Y:S01]  /*4100*/  ISETP.GT.AND P5, PT, R4, 0x8, PT ;  /* 0x000000080400780c */ /* 0x000fe20003fa4270 */
[----:B------:R-:W0:Y:S01]  /*4110*/  SHFL.BFLY PT, R9, R6, 0x2, 0x1f ;  /* 0x0c401f0006097f89 */ /* 0x000e2200000e0000 */
[----:B------:R-:W-:Y:S02]  /*4120*/  FSEL R24, R24, -INF , P3 ;  /* 0xff80000018187808 */ /* 0x000fe40001800000 */
[----:B------:R-:W-:-:S02]  /*4130*/  FSEL R25, R25, -INF , P4 ;  /* 0xff80000019197808 */ /* 0x000fc40002000000 */
[----:B------:R-:W-:Y:S02]  /*4140*/  ISETP.GT.AND P3, PT, R4, 0x9, PT ;  /* 0x000000090400780c */ /* 0x000fe40003f64270 */
[----:B------:R-:W-:Y:S02]  /*4150*/  FSEL R28, R28, -INF , P5 ;  /* 0xff8000001c1c7808 */ /* 0x000fe40002800000 */
[----:B------:R-:W-:Y:S02]  /*4160*/  FMNMX.FTZ R3, R24, R25, !PT ;  /* 0x0000001918037209 */ /* 0x000fe40007810000 */
[C---:B------:R-:W-:Y:S02]  /*4170*/  ISETP.GT.AND P4, PT, R4.reuse, 0x10, PT ;  /* 0x000000100400780c */ /* 0x040fe40003f84270 */
[----:B------:R-:W-:Y:S02]  /*4180*/  FSEL R29, R29, -INF , P3 ;  /* 0xff8000001d1d7808 */ /* 0x000fe40001800000 */
[----:B------:R-:W-:-:S02]  /*4190*/  ISETP.GT.AND P3, PT, R4, 0x11, PT ;  /* 0x000000110400780c */ /* 0x000fc40003f64270 */
[----:B------:R-:W-:Y:S02]  /*41a0*/  FSEL R32, R32, -INF , P4 ;  /* 0xff80000020207808 */ /* 0x000fe40002000000 */
[C---:B------:R-:W-:Y:S02]  /*41b0*/  ISETP.GT.AND P4, PT, R4.reuse, 0x18, PT ;  /* 0x000000180400780c */ /* 0x040fe40003f84270 */
[----:B------:R-:W-:Y:S02]  /*41c0*/  FSEL R33, R33, -INF , P3 ;  /* 0xff80000021217808 */ /* 0x000fe40001800000 */
[----:B------:R-:W-:Y:S02]  /*41d0*/  ISETP.GT.AND P3, PT, R4, 0x19, PT ;  /* 0x000000190400780c */ /* 0x000fe40003f64270 */
[----:B0-----:R-:W-:Y:S02]  /*41e0*/  FMNMX.FTZ R9, R6, R9, !PT ;  /* 0x0000000906097209 */ /* 0x001fe40007810000 */
[----:B------:R-:W-:-:S02]  /*41f0*/  FMNMX.FTZ R6, R28, R3, !PT ;  /* 0x000000031c067209 */ /* 0x000fc40007810000 */
[----:B------:R-:W-:Y:S01]  /*4200*/  FSEL R36, R36, -INF , P4 ;  /* 0xff80000024247808 */ /* 0x000fe20002000000 */
[----:B------:R-:W0:Y:S01]  /*4210*/  SHFL.BFLY PT, R10, R9, 0x1, 0x1f ;  /* 0x0c201f00090a7f89 */ /* 0x000e2200000e0000 */
[----:B------:R-:W-:Y:S02]  /*4220*/  FMNMX.FTZ R3, R29, R6, !PT ;  /* 0x000000061d037209 */ /* 0x000fe40007810000 */
[----:B------:R-:W-:Y:S02]  /*4230*/  ISETP.GT.AND P4, PT, R4, 0x20, PT ;  /* 0x000000200400780c */ /* 0x000fe40003f84270 */
[----:B------:R-:W-:Y:S02]  /*4240*/  FMNMX.FTZ R6, R32, R3, !PT ;  /* 0x0000000320067209 */ /* 0x000fe40007810000 */
[----:B------:R-:W-:Y:S02]  /*4250*/  FSEL R37, R37, -INF , P3 ;  /* 0xff80000025257808 */ /* 0x000fe40001800000 */
[----:B------:R-:W-:-:S02]  /*4260*/  FMNMX.FTZ R3, R33, R6, !PT ;  /* 0x0000000621037209 */ /* 0x000fc40007810000 */
[----:B------:R-:W-:Y:S02]  /*4270*/  ISETP.GT.AND P5, PT, R4, 0x21, PT ;  /* 0x000000210400780c */ /* 0x000fe40003fa4270 */
[----:B------:R-:W-:Y:S02]  /*4280*/  FSEL R40, R40, -INF , P4 ;  /* 0xff80000028287808 */ /* 0x000fe40002000000 */
[C---:B------:R-:W-:Y:S02]  /*4290*/  ISETP.GT.AND P4, PT, R4.reuse, 0x28, PT ;  /* 0x000000280400780c */ /* 0x040fe40003f84270 */
[----:B------:R-:W-:Y:S02]  /*42a0*/  FSEL R41, R41, -INF , P5 ;  /* 0xff80000029297808 */ /* 0x000fe40002800000 */
[----:B------:R-:W-:Y:S02]  /*42b0*/  ISETP.GT.AND P3, PT, R4, 0x29, PT ;  /* 0x000000290400780c */ /* 0x000fe40003f64270 */
[----:B------:R-:W-:-:S02]  /*42c0*/  FSEL R44, R44, -INF , P4 ;  /* 0xff8000002c2c7808 */ /* 0x000fc40002000000 */
[----:B------:R-:W-:Y:S02]  /*42d0*/  ISETP.GT.AND P4, PT, R4, 0x30, PT ;  /* 0x000000300400780c */ /* 0x000fe40003f84270 */
[----:B0-----:R-:W-:Y:S02]  /*42e0*/  FMNMX.FTZ R6, R9, R10, !PT ;  /* 0x0000000a09067209 */ /* 0x001fe40007810000 */
[----:B------:R-:W-:Y:S02]  /*42f0*/  FMNMX.FTZ R10, R36, R3, !PT ;  /* 0x00000003240a7209 */ /* 0x000fe40007810000 */
[----:B------:R-:W-:Y:S01]  /*4300*/  FSEL R45, R45, -INF , P3 ;  /* 0xff8000002d2d7808 */ /* 0x000fe20001800000 */
[----:B------:R-:W-:Y:S01]  /*4310*/  FMUL.FTZ R5, R6, UR10 ;  /* 0x0000000a06057c20 */ /* 0x000fe20008410000 */
[----:B------:R-:W-:Y:S02]  /*4320*/  FMNMX.FTZ R3, R37, R10, !PT ;  /* 0x0000000a25037209 */ /* 0x000fe40007810000 */
[----:B------:R-:W-:-:S02]  /*4330*/  ISETP.GT.AND P3, PT, R4, 0x31, PT ;  /* 0x000000310400780c */ /* 0x000fc40003f64270 */
[----:B------:R-:W-:Y:S02]  /*4340*/  FMNMX.FTZ R10, R40, R3, !PT ;  /* 0x00000003280a7209 */ /* 0x000fe40007810000 */
[----:B------:R-:W-:Y:S02]  /*4350*/  FSEL R48, R48, -INF , P4 ;  /* 0xff80000030307808 */ /* 0x000fe40002000000 */
[----:B------:R-:W-:Y:S02]  /*4360*/  FMNMX.FTZ R3, R41, R10, !PT ;  /* 0x0000000a29037209 */ /* 0x000fe40007810000 */
[----:B------:R-:W-:Y:S02]  /*4370*/  ISETP.GT.AND P4, PT, R4, 0x38, PT ;  /* 0x000000380400780c */ /* 0x000fe40003f84270 */
[----:B------:R-:W-:Y:S02]  /*4380*/  FMNMX.FTZ R10, R44, R3, !PT ;  /* 0x000000032c0a7209 */ /* 0x000fe40007810000 */
[----:B------:R-:W-:-:S02]  /*4390*/  FSEL R49, R49, -INF , P3 ;  /* 0xff80000031317808 */ /* 0x000fc40001800000 */
[----:B------:R-:W-:Y:S02]  /*43a0*/  FMNMX.FTZ R3, R45, R10, !PT ;  /* 0x0000000a2d037209 */ /* 0x000fe40007810000 */
[----:B------:R-:W-:Y:S02]  /*43b0*/  ISETP.GT.AND P3, PT, R4, 0x39, PT ;  /* 0x000000390400780c */ /* 0x000fe40003f64270 */
[----:B------:R-:W-:Y:S02]  /*43c0*/  FMNMX.FTZ R10, R48, R3, !PT ;  /* 0x00000003300a7209 */ /* 0x000fe40007810000 */
[----:B------:R-:W-:Y:S02]  /*43d0*/  FSEL R52, R52, -INF , P4 ;  /* 0xff80000034347808 */ /* 0x000fe40002000000 */
[----:B------:R-:W-:Y:S02]  /*43e0*/  FMNMX.FTZ R3, R49, R10, !PT ;  /* 0x0000000a31037209 */ /* 0x000fe40007810000 */
[----:B------:R-:W-:-:S02]  /*43f0*/  FSEL R53, R53, -INF , P3 ;  /* 0xff80000035357808 */ /* 0x000fc40001800000 */
[----:B------:R-:W-:Y:S02]  /*4400*/  FMNMX.FTZ R4, R52, R3, !PT ;  /* 0x0000000334047209 */ /* 0x000fe40007810000 */
[----:B------:R-:W-:Y:S02]  /*4410*/  FSETP.NEU.FTZ.AND P5, PT, R6, -INF , PT ;  /* 0xff8000000600780b */ /* 0x000fe40003fbd000 */
[----:B------:R-:W-:Y:S02]  /*4420*/  FMNMX.FTZ R4, R53, R4, !PT ;  /* 0x0000000435047209 */ /* 0x000fe40007810000 */
[----:B------:R-:W-:-:S03]  /*4430*/  FSEL R9, R5, RZ, P5 ;  /* 0x000000ff05097208 */ /* 0x000fc60002800000 */
[----:B------:R-:W0:Y:S02]  /*4440*/  SHFL.BFLY PT, R3, R4, 0x2, 0x1f ;  /* 0x0c401f0004037f89 */ /* 0x000e2400000e0000 */
        /* <DEDUP_REMOVED lines=16> */
[--C-:B------:R-:W-:Y:S01]  /*4550*/  FFMA.FTZ R54, R54, UR10, -R9.reuse ;  /* 0x0000000a36367c23 */ /* 0x100fe20008010809 */
[----:B------:R-:W-:Y:S01]  /*4560*/  FFMA.FTZ R9, R55, UR10, -R9 ;  /* 0x0000000a37097c23 */ /* 0x000fe20008010809 */
[----:B0-----:R-:W-:-:S04]  /*4570*/  FMNMX.FTZ R3, R4, R3, !PT ;  /* 0x0000000304037209 */ /* 0x001fc80007810000 */
[----:B------:R-:W-:Y:S01]  /*4580*/  MUFU.EX2 R30, R30 ;  /* 0x0000001e001e7308 */ /* 0x000fe20000000800 */
[----:B------:R-:W0:Y:S07]  /*4590*/  SHFL.BFLY PT, R4, R3, 0x1, 0x1f ;  /* 0x0c201f0003047f89 */ /* 0x000e2e00000e0000 */
[----:B------:R-:W4:Y:S01]  /*45a0*/  MUFU.EX2 R31, R31 ;  /* 0x0000001f001f7308 */ /* 0x000f220000000800 */
[----:B---3--:R-:W-:-:S07]  /*45b0*/  F2FP.F16.F32.PACK_AB R153, R27, R26 ;  /* 0x0000001a1b99723e */ /* 0x008fce00000000ff */
[----:B------:R-:W-:Y:S08]  /*45c0*/  MUFU.EX2 R34, R34 ;  /* 0x0000002200227308 */ /* 0x000ff00000000800 */
[----:B------:R-:W3:Y:S01]  /*45d0*/  MUFU.EX2 R35, R35 ;  /* 0x0000002300237308 */ /* 0x000ee20000000800 */
[----:B----4-:R-:W-:Y:S02]  /*45e0*/  F2FP.F16.F32.PACK_AB R155, R31, R30 ;  /* 0x0000001e1f9b723e */ /* 0x010fe400000000ff */
[----:B0-----:R-:W-:-:S04]  /*45f0*/  FMNMX.FTZ R5, R3, R4, !PT ;  /* 0x0000000403057209 */ /* 0x001fc80007810000 */
[C---:B------:R-:W-:Y:S01]  /*4600*/  FSETP.NEU.FTZ.AND P3, PT, R5.reuse, -INF , PT ;  /* 0xff8000000500780b */ /* 0x040fe20003f7d000 */
[----:B------:R-:W-:Y:S01]  /*4610*/  FMUL.FTZ R3, R5, UR10 ;  /* 0x0000000a05037c20 */ /* 0x000fe20008410000 */
[----:B------:R-:W-:Y:S04]  /*4620*/  MUFU.EX2 R38, R38 ;  /* 0x0000002600267308 */ /* 0x000fe80000000800 */
[----:B------:R-:W-:Y:S01]  /*4630*/  FSEL R4, R3, RZ, P3 ;  /* 0x000000ff03047208 */ /* 0x000fe20001800000 */
[----:B------:R-:W-:Y:S01]  /*4640*/  FADD.FTZ R3, R26, R27 ;  /* 0x0000001b1a037221 */ /* 0x000fe20000010000 */
[----:B---3--:R-:W-:Y:S02]  /*4650*/  F2FP.F16.F32.PACK_AB R157, R35, R34 ;  /* 0x00000022239d723e */ /* 0x008fe400000000ff */
[----:B------:R-:W0:Y:S01]  /*4660*/  MUFU.EX2 R39, R39 ;  /* 0x0000002700277308 */ /* 0x000e220000000800 */
        /* <DEDUP_REMOVED lines=8> */
[----:B------:R-:W-:Y:S01]  /*46f0*/  FADD.FTZ R10, R30, R3 ;  /* 0x000000031e0a7221 */ /* 0x000fe20000010000 */
[----:B------:R-:W-:-:S02]  /*4700*/  @!P1 VIADD R3, R7, 0x28c40 ;  /* 0x00028c4007039836 */ /* 0x000fc40000000000 */
[--C-:B------:R-:W-:Y:S01]  /*4710*/  FFMA.FTZ R37, R37, UR10, -R4.reuse ;  /* 0x0000000a25257c23 */ /* 0x100fe20008010804 */
[----:B------:R-:W-:Y:S01]  /*4720*/  FFMA.FTZ R40, R40, UR10, -R4 ;  /* 0x0000000a28287c23 */ /* 0x000fe20008010804 */
[----:B------:R-:W-:Y:S01]  /*4730*/  FADD.FTZ R13, R31, R10 ;  /* 0x0000000a1f0d7221 */ /* 0x000fe20000010000 */
[--C-:B------:R-:W-:Y:S01]  /*4740*/  FFMA.FTZ R41, R41, UR10, -R4.reuse ;  /* 0x0000000a29297c23 */ /* 0x100fe20008010804 */
[----:B------:R-:W-:Y:S01]  /*4750*/  @!P1 PRMT R3, RZ, 0x654, R3 ;  /* 0x00000654ff039816 */ /* 0x000fe20000000003 */
[----:B------:R-:W3:Y:S01]  /*4760*/  MUFU.EX2 R25, R25 ;  /* 0x0000001900197308 */ /* 0x000ee20000000800 */
[----:B------:R-:W-:Y:S01]  /*4770*/  FADD.FTZ R12, R34, R13 ;  /* 0x0000000d220c7221 */ /* 0x000fe20000010000 */
[--C-:B------:R-:W-:Y:S01]  /*4780*/  FFMA.FTZ R44, R44, UR10, -R4.reuse ;  /* 0x0000000a2c2c7c23 */ /* 0x100fe20008010804 */
[----:B------:R4:W-:Y:S01]  /*4790*/  @!P1 SYNCS.ARRIVE.TRANS64.RED.A1T0 RZ, [R3+URZ], RZ ;  /* 0x000000ff03ff99a7 */ /* 0x0009e2000810043f */
[--C-:B------:R-:W-:Y:S01]  /*47a0*/  FFMA.FTZ R45, R45, UR10, -R4.reuse ;  /* 0x0000000a2d2d7c23 */ /* 0x100fe20008010804 */
[--C-:B------:R-:W-:Y:S01]  /*47b0*/  FFMA.FTZ R48, R48, UR10, -R4.reuse ;  /* 0x0000000a30307c23 */ /* 0x100fe20008010804 */
[--C-:B------:R-:W-:Y:S01]  /*47c0*/  FFMA.FTZ R49, R49, UR10, -R4.reuse ;  /* 0x0000000a31317c23 */ /* 0x100fe20008010804 */
[--C-:B------:R-:W-:Y:S01]  /*47d0*/  FFMA.FTZ R52, R52, UR10, -R4.reuse ;  /* 0x0000000a34347c23 */ /* 0x100fe20008010804 */
[----:B------:R-:W5:Y:S01]  /*47e0*/  MUFU.EX2 R28, R28 ;  /* 0x0000001c001c7308 */ /* 0x000f620000000800 */
[----:B------:R-:W-:Y:S01]  /*47f0*/  FFMA.FTZ R4, R53, UR10, -R4 ;  /* 0x0000000a35047c23 */ /* 0x000fe20008010804 */
[----:B0-----:R-:W-:-:S06]  /*4800*/  F2FP.F16.F32.PACK_AB R159, R39, R38 ;  /* 0x00000026279f723e */ /* 0x001fcc00000000ff */
        /* <DEDUP_REMOVED lines=11> */
[----:B------:R-:W-:Y:S01]  /*48c0*/  BAR.SYNC.DEFER_BLOCKING 0xf, 0x100 ;  /* 0x03c4000000007b1d */ /* 0x000fe20000010000 */
[----:B0-----:R-:W-:-:S05]  /*48d0*/  FADD.FTZ R10, R32, R3 ;  /* 0x00000003200a7221 */ /* 0x001fca0000010000 */
        /* <DEDUP_REMOVED lines=8> */
[----:B---3--:R-:W-:-:S07]  /*4960*/  FADD.FTZ R12, R42, R11 ;  /* 0x0000000b2a0c7221 */ /* 0x008fce0000010000 */
[----:B------:R-:W3:Y:S01]  /*4970*/  MUFU.EX2 R43, R43 ;  /* 0x0000002b002b7308 */ /* 0x000ee20000000800 */
[C---:B----4-:R-:W-:Y:S01]  /*4980*/  FADD.FTZ R11, R37.reuse, R10 ;  /* 0x0000000a250b7221 */ /* 0x050fe20000010000 */
[----:B------:R-:W-:-:S05]  /*4990*/  F2FP.F16.F32.PACK_AB R158, R37, R36 ;  /* 0x00000024259e723e */ /* 0x000fca00000000ff */
[----:B------:R0:W-:Y:S01]  /*49a0*/  STSM.16.M88.4 [R22], R156 ;  /* 0x0000009c16007844 */ /* 0x0001e20000000200 */
[----:B------:R-:W4:Y:S01]  /*49b0*/  MUFU.EX2 R41, R41 ;  /* 0x0000002900297308 */ /* 0x000f220000000800 */
[----:B-----5:R-:W-:-:S07]  /*49c0*/  FADD.FTZ R10, R40, R11 ;  /* 0x0000000b280a7221 */ /* 0x020fce0000010000 */
[----:B------:R-:W5:Y:S01]  /*49d0*/  MUFU.EX2 R46, R46 ;  /* 0x0000002e002e7308 */ /* 0x000f620000000800 */
[C---:B---3--:R-:W-:Y:S01]  /*49e0*/  FADD.FTZ R13, R43.reuse, R12 ;  /* 0x0000000c2b0d7221 */ /* 0x048fe20000010000 */
[----:B------:R-:W-:-:S06]  /*49f0*/  F2FP.F16.F32.PACK_AB R161, R43, R42 ;  /* 0x0000002a2ba1723e */ /* 0x000fcc00000000ff */
[----:B------:R-:W-:Y:S01]  /*4a00*/  MUFU.EX2 R44, R44 ;  /* 0x0000002c002c7308 */ /* 0x000fe20000000800 */
[C---:B----4-:R-:W-:Y:S01]  /*4a10*/  FADD.FTZ R11, R41.reuse, R10 ;  /* 0x0000000a290b7221 */ /* 0x050fe20000010000 */
[----:B------:R-:W-:-:S06]  /*4a20*/  F2FP.F16.F32.PACK_AB R160, R41, R40 ;  /* 0x0000002829a0723e */ /* 0x000fcc00000000ff */
[----:B------:R-:W3:Y:S01]  /*4a30*/  MUFU.EX2 R47, R47 ;  /* 0x0000002f002f7308 */ /* 0x000ee20000000800 */
[----:B-----5:R-:W-:-:S07]  /*4a40*/  FADD.FTZ R10, R46, R13 ;  /* 0x0000000d2e0a7221 */ /* 0x020fce0000010000 */
        /* <DEDUP_REMOVED lines=12> */
[----:B------:R-:W-:Y:S08]  /*4b10*/  MUFU.EX2 R54, R54 ;  /* 0x0000003600367308 */ /* 0x000ff00000000800 */
[----:B------:R-:W3:Y:S01]  /*4b20*/  MUFU.EX2 R9, R9 ;  /* 0x0000000900097308 */ /* 0x000ee20000000800 */
[----:B----4-:R-:W-:-:S07]  /*4b30*/  F2FP.F16.F32.PACK_AB R164, R49, R48 ;  /* 0x0000003031a4723e */ /* 0x010fce00000000ff */
[----:B------:R-:W-:Y:S08]  /*4b40*/  MUFU.EX2 R52, R52 ;  /* 0x0000003400347308 */ /* 0x000ff00000000800 */
[----:B------:R4:W5:Y:S01]  /*4b50*/  MUFU.EX2 R3, R4 ;  /* 0x0000000400037308 */ /* 0x0009620000000800 */
[----:B---3--:R-:W-:Y:S01]  /*4b60*/  F2FP.F16.F32.PACK_AB R167, R9, R54 ;  /* 0x0000003609a7723e */ /* 0x008fe200000000ff */
[----:B----4-:R-:W-:-:S04]  /*4b70*/  FADD.FTZ R4, R44, R11 ;  /* 0x0000000b2c047221 */ /* 0x010fc80000010000 */
[----:B------:R-:W-:Y:S01]  /*4b80*/  FADD.FTZ R45, R45, R4 ;  /* 0x000000042d2d7221 */ /* 0x000fe20000010000 */
[----:B------:R-:W-:-:S03]  /*4b90*/  FADD.FTZ R4, R54, R51 ;  /* 0x0000003336047221 */ /* 0x000fc60000010000 */
[----:B------:R-:W-:Y:S01]  /*4ba0*/  FADD.FTZ R48, R48, R45 ;  /* 0x0000002d30307221 */ /* 0x000fe20000010000 */
[----:B-----5:R-:W-:Y:S01]  /*4bb0*/  F2FP.F16.F32.PACK_AB R166, R3, R52 ;  /* 0x0000003403a6723e */ /* 0x020fe200000000ff */
[----:B------:R-:W-:Y:S02]  /*4bc0*/  FADD.FTZ R4, R9, R4 ;  /* 0x0000000409047221 */ /* 0x000fe40000010000 */
[----:B------:R-:W-:Y:S02]  /*4bd0*/  FADD.FTZ R49, R49, R48 ;  /* 0x0000003031317221 */ /* 0x000fe40000010000 */
[----:B------:R0:W-:Y:S02]  /*4be0*/  STSM.16.M88.4 [R23], R164 ;  /* 0x000000a417007844 */ /* 0x0001e40000000200 */
[----:B------:R-:W-:-:S04]  /*4bf0*/  FADD.FTZ R52, R52, R49 ;  /* 0x0000003134347221 */ /* 0x000fc80000010000 */
[----:B------:R-:W-:Y:S01]  /*4c00*/  FADD.FTZ R3, R3, R52 ;  /* 0x0000003403037221 */ /* 0x000fe20000010000 */
[----:B------:R-:W-:Y:S06]  /*4c10*/  @!P0 BRA `(.L_x_4021) ;  /* 0x0000000000048947 */ /* 0x000fec0003800000 */
[----:B------:R-:W-:Y:S01]  /*4c20*/  BPT.TRAP 0x1 ;  /* 0x000000040000795c */ /* 0x000fe20000300000 */
.L_x_4021:
[----:B------:R3:W4:Y:S01]  /*4c30*/  SYNCS.PHASECHK.TRANS64.TRYWAIT P3, [R7+URZ+0x28c50], R8 ;  /* 0x028c5008070075a7 */ /* 0x000722000806017f */
[----:B------:R-:W-:Y:S05]  /*4c40*/  @!P0 BRA `(.L_x_4022) ;  /* 0x0000000000048947 */ /* 0x000fea0003800000 */
[----:B------:R-:W-:Y:S01]  /*4c50*/  BPT.TRAP 0x1 ;  /* 0x000000040000795c */ /* 0x000fe20000300000 */
.L_x_4022:
[----:B----4-:R-:W-:Y:S05]  /*4c60*/  @P3 BRA `(.L_x_4023) ;  /* 0x0000000000083947 */ /* 0x010fea0003800000 */
[----:B------:R-:W4:Y:S02]  /*4c70*/  SYNCS.PHASECHK.TRANS64.TRYWAIT P3, [R7+URZ+0x28c50], R8 ;  /* 0x028c5008070075a7 */ /* 0x000f24000806017f */
[----:B----4-:R-:W-:Y:S05]  /*4c80*/  @!P3 BRA `(.L_x_4024) ;  /* 0x000000c4006cb947 */ /* 0x010fea0003800000 */
.L_x_4023:
[----:B------:R-:W-:Y:S01]  /*4c90*/  ULEA UR11, UR36, UR48, 0xc ;  /* 0x00000030240b7291 */ /* 0x000fe2000f8e603f */
[----:B------:R-:W-:Y:S01]  /*4ca0*/  WARPGROUP.ARRIVE ;  /* 0x00000000000079c5 */ /* 0x000fe20000000000 */
[----:B------:R-:W-:Y:S01]  /*4cb0*/  UMOV UR7, 0x40000040 ;  /* 0x4000004000077882 */ /* 0x000fe20000000000 */
[----:B------:R-:W-:Y:S01]  /*4cc0*/  @UP0 ULDC UR18, c[0x0][0x450] ;  /* 0x0001140000120ab9 */ /* 0x000fe20000000800 */
[----:B------:R-:W-:Y:S01]  /*4cd0*/  UIMAD UR14, UR49, UR14, -UR15 ;  /* 0x0000000e310e72a4 */ /* 0x000fe2000f8e0a0f */
[----:B-1234-:R-:W-:Y:S01]  /*4ce0*/  @!P1 VIADD R7, R7, 0x28c60 ;  /* 0x00028c6007079836 */ /* 0x01efe20000000000 */
[----:B------:R-:W-:Y:S01]  /*4cf0*/  UIADD3 UR21, UR50, -0x2, URZ ;  /* 0xfffffffe32157890 */ /* 0x000fe2000fffe03f */
        /* <DEDUP_REMOVED lines=25> */
[----:B------:R-:W-:-:S04]  /*4e90*/  UIADD3 UR14, UR14, UR11, URZ ;  /* 0x0000000b0e0e7290 */ /* 0x000fc8000fffe03f */
[----:B------:R-:W-:-:S04]  /*4ea0*/  USHF.R.S32.HI UR6, URZ, 0x1f, UR14 ;  /* 0x0000001f3f067899 */ /* 0x000fc8000801140e */
[----:B------:R-:W-:-:S04]  /*4eb0*/  ULEA.HI UR6, UR6, UR14, URZ, 0x6 ;  /* 0x0000000e06067291 */ /* 0x000fc8000f8f303f */
[----:B------:R-:W-:-:S04]  /*4ec0*/  USHF.R.S32.HI UR6, URZ, 0x6, UR6 ;  /* 0x000000063f067899 */ /* 0x000fc80008011406 */
[----:B------:R-:W-:-:S04]  /*4ed0*/  UISETP.LT.AND UP1, UPT, URZ, UR6, UPT ;  /* 0x000000063f00728c */ /* 0x000fc8000bf21270 */
[----:B------:R-:W-:-:S04]  /*4ee0*/  USEL UR20, URZ, UR6, !UP1 ;  /* 0x000000063f147287 */ /* 0x000fc8000c800000 */
[----:B------:R-:W-:-:S06]  /*4ef0*/  UISETP.GE.AND UP1, UPT, UR21, UR20, UPT ;  /* 0x000000141500728c */ /* 0x000fcc000bf26270 */
[----:B------:R-:W-:Y:S01]  /*4f00*/  PLOP3.LUT P3, PT, PT, PT, UP1, 0x80, 0x0 ;  /* 0x000000000000781c */ /* 0x000fe20003f6f018 */
        /* <DEDUP_REMOVED lines=12> */
[----:B------:R-:W-:Y:S01]  /*4fd0*/  UMOV UR23, UR36 ;  /* 0x0000002400177c82 */ /* 0x000fe20008000000 */
[----:B------:R-:W-:Y:S01]  /*4fe0*/  IMAD.MOV.U32 R9, RZ, RZ, R5 ;  /* 0x000000ffff097224 */ /* 0x000fe200078e0005 */
[----:B------:R-:W-:Y:S01]  /*4ff0*/  ULDC UR24, c[0x0][0x288] ;  /* 0x0000a20000187ab9 */ /* 0x000fe20000000800 */
[----:B------:R-:W-:-:S05]  /*5000*/  ULDC UR22, c[0x0][0x988] ;  /* 0x0002620000167ab9 */ /* 0x000fca0000000800 */
.L_x_4034:
[----:B------:R-:W-:-:S04]  /*5010*/  UIADD3 UR36, UR23, 0x1, URZ ;  /* 0x0000000117247890 */ /* 0x000fc8000fffe03f */
[----:B------:R-:W-:-:S04]  /*5020*/  UISETP.NE.AND UP1, UPT, UR36, 0x2, UPT ;  /* 0x000000022400788c */ /* 0x000fc8000bf25270 */
[----:B------:R-:W-:Y:S02]  /*5030*/  USEL UR6, URZ, 0x1, UP1 ;  /* 0x000000013f067887 */ /* 0x000fe40008800000 */
[----:B------:R-:W-:Y:S02]  /*5040*/  USEL UR36, UR36, URZ, UP1 ;  /* 0x0000003f24247287 */ /* 0x000fe40008800000 */
[----:B------:R-:W-:Y:S01]  /*5050*/  ULOP3.LUT UR37, UR37, UR6, URZ, 0x3c, !UPT ;  /* 0x0000000625257292 */ /* 0x000fe2000f8e3c3f */
[----:B--23--:R-:W-:Y:S11]  /*5060*/  @!P0 BRA `(.L_x_4026) ;  /* 0x0000000000048947 */ /* 0x00cff60003800000 */
[----:B------:R-:W-:Y:S01]  /*5070*/  BPT.TRAP 0x1 ;  /* 0x000000040000795c */ /* 0x000fe20000300000 */
.L_x_4026:
[----:B------:R-:W-:Y:S01]  /*5080*/  ULEA UR25, UR36, UR43, 0x3 ;  /* 0x0000002b24197291 */ /* 0x000fe2000f8e183f */
[----:B-1----:R-:W-:-:S05]  /*5090*/  IMAD.U32 R7, RZ, RZ, UR37 ;  /* 0x00000025ff077e24 */ /* 0x002fca000f8e00ff */
[----:B------:R-:W-:-:S04]  /*50a0*/  SHF.L.U32 R7, R7, 0x1f, RZ ;  /* 0x0000001f07077819 */ /* 0x000fc800000006ff */
[----:B------:R1:W2:Y:S01]  /*50b0*/  SYNCS.PHASECHK.TRANS64.TRYWAIT P3, [UR25+0x28c30], R7 ;  /* 0x028c3007ff0075a7 */ /* 0x0002a20008060159 */
[----:B------:R-:W-:Y:S05]  /*50c0*/  @!P0 BRA `(.L_x_4027) ;  /* 0x0000000000048947 */ /* 0x000fea0003800000 */
[----:B------:R-:W-:Y:S01]  /*50d0*/  BPT.TRAP 0x1 ;  /* 0x000000040000795c */ /* 0x000fe20000300000 */
.L_x_4027:
[----:B--2---:R-:W-:Y:S05]  /*50e0*/  @P3 BRA `(.L_x_4028) ;  /* 0x0000000000083947 */ /* 0x004fea0003800000 */
[----:B------:R-:W2:Y:S02]  /*50f0*/  SYNCS.PHASECHK.TRANS64.TRYWAIT P3, [UR25+0x28c30], R7 ;  /* 0x028c3007ff0075a7 */ /* 0x000ea40008060159 */
[----:B--2---:R-:W-:Y:S05]  /*5100*/  @!P3 BRA `(.L_x_4029) ;  /* 0x000000c00060b947 */ /* 0x004fea0003800000 */
.L_x_4028:
[----:B------:R-:W-:Y:S01]  /*5110*/  R2UR UR18, R0 ;  /* 0x00000000001272ca */ /* 0x000fe200000e0000 */
[----:B0-----:R-:W-:Y:S01]  /*5120*/  WARPGROUP.ARRIVE ;  /* 0x00000000000079c5 */ /* 0x001fe20000000000 */
[----:B------:R-:W-:Y:S01]  /*5130*/  UMOV UR19, 0x40000040 ;  /* 0x4000004000137882 */ /* 0x000fe20000000000 */
[----:B------:R-:W-:Y:S01]  /*5140*/  UMOV UR7, 0x40000040 ;  /* 0x4000004000077882 */ /* 0x000fe20000000000 */
[----:B------:R-:W-:Y:S01]  /*5150*/  UMOV UR11, 0x40000040 ;  /* 0x40000040000b7882 */ /* 0x000fe20000000000 */
[----:B------:R-:W-:Y:S01]  /*5160*/  UMOV UR15, 0x40000040 ;  /* 0x40000040000f7882 */ /* 0x000fe20000000000 */
[----:B------:R-:W-:Y:S01]  /*5170*/  VIADD R5, R185, UR41 ;  /* 0x00000029b9057c36 */ /* 0x000fe20008000000 */
[----:B------:R-:W0:Y:S06]  /*5180*/  LDC R13, c[0x0][0x2f0] ;  /* 0x0000bc00ff0d7b82 */ /* 0x000e2c0000000800 */
        /* <DEDUP_REMOVED lines=9> */
[----:B--2---:R-:W-:Y:S01]  /*5220*/  @P2 IMAD.HI.U32 R6, R5, UR6, RZ ;  /* 0x0000000605062c27 */ /* 0x004fe2000f8e00ff */
[----:B------:R-:W-:-:S04]  /*5230*/  @UP0 ULDC UR6, c[0x0][0x450] ;  /* 0x0001140000060ab9 */ /* 0x000fc80000000800 */
[----:B------:R-:W-:Y:S01]  /*5240*/  @P2 SHF.R.U32.HI R5, RZ, UR6, R6 ;  /* 0x00000006ff052c19 */ /* 0x000fe20008011606 */
[----:B------:R-:W-:Y:S02]  /*5250*/  UMOV UR6, 0xffffffc0 ;  /* 0xffffffc000067882 */ /* 0x000fe40000000000 */
[----:B------:R-:W-:Y:S02]  /*5260*/  UIMAD UR6, UR21, UR6, 0x1 ;  /* 0x00000001150674a4 */ /* 0x000fe4000f8e0206 */
[----:B------:R-:W2:Y:S04]  /*5270*/  SHFL.IDX PT, R11, R5, RZ, 0x1c1f ;  /* 0x001c1fff050b7589 */ /* 0x000ea800000e0000 */
[----:B------:R-:W-:Y:S01]  /*5280*/  IADD3 R6, -R2, UR6, RZ ;  /* 0x0000000602067c10 */ /* 0x000fe2000fffe1ff */
[----:B------:R-:W3:Y:S04]  /*5290*/  SHFL.IDX PT, R5, R5, 0x1, 0x1c1f ;  /* 0x003c1f0005057f89 */ /* 0x000ee800000e0000 */
[----:B0-----:R-:W-:-:S05]  /*52a0*/  IMAD R6, R13, UR49, R6 ;  /* 0x000000310d067c24 */ /* 0x001fca000f8e0206 */
[----:B--2---:R-:W-:-:S04]  /*52b0*/  IADD3 R11, R11, -UR24, R6 ;  /* 0x800000180b0b7c10 */ /* 0x004fc8000fffe006 */
[C---:B------:R-:W-:Y:S02]  /*52c0*/  ISETP.GT.AND P3, PT, R11.reuse, RZ, PT ;  /* 0x000000ff0b00720c */ /* 0x040fe40003f64270 */
[----:B------:R-:W-:Y:S02]  /*52d0*/  ISETP.GT.AND P4, PT, R11, 0x1, PT ;  /* 0x000000010b00780c */ /* 0x000fe40003f84270 */
[----:B---3--:R-:W-:-:S04]  /*52e0*/  IADD3 R6, R5, -UR24, R6 ;  /* 0x8000001805067c10 */ /* 0x008fc8000fffe006 */
[----:B------:R-:W-:Y:S01]  /*52f0*/  ISETP.GT.AND P5, PT, R6, 0x28, PT ;  /* 0x000000280600780c */ /* 0x000fe20003fa4270 */
        /* <DEDUP_REMOVED lines=8> */
[----:B------:R-:W-:Y:S02]  /*5380*/  FSEL R152, R152, -INF , P3 ;  /* 0xff80000098987808 */ /* 0x000fe40001800000 */
[----:B------:R-:W-:Y:S02]  /*5390*/  ISETP.GT.AND P3, PT, R11, 0x8, PT ;  /* 0x000000080b00780c */ /* 0x000fe40003f64270 */
[----:B------:R-:W-:Y:S02]  /*53a0*/  FSEL R153, R153, -INF , P4 ;  /* 0xff80000099997808 */ /* 0x000fe40002000000 */
[----:B------:R-:W-:-:S02]  /*53b0*/  FMNMX.FTZ R10, R152, R9, !PT ;  /* 0x00000009980a7209 */ /* 0x000fc40007810000 */
[----:B------:R-:W-:Y:S02]  /*53c0*/  ISETP.GT.AND P4, PT, R11, 0x9, PT ;  /* 0x000000090b00780c */ /* 0x000fe40003f84270 */
[----:B------:R-:W-:Y:S02]  /*53d0*/  FSEL R156, R156, -INF , P3 ;  /* 0xff8000009c9c7808 */ /* 0x000fe40001800000 */
[----:B------:R-:W-:Y:S02]  /*53e0*/  FMNMX.FTZ R13, R153, R10, !PT ;  /* 0x0000000a990d7209 */ /* 0x000fe40007810000 */
        /* <DEDUP_REMOVED lines=36> */
[----:B------:R-:W-:Y:S02]  /*5630*/  FSEL R181, R181, -INF , P4 ;  /* 0xff800000b5b57808 */ /* 0x000fe40002000000 */
[----:B------:R-:W-:Y:S02]  /*5640*/  FMNMX.FTZ R10, R180, R11, !PT ;  /* 0x0000000bb40a7209 */ /* 0x000fe40007810000 */
[----:B------:R-:W-:-:S02]  /*5650*/  ISETP.GT.AND P3, PT, R6, RZ, PT ;  /* 0x000000ff0600720c */ /* 0x000fc40003f64270 */
[----:B------:R-:W-:Y:S02]  /*5660*/  FMNMX.FTZ R12, R181, R10, !PT ;  /* 0x0000000ab50c7209 */ /* 0x000fe40007810000 */
[----:B------:R-:W-:Y:S02]  /*5670*/  ISETP.GT.AND P4, PT, R6, 0x1, PT ;  /* 0x000000010600780c */ /* 0x000fe40003f84270 */
[----:B------:R-:W-:Y:S01]  /*5680*/  FSEL R174, R174, -INF , P5 ;  /* 0xff800000aeae7808 */ /* 0x000fe20002800000 */
[----:B------:R-:W0:Y:S01]  /*5690*/  SHFL.BFLY PT, R11, R12, 0x2, 0x1f ;  /* 0x0c401f000c0b7f89 */ /* 0x000e2200000e0000 */
[----:B------:R-:W-:Y:S02]  /*56a0*/  FSEL R155, R155, -INF , P4 ;  /* 0xff8000009b9b7808 */ /* 0x000fe40002000000 */
[C---:B------:R-:W-:Y:S02]  /*56b0*/  ISETP.GT.AND P4, PT, R6.reuse, 0x9, PT ;  /* 0x000000090600780c */ /* 0x040fe40003f84270 */
[----:B------:R-:W-:-:S02]  /*56c0*/  ISETP.GT.AND P5, PT, R6, 0x30, PT ;  /* 0x000000300600780c */ /* 0x000fc40003fa4270 */
[----:B------:R-:W-:Y:S02]  /*56d0*/  FSEL R159, R159, -INF , P4 ;  /* 0xff8000009f9f7808 */ /* 0x000fe40002000000 */
[----:B------:R-:W-:Y:S02]  /*56e0*/  ISETP.GT.AND P4, PT, R6, 0x11, PT ;  /* 0x000000110600780c */ /* 0x000fe40003f84270 */
[----:B------:R-:W-:Y:S02]  /*56f0*/  FSEL R178, R178, -INF , P5 ;  /* 0xff800000b2b27808 */ /* 0x000fe40002800000 */
[----:B------:R-:W-:Y:S02]  /*5700*/  FSEL R163, R163, -INF , P4 ;  /* 0xff800000a3a37808 */ /* 0x000fe40002000000 */
[C---:B------:R-:W-:Y:S02]  /*5710*/  ISETP.GT.AND P4, PT, R6.reuse, 0x19, PT ;  /* 0x000000190600780c */ /* 0x040fe40003f84270 */
[----:B------:R-:W-:-:S02]  /*5720*/  ISETP.GT.AND P5, PT, R6, 0x38, PT ;  /* 0x000000380600780c */ /* 0x000fc40003fa4270 */
[----:B------:R-:W-:Y:S02]  /*5730*/  FSEL R167, R167, -INF , P4 ;  /* 0xff800000a7a77808 */ /* 0x000fe40002000000 */
[----:B------:R-:W-:Y:S02]  /*5740*/  ISETP.GT.AND P4, PT, R6, 0x21, PT ;  /* 0x000000210600780c */ /* 0x000fe40003f84270 */
[----:B------:R-:W-:Y:S02]  /*5750*/  FSEL R182, R182, -INF , P5 ;  /* 0xff800000b6b67808 */ /* 0x000fe40002800000 */
[----:B0-----:R-:W-:Y:S02]  /*5760*/  FMNMX.FTZ R14, R12, R11, !PT ;  /* 0x0000000b0c0e7209 */ /* 0x001fe40007810000 */
[----:B------:R-:W-:Y:S02]  /*5770*/  FSEL R11, R154, -INF , P3 ;  /* 0xff8000009a0b7808 */ /* 0x000fe40001800000 */
[----:B------:R-:W-:Y:S01]  /*5780*/  ISETP.GT.AND P3, PT, R6, 0x8, PT ;  /* 0x000000080600780c */ /* 0x000fe20003f64270 */
[----:B------:R-:W0:Y:S01]  /*5790*/  SHFL.BFLY PT, R15, R14, 0x1, 0x1f ;  /* 0x0c201f000e0f7f89 */ /* 0x000e2200000e0000 */
[----:B------:R-:W-:-:S02]  /*57a0*/  FMNMX.FTZ R10, R11, R8, !PT ;  /* 0x000000080b0a7209 */ /* 0x000fc40007810000 */
[----:B------:R-:W-:Y:S02]  /*57b0*/  FSEL R158, R158, -INF , P3 ;  /* 0xff8000009e9e7808 */ /* 0x000fe40001800000 */
[----:B------:R-:W-:Y:S02]  /*57c0*/  FMNMX.FTZ R5, R155, R10, !PT ;  /* 0x0000000a9b057209 */ /* 0x000fe40007810000 */
[----:B------:R-:W-:Y:S02]  /*57d0*/  ISETP.GT.AND P3, PT, R6, 0x10, PT ;  /* 0x000000100600780c */ /* 0x000fe40003f64270 */
[----:B------:R-:W-:Y:S02]  /*57e0*/  FMNMX.FTZ R10, R158, R5, !PT ;  /* 0x000000059e0a7209 */ /* 0x000fe40007810000 */
[----:B------:R-:W-:Y:S02]  /*57f0*/  FSEL R162, R162, -INF , P3 ;  /* 0xff800000a2a27808 */ /* 0x000fe40001800000 */
[----:B------:R-:W-:-:S02]  /*5800*/  FMNMX.FTZ R5, R159, R10, !PT ;  /* 0x0000000a9f057209 */ /* 0x000fc40007810000 */
[----:B------:R-:W-:Y:S02]  /*5810*/  ISETP.GT.AND P3, PT, R6, 0x18, PT ;  /* 0x000000180600780c */ /* 0x000fe40003f64270 */
[----:B------:R-:W-:Y:S02]  /*5820*/  FMNMX.FTZ R10, R162, R5, !PT ;  /* 0x00000005a20a7209 */ /* 0x000fe40007810000 */
[----:B------:R-:W-:Y:S02]  /*5830*/  FSEL R166, R166, -INF , P3 ;  /* 0xff800000a6a67808 */ /* 0x000fe40001800000 */
[----:B------:R-:W-:Y:S02]  /*5840*/  FMNMX.FTZ R13, R163, R10, !PT ;  /* 0x0000000aa30d7209 */ /* 0x000fe40007810000 */
[----:B------:R-:W-:Y:S02]  /*5850*/  ISETP.GT.AND P3, PT, R6, 0x20, PT ;  /* 0x000000200600780c */ /* 0x000fe40003f64270 */
[----:B------:R-:W-:-:S02]  /*5860*/  FMNMX.FTZ R10, R166, R13, !PT ;  /* 0x0000000da60a7209 */ /* 0x000fc40007810000 */
[----:B------:R-:W-:Y:S02]  /*5870*/  FSEL R170, R170, -INF , P3 ;  /* 0xff800000aaaa7808 */ /* 0x000fe40001800000 */
[----:B------:R-:W-:Y:S02]  /*5880*/  FMNMX.FTZ R13, R167, R10, !PT ;  /* 0x0000000aa70d7209 */ /* 0x000fe40007810000 */
[----:B------:R-:W-:Y:S02]  /*5890*/  FSEL R171, R171, -INF , P4 ;  /* 0xff800000abab7808 */ /* 0x000fe40002000000 */
[----:B------:R-:W-:Y:S02]  /*58a0*/  FMNMX.FTZ R10, R170, R13, !PT ;  /* 0x0000000daa0a7209 */ /* 0x000fe40007810000 */
[----:B------:R-:W-:Y:S02]  /*58b0*/  ISETP.GT.AND P3, PT, R6, 0x29, PT ;  /* 0x000000290600780c */ /* 0x000fe40003f64270 */
[----:B------:R-:W-:-:S02]  /*58c0*/  FMNMX.FTZ R13, R171, R10, !PT ;  /* 0x0000000aab0d7209 */ /* 0x000fc40007810000 */
[----:B------:R-:W-:Y:S02]  /*58d0*/  FSEL R175, R175, -INF , P3 ;  /* 0xff800000afaf7808 */ /* 0x000fe40001800000 */
[----:B------:R-:W-:Y:S02]  /*58e0*/  FMNMX.FTZ R10, R174, R13, !PT ;  /* 0x0000000dae0a7209 */ /* 0x000fe40007810000 */
[----:B------:R-:W-:Y:S02]  /*58f0*/  ISETP.GT.AND P3, PT, R6, 0x31, PT ;  /* 0x000000310600780c */ /* 0x000fe40003f64270 */
[----:B------:R-:W-:Y:S02]  /*5900*/  FMNMX.FTZ R13, R175, R10, !PT ;  /* 0x0000000aaf0d7209 */ /* 0x000fe40007810000 */
[----:B------:R-:W-:Y:S02]  /*5910*/  FSEL R179, R179, -INF , P3 ;  /* 0xff800000b3b37808 */ /* 0x000fe40001800000 */
[----:B------:R-:W-:-:S02]  /*5920*/  FMNMX.FTZ R10, R178, R13, !PT ;  /* 0x0000000db20a7209 */ /* 0x000fc40007810000 */
[----:B0-----:R-:W-:Y:S02]  /*5930*/  FMNMX.FTZ R5, R14, R15, !PT ;  /* 0x0000000f0e057209 */ /* 0x001fe40007810000 */
[----:B------:R-:W-:Y:S02]  /*5940*/  ISETP.GT.AND P3, PT, R6, 0x39, PT ;  /* 0x000000390600780c */ /* 0x000fe40003f64270 */
[----:B------:R-:W-:Y:S01]  /*5950*/  FMNMX.FTZ R15, R179, R10, !PT ;  /* 0x0000000ab30f7209 */ /* 0x000fe20007810000 */
[C---:B------:R-:W-:Y:S01]  /*5960*/  FMUL.FTZ R20, R5.reuse, UR10 ;  /* 0x0000000a05147c20 */ /* 0x040fe20008410000 */
[----:B------:R-:W-:Y:S02]  /*5970*/  FSETP.NEU.FTZ.AND P4, PT, R5, -INF , PT ;  /* 0xff8000000500780b */ /* 0x000fe40003f9d000 */
[----:B------:R-:W-:Y:S02]  /*5980*/  FSEL R183, R183, -INF , P3 ;  /* 0xff800000b7b77808 */ /* 0x000fe40001800000 */
[----:B------:R-:W-:-:S02]  /*5990*/  FMNMX.FTZ R6, R182, R15, !PT ;  /* 0x0000000fb6067209 */ /* 0x000fc40007810000 */
        /* <DEDUP_REMOVED lines=19> */
[----:B------:R-:W-:Y:S01]  /*5ad0*/  FSEL R172, R5, RZ, P4 ;  /* 0x000000ff05ac7208 */ /* 0x000fe20002000000 */
[----:B------:R-:W-:Y:S04]  /*5ae0*/  MUFU.EX2 R152, R152 ;  /* 0x0000009800987308 */ /* 0x000fe80000000800 */
[----:B------:R-:W-:Y:S01]  /*5af0*/  FADD.FTZ R172, -R172, R9 ;  /* 0x00000009acac7221 */ /* 0x000fe20000010100 */
[----:B0-----:R-:W-:-:S03]  /*5b00*/  FMNMX.FTZ R153, R6, R153, !PT ;  /* 0x0000009906997209 */ /* 0x001fc60007810000 */
[----:B------:R-:W-:Y:S01]  /*5b10*/  FMUL.FTZ R9, R172, UR10 ;  /* 0x0000000aac097c20 */ /* 0x000fe20008410000 */
[----:B------:R-:W-:Y:S01]  /*5b20*/  MUFU.EX2 R13, R13 ;  /* 0x0000000d000d7308 */ /* 0x000fe20000000800 */
[----:B------:R-:W0:Y:S07]  /*5b30*/  SHFL.BFLY PT, R6, R153, 0x1, 0x1f ;  /* 0x0c201f0099067f89 */ /* 0x000e2e00000e0000 */
[----:B------:R-:W2:Y:S08]  /*5b40*/  MUFU.EX2 R9, R9 ;  /* 0x0000000900097308 */ /* 0x000eb00000000800 */
[----:B------:R-:W-:Y:S08]  /*5b50*/  MUFU.EX2 R154, R154 ;  /* 0x0000009a009a7308 */ /* 0x000ff00000000800 */
[----:B------:R-:W-:Y:S01]  /*5b60*/  MUFU.EX2 R21, R21 ;  /* 0x0000001500157308 */ /* 0x000fe20000000800 */
[----:B--2---:R-:W-:Y:S01]  /*5b70*/  FFMA.FTZ R176, R9, R3, R152 ;  /* 0x0000000309b07223 */ /* 0x004fe20000010098 */
[----:B------:R-:W-:Y:S01]  /*5b80*/  F2FP.F16.F32.PACK_AB R152, R13, R152 ;  /* 0x000000980d98723e */ /* 0x000fe200000000ff */
[-C--:B------:R-:W-:Y:S01]  /*5b90*/  FMUL.FTZ R24, R24, R9.reuse ;  /* 0x0000000918187220 */ /* 0x080fe20000410000 */
[----:B0-----:R-:W-:Y:S01]  /*5ba0*/  FMNMX.FTZ R6, R153, R6, !PT ;  /* 0x0000000699067209 */ /* 0x001fe20007810000 */
[-C--:B------:R-:W-:Y:S01]  /*5bb0*/  FMUL.FTZ R25, R25, R9.reuse ;  /* 0x0000000919197220 */ /* 0x080fe20000410000 */
[-C--:B------:R-:W-:Y:S01]  /*5bc0*/  FMUL.FTZ R28, R28, R9.reuse ;  /* 0x000000091c1c7220 */ /* 0x080fe20000410000 */
[-C--:B------:R-:W-:Y:S01]  /*5bd0*/  FMUL.FTZ R29, R29, R9.reuse ;  /* 0x000000091d1d7220 */ /* 0x080fe20000410000 */
[C---:B------:R-:W-:Y:S01]  /*5be0*/  FSETP.NEU.FTZ.AND P3, PT, R6.reuse, -INF , PT ;  /* 0xff8000000600780b */ /* 0x040fe20003f7d000 */
[----:B------:R-:W-:Y:S01]  /*5bf0*/  FMUL.FTZ R153, R6, UR10 ;  /* 0x0000000a06997c20 */ /* 0x000fe20008410000 */
[----:B------:R-:W-:Y:S01]  /*5c00*/  MUFU.EX2 R156, R156 ;  /* 0x0000009c009c7308 */ /* 0x000fe20000000800 */
[-C--:B------:R-:W-:Y:S01]  /*5c10*/  FMUL.FTZ R32, R32, R9.reuse ;  /* 0x0000000920207220 */ /* 0x080fe20000410000 */
[-C--:B------:R-:W-:Y:S01]  /*5c20*/  FMUL.FTZ R33, R33, R9.reuse ;  /* 0x0000000921217220 */ /* 0x080fe20000410000 */
[-C--:B------:R-:W-:Y:S01]  /*5c30*/  FMUL.FTZ R36, R36, R9.reuse ;  /* 0x0000000924247220 */ /* 0x080fe20000410000 */
[----:B------:R-:W-:Y:S01]  /*5c40*/  FSEL R20, R153, RZ, P3 ;  /* 0x000000ff99147208 */ /* 0x000fe20001800000 */
[-C--:B------:R-:W-:Y:S01]  /*5c50*/  FMUL.FTZ R37, R37, R9.reuse ;  /* 0x0000000925257220 */ /* 0x080fe20000410000 */
[-C--:B------:R-:W-:Y:S01]  /*5c60*/  FMUL.FTZ R40, R40, R9.reuse ;  /* 0x0000000928287220 */ /* 0x080fe20000410000 */
[----:B------:R-:W-:Y:S01]  /*5c70*/  FMUL.FTZ R41, R41, R9 ;  /* 0x0000000929297220 */ /* 0x000fe20000410000 */
[----:B------:R-:W-:Y:S01]  /*5c80*/  MUFU.EX2 R157, R157 ;  /* 0x0000009d009d7308 */ /* 0x000fe20000000800 */
[--C-:B------:R-:W-:Y:S01]  /*5c90*/  FFMA.FTZ R153, R11, UR10, -R20.reuse ;  /* 0x0000000a0b997c23 */ /* 0x100fe20008010814 */
[--C-:B------:R-:W-:Y:S01]  /*5ca0*/  FFMA.FTZ R11, R162, UR10, -R20.reuse ;  /* 0x0000000aa20b7c23 */ /* 0x100fe20008010814 */
[--C-:B------:R-:W-:Y:S01]  /*5cb0*/  FFMA.FTZ R162, R163, UR10, -R20.reuse ;  /* 0x0000000aa3a27c23 */ /* 0x100fe20008010814 */
[----:B------:R-:W-:Y:S01]  /*5cc0*/  FSEL R163, R6, RZ, P3 ;  /* 0x000000ff06a37208 */ /* 0x000fe20001800000 */
[--C-:B------:R-:W-:Y:S01]  /*5cd0*/  FFMA.FTZ R168, R155, UR10, -R20.reuse ;  /* 0x0000000a9ba87c23 */ /* 0x100fe20008010814 */
[--C-:B------:R-:W-:Y:S01]  /*5ce0*/  FFMA.FTZ R155, R158, UR10, -R20.reuse ;  /* 0x0000000a9e9b7c23 */ /* 0x100fe20008010814 */
[--C-:B------:R-:W-:Y:S01]  /*5cf0*/  FFMA.FTZ R158, R159, UR10, -R20.reuse ;  /* 0x0000000a9f9e7c23 */ /* 0x100fe20008010814 */
[----:B------:R-:W-:Y:S01]  /*5d00*/  FFMA.FTZ R159, R166, UR10, -R20 ;  /* 0x0000000aa69f7c23 */ /* 0x000fe20008010814 */
[----:B------:R-:W-:Y:S01]  /*5d10*/  FADD.FTZ R163, -R163, R8 ;  /* 0x00000008a3a37221 */ /* 0x000fe20000010100 */
[----:B------:R-:W-:Y:S01]  /*5d20*/  MUFU.EX2 R153, R153 ;  /* 0x0000009900997308 */ /* 0x000fe20000000800 */
[----:B------:R-:W-:Y:S01]  /*5d30*/  FFMA.FTZ R166, R167, UR10, -R20 ;  /* 0x0000000aa7a67c23 */ /* 0x000fe20008010814 */
[----:B------:R-:W-:-:S02]  /*5d40*/  IMAD.MOV R167, RZ, RZ, -R18 ;  /* 0x000000ffffa77224 */ /* 0x000fc400078e0a12 */
[----:B------:R-:W-:Y:S01]  /*5d50*/  FMUL.FTZ R8, R163, UR10 ;  /* 0x0000000aa3087c20 */ /* 0x000fe20008410000 */
[--C-:B------:R-:W-:Y:S01]  /*5d60*/  FFMA.FTZ R163, R170, UR10, -R20.reuse ;  /* 0x0000000aaaa37c23 */ /* 0x100fe20008010814 */
[----:B------:R-:W-:Y:S02]  /*5d70*/  IMAD.U32 R170, RZ, RZ, UR25 ;  /* 0x00000019ffaa7e24 */ /* 0x000fe4000f8e00ff */
[--C-:B------:R-:W-:Y:S01]  /*5d80*/  FFMA.FTZ R172, R171, UR10, -R20.reuse ;  /* 0x0000000aabac7c23 */ /* 0x100fe20008010814 */
[----:B------:R-:W-:Y:S01]  /*5d90*/  ISETP.NE.AND P3, PT, R2, R167, PT ;  /* 0x000000a70200720c */ /* 0x000fe20003f65270 */
[----:B------:R-:W-:Y:S01]  /*5da0*/  MUFU.EX2 R168, R168 ;  /* 0x000000a800a87308 */ /* 0x000fe20000000800 */
[----:B------:R-:W-:Y:S02]  /*5db0*/  @!P1 VIADD R167, R170, 0x28c40 ;  /* 0x00028c40aaa79836 */ /* 0x000fe40000000000 */
[----:B------:R-:W-:Y:S01]  /*5dc0*/  FFMA.FTZ R3, R174, UR10, -R20 ;  /* 0x0000000aae037c23 */ /* 0x000fe20008010814 */
[----:B------:R-:W-:-:S02]  /*5dd0*/  IMAD.U32 R171, RZ, RZ, UR23 ;  /* 0x00000017ffab7e24 */ /* 0x000fc4000f8e00ff */
[--C-:B------:R-:W-:Y:S01]  /*5de0*/  FFMA.FTZ R178, R178, UR10, -R20.reuse ;  /* 0x0000000ab2b27c23 */ /* 0x100fe20008010814 */
[--C-:B------:R-:W-:Y:S01]  /*5df0*/  FFMA.FTZ R179, R179, UR10, -R20.reuse ;  /* 0x0000000ab3b37c23 */ /* 0x100fe20008010814 */
[----:B------:R-:W-:Y:S01]  /*5e00*/  @!P1 PRMT R167, RZ, 0x654, R167 ;  /* 0x00000654ffa79816 */ /* 0x000fe200000000a7 */
[----:B------:R-:W-:Y:S01]  /*5e10*/  FFMA.FTZ R182, R182, UR10, -R20 ;  /* 0x0000000ab6b67c23 */ /* 0x000fe20008010814 */
[----:B------:R-:W0:Y:S01]  /*5e20*/  MUFU.EX2 R8, R8 ;  /* 0x0000000800087308 */ /* 0x000e220000000800 */
[-C--:B------:R-:W-:Y:S01]  /*5e30*/  FMUL.FTZ R44, R44, R9.reuse ;  /* 0x000000092c2c7220 */ /* 0x080fe20000410000 */
[----:B------:R0:W-:Y:S01]  /*5e40*/  @!P1 SYNCS.ARRIVE.TRANS64.RED.A1T0 RZ, [R167+URZ], RZ ;  /* 0x000000ffa7ff99a7 */ /* 0x0001e2000810043f */
        /* <DEDUP_REMOVED lines=14> */
[----:B0-----:R-:W-:Y:S01]  /*5f30*/  FFMA.FTZ R167, R8, R4, R153 ;  /* 0x0000000408a77223 */ /* 0x001fe20000010099 */
[----:B------:R-:W-:-:S02]  /*5f40*/  @!P3 IMAD R4, R171, 0x40, R16 ;  /* 0x00000040ab04b824 */ /* 0x000fc400078e0210 */
[----:B------:R-:W-:Y:S01]  /*5f50*/  FADD.FTZ R171, R13, R176 ;  /* 0x000000b00dab7221 */ /* 0x000fe20000010000 */
[C---:B------:R-:W-:Y:S01]  /*5f60*/  F2FP.F16.F32.PACK_AB R153, R168.reuse, R153 ;  /* 0x00000099a899723e */ /* 0x040fe200000000ff */
[----:B------:R-:W-:Y:S01]  /*5f70*/  FADD.FTZ R174, R168, R167 ;  /* 0x000000a7a8ae7221 */ /* 0x000fe20000010000 */
[----:B------:R-:W-:Y:S01]  /*5f80*/  FMUL.FTZ R69, R69, R9 ;  /* 0x0000000945457220 */ /* 0x000fe20000410000 */
[----:B------:R-:W-:Y:S01]  /*5f90*/  FADD.FTZ R176, R154, R171 ;  /* 0x000000ab9ab07221 */ /* 0x000fe20000010000 */
[----:B------:R-:W0:Y:S01]  /*5fa0*/  MUFU.EX2 R11, R11 ;  /* 0x0000000b000b7308 */ /* 0x000e220000000800 */
[----:B--2---:R-:W-:Y:S01]  /*5fb0*/  FADD.FTZ R171, R155, R174 ;  /* 0x000000ae9bab7221 */ /* 0x004fe20000010000 */
[----:B------:R-:W-:Y:S01]  /*5fc0*/  @!P3 LEA R167, R4, UR43, 0x2 ;  /* 0x0000002b04a7bc11 */ /* 0x000fe2000f8e10ff */
[----:B------:R-:W-:Y:S01]  /*5fd0*/  FFMA.FTZ R4, R175, UR10, -R20 ;  /* 0x0000000aaf047c23 */ /* 0x000fe20008010814 */
[----:B------:R-:W-:Y:S01]  /*5fe0*/  FADD.FTZ R175, R21, R176 ;  /* 0x000000b015af7221 */ /* 0x000fe20000010000 */
[----:B------:R-:W-:Y:S01]  /*5ff0*/  FFMA.FTZ R20, R183, UR10, -R20 ;  /* 0x0000000ab7147c23 */ /* 0x000fe20008010814 */
[----:B------:R-:W-:Y:S01]  /*6000*/  F2FP.F16.F32.PACK_AB R154, R21, R154 ;  /* 0x0000009a159a723e */ /* 0x000fe200000000ff */
[----:B------:R-:W-:Y:S01]  /*6010*/  @!P3 STS [R167+0x28800], R9 ;  /* 0x02880009a700b388 */ /* 0x000fe20000000800 */
[----:B------:R-:W2:Y:S01]  /*6020*/  MUFU.EX2 R162, R162 ;  /* 0x000000a200a27308 */ /* 0x000ea20000000800 */
[----:B---3--:R-:W-:Y:S01]  /*6030*/  FADD.FTZ R174, R158, R171 ;  /* 0x000000ab9eae7221 */ /* 0x008fe20000010000 */
[----:B------:R-:W-:Y:S01]  /*6040*/  FADD.FTZ R176, R156, R175 ;  /* 0x000000af9cb07221 */ /* 0x000fe20000010000 */
[----:B------:R3:W-:Y:S01]  /*6050*/  @!P3 STS [R167+0x28820], R8 ;  /* 0x02882008a700b388 */ /* 0x0007e20000000800 */
[----:B------:R-:W-:Y:S01]  /*6060*/  F2FP.F16.F32.PACK_AB R155, R158, R155 ;  /* 0x0000009b9e9b723e */ /* 0x000fe200000000ff */
[-C--:B------:R-:W-:Y:S01]  /*6070*/  FMUL.FTZ R72, R72, R9.reuse ;  /* 0x0000000948487220 */ /* 0x080fe20000410000 */
[C---:B------:R-:W-:Y:S01]  /*6080*/  FADD.FTZ R175, R157.reuse, R176 ;  /* 0x000000b09daf7221 */ /* 0x040fe20000010000 */
[----:B------:R-:W-:Y:S01]  /*6090*/  BAR.SYNC.DEFER_BLOCKING 0xf, 0x100 ;  /* 0x03c4000000007b1d */ /* 0x000fe20000010000 */
[----:B------:R-:W-:Y:S01]  /*60a0*/  F2FP.F16.F32.PACK_AB R156, R157, R156 ;  /* 0x0000009c9d9c723e */ /* 0x000fe200000000ff */
[----:B0-----:R-:W-:Y:S01]  /*60b0*/  FADD.FTZ R171, R11, R174 ;  /* 0x000000ae0bab7221 */ /* 0x001fe20000010000 */
[-C--:B------:R-:W-:Y:S01]  /*60c0*/  FMUL.FTZ R73, R73, R9.reuse ;  /* 0x0000000949497220 */ /* 0x080fe20000410000 */
[-C--:B------:R-:W-:Y:S01]  /*60d0*/  FMUL.FTZ R76, R76, R9.reuse ;  /* 0x000000094c4c7220 */ /* 0x080fe20000410000 */
[-C--:B------:R-:W-:Y:S01]  /*60e0*/  FMUL.FTZ R77, R77, R9.reuse ;  /* 0x000000094d4d7220 */ /* 0x080fe20000410000 */
[----:B------:R-:W0:Y:S01]  /*60f0*/  MUFU.EX2 R10, R10 ;  /* 0x0000000a000a7308 */ /* 0x000e220000000800 */
[-C--:B------:R-:W-:Y:S01]  /*6100*/  FMUL.FTZ R80, R80, R9.reuse ;  /* 0x0000000950507220 */ /* 0x080fe20000410000 */
[-C--:B------:R-:W-:Y:S01]  /*6110*/  FMUL.FTZ R81, R81, R9.reuse ;  /* 0x0000000951517220 */ /* 0x080fe20000410000 */
[----:B------:R-:W-:Y:S01]  /*6120*/  FMUL.FTZ R84, R84, R9 ;  /* 0x0000000954547220 */ /* 0x000fe20000410000 */
[C---:B--2---:R-:W-:Y:S01]  /*6130*/  FADD.FTZ R174, R162.reuse, R171 ;  /* 0x000000aba2ae7221 */ /* 0x044fe20000010000 */
[----:B------:R-:W-:Y:S01]  /*6140*/  F2FP.F16.F32.PACK_AB R157, R162, R11 ;  /* 0x0000000ba29d723e */ /* 0x000fe200000000ff */
        /* <DEDUP_REMOVED lines=11> */
[----:B0-----:R-:W-:Y:S01]  /*6200*/  FADD.FTZ R176, R10, R175 ;  /* 0x000000af0ab07221 */ /* 0x001fe20000010000 */
[----:B------:R0:W-:Y:S01]  /*6210*/  STSM.16.M88.4 [R19+0x26800], R152 ;  /* 0x0268009813007844 */ /* 0x0001e20000000200 */
[-C--:B------:R-:W-:Y:S01]  /*6220*/  FMUL.FTZ R104, R104, R9.reuse ;  /* 0x0000000968687220 */ /* 0x080fe20000410000 */
[-C--:B------:R-:W-:Y:S01]  /*6230*/  FMUL.FTZ R105, R105, R9.reuse ;  /* 0x0000000969697220 */ /* 0x080fe20000410000 */
[-C--:B------:R-:W-:Y:S01]  /*6240*/  FMUL.FTZ R108, R108, R9.reuse ;  /* 0x000000096c6c7220 */ /* 0x080fe20000410000 */
[-C--:B------:R-:W-:Y:S01]  /*6250*/  FMUL.FTZ R109, R109, R9.reuse ;  /* 0x000000096d6d7220 */ /* 0x080fe20000410000 */
[-C--:B------:R-:W-:Y:S01]  /*6260*/  FMUL.FTZ R112, R112, R9.reuse ;  /* 0x0000000970707220 */ /* 0x080fe20000410000 */
[----:B------:R-:W5:Y:S01]  /*6270*/  MUFU.EX2 R166, R166 ;  /* 0x000000a600a67308 */ /* 0x000f620000000800 */
        /* <DEDUP_REMOVED lines=17> */
[----:B------:R-:W-:Y:S01]  /*6390*/  F2FP.F16.F32.PACK_AB R159, R166, R159 ;  /* 0x0000009fa69f723e */ /* 0x000fe200000000ff */
        /* <DEDUP_REMOVED lines=8> */
[----:B------:R-:W-:Y:S01]  /*6420*/  FMUL.FTZ R149, R149, R9 ;  /* 0x0000000995957220 */ /* 0x000fe20000410000 */
        /* <DEDUP_REMOVED lines=37> */
[----:B-----5:R-:W-:Y:S01]  /*6680*/  FADD.FTZ R11, R3, R158 ;  /* 0x0000009e030b7221 */ /* 0x020fe20000010000 */
[----:B------:R-:W-:Y:S01]  /*6690*/  F2FP.F16.F32.PACK_AB R158, R15, R10 ;  /* 0x0000000a0f9e723e */ /* 0x000fe200000000ff */
[-C--:B------:R-:W-:Y:S01]  /*66a0*/  FMUL.FTZ R78, R78, R8.reuse ;  /* 0x000000084e4e7220 */ /* 0x080fe20000410000 */
[-C--:B------:R-:W-:Y:S01]  /*66b0*/  FMUL.FTZ R79, R79, R8.reuse ;  /* 0x000000084f4f7220 */ /* 0x080fe20000410000 */
[-C--:B------:R-:W-:Y:S01]  /*66c0*/  FMUL.FTZ R82, R82, R8.reuse ;  /* 0x0000000852527220 */ /* 0x080fe20000410000 */
[----:B------:R-:W-:Y:S01]  /*66d0*/  FMUL.FTZ R83, R83, R8 ;  /* 0x0000000853537220 */ /* 0x000fe20000410000 */
[----:B------:R0:W-:Y:S01]  /*66e0*/  STSM.16.M88.4 [R22], R156 ;  /* 0x0000009c16007844 */ /* 0x0001e20000000200 */
        /* <DEDUP_REMOVED lines=9> */
[C---:B----4-:R-:W-:Y:S01]  /*6780*/  FADD.FTZ R11, R4.reuse, R11 ;  /* 0x0000000b040b7221 */ /* 0x050fe20000010000 */
[----:B------:R-:W-:Y:S01]  /*6790*/  F2FP.F16.F32.PACK_AB R163, R4, R3 ;  /* 0x0000000304a3723e */ /* 0x000fe200000000ff */
[-C--:B------:R-:W-:Y:S01]  /*67a0*/  FMUL.FTZ R95, R95, R8.reuse ;  /* 0x000000085f5f7220 */ /* 0x080fe20000410000 */
[-C--:B------:R-:W-:Y:S01]  /*67b0*/  FMUL.FTZ R98, R98, R8.reuse ;  /* 0x0000000862627220 */ /* 0x080fe20000410000 */
[-C--:B------:R-:W-:Y:S01]  /*67c0*/  FMUL.FTZ R99, R99, R8.reuse ;  /* 0x0000000863637220 */ /* 0x080fe20000410000 */
[-C--:B------:R-:W-:Y:S01]  /*67d0*/  FMUL.FTZ R102, R102, R8.reuse ;  /* 0x0000000866667220 */ /* 0x080fe20000410000 */
[----:B------:R0:W-:Y:S01]  /*67e0*/  STSM.16.M88.4 [R184], R160 ;  /* 0x000000a0b8007844 */ /* 0x0001e20000000200 */
[----:B------:R-:W4:Y:S01]  /*67f0*/  MUFU.EX2 R169, R169 ;  /* 0x000000a900a97308 */ /* 0x000f220000000800 */
[----:B-----5:R-:W-:Y:S01]  /*6800*/  FADD.FTZ R10, R164, R13 ;  /* 0x0000000da40a7221 */ /* 0x020fe20000010000 */
[-C--:B------:R-:W-:Y:S01]  /*6810*/  FMUL.FTZ R103, R103, R8.reuse ;  /* 0x0000000867677220 */ /* 0x080fe20000410000 */
        /* <DEDUP_REMOVED lines=16> */
[-C--:B------:R-:W-:Y:S01]  /*6920*/  FMUL.FTZ R127, R127, R8.reuse ;  /* 0x000000087f7f7220 */ /* 0x080fe20000410000 */
[-C--:B------:R-:W-:Y:S01]  /*6930*/  FMUL.FTZ R130, R130, R8.reuse ;  /* 0x0000000882827220 */ /* 0x080fe20000410000 */
[-C--:B------:R-:W-:Y:S01]  /*6940*/  FMUL.FTZ R131, R131, R8.reuse ;  /* 0x0000000883837220 */ /* 0x080fe20000410000 */
[-C--:B------:R-:W-:Y:S01]  /*6950*/  FMUL.FTZ R134, R134, R8.reuse ;  /* 0x0000000886867220 */ /* 0x080fe20000410000 */
[----:B------:R-:W-:Y:S01]  /*6960*/  FMUL.FTZ R135, R135, R8 ;  /* 0x0000000887877220 */ /* 0x000fe20000410000 */
[----:B---3--:R-:W3:Y:S01]  /*6970*/  MUFU.EX2 R167, R182 ;  /* 0x000000b600a77308 */ /* 0x008ee20000000800 */
[C---:B-----5:R-:W-:Y:S01]  /*6980*/  FADD.FTZ R166, R179.reuse, R166 ;  /* 0x000000a6b3a67221 */ /* 0x060fe20000010000 */
[----:B------:R-:W-:Y:S01]  /*6990*/  F2FP.F16.F32.PACK_AB R165, R179, R178 ;  /* 0x000000b2b3a5723e */ /* 0x000fe200000000ff */
        /* <DEDUP_REMOVED lines=9> */
[----:B------:R-:W-:-:S04]  /*6a30*/  FMUL.FTZ R151, R151, R8 ;  /* 0x0000000897977220 */ /* 0x000fc80000410000 */
[----:B------:R-:W2:Y:S01]  /*6a40*/  MUFU.EX2 R20, R20 ;  /* 0x0000001400147308 */ /* 0x000ea20000000800 */
[----:B---3--:R-:W-:Y:S01]  /*6a50*/  FADD.FTZ R11, R167, R166 ;  /* 0x000000a6a70b7221 */ /* 0x008fe20000010000 */
[C---:B----4-:R-:W-:Y:S01]  /*6a60*/  F2FP.F16.F32.PACK_AB R166, R173.reuse, R14 ;  /* 0x0000000eada6723e */ /* 0x050fe200000000ff */
[----:B------:R-:W-:Y:S01]  /*6a70*/  FADD.FTZ R3, R173, R4 ;  /* 0x00000004ad037221 */ /* 0x000fe20000010000 */
[C---:B--2---:R-:W-:Y:S01]  /*6a80*/  F2FP.F16.F32.PACK_AB R167, R20.reuse, R167 ;  /* 0x000000a714a7723e */ /* 0x044fe200000000ff */
[----:B------:R-:W-:-:S04]  /*6a90*/  FADD.FTZ R4, R20, R11 ;  /* 0x0000000b14047221 */ /* 0x000fc80000010000 */
[----:B------:R0:W-:Y:S01]  /*6aa0*/  STSM.16.M88.4 [R23], R164 ;  /* 0x000000a417007844 */ /* 0x0001e20000000200 */
[----:B------:R-:W-:Y:S05]  /*6ab0*/  @!P0 BRA `(.L_x_4030) ;  /* 0x0000000000048947 */ /* 0x000fea0003800000 */
[----:B------:R-:W-:Y:S01]  /*6ac0*/  BPT.TRAP 0x1 ;  /* 0x000000040000795c */ /* 0x000fe20000300000 */
.L_x_4030:
[----:B------:R2:W3:Y:S01]  /*6ad0*/  SYNCS.PHASECHK.TRANS64.TRYWAIT P3, [UR25+0x28c50], R7 ;  /* 0x028c5007ff0075a7 */ /* 0x0004e20008060159 */
[----:B------:R-:W-:Y:S05]  /*6ae0*/  @!P0 BRA `(.L_x_4031) ;  /* 0x0000000000048947 */ /* 0x000fea0003800000 */
[----:B------:R-:W-:Y:S01]  /*6af0*/  BPT.TRAP 0x1 ;  /* 0x000000040000795c */ /* 0x000fe20000300000 */
.L_x_4031:
[----:B---3--:R-:W-:Y:S05]  /*6b00*/  @P3 BRA `(.L_x_4032) ;  /* 0x0000000000083947 */ /* 0x008fea0003800000 */
[----:B------:R-:W3:Y:S02]  /*6b10*/  SYNCS.PHASECHK.TRANS64.TRYWAIT P3, [UR25+0x28c50], R7 ;  /* 0x028c5007ff0075a7 */ /* 0x000ee40008060159 */
[----:B---3--:R-:W-:Y:S05]  /*6b20*/  @!P3 BRA `(.L_x_4033) ;  /* 0x000000a400f0b947 */ /* 0x008fea0003800000 */
.L_x_4032:
[----:B------:R-:W-:Y:S01]  /*6b30*/  ULEA UR11, UR36, UR48, 0xc ;  /* 0x00000030240b7291 */ /* 0x000fe2000f8e603f */
[----:B------:R-:W-:Y:S01]  /*6b40*/  WARPGROUP.ARRIVE ;  /* 0x00000000000079c5 */ /* 0x000fe20000000000 */
[----:B------:R-:W-:Y:S01]  /*6b50*/  UMOV UR7, 0x40000040 ;  /* 0x4000004000077882 */ /* 0x000fe20000000000 */
[----:B------:R-:W-:Y:S01]  /*6b60*/  UISETP.GT.AND UP1, UPT, UR21, UR20, UPT ;  /* 0x000000141500728c */ /* 0x000fe2000bf24270 */
[----:B---3--:R-:W-:Y:S01]  /*6b70*/  @!P1 VIADD R170, R170, 0x28c60 ;  /* 0x00028c60aaaa9836 */ /* 0x008fe20000000000 */
[----:B------:R-:W-:Y:S01]  /*6b80*/  UIADD3 UR21, UR21, -0x1, URZ ;  /* 0xffffffff15157890 */ /* 0x000fe2000fffe03f */
[----:B------:R-:W-:Y:S01]  /*6b90*/  IMAD.MOV.U32 R8, RZ, RZ, R6 ;  /* 0x000000ffff087224 */ /* 0x000fe200078e0006 */
[----:B------:R-:W-:Y:S01]  /*6ba0*/  UMOV UR6, UR11 ;  /* 0x0000000b00067c82 */ /* 0x000fe20008000000 */
[----:B------:R-:W-:Y:S01]  /*6bb0*/  UMOV UR23, UR36 ;  /* 0x0000002400177c82 */ /* 0x000fe20008000000 */
[----:B------:R-:W-:Y:S01]  /*6bc0*/  HGMMA.64x256x16.F32 R24, R152, gdesc[UR4].tnspB, R24, gsb0 ;  /* 0x43e0000498187df0 */ /* 0x000fe20008000818 */
[----:B------:R-:W-:Y:S01]  /*6bd0*/  UIADD3 UR6, UR11, 0x80, URZ ;  /* 0x000000800b067890 */ /* 0x000fe2000fffe03f */
[----:B------:R-:W-:Y:S01]  /*6be0*/  PLOP3.LUT P3, PT, PT, PT, UP1, 0x80, 0x0 ;  /* 0x000000000000781c */ /* 0x000fe20003f6f018 */
[----:B------:R-:W-:Y:S01]  /*6bf0*/  UMOV UR7, 0x40000040 ;  /* 0x4000004000077882 */ /* 0x000fe20000000000 */
[----:B------:R-:W-:Y:S01]  /*6c00*/  @!P1 PRMT R170, RZ, 0x654, R170 ;  /* 0x00000654ffaa9816 */ /* 0x000fe200000000aa */
[----:B------:R-:W-:Y:S01]  /*6c10*/  IMAD.MOV.U32 R9, RZ, RZ, R5 ;  /* 0x000000ffff097224 */ /* 0x000fe200078e0005 */
        /* <DEDUP_REMOVED lines=27> */
.L_x_4025:
[----:B------:R-:W-:-:S13]  /*6dd0*/  ISETP.LE.AND P2, PT, RZ, UR21, PT ;  /* 0x00000015ff007c0c */ /* 0x000fda000bf43270 */
[----:B------:R-:W-:Y:S05]  /*6de0*/  @!P2 BRA `(.L_x_4035) ;  /* 0x00000018002ca947 */ /* 0x000fea0003800000 */
[----:B------:R-:W-:Y:S01]  /*6df0*/  IMAD.MOV.U32 R9, RZ, RZ, R6 ;  /* 0x000000ffff097224 */ /* 0x000fe200078e0006 */
[----:B------:R-:W-:Y:S01]  /*6e00*/  UMOV UR22, UR36 ;  /* 0x0000002400167c82 */ /* 0x000fe20008000000 */
[----:B------:R-:W-:Y:S01]  /*6e10*/  IMAD.MOV.U32 R8, RZ, RZ, R5 ;  /* 0x000000ffff087224 */ /* 0x000fe200078e0005 */
[----:B------:R-:W-:-:S06]  /*6e20*/  ULDC UR20, c[0x0][0x988] ;  /* 0x0002620000147ab9 */ /* 0x000fcc0000000800 */
.L_x_4044:
[----:B------:R-:W-:-:S04]  /*6e30*/  UIADD3 UR36, UR22, 0x1, URZ ;  /* 0x0000000116247890 */ /* 0x000fc8000fffe03f */
[----:B------:R-:W-:-:S04]  /*6e40*/  UISETP.NE.AND UP0, UPT, UR36, 0x2, UPT ;  /* 0x000000022400788c */ /* 0x000fc8000bf05270 */
[----:B------:R-:W-:Y:S02]  /*6e50*/  USEL UR6, URZ, 0x1, UP0 ;  /* 0x000000013f067887 */ /* 0x000fe40008000000 */
[----:B------:R-:W-:Y:S02]  /*6e60*/  USEL UR36, UR36, URZ, UP0 ;  /* 0x0000003f24247287 */ /* 0x000fe40008000000 */
[----:B------:R-:W-:Y:S01]  /*6e70*/  ULOP3.LUT UR37, UR37, UR6, URZ, 0x3c, !UPT ;  /* 0x0000000625257292 */ /* 0x000fe2000f8e3c3f */
[----:B----4-:R-:W-:Y:S11]  /*6e80*/  @!P0 BRA `(.L_x_4036) ;  /* 0x0000000000048947 */ /* 0x010ff60003800000 */
[----:B------:R-:W-:Y:S01]  /*6e90*/  BPT.TRAP 0x1 ;  /* 0x000000040000795c */ /* 0x000fe20000300000 */
.L_x_4036:
[----:B------:R-:W-:Y:S01]  /*6ea0*/  ULEA UR23, UR36, UR43, 0x3 ;  /* 0x0000002b24177291 */ /* 0x000fe2000f8e183f */
[----:B-12---:R-:W-:-:S05]  /*6eb0*/  IMAD.U32 R7, RZ, RZ, UR37 ;  /* 0x00000025ff077e24 */ /* 0x006fca000f8e00ff */
[----:B------:R-:W-:-:S04]  /*6ec0*/  SHF.L.U32 R7, R7, 0x1f, RZ ;  /* 0x0000001f07077819 */ /* 0x000fc800000006ff */
[----:B------:R1:W2:Y:S01]  /*6ed0*/  SYNCS.PHASECHK.TRANS64.TRYWAIT P2, [UR23+0x28c30], R7 ;  /* 0x028c3007ff0075a7 */ /* 0x0002a20008040157 */
[----:B------:R-:W-:Y:S05]  /*6ee0*/  @!P0 BRA `(.L_x_4037) ;  /* 0x0000000000048947 */ /* 0x000fea0003800000 */
[----:B------:R-:W-:Y:S01]  /*6ef0*/  BPT.TRAP 0x1 ;  /* 0x000000040000795c */ /* 0x000fe20000300000 */
.L_x_4037:
[----:B--2---:R-:W-:Y:S05]  /*6f00*/  @P2 BRA `(.L_x_4038) ;  /* 0x0000000000082947 */ /* 0x004fea0003800000 */
[----:B------:R-:W2:Y:S02]  /*6f10*/  SYNCS.PHASECHK.TRANS64.TRYWAIT P2, [UR23+0x28c30], R7 ;  /* 0x028c3007ff0075a7 */ /* 0x000ea40008040157 */
[----:B--2---:R-:W-:Y:S05]  /*6f20*/  @!P2 BRA `(.L_x_4039) ;  /* 0x000000a40004a947 */ /* 0x004fea0003800000 */
.L_x_4038:
[----:B------:R-:W-:Y:S01]  /*6f30*/  R2UR UR18, R0 ;  /* 0x00000000001272ca */ /* 0x000fe200000e0000 */
[----:B0--3--:R-:W-:Y:S01]  /*6f40*/  WARPGROUP.ARRIVE ;  /* 0x00000000000079c5 */ /* 0x009fe20000000000 */
        /* <DEDUP_REMOVED lines=65> */
[----:B------:R-:W2:Y:S01]  /*7360*/  MUFU.EX2 R11, R11 ;  /* 0x0000000b000b7308 */ /* 0x000ea20000000800 */
[----:B------:R-:W-:Y:S01]  /*7370*/  FMNMX.FTZ R13, R175, R6, !PT ;  /* 0x00000006af0d7209 */ /* 0x000fe20007810000 */
[--C-:B------:R-:W-:Y:S01]  /*7380*/  FFMA.FTZ R12, R164, UR10, -R14.reuse ;  /* 0x0000000aa40c7c23 */ /* 0x100fe2000801080e */
[----:B------:R-:W-:-:S02]  /*7390*/  FFMA.FTZ R164, R176, UR10, -R14 ;  /* 0x0000000ab0a47c23 */ /* 0x000fc4000801080e */
[----:B------:R-:W-:-:S03]  /*73a0*/  FMNMX.FTZ R6, R178, R13, !PT ;  /* 0x0000000db2067209 */ /* 0x000fc60007810000 */
[----:B------:R-:W3:Y:S01]  /*73b0*/  MUFU.EX2 R152, R152 ;  /* 0x0000009800987308 */ /* 0x000ee20000000800 */
[----:B------:R-:W-:Y:S01]  /*73c0*/  FMNMX.FTZ R13, R179, R6, !PT ;  /* 0x00000006b30d7209 */ /* 0x000fe20007810000 */
[-C--:B0-----:R-:W-:Y:S01]  /*73d0*/  FMUL.FTZ R24, R24, R8.reuse ;  /* 0x0000000818187220 */ /* 0x081fe20000410000 */
[-C--:B------:R-:W-:Y:S01]  /*73e0*/  FMUL.FTZ R25, R25, R8.reuse ;  /* 0x0000000819197220 */ /* 0x080fe20000410000 */
[----:B------:R-:W-:Y:S01]  /*73f0*/  FMUL.FTZ R28, R28, R8 ;  /* 0x000000081c1c7220 */ /* 0x000fe20000410000 */
[----:B------:R-:W-:Y:S01]  /*7400*/  FMNMX.FTZ R6, R182, R13, !PT ;  /* 0x0000000db6067209 */ /* 0x000fe20007810000 */
[--C-:B------:R-:W-:Y:S01]  /*7410*/  FFMA.FTZ R13, R157, UR10, -R14.reuse ;  /* 0x0000000a9d0d7c23 */ /* 0x100fe2000801080e */
[----:B------:R-:W-:Y:S01]  /*7420*/  FFMA.FTZ R157, R173, UR10, -R14 ;  /* 0x0000000aad9d7c23 */ /* 0x000fe2000801080e */
[----:B------:R-:W0:Y:S01]  /*7430*/  MUFU.EX2 R10, R10 ;  /* 0x0000000a000a7308 */ /* 0x000e220000000800 */
[----:B------:R-:W-:Y:S01]  /*7440*/  FMNMX.FTZ R6, R183, R6, !PT ;  /* 0x00000006b7067209 */ /* 0x000fe20007810000 */
[----:B--2---:R-:W-:Y:S01]  /*7450*/  FFMA.FTZ R3, R8, R3, R11 ;  /* 0x0000000308037223 */ /* 0x004fe2000001000b */
[----:B------:R-:W-:-:S02]  /*7460*/  IMAD.MOV R173, RZ, RZ, -R18 ;  /* 0x000000ffffad7224 */ /* 0x000fc400078e0a12 */
[-C--:B------:R-:W-:Y:S01]  /*7470*/  FMUL.FTZ R29, R29, R8.reuse ;  /* 0x000000081d1d7220 */ /* 0x080fe20000410000 */
[-C--:B------:R-:W-:Y:S01]  /*7480*/  FMUL.FTZ R32, R32, R8.reuse ;  /* 0x0000000820207220 */ /* 0x080fe20000410000 */
[----:B------:R-:W2:Y:S01]  /*7490*/  SHFL.BFLY PT, R153, R6, 0x2, 0x1f ;  /* 0x0c401f0006997f89 */ /* 0x000ea200000e0000 */
[-C--:B------:R-:W-:Y:S01]  /*74a0*/  FMUL.FTZ R33, R33, R8.reuse ;  /* 0x0000000821217220 */ /* 0x080fe20000410000 */
[----:B------:R-:W-:Y:S01]  /*74b0*/  MUFU.EX2 R13, R13 ;  /* 0x0000000d000d7308 */ /* 0x000fe20000000800 */
[----:B---3--:R-:W-:Y:S01]  /*74c0*/  FADD.FTZ R3, R152, R3 ;  /* 0x0000000398037221 */ /* 0x008fe20000010000 */
[----:B------:R-:W-:Y:S01]  /*74d0*/  ISETP.NE.AND P2, PT, R2, R173, PT ;  /* 0x000000ad0200720c */ /* 0x000fe20003f45270 */
[-C--:B------:R-:W-:Y:S01]  /*74e0*/  FMUL.FTZ R36, R36, R8.reuse ;  /* 0x0000000824247220 */ /* 0x080fe20000410000 */
[----:B------:R-:W-:Y:S01]  /*74f0*/  F2FP.F16.F32.PACK_AB R152, R152, R11 ;  /* 0x0000000b9898723e */ /* 0x000fe200000000ff */
        /* <DEDUP_REMOVED lines=17> */
[----:B--2---:R-:W-:Y:S01]  /*7610*/  FMNMX.FTZ R165, R6, R153, !PT ;  /* 0x0000009906a57209 */ /* 0x004fe20007810000 */
        /* <DEDUP_REMOVED lines=44> */
[--C-:B--2---:R-:W-:Y:S01]  /*78e0*/  FFMA.FTZ R180, R167, UR10, -R177.reuse ;  /* 0x0000000aa7b47c23 */ /* 0x104fe200080108b1 */
[----:B------:R-:W-:Y:S01]  /*78f0*/  FFMA.FTZ R167, R170, UR10, -R177 ;  /* 0x0000000aaaa77c23 */ /* 0x000fe200080108b1 */
[----:B------:R-:W-:-:S02]  /*7900*/  IMAD.U32 R170, RZ, RZ, UR23 ;  /* 0x00000017ffaa7e24 */ /* 0x000fc4000f8e00ff */
[--C-:B------:R-:W-:Y:S01]  /*7910*/  FFMA.FTZ R176, R163, UR10, -R177.reuse ;  /* 0x0000000aa3b07c23 */ /* 0x100fe200080108b1 */
[--C-:B------:R-:W-:Y:S01]  /*7920*/  FFMA.FTZ R163, R166, UR10, -R177.reuse ;  /* 0x0000000aa6a37c23 */ /* 0x100fe200080108b1 */
[--C-:B------:R-:W-:Y:S01]  /*7930*/  FFMA.FTZ R192, R171, UR10, -R177.reuse ;  /* 0x0000000aabc07c23 */ /* 0x100fe200080108b1 */
[----:B------:R-:W-:Y:S01]  /*7940*/  @!P1 VIADD R154, R170, 0x28c40 ;  /* 0x00028c40aa9a9836 */ /* 0x000fe20000000000 */
[----:B------:R-:W2:Y:S01]  /*7950*/  MUFU.EX2 R168, R168 ;  /* 0x000000a800a87308 */ /* 0x000ea20000000800 */
[--C-:B------:R-:W-:Y:S01]  /*7960*/  FFMA.FTZ R171, R174, UR10, -R177.reuse ;  /* 0x0000000aaeab7c23 */ /* 0x100fe200080108b1 */
[--C-:B------:R-:W-:Y:S01]  /*7970*/  FFMA.FTZ R174, R175, UR10, -R177.reuse ;  /* 0x0000000aafae7c23 */ /* 0x100fe200080108b1 */
[----:B------:R-:W-:Y:S01]  /*7980*/  IMAD.U32 R175, RZ, RZ, UR22 ;  /* 0x00000016ffaf7e24 */ /* 0x000fe2000f8e00ff */
[----:B------:R-:W-:Y:S01]  /*7990*/  @!P1 PRMT R154, RZ, 0x654, R154 ;  /* 0x00000654ff9a9816 */ /* 0x000fe2000000009a */
[--C-:B------:R-:W-:Y:S01]  /*79a0*/  FFMA.FTZ R173, R178, UR10, -R177.reuse ;  /* 0x0000000ab2ad7c23 */ /* 0x100fe200080108b1 */
[--C-:B------:R-:W-:Y:S01]  /*79b0*/  FFMA.FTZ R178, R179, UR10, -R177.reuse ;  /* 0x0000000ab3b27c23 */ /* 0x100fe200080108b1 */
[----:B------:R-:W-:Y:S01]  /*79c0*/  @!P2 IMAD R158, R175, 0x40, R16 ;  /* 0x00000040af9ea824 */ /* 0x000fe200078e0210 */
[----:B------:R-:W3:Y:S01]  /*79d0*/  MUFU.EX2 R155, R155 ;  /* 0x0000009b009b7308 */ /* 0x000ee20000000800 */
[----:B------:R0:W-:Y:S01]  /*79e0*/  @!P1 SYNCS.ARRIVE.TRANS64.RED.A1T0 RZ, [R154+URZ], RZ ;  /* 0x000000ff9aff99a7 */ /* 0x0001e2000810043f */
[--C-:B------:R-:W-:Y:S01]  /*79f0*/  FFMA.FTZ R182, R182, UR10, -R177.reuse ;  /* 0x0000000ab6b67c23 */ /* 0x100fe200080108b1 */
[----:B------:R-:W-:Y:S01]  /*7a00*/  FFMA.FTZ R183, R183, UR10, -R177 ;  /* 0x0000000ab7b77c23 */ /* 0x000fe200080108b1 */
[----:B------:R-:W-:Y:S01]  /*7a10*/  @!P2 LEA R158, R158, UR43, 0x2 ;  /* 0x0000002b9e9eac11 */ /* 0x000fe2000f8e10ff */
[-C--:B------:R-:W-:Y:S01]  /*7a20*/  FMUL.FTZ R120, R120, R8.reuse ;  /* 0x0000000878787220 */ /* 0x080fe20000410000 */
[-C--:B------:R-:W-:Y:S01]  /*7a30*/  FMUL.FTZ R121, R121, R8.reuse ;  /* 0x0000000879797220 */ /* 0x080fe20000410000 */
[----:B------:R-:W-:Y:S01]  /*7a40*/  FMUL.FTZ R124, R124, R8 ;  /* 0x000000087c7c7220 */ /* 0x000fe20000410000 */
[----:B------:R-:W4:Y:S01]  /*7a50*/  MUFU.EX2 R169, R169 ;  /* 0x000000a900a97308 */ /* 0x000f220000000800 */
[----:B0-----:R-:W-:Y:S01]  /*7a60*/  FADD.FTZ R154, R10, R3 ;  /* 0x000000030a9a7221 */ /* 0x001fe20000010000 */
[----:B--2---:R-:W-:Y:S01]  /*7a70*/  FFMA.FTZ R4, R9, R4, R168 ;  /* 0x0000000409047223 */ /* 0x004fe200000100a8 */
[----:B------:R-:W-:Y:S01]  /*7a80*/  @!P2 STS [R158+0x28800], R8 ;  /* 0x028800089e00a388 */ /* 0x000fe20000000800 */
[-C--:B------:R-:W-:Y:S01]  /*7a90*/  FMUL.FTZ R125, R125, R8.reuse ;  /* 0x000000087d7d7220 */ /* 0x080fe20000410000 */
[----:B------:R-:W-:Y:S01]  /*7aa0*/  FADD.FTZ R3, R13, R154 ;  /* 0x0000009a0d037221 */ /* 0x000fe20000010000 */
[-C--:B------:R-:W-:Y:S01]  /*7ab0*/  FMUL.FTZ R128, R128, R8.reuse ;  /* 0x0000000880807220 */ /* 0x080fe20000410000 */
[----:B------:R0:W-:Y:S01]  /*7ac0*/  @!P2 STS [R158+0x28820], R9 ;  /* 0x028820099e00a388 */ /* 0x0001e20000000800 */
[----:B------:R-:W2:Y:S01]  /*7ad0*/  MUFU.EX2 R172, R172 ;  /* 0x000000ac00ac7308 */ /* 0x000ea20000000800 */
[----:B---3--:R-:W-:Y:S01]  /*7ae0*/  FADD.FTZ R4, R155, R4 ;  /* 0x000000049b047221 */ /* 0x008fe20000010000 */
[----:B------:R-:W-:Y:S01]  /*7af0*/  FADD.FTZ R154, R156, R3 ;  /* 0x000000039c9a7221 */ /* 0x000fe20000010000 */
[-C--:B------:R-:W-:Y:S01]  /*7b00*/  FMUL.FTZ R129, R129, R8.reuse ;  /* 0x0000000881817220 */ /* 0x080fe20000410000 */
[-C--:B------:R-:W-:Y:S01]  /*7b10*/  FMUL.FTZ R132, R132, R8.reuse ;  /* 0x0000000884847220 */ /* 0x080fe20000410000 */
[-C--:B------:R-:W-:Y:S01]  /*7b20*/  FMUL.FTZ R133, R133, R8.reuse ;  /* 0x0000000885857220 */ /* 0x080fe20000410000 */
[----:B------:R-:W-:Y:S01]  /*7b30*/  FADD.FTZ R175, R15, R154 ;  /* 0x0000009a0faf7221 */ /* 0x000fe20000010000 */
[-C--:B------:R-:W-:Y:S01]  /*7b40*/  FMUL.FTZ R136, R136, R8.reuse ;  /* 0x0000000888887220 */ /* 0x080fe20000410000 */
[----:B------:R-:W3:Y:S01]  /*7b50*/  MUFU.EX2 R159, R159 ;  /* 0x0000009f009f7308 */ /* 0x000ee20000000800 */
        /* <DEDUP_REMOVED lines=8> */
[----:B--2---:R-:W-:Y:S01]  /*7be0*/  FADD.FTZ R4, R172, R3 ;  /* 0x00000003ac047221 */ /* 0x004fe20000010000 */
[----:B------:R-:W-:Y:S01]  /*7bf0*/  FADD.FTZ R154, R160, R175 ;  /* 0x000000afa09a7221 */ /* 0x000fe20000010000 */
[-C--:B------:R-:W-:Y:S01]  /*7c00*/  FMUL.FTZ R145, R145, R8.reuse ;  /* 0x0000000891917220 */ /* 0x080fe20000410000 */
[-C--:B------:R-:W-:Y:S01]  /*7c10*/  FMUL.FTZ R148, R148, R8.reuse ;  /* 0x0000000894947220 */ /* 0x080fe20000410000 */
[----:B------:R-:W-:Y:S01]  /*7c20*/  FMUL.FTZ R149, R149, R8 ;  /* 0x0000000895957220 */ /* 0x000fe20000410000 */
[C---:B------:R-:W-:Y:S01]  /*7c30*/  FADD.FTZ R175, R153.reuse, R154 ;  /* 0x0000009a99af7221 */ /* 0x040fe20000010000 */
[----:B------:R-:W-:Y:S01]  /*7c40*/  F2FP.F16.F32.PACK_AB R160, R153, R160 ;  /* 0x000000a099a0723e */ /* 0x000fe200000000ff */
[----:B------:R-:W2:Y:S01]  /*7c50*/  MUFU.EX2 R163, R163 ;  /* 0x000000a300a37308 */ /* 0x000ea20000000800 */
[----:B---3--:R-:W-:Y:S01]  /*7c60*/  FADD.FTZ R3, R159, R4 ;  /* 0x000000049f037221 */ /* 0x008fe20000010000 */
[----:B------:R-:W-:Y:S01]  /*7c70*/  F2FP.F16.F32.PACK_AB R153, R155, R168 ;  /* 0x000000a89b99723e */ /* 0x000fe200000000ff */
[----:B------:R-:W-:Y:S01]  /*7c80*/  FMUL.FTZ R26, R26, R9 ;  /* 0x000000091a1a7220 */ /* 0x000fe20000410000 */
[----:B------:R-:W-:Y:S01]  /*7c90*/  F2FP.F16.F32.PACK_AB R155, R172, R169 ;  /* 0x000000a9ac9b723e */ /* 0x000fe200000000ff */
[-C--:B------:R-:W-:Y:S01]  /*7ca0*/  FMUL.FTZ R27, R27, R9.reuse ;  /* 0x000000091b1b7220 */ /* 0x080fe20000410000 */
[----:B------:R-:W-:Y:S01]  /*7cb0*/  F2FP.F16.F32.PACK_AB R156, R15, R156 ;  /* 0x0000009c0f9c723e */ /* 0x000fe200000000ff */
[-C--:B------:R-:W-:Y:S01]  /*7cc0*/  FMUL.FTZ R30, R30, R9.reuse ;  /* 0x000000091e1e7220 */ /* 0x080fe20000410000 */
[----:B------:R-:W3:Y:S01]  /*7cd0*/  MUFU.EX2 R180, R180 ;  /* 0x000000b400b47308 */ /* 0x000ee20000000800 */
[----:B----4-:R-:W-:Y:S01]  /*7ce0*/  FADD.FTZ R4, R176, R3 ;  /* 0x00000003b0047221 */ /* 0x010fe20000010000 */
[----:B0-----:R-:W-:Y:S01]  /*7cf0*/  F2FP.F16.F32.PACK_AB R158, R21, R12 ;  /* 0x0000000c159e723e */ /* 0x001fe200000000ff */
        /* <DEDUP_REMOVED lines=46> */
[C---:B0-----:R-:W-:Y:S01]  /*7fe0*/  FADD.FTZ R11, R157.reuse, R154 ;  /* 0x0000009a9d0b7221 */ /* 0x041fe20000010000 */
[----:B------:R-:W-:Y:S01]  /*7ff0*/  F2FP.F16.F32.PACK_AB R162, R157, R20 ;  /* 0x000000149da2723e */ /* 0x000fe200000000ff */
[----:B------:R-:W-:Y:S01]  /*8000*/  FMUL.FTZ R102, R102, R9 ;  /* 0x0000000966667220 */ /* 0x000fe20000410000 */
[----:B------:R-:W-:Y:S01]  /*8010*/  F2FP.F16.F32.PACK_AB R154, R13, R10 ;  /* 0x0000000a0d9a723e */ /* 0x000fe200000000ff */
[----:B------:R-:W-:Y:S01]  /*8020*/  BAR.SYNC.DEFER_BLOCKING 0xf, 0x100 ;  /* 0x03c4000000007b1d */ /* 0x000fe20000010000 */
[----:B------:R-:W-:Y:S01]  /*8030*/  F2FP.F16.F32.PACK_AB R157, R176, R159 ;  /* 0x0000009fb09d723e */ /* 0x000fe200000000ff */
[----:B------:R-:W-:Y:S01]  /*8040*/  FMUL.FTZ R103, R103, R9 ;  /* 0x0000000967677220 */ /* 0x000fe20000410000 */
[----:B------:R-:W-:Y:S01]  /*8050*/  F2FP.F16.F32.PACK_AB R159, R180, R163 ;  /* 0x000000a3b49f723e */ /* 0x000fe200000000ff */
[----:B--2---:R-:W-:Y:S01]  /*8060*/  FADD.FTZ R3, R171, R4 ;  /* 0x00000004ab037221 */ /* 0x004fe20000010000 */
[-C--:B------:R-:W-:Y:S01]  /*8070*/  FMUL.FTZ R106, R106, R9.reuse ;  /* 0x000000096a6a7220 */ /* 0x080fe20000410000 */
[----:B------:R-:W0:Y:S01]  /*8080*/  MUFU.EX2 R174, R174 ;  /* 0x000000ae00ae7308 */ /* 0x000e220000000800 */
[-C--:B------:R-:W-:Y:S01]  /*8090*/  FMUL.FTZ R107, R107, R9.reuse ;  /* 0x000000096b6b7220 */ /* 0x080fe20000410000 */
[-C--:B------:R-:W-:Y:S01]  /*80a0*/  FMUL.FTZ R110, R110, R9.reuse ;  /* 0x000000096e6e7220 */ /* 0x080fe20000410000 */
[-C--:B------:R-:W-:Y:S01]  /*80b0*/  FMUL.FTZ R111, R111, R9.reuse ;  /* 0x000000096f6f7220 */ /* 0x080fe20000410000 */
[-C--:B------:R-:W-:Y:S01]  /*80c0*/  FMUL.FTZ R114, R114, R9.reuse ;  /* 0x0000000972727220 */ /* 0x080fe20000410000 */
[-C--:B------:R-:W-:Y:S01]  /*80d0*/  FMUL.FTZ R115, R115, R9.reuse ;  /* 0x0000000973737220 */ /* 0x080fe20000410000 */
[----:B---3--:R-:W-:Y:S01]  /*80e0*/  FADD.FTZ R8, R164, R11 ;  /* 0x0000000ba4087221 */ /* 0x008fe20000010000 */
        /* <DEDUP_REMOVED lines=10> */
[C---:B0-----:R-:W-:Y:S01]  /*8190*/  FADD.FTZ R4, R174.reuse, R3 ;  /* 0x00000003ae047221 */ /* 0x041fe20000010000 */
[----:B------:R-:W-:Y:S01]  /*81a0*/  F2FP.F16.F32.PACK_AB R163, R174, R171 ;  /* 0x000000abaea3723e */ /* 0x000fe200000000ff */
[----:B------:R0:W-:Y:S01]  /*81b0*/  STSM.16.M88.4 [R19+0x26800], R152 ;  /* 0x0268009813007844 */ /* 0x0001e20000000200 */
[-C--:B------:R-:W-:Y:S01]  /*81c0*/  FMUL.FTZ R134, R134, R9.reuse ;  /* 0x0000000986867220 */ /* 0x080fe20000410000 */
[-C--:B------:R-:W-:Y:S01]  /*81d0*/  FMUL.FTZ R135, R135, R9.reuse ;  /* 0x0000000987877220 */ /* 0x080fe20000410000 */
[-C--:B------:R-:W-:Y:S01]  /*81e0*/  FMUL.FTZ R138, R138, R9.reuse ;  /* 0x000000098a8a7220 */ /* 0x080fe20000410000 */
[----:B------:R0:W-:Y:S01]  /*81f0*/  STSM.16.M88.4 [R22], R156 ;  /* 0x0000009c16007844 */ /* 0x0001e20000000200 */
[----:B------:R-:W4:Y:S01]  /*8200*/  MUFU.EX2 R14, R14 ;  /* 0x0000000e000e7308 */ /* 0x000f220000000800 */
[C---:B--2---:R-:W-:Y:S01]  /*8210*/  FADD.FTZ R8, R161.reuse, R8 ;  /* 0x00000008a1087221 */ /* 0x044fe20000010000 */
[----:B------:R-:W-:Y:S01]  /*8220*/  F2FP.F16.F32.PACK_AB R164, R161, R164 ;  /* 0x000000a4a1a4723e */ /* 0x000fe200000000ff */
[----:B------:R-:W-:Y:S01]  /*8230*/  FMUL.FTZ R139, R139, R9 ;  /* 0x000000098b8b7220 */ /* 0x000fe20000410000 */
[----:B------:R-:W-:Y:S01]  /*8240*/  F2FP.F16.F32.PACK_AB R161, R192, R167 ;  /* 0x000000a7c0a1723e */ /* 0x000fe200000000ff */
[----:B------:R-:W-:Y:S01]  /*8250*/  FADD.FTZ R3, R165, R8 ;  /* 0x00000008a5037221 */ /* 0x000fe20000010000 */
[-C--:B------:R-:W-:Y:S01]  /*8260*/  FMUL.FTZ R142, R142, R9.reuse ;  /* 0x000000098e8e7220 */ /* 0x080fe20000410000 */
[-C--:B------:R-:W-:Y:S01]  /*8270*/  FMUL.FTZ R143, R143, R9.reuse ;  /* 0x000000098f8f7220 */ /* 0x080fe20000410000 */
[----:B------:R-:W2:Y:S01]  /*8280*/  MUFU.EX2 R178, R178 ;  /* 0x000000b200b27308 */ /* 0x000ea20000000800 */
[----:B---3--:R-:W-:Y:S01]  /*8290*/  FADD.FTZ R11, R173, R4 ;  /* 0x00000004ad0b7221 */ /* 0x008fe20000010000 */
[----:B------:R0:W-:Y:S01]  /*82a0*/  STSM.16.M88.4 [R184], R160 ;  /* 0x000000a0b8007844 */ /* 0x0001e20000000200 */
[-C--:B------:R-:W-:Y:S01]  /*82b0*/  FMUL.FTZ R146, R146, R9.reuse ;  /* 0x0000000992927220 */ /* 0x080fe20000410000 */
[-C--:B------:R-:W-:Y:S01]  /*82c0*/  FMUL.FTZ R147, R147, R9.reuse ;  /* 0x0000000993937220 */ /* 0x080fe20000410000 */
[-C--:B------:R-:W-:Y:S01]  /*82d0*/  FMUL.FTZ R150, R150, R9.reuse ;  /* 0x0000000996967220 */ /* 0x080fe20000410000 */
[----:B------:R-:W-:-:S02]  /*82e0*/  FMUL.FTZ R151, R151, R9 ;  /* 0x0000000997977220 */ /* 0x000fc40000410000 */
[----:B------:R-:W3:Y:S01]  /*82f0*/  MUFU.EX2 R182, R182 ;  /* 0x000000b600b67308 */ /* 0x000ee20000000800 */
[C---:B----4-:R-:W-:Y:S01]  /*8300*/  F2FP.F16.F32.PACK_AB R166, R14.reuse, R165 ;  /* 0x000000a50ea6723e */ /* 0x050fe200000000ff */
[----:B------:R-:W-:-:S06]  /*8310*/  FADD.FTZ R3, R14, R3 ;  /* 0x000000030e037221 */ /* 0x000fcc0000010000 */
[----:B------:R-:W4:Y:S01]  /*8320*/  MUFU.EX2 R183, R183 ;  /* 0x000000b700b77308 */ /* 0x000f220000000800 */
[C---:B--2---:R-:W-:Y:S01]  /*8330*/  FADD.FTZ R11, R178.reuse, R11 ;  /* 0x0000000bb20b7221 */ /* 0x044fe20000010000 */
[----:B------:R-:W-:-:S03]  /*8340*/  F2FP.F16.F32.PACK_AB R165, R178, R173 ;  /* 0x000000adb2a5723e */ /* 0x000fc600000000ff */
[----:B---3--:R-:W-:Y:S01]  /*8350*/  FADD.FTZ R4, R182, R11 ;  /* 0x0000000bb6047221 */ /* 0x008fe20000010000 */
[----:B----4-:R-:W-:-:S03]  /*8360*/  F2FP.F16.F32.PACK_AB R167, R183, R182 ;  /* 0x000000b6b7a7723e */ /* 0x010fc600000000ff */
[----:B------:R-:W-:Y:S02]  /*8370*/  FADD.FTZ R4, R183, R4 ;  /* 0x00000004b7047221 */ /* 0x000fe40000010000 */
[----:B------:R0:W-:Y:S01]  /*8380*/  STSM.16.M88.4 [R23], R164 ;  /* 0x000000a417007844 */ /* 0x0001e20000000200 */
[----:B------:R-:W-:Y:S05]  /*8390*/  @!P0 BRA `(.L_x_4040) ;  /* 0x0000000000048947 */ /* 0x000fea0003800000 */
[----:B------:R-:W-:Y:S01]  /*83a0*/  BPT.TRAP 0x1 ;  /* 0x000000040000795c */ /* 0x000fe20000300000 */
.L_x_4040:
[----:B------:R2:W3:Y:S01]  /*83b0*/  SYNCS.PHASECHK.TRANS64.TRYWAIT P2, [UR23+0x28c50], R7 ;  /* 0x028c5007ff0075a7 */ /* 0x0004e20008040157 */
[----:B------:R-:W-:Y:S05]  /*83c0*/  @!P0 BRA `(.L_x_4041) ;  /* 0x0000000000048947 */ /* 0x000fea0003800000 */
[----:B------:R-:W-:Y:S01]  /*83d0*/  BPT.TRAP 0x1 ;  /* 0x000000040000795c */ /* 0x000fe20000300000 */
.L_x_4041:
[----:B---3--:R-:W-:Y:S05]  /*83e0*/  @P2 BRA `(.L_x_4042) ;  /* 0x0000000000082947 */ /* 0x008fea0003800000 */
[----:B------:R-:W3:Y:S02]  /*83f0*/  SYNCS.PHASECHK.TRANS64.TRYWAIT P2, [UR23+0x28c50], R7 ;  /* 0x028c5007ff0075a7 */ /* 0x000ee40008040157 */
[----:B---3--:R-:W-:Y:S05]  /*8400*/  @!P2 BRA `(.L_x_4043) ;  /* 0x0000008c00e4a947 */ /* 0x008fea0003800000 */
.L_x_4042:
[----:B------:R-:W-:Y:S01]  /*8410*/  ULEA UR11, UR36, UR48, 0xc ;  /* 0x00000030240b7291 */ /* 0x000fe2000f8e603f */
[----:B------:R-:W-:Y:S01]  /*8420*/  WARPGROUP.ARRIVE ;  /* 0x00000000000079c5 */ /* 0x000fe20000000000 */
[----:B------:R-:W-:Y:S01]  /*8430*/  UMOV UR7, 0x40000040 ;  /* 0x4000004000077882 */ /* 0x000fe20000000000 */
[----:B------:R-:W-:Y:S01]  /*8440*/  ISETP.LT.AND P2, PT, RZ, UR21, PT ;  /* 0x00000015ff007c0c */ /* 0x000fe2000bf41270 */
[----:B---3--:R-:W-:Y:S01]  /*8450*/  @!P1 VIADD R170, R170, 0x28c60 ;  /* 0x00028c60aaaa9836 */ /* 0x008fe20000000000 */
        /* <DEDUP_REMOVED lines=36> */
.L_x_4035:
[----:B------:R-:W5:Y:S01]  /*86a0*/  SHFL.BFLY PT, R0, R3, 0x2, 0x1f ;  /* 0x0c401f0003007f89 */ /* 0x000f6200000e0000 */
[----:B------:R-:W-:Y:S01]  /*86b0*/  IMAD.MOV.U32 R10, RZ, RZ, RZ ;  /* 0x000000ffff0a7224 */ /* 0x000fe200078e00ff */
        /* <DEDUP_REMOVED lines=9> */
[----:B-12---:R-:W0:Y:S01]  /*8750*/  SHFL.BFLY PT, R7, R0, 0x1, 0x1f ;  /* 0x0c201f0000077f89 */ /* 0x006e2200000e0000 */
[----:B------:R-:W-:Y:S01]  /*8760*/  IMAD.MOV.U32 R4, RZ, RZ, RZ ;  /* 0x000000ffff047224 */ /* 0x000fe200078e00ff */
[----:B------:R-:W-:Y:S02]  /*8770*/  UISETP.NE.AND UP0, UPT, UR36, 0x2, UPT ;  /* 0x000000022400788c */ /* 0x000fe4000bf05270 */
[----:B------:R-:W1:Y:S02]  /*8780*/  SHFL.BFLY PT, R8, R9, 0x1, 0x1f ;  /* 0x0c201f0009087f89 */ /* 0x000e6400000e0000 */
[----:B------:R-:W-:Y:S02]  /*8790*/  USEL UR4, URZ, 0x1, UP0 ;  /* 0x000000013f047887 */ /* 0x000fe40008000000 */
[----:B------:R-:W-:Y:S02]  /*87a0*/  USEL UR36, UR36, URZ, UP0 ;  /* 0x0000003f24247287 */ /* 0x000fe40008000000 */
[----:B------:R-:W-:Y:S01]  /*87b0*/  ULOP3.LUT UR37, UR37, UR4, URZ, 0x3c, !UPT ;  /* 0x0000000425257292 */ /* 0x000fe2000f8e3c3f */
[----:B0-----:R-:W-:Y:S01]  /*87c0*/  FADD.FTZ R12, R0, R7 ;  /* 0x00000007000c7221 */ /* 0x001fe20000010000 */
[----:B------:R-:W-:-:S02]  /*87d0*/  IMAD.MOV R7, RZ, RZ, -R18 ;  /* 0x000000ffff077224 */ /* 0x000fc400078e0a12 */
[----:B-1----:R-:W-:Y:S02]  /*87e0*/  FADD.FTZ R13, R9, R8 ;  /* 0x00000008090d7221 */ /* 0x002fe40000010000 */
        /* <DEDUP_REMOVED lines=12> */
[----:B------:R-:W1:Y:S01]  /*88b0*/  @P1 MUFU.LG2 R9, R12 ;  /* 0x0000000c00091308 */ /* 0x000e620000000c00 */
        /* <DEDUP_REMOVED lines=34> */
[-C--:B---34-:R-:W-:Y:S01]  /*8ae0*/  FMUL.FTZ R170, R92, R10.reuse ;  /* 0x0000000a5caa7220 */ /* 0x098fe20000410000 */
        /* <DEDUP_REMOVED lines=30> */
[----:B-1----:R-:W-:Y:S01]  /*8cd0*/  @P1 FMUL.FTZ R9, R9, 0.69314718246459960938 ;  /* 0x3f31721809091820 */ /* 0x002fe20000410000 */
        /* <DEDUP_REMOVED lines=71> */
.L_x_4006:
        /* <DEDUP_REMOVED lines=29> */
[----:B------:R-:W-:Y:S02]  /*9320*/  IMAD.U32 R96, RZ, RZ, UR6 ;  /* 0x00000006ff607e24 */ /* 0x000fe4000f8e00ff */
[----:B------:R-:W-:-:S02]  /*9330*/  IMAD.U32 R97, RZ, RZ, UR7 ;  /* 0x00000007ff617e24 */ /* 0x000fc4000f8e00ff */
[----:B------:R-:W-:-:S04]  /*9340*/  IMAD.WIDE R4, R215, 0x2, R96 ;  /* 0x00000002d7047825 */ /* 0x000fc800078e0260 */
[----:B------:R-:W-:Y:S01]  /*9350*/  IMAD.WIDE R96, R9, 0x2, R96 ;  /* 0x0000000209607825 */ /* 0x000fe200078e0260 */
[C---:B------:R-:W-:Y:S02]  /*9360*/  IADD3 R25, P2, R4.reuse, 0x60, RZ ;  /* 0x0000006004197810 */ /* 0x040fe40007f5e0ff */
[----:B------:R-:W-:Y:S02]  /*9370*/  IADD3 R29, P1, R4, 0x2000, RZ ;  /* 0x00002000041d7810 */ /* 0x000fe40007f3e0ff */
[----:B------:R-:W-:Y:S02]  /*9380*/  LOP3.LUT R24, R25, 0x380, RZ, 0xc0, !PT ;  /* 0x0000038019187812 */ /* 0x000fe400078ec0ff */
[----:B------:R-:W-:Y:S02]  /*9390*/  LOP3.LUT R28, R29, 0x380, RZ, 0xc0, !PT ;  /* 0x000003801d1c7812 */ /* 0x000fe400078ec0ff */
[----:B------:R-:W-:Y:S02]  /*93a0*/  SHF.R.U64 R24, R24, 0x3, RZ ;  /* 0x0000000318187819 */ /* 0x000fe400000012ff */
[----:B------:R-:W-:-:S02]  /*93b0*/  IADD3 R13, P4, R4, 0x20, RZ ;  /* 0x00000020040d7810 */ /* 0x000fc40007f9e0ff */
[----:B------:R-:W-:Y:S01]  /*93c0*/  LOP3.LUT R24, R24, R25, RZ, 0x3c, !PT ;  /* 0x0000001918187212 */ /* 0x000fe200078e3cff */
[----:B------:R-:W-:Y:S01]  /*93d0*/  IMAD.X R25, RZ, RZ, R5, P2 ;  /* 0x000000ffff197224 */ /* 0x000fe200010e0605 */
[C---:B------:R-:W-:Y:S02]  /*93e0*/  IADD3 R131, P2, R4.reuse, 0x4040, RZ ;  /* 0x0000404004837810 */ /* 0x040fe40007f5e0ff */
[----:B------:R-:W-:Y:S02]  /*93f0*/  IADD3 R15, P3, R4, 0x40, RZ ;  /* 0x00000040040f7810 */ /* 0x000fe40007f7e0ff */
[----:B------:R-:W-:Y:S02]  /*9400*/  LOP3.LUT R130, R131, 0x380, RZ, 0xc0, !PT ;  /* 0x0000038083827812 */ /* 0x000fe400078ec0ff */
[----:B------:R-:W-:Y:S02]  /*9410*/  SHF.R.U64 R28, R28, 0x3, RZ ;  /* 0x000000031c1c7819 */ /* 0x000fe400000012ff */
[----:B------:R-:W-:-:S02]  /*9420*/  SHF.R.U64 R130, R130, 0x3, RZ ;  /* 0x0000000382827819 */ /* 0x000fc400000012ff */
[----:B------:R-:W-:Y:S02]  /*9430*/  LOP3.LUT R12, R13, 0x380, RZ, 0xc0, !PT ;  /* 0x000003800d0c7812 */ /* 0x000fe400078ec0ff */
[----:B------:R-:W-:Y:S01]  /*9440*/  LOP3.LUT R130, R130, R131, RZ, 0x3c, !PT ;  /* 0x0000008382827212 */ /* 0x000fe200078e3cff */
[--C-:B------:R-:W-:Y:S01]  /*9450*/  IMAD.X R131, RZ, RZ, R5.reuse, P2 ;  /* 0x000000ffff837224 */ /* 0x100fe200010e0605 */
[----:B------:R-:W-:Y:S02]  /*9460*/  LOP3.LUT R14, R15, 0x380, RZ, 0xc0, !PT ;  /* 0x000003800f0e7812 */ /* 0x000fe400078ec0ff */
[----:B------:R-:W-:Y:S02]  /*9470*/  IADD3 R33, P2, R96, 0x2000, RZ ;  /* 0x0000200060217810 */ /* 0x000fe40007f5e0ff */
[----:B------:R-:W-:Y:S01]  /*9480*/  LOP3.LUT R28, R28, R29, RZ, 0x3c, !PT ;  /* 0x0000001d1c1c7212 */ /* 0x000fe200078e3cff */
[----:B------:R-:W-:Y:S01]  /*9490*/  IMAD.X R29, RZ, RZ, R5, P1 ;  /* 0x000000ffff1d7224 */ /* 0x000fe200008e0605 */
[----:B------:R-:W-:-:S02]  /*94a0*/  SHF.R.U64 R12, R12, 0x3, RZ ;  /* 0x000000030c0c7819 */ /* 0x000fc400000012ff */
[----:B------:R-:W-:Y:S02]  /*94b0*/  SHF.R.U64 R14, R14, 0x3, RZ ;  /* 0x000000030e0e7819 */ /* 0x000fe400000012ff */
[----:B------:R-:W-:Y:S02]  /*94c0*/  IADD3 R135, P1, R4, 0x4060, RZ ;  /* 0x0000406004877810 */ /* 0x000fe40007f3e0ff */
[----:B------:R-:W-:Y:S02]  /*94d0*/  LOP3.LUT R32, R33, 0x380, RZ, 0xc0, !PT ;  /* 0x0000038021207812 */ /* 0x000fe400078ec0ff */
[----:B------:R-:W-:Y:S01]  /*94e0*/  LOP3.LUT R12, R12, R13, RZ, 0x3c, !PT ;  /* 0x0000000d0c0c7212 */ /* 0x000fe200078e3cff */
[--C-:B------:R-:W-:Y:S01]  /*94f0*/  IMAD.X R13, RZ, RZ, R5.reuse, P4 ;  /* 0x000000ffff0d7224 */ /* 0x100fe200020e0605 */
[----:B------:R-:W-:Y:S01]  /*9500*/  LOP3.LUT R14, R14, R15, RZ, 0x3c, !PT ;  /* 0x0000000f0e0e7212 */ /* 0x000fe200078e3cff */
[----:B------:R-:W-:Y:S01]  /*9510*/  IMAD.X R15, RZ, RZ, R5, P3 ;  /* 0x000000ffff0f7224 */ /* 0x000fe200018e0605 */
[----:B------:R-:W-:-:S02]  /*9520*/  LOP3.LUT R134, R135, 0x380, RZ, 0xc0, !PT ;  /* 0x0000038087867812 */ /* 0x000fc400078ec0ff */
[----:B------:R-:W-:Y:S02]  /*9530*/  SHF.R.U64 R32, R32, 0x3, RZ ;  /* 0x0000000320207819 */ /* 0x000fe400000012ff */
[C---:B------:R-:W-:Y:S02]  /*9540*/  IADD3 R45, P0, R4.reuse, 0x2020, RZ ;  /* 0x00002020042d7810 */ /* 0x040fe40007f1e0ff */
[C---:B------:R-:W-:Y:S02]  /*9550*/  IADD3 R61, P6, R4.reuse, 0x2040, RZ ;  /* 0x00002040043d7810 */ /* 0x040fe40007fde0ff */
[C---:B------:R-:W-:Y:S02]  /*9560*/  IADD3 R119, P5, R4.reuse, 0x2060, RZ ;  /* 0x0000206004777810 */ /* 0x040fe40007fbe0ff */
[C---:B------:R-:W-:Y:S02]  /*9570*/  IADD3 R123, P4, R4.reuse, 0x4000, RZ ;  /* 0x00004000047b7810 */ /* 0x040fe40007f9e0ff */
[----:B------:R-:W-:-:S02]  /*9580*/  IADD3 R127, P3, R4, 0x4020, RZ ;  /* 0x00004020047f7810 */ /* 0x000fc40007f7e0ff */
[----:B------:R-:W-:Y:S02]  /*9590*/  SHF.R.U64 R134, R134, 0x3, RZ ;  /* 0x0000000386867819 */ /* 0x000fe400000012ff */
[----:B------:R-:W-:Y:S01]  /*95a0*/  LOP3.LUT R32, R32, R33, RZ, 0x3c, !PT ;  /* 0x0000002120207212 */ /* 0x000fe200078e3cff */
[----:B------:R-:W-:Y:S01]  /*95b0*/  IMAD.X R33, RZ, RZ, R97, P2 ;  /* 0x000000ffff217224 */ /* 0x000fe200010e0661 */
[----:B------:R-:W-:Y:S02]  /*95c0*/  LOP3.LUT R44, R45, 0x380, RZ, 0xc0, !PT ;  /* 0x000003802d2c7812 */ /* 0x000fe400078ec0ff */
[----:B------:R-:W-:Y:S02]  /*95d0*/  LOP3.LUT R60, R61, 0x380, RZ, 0xc0, !PT ;  /* 0x000003803d3c7812 */ /* 0x000fe400078ec0ff */
[----:B------:R-:W-:Y:S02]  /*95e0*/  LOP3.LUT R118, R119, 0x380, RZ, 0xc0, !PT ;  /* 0x0000038077767812 */ /* 0x000fe400078ec0ff */
[----:B------:R-:W-:-:S02]  /*95f0*/  LOP3.LUT R122, R123, 0x380, RZ, 0xc0, !PT ;  /* 0x000003807b7a7812 */ /* 0x000fc400078ec0ff */
[----:B------:R-:W-:Y:S02]  /*9600*/  LOP3.LUT R126, R127, 0x380, RZ, 0xc0, !PT ;  /* 0x000003807f7e7812 */ /* 0x000fe400078ec0ff */
[----:B------:R-:W-:Y:S02]  /*9610*/  IADD3 R69, P2, R96, 0x9000, RZ ;  /* 0x0000900060457810 */ /* 0x000fe40007f5e0ff */
[----:B------:R-:W-:Y:S01]  /*9620*/  LOP3.LUT R134, R134, R135, RZ, 0x3c, !PT ;  /* 0x0000008786867212 */ /* 0x000fe200078e3cff */
[----:B------:R-:W-:Y:S01]  /*9630*/  IMAD.X R135, RZ, RZ, R5, P1 ;  /* 0x000000ffff877224 */ /* 0x000fe200008e0605 */
[----:B------:R-:W-:Y:S02]  /*9640*/  SHF.R.U64 R44, R44, 0x3, RZ ;  /* 0x000000032c2c7819 */ /* 0x000fe400000012ff */
[----:B------:R-:W-:Y:S02]  /*9650*/  SHF.R.U64 R60, R60, 0x3, RZ ;  /* 0x000000033c3c7819 */ /* 0x000fe400000012ff */
[----:B------:R-:W-:-:S02]  /*9660*/  SHF.R.U64 R118, R118, 0x3, RZ ;  /* 0x0000000376767819 */ /* 0x000fc400000012ff */
[----:B------:R-:W-:Y:S02]  /*9670*/  SHF.R.U64 R122, R122, 0x3, RZ ;  /* 0x000000037a7a7819 */ /* 0x000fe400000012ff */
[----:B------:R-:W-:Y:S02]  /*9680*/  SHF.R.U64 R126, R126, 0x3, RZ ;  /* 0x000000037e7e7819 */ /* 0x000fe400000012ff */
[----:B------:R-:W-:Y:S02]  /*9690*/  IADD3 R37, P1, R96, 0x3000, RZ ;  /* 0x0000300060257810 */ /* 0x000fe40007f3e0ff */
[----:B------:R-:W-:Y:S02]  /*96a0*/  LOP3.LUT R68, R69, 0x380, RZ, 0xc0, !PT ;  /* 0x0000038045447812 */ /* 0x000fe400078ec0ff */
        /* <DEDUP_REMOVED lines=15> */
[----:B------:R-:W-:Y:S02]  /*97a0*/  IADD3 R11, P4, R4, 0x6060, RZ ;  /* 0x00006060040b7810 */ /* 0x000fe40007f9e0ff */
[----:B------:R-:W-:-:S02]  /*97b0*/  IADD3 R21, P3, R96, 0x1000, RZ ;  /* 0x0000100060157810 */ /* 0x000fc40007f7e0ff */
[----:B------:R-:W-:Y:S02]  /*97c0*/  SHF.R.U64 R36, R36, 0x3, RZ ;  /* 0x0000000324247819 */ /* 0x000fe400000012ff */
[----:B------:R-:W-:Y:S02]  /*97d0*/  LOP3.LUT R68, R68, R69, RZ, 0x3c, !PT ;  /* 0x0000004544447212 */ /* 0x000fe400078e3cff */
[----:B------:R-:W-:Y:S02]  /*97e0*/  LOP3.LUT R138, R139, 0x380, RZ, 0xc0, !PT ;  /* 0x000003808b8a7812 */ /* 0x000fe400078ec0ff */
[----:B------:R-:W-:Y:S02]  /*97f0*/  LOP3.LUT R142, R143, 0x380, RZ, 0xc0, !PT ;  /* 0x000003808f8e7812 */ /* 0x000fe400078ec0ff */
[----:B------:R-:W-:Y:S02]  /*9800*/  LOP3.LUT R8, R9, 0x380, RZ, 0xc0, !PT ;  /* 0x0000038009087812 */ /* 0x000fe400078ec0ff */
[----:B------:R-:W-:-:S02]  /*9810*/  LOP3.LUT R10, R11, 0x380, RZ, 0xc0, !PT ;  /* 0x000003800b0a7812 */ /* 0x000fc400078ec0ff */
[----:B------:R-:W-:Y:S02]  /*9820*/  LOP3.LUT R20, R21, 0x380, RZ, 0xc0, !PT ;  /* 0x0000038015147812 */ /* 0x000fe400078ec0ff */
[----:B------:R-:W-:Y:S02]  /*9830*/  LOP3.LUT R69, R4, 0x380, RZ, 0xc0, !PT ;  /* 0x0000038004457812 */ /* 0x000fe400078ec0ff */
        /* <DEDUP_REMOVED lines=18> */
[----:B------:R-:W-:Y:S01]  /*9960*/  IMAD.X R21, RZ, RZ, R97, P3 ;  /* 0x000000ffff157224 */ /* 0x000fe200018e0661 */
[----:B------:R-:W-:-:S02]  /*9970*/  LOP3.LUT R72, R73, 0x380, RZ, 0xc0, !PT ;  /* 0x0000038049487812 */ /* 0x000fc400078ec0ff */
[----:B------:R-:W-:Y:S01]  /*9980*/  LOP3.LUT R4, R69, R4, RZ, 0x3c, !PT ;  /* 0x0000000445047212 */ /* 0x000fe200078e3cff */
[----:B------:R-:W-:Y:S01]  /*9990*/  IMAD.X R69, RZ, RZ, R97, P2 ;  /* 0x000000ffff457224 */ /* 0x000fe200010e0661 */
[C---:B------:R-:W-:Y:S02]  /*99a0*/  IADD3 R41, P0, R96.reuse, 0x4000, RZ ;  /* 0x0000400060297810 */ /* 0x040fe40007f1e0ff */
[C---:B------:R-:W-:Y:S02]  /*99b0*/  IADD3 R49, P6, R96.reuse, 0x5000, RZ ;  /* 0x0000500060317810 */ /* 0x040fe40007fde0ff */
[C---:B------:R-:W-:Y:S02]  /*99c0*/  IADD3 R53, P5, R96.reuse, 0x6000, RZ ;  /* 0x0000600060357810 */ /* 0x040fe40007fbe0ff */
[C---:B------:R-:W-:Y:S02]  /*99d0*/  IADD3 R57, P4, R96.reuse, 0x7000, RZ ;  /* 0x0000700060397810 */ /* 0x040fe40007f9e0ff */
[----:B------:R-:W-:-:S02]  /*99e0*/  IADD3 R65, P3, R96, 0x8000, RZ ;  /* 0x0000800060417810 */ /* 0x000fc40007f7e0ff */
[----:B-1----:R-:W-:Y:S02]  /*99f0*/  ISETP.NE.AND P2, PT, R6, RZ, PT ;  /* 0x000000ff0600720c */ /* 0x002fe40003f45270 */
[----:B------:R-:W-:Y:S02]  /*9a00*/  SHF.R.U64 R72, R72, 0x3, RZ ;  /* 0x0000000348487819 */ /* 0x000fe400000012ff */
[----:B------:R-:W-:Y:S02]  /*9a10*/  MOV R224, R4 ;  /* 0x0000000400e07202 */ /* 0x000fe40000000f00 */
        /* <DEDUP_REMOVED lines=10> */
[----:B------:R-:W-:Y:S02]  /*9ac0*/  LOP3.LUT R72, R72, R73, RZ, 0x3c, !PT ;  /* 0x0000004948487212 */ /* 0x000fe400078e3cff */
[----:B------:R-:W-:Y:S02]  /*9ad0*/  LOP3.LUT R73, R96, 0x380, RZ, 0xc0, !PT ;  /* 0x0000038060497812 */ /* 0x000fe400078ec0ff */
[----:B------:R-:W-:Y:S02]  /*9ae0*/  SHF.R.U64 R40, R40, 0x3, RZ ;  /* 0x0000000328287819 */ /* 0x000fe400000012ff */
[----:B------:R-:W-:Y:S02]  /*9af0*/  SHF.R.U64 R48, R48, 0x3, RZ ;  /* 0x0000000330307819 */ /* 0x000fe400000012ff */
[----:B------:R-:W-:Y:S02]  /*9b00*/  SHF.R.U64 R52, R52, 0x3, RZ ;  /* 0x0000000334347819 */ /* 0x000fe400000012ff */
[----:B------:R-:W-:-:S02]  /*9b10*/  SHF.R.U64 R56, R56, 0x3, RZ ;  /* 0x0000000338387819 */ /* 0x000fc400000012ff */
[----:B------:R-:W-:Y:S02]  /*9b20*/  SHF.R.U64 R64, R64, 0x3, RZ ;  /* 0x0000000340407819 */ /* 0x000fe400000012ff */
[----:B------:R-:W-:Y:S02]  /*9b30*/  MOV R26, R12 ;  /* 0x0000000c001a7202 */ /* 0x000fe40000000f00 */
[----:B0-----:R-:W-:Y:S02]  /*9b40*/  F2FP.F16.F32.PACK_AB R4, R204, R208 ;  /* 0x000000d0cc04723e */ /* 0x001fe400000000ff */
[----:B------:R-:W-:Y:S02]  /*9b50*/  F2FP.F16.F32.PACK_AB R5, R35, R34 ;  /* 0x000000222305723e */ /* 0x000fe400000000ff */
[----:B------:R-:W-:Y:S02]  /*9b60*/  F2FP.F16.F32.PACK_AB R6, R202, R205 ;  /* 0x000000cdca06723e */ /* 0x000fe400000000ff */
[----:B------:R-:W-:-:S02]  /*9b70*/  F2FP.F16.F32.PACK_AB R7, R39, R38 ;  /* 0x000000262707723e */ /* 0x000fc400000000ff */
        /* <DEDUP_REMOVED lines=12> */
[----:B------:R-:W-:Y:S01]  /*9c40*/  MOV R34, R8 ;  /* 0x0000000800227202 */ /* 0x000fe20000000f00 */
[----:B------:R0:W-:Y:S01]  /*9c50*/  STSM.16.M88.4 [R26], R4 ;  /* 0x000000041a007844 */ /* 0x0001e20000000200 */
[----:B------:R-:W-:-:S02]  /*9c60*/  MOV R35, R10 ;  /* 0x0000000a00237202 */ /* 0x000fc40000000f00 */
[----:B------:R-:W-:Y:S02]  /*9c70*/  MOV R206, R14 ;  /* 0x0000000e00ce7202 */ /* 0x000fe40000000f00 */
[----:B------:R-:W-:Y:S02]  /*9c80*/  F2FP.F16.F32.PACK_AB R8, R200, R203 ;  /* 0x000000cbc808723e */ /* 0x000fe400000000ff */
[----:B------:R-:W-:Y:S02]  /*9c90*/  F2FP.F16.F32.PACK_AB R9, R43, R42 ;  /* 0x0000002a2b09723e */ /* 0x000fe400000000ff */
[----:B------:R-:W-:Y:S02]  /*9ca0*/  F2FP.F16.F32.PACK_AB R10, R198, R201 ;  /* 0x000000c9c60a723e */ /* 0x000fe400000000ff */
[----:B------:R-:W-:Y:S02]  /*9cb0*/  F2FP.F16.F32.PACK_AB R11, R47, R46 ;  /* 0x0000002e2f0b723e */ /* 0x000fe400000000ff */
[----:B------:R-:W-:-:S02]  /*9cc0*/  IADD3 R77, P0, R96, 0xb000, RZ ;  /* 0x0000b000604d7810 */ /* 0x000fc40007f1e0ff */
[C---:B------:R-:W-:Y:S01]  /*9cd0*/  IADD3 R81, P6, R96.reuse, 0xc000, RZ ;  /* 0x0000c00060517810 */ /* 0x040fe20007fde0ff */
[----:B------:R-:W-:Y:S01]  /*9ce0*/  STSM.16.M88.4 [R206], R8 ;  /* 0x00000008ce007844 */ /* 0x000fe20000000200 */
[C---:B------:R-:W-:Y:S02]  /*9cf0*/  IADD3 R85, P5, R96.reuse, 0xd000, RZ ;  /* 0x0000d00060557810 */ /* 0x040fe40007fbe0ff */
[C---:B------:R-:W-:Y:S02]  /*9d00*/  IADD3 R89, P4, R96.reuse, 0xe000, RZ ;  /* 0x0000e00060597810 */ /* 0x040fe40007f9e0ff */
[----:B------:R-:W-:Y:S02]  /*9d10*/  IADD3 R93, P3, R96, 0xf000, RZ ;  /* 0x0000f000605d7810 */ /* 0x000fe40007f7e0ff */
[----:B------:R-:W-:Y:S02]  /*9d20*/  MOV R207, R24 ;  /* 0x0000001800cf7202 */ /* 0x000fe40000000f00 */
[----:B------:R-:W-:-:S02]  /*9d30*/  F2FP.F16.F32.PACK_AB R12, R196, R199 ;  /* 0x000000c7c40c723e */ /* 0x000fc400000000ff */
[----:B------:R-:W-:Y:S02]  /*9d40*/  F2FP.F16.F32.PACK_AB R13, R51, R50 ;  /* 0x00000032330d723e */ /* 0x000fe400000000ff */
[----:B------:R-:W-:Y:S02]  /*9d50*/  F2FP.F16.F32.PACK_AB R14, R194, R197 ;  /* 0x000000c5c20e723e */ /* 0x000fe400000000ff */
[----:B------:R-:W-:Y:S02]  /*9d60*/  F2FP.F16.F32.PACK_AB R15, R55, R54 ;  /* 0x00000036370f723e */ /* 0x000fe400000000ff */
[----:B------:R-:W-:Y:S02]  /*9d70*/  LOP3.LUT R96, R27, R96, RZ, 0x3c, !PT ;  /* 0x000000601b607212 */ /* 0x000fe400078e3cff */
[----:B------:R-:W-:Y:S01]  /*9d80*/  MOV R209, R28 ;  /* 0x0000001c00d17202 */ /* 0x000fe20000000f00 */
[----:B------:R-:W-:Y:S01]  /*9d90*/  STSM.16.M88.4 [R207], R12 ;  /* 0x0000000ccf007844 */ /* 0x000fe20000000200 */
[----:B0-----:R-:W-:-:S02]  /*9da0*/  F2FP.F16.F32.PACK_AB R4, R192, R195 ;  /* 0x000000c3c004723e */ /* 0x001fc400000000ff */
        /* <DEDUP_REMOVED lines=17> */
[----:B------:R1:W-:Y:S01]  /*9ec0*/  STSM.16.M88.4 [R60], R28 ;  /* 0x0000001c3c007844 */ /* 0x0003e20000000200 */
[----:B------:R-:W-:Y:S02]  /*9ed0*/  F2FP.F16.F32.PACK_AB R46, R171, R174 ;  /* 0x000000aeab2e723e */ /* 0x000fe400000000ff */
[----:B------:R-:W-:Y:S02]  /*9ee0*/  F2FP.F16.F32.PACK_AB R47, R87, R86 ;  /* 0x00000056572f723e */ /* 0x000fe400000000ff */
[----:B------:R-:W-:-:S02]  /*9ef0*/  MOV R122, R122 ;  /* 0x0000007a007a7202 */ /* 0x000fc40000000f00 */
[----:B0-----:R-:W-:Y:S02]  /*9f00*/  F2FP.F16.F32.PACK_AB R44, R173, R176 ;  /* 0x000000b0ad2c723e */ /* 0x001fe400000000ff */
[----:B------:R-:W-:Y:S02]  /*9f10*/  F2FP.F16.F32.PACK_AB R61, R91, R90 ;  /* 0x0000005a5b3d723e */ /* 0x000fe400000000ff */
[----:B------:R-:W-:Y:S01]  /*9f20*/  F2FP.F16.F32.PACK_AB R62, R159, R170 ;  /* 0x000000aa9f3e723e */ /* 0x000fe200000000ff */
[----:B------:R-:W-:Y:S01]  /*9f30*/  STSM.16.M88.4 [R118], R44 ;  /* 0x0000002c76007844 */ /* 0x000fe20000000200 */
[----:B------:R-:W-:Y:S02]  /*9f40*/  F2FP.F16.F32.PACK_AB R63, R95, R94 ;  /* 0x0000005e5f3f723e */ /* 0x000fe400000000ff */
[----:B------:R-:W-:Y:S02]  /*9f50*/  MOV R126, R126 ;  /* 0x0000007e007e7202 */ /* 0x000fe40000000f00 */
[----:B-1----:R-:W-:-:S02]  /*9f60*/  F2FP.F16.F32.PACK_AB R60, R163, R172 ;  /* 0x000000aca33c723e */ /* 0x002fc400000000ff */
[----:B------:R-:W-:Y:S02]  /*9f70*/  F2FP.F16.F32.PACK_AB R4, R155, R161 ;  /* 0x000000a19b04723e */ /* 0x000fe400000000ff */
[----:B------:R-:W-:Y:S01]  /*9f80*/  F2FP.F16.F32.PACK_AB R5, R99, R98 ;  /* 0x000000626305723e */ /* 0x000fe200000000ff */
[----:B------:R0:W-:Y:S01]  /*9f90*/  STSM.16.M88.4 [R122], R60 ;  /* 0x0000003c7a007844 */ /* 0x0001e20000000200 */
        /* <DEDUP_REMOVED lines=9> */
[----:B------:R-:W-:Y:S01]  /*a030*/  MOV R138, R138 ;  /* 0x0000008a008a7202 */ /* 0x000fe20000000f00 */
[----:B------:R2:W-:Y:S01]  /*a040*/  STSM.16.M88.4 [R130], R8 ;  /* 0x0000000882007844 */ /* 0x0005e20000000200 */
[----:B0-----:R-:W-:Y:S02]  /*a050*/  F2FP.F16.F32.PACK_AB R122, R125, R124 ;  /* 0x0000007c7d7a723e */ /* 0x001fe400000000ff */
[----:B------:R-:W-:Y:S01]  /*a060*/  F2FP.F16.F32.PACK_AB R123, R158, R156 ;  /* 0x0000009c9e7b723e */ /* 0x000fe200000000ff */
[----:B------:R0:W-:Y:S01]  /*a070*/  STSM.16.M88.4 [R134], R112 ;  /* 0x0000007086007844 */ /* 0x0001e20000000200 */
[----:B------:R-:W-:-:S02]  /*a080*/  MOV R142, R142 ;  /* 0x0000008e008e7202 */ /* 0x000fc40000000f00 */
[----:B------:R-:W-:Y:S01]  /*a090*/  F2FP.F16.F32.PACK_AB R131, R165, R164 ;  /* 0x000000a4a583723e */ /* 0x000fe200000000ff */
[----:B------:R0:W-:Y:S01]  /*a0a0*/  STSM.16.M88.4 [R138], R120 ;  /* 0x000000788a007844 */ /* 0x0001e20000000200 */
[----:B-1----:R-:W-:Y:S02]  /*a0b0*/  F2FP.F16.F32.PACK_AB R4, R137, R136 ;  /* 0x000000888904723e */ /* 0x002fe400000000ff */
[----:B------:R-:W-:Y:S02]  /*a0c0*/  F2FP.F16.F32.PACK_AB R5, R167, R166 ;  /* 0x000000a6a705723e */ /* 0x000fe400000000ff */
[----:B------:R-:W-:Y:S02]  /*a0d0*/  F2FP.F16.F32.PACK_AB R6, R141, R140 ;  /* 0x0000008c8d06723e */ /* 0x000fe400000000ff */
[----:B------:R-:W-:Y:S02]  /*a0e0*/  F2FP.F16.F32.PACK_AB R7, R169, R168 ;  /* 0x000000a8a907723e */ /* 0x000fe400000000ff */
[----:B--2---:R-:W-:-:S02]  /*a0f0*/  F2FP.F16.F32.PACK_AB R130, R133, R132 ;  /* 0x000000848582723e */ /* 0x004fc400000000ff */
[----:B------:R-:W-:Y:S02]  /*a100*/  LOP3.LUT R76, R77, 0x380, RZ, 0xc0, !PT ;  /* 0x000003804d4c7812 */ /* 0x000fe400078ec0ff */
[----:B------:R-:W-:Y:S01]  /*a110*/  LOP3.LUT R80, R81, 0x380, RZ, 0xc0, !PT ;  /* 0x0000038051507812 */ /* 0x000fe200078ec0ff */
[----:B------:R0:W-:Y:S01]  /*a120*/  STSM.16.M88.4 [R142], R128 ;  /* 0x000000808e007844 */ /* 0x0001e20000000200 */
[----:B------:R-:W-:Y:S02]  /*a130*/  LOP3.LUT R84, R85, 0x380, RZ, 0xc0, !PT ;  /* 0x0000038055547812 */ /* 0x000fe400078ec0ff */
[----:B------:R-:W-:Y:S01]  /*a140*/  LOP3.LUT R88, R89, 0x380, RZ, 0xc0, !PT ;  /* 0x0000038059587812 */ /* 0x000fe200078ec0ff */
[----:B------:R0:W-:Y:S01]  /*a150*/  STSM.16.M88.4 [R34], R4 ;  /* 0x0000000422007844 */ /* 0x0001e20000000200 */
[----:B------:R-:W-:Y:S02]  /*a160*/  LOP3.LUT R92, R93, 0x380, RZ, 0xc0, !PT ;  /* 0x000003805d5c7812 */ /* 0x000fe400078ec0ff */
[----:B------:R-:W-:Y:S01]  /*a170*/  SHF.R.U64 R76, R76, 0x3, RZ ;  /* 0x000000034c4c7819 */ /* 0x000fe200000012ff */
[----:B------:R0:W-:Y:S01]  /*a180*/  STSM.16.M88.4 [R35], R144 ;  /* 0x0000009023007844 */ /* 0x0001e20000000200 */
        /* <DEDUP_REMOVED lines=62> */
.L_x_4047:
[----:B------:R-:W1:Y:S01]  /*a570*/  LDC R15, c[0x0][0xbe8] ;  /* 0x0002fa00ff0f7b82 */ /* 0x000e620000000800 */
[----:B------:R-:W-:Y:S01]  /*a580*/  ULDC UR10, c[0x0][0xac8] ;  /* 0x0002b200000a7ab9 */ /* 0x000fe20000000800 */
[----:B------:R-:W-:Y:S01]  /*a590*/  ULDC.64 UR8, c[0x0][0xae8] ;  /* 0x0002ba0000087ab9 */ /* 0x000fe20000000a00 */
[----:B------:R-:W-:Y:S01]  /*a5a0*/  ISETP.GE.AND P0, PT, R190, UR10, PT ;  /* 0x0000000abe007c0c */ /* 0x000fe2000bf06270 */
[----:B------:R-:W5:Y:S01]  /*a5b0*/  LD.E.128 R96, desc[UR46][R96.64] ;  /* 0x0000002e60607980 */ /* 0x000f62000c101d00 */
[----:B------:R-:W-:Y:S02]  /*a5c0*/  ISETP.GE.AND P1, PT, R17, UR10, PT ;  /* 0x0000000a11007c0c */ /* 0x000fe4000bf26270 */
[----:B0-----:R-:W-:Y:S01]  /*a5d0*/  SEL R3, RZ, 0xffffffff, P0 ;  /* 0xffffffffff037807 */ /* 0x001fe20000000000 */
[----:B------:R0:W5:Y:S01]  /*a5e0*/  LD.E.128 R4, desc[UR46][R20.64] ;  /* 0x0000002e14047980 */ /* 0x000162000c101d00 */
        /* <DEDUP_REMOVED lines=33> */
[----:B-1----:R-:W-:Y:S01]  /*a800*/  @P2 IMAD.HI.U32 R0, R14, R9, RZ ;  /* 0x000000090e002227 */ /* 0x002fe200078e00ff */
[----:B------:R-:W-:Y:S01]  /*a810*/  UIADD3 UR7, UR7, UR5, URZ ;  /* 0x0000000507077290 */ /* 0x000fe2000fffe03f */
[----:B------:R-:W-:Y:S01]  /*a820*/  LOP3.LUT R8, R8, 0x8, R3, 0xe2, !PT ;  /* 0x0000000808087812 */ /* 0x000fe200078ee203 */
[----:B------:R-:W-:Y:S01]  /*a830*/  UIMAD UR5, UR13, UR8, URZ ;  /* 0x000000080d0572a4 */ /* 0x000fe2000f8e023f */
[----:B------:R-:W-:Y:S01]  /*a840*/  IMAD.MOV.U32 R3, RZ, RZ, R14 ;  /* 0x000000ffff037224 */ /* 0x000fe200078e000e */
[----:B------:R-:W-:Y:S01]  /*a850*/  UIMAD.WIDE.U32 UR6, UR42, UR8, UR6 ;  /* 0x000000082a0672a5 */ /* 0x000fe2000f8e0006 */
[----:B------:R-:W5:Y:S01]  /*a860*/  LD.E.128 R84, desc[UR46][R84.64] ;  /* 0x0000002e54547980 */ /* 0x000f62000c101d00 */
[----:B--2---:R-:W-:Y:S01]  /*a870*/  @P2 SHF.R.U32.HI R3, RZ, R11, R0 ;  /* 0x0000000bff032219 */ /* 0x004fe20000011600 */
[----:B------:R-:W-:Y:S01]  /*a880*/  UIMAD UR5, UR42, UR9, UR5 ;  /* 0x000000092a0572a4 */ /* 0x000fe2000f8e0205 */
[----:B------:R-:W-:Y:S01]  /*a890*/  LOP3.LUT R10, R13, 0x10, R8, 0xe2, !PT ;  /* 0x000000100d0a7812 */ /* 0x000fe200078ee208 */
[----:B------:R-:W5:Y:S01]  /*a8a0*/  LD.E.128 R88, desc[UR46][R88.64] ;  /* 0x0000002e58587980 */ /* 0x000f62000c101d00 */
        /* <DEDUP_REMOVED lines=80> */
.L_x_4049:
[----:B------:R-:W-:Y:S05]  /*adb0*/  BSYNC B1 ;  /* 0x0000000000017941 */ /* 0x000fea0003800000 */
.L_x_4048:
[----:B---3--:R-:W-:Y:S01]  /*adc0*/  VIADD R8, R28, 0x20 ;  /* 0x000000201c087836 */ /* 0x008fe20000000000 */
[----:B--2---:R4:W2:Y:S04]  /*add0*/  SHFL.IDX PT, R11, R27, 0x1, 0x181f ;  /* 0x00381f001b0b7f89 */ /* 0x0048a800000e0000 */
[----:B------:R-:W-:Y:S01]  /*ade0*/  ISETP.GE.AND P0, PT, R8, R29, PT ;  /* 0x0000001d0800720c */ /* 0x000fe20003f06270 */
[----:B-1----:R4:W1:-:S12]  /*adf0*/  SHFL.IDX PT, R10, R26, 0x1, 0x181f ;  /* 0x00381f001a0a7f89 */ /* 0x00285800000e0000 */
[----:B----4-:R-:W-:Y:S05]  /*ae00*/  @P0 BRA `(.L_x_4050) ;  /* 0x0000000c007c0947 */ /* 0x010fea0003800000 */
[----:B------:R-:W-:Y:S02]  /*ae10*/  ISETP.GE.AND P0, PT, R17, UR10, PT ;  /* 0x0000000a11007c0c */ /* 0x000fe4000bf06270 */
[----:B------:R-:W-:Y:S02]  /*ae20*/  ISETP.GE.AND P5, PT, R190, UR10, PT ;  /* 0x0000000abe007c0c */ /* 0x000fe4000bfa6270 */
[----:B------:R-:W-:Y:S02]  /*ae30*/  ISETP.GE.AND P3, PT, R189, UR10, PT ;  /* 0x0000000abd007c0c */ /* 0x000fe4000bf66270 */
[----:B------:R-:W-:Y:S02]  /*ae40*/  ISETP.GE.AND P2, PT, R188, UR10, PT ;  /* 0x0000000abc007c0c */ /* 0x000fe4000bf46270 */
[----:B------:R-:W-:-:S05]  /*ae50*/  ISETP.GE.AND P1, PT, R187, UR10, PT ;  /* 0x0000000abb007c0c */ /* 0x000fca000bf26270 */
[----:B-12---:R-:W-:Y:S02]  /*ae60*/  @!P0 IMAD.WIDE R8, R17, 0x2, R10 ;  /* 0x0000000211088825 */ /* 0x006fe400078e020a */
[-C--:B------:R-:W-:Y:S02]  /*ae70*/  @!P5 LEA R12, P4, R190, R10.reuse, 0x1 ;  /* 0x0000000abe0cd211 */ /* 0x080fe400078808ff */
[----:B------:R-:W-:Y:S01]  /*ae80*/  @!P3 LEA R14, P6, R189, R10, 0x1 ;  /* 0x0000000abd0eb211 */ /* 0x000fe200078c08ff */
[----:B-----5:R1:W-:Y:S01]  /*ae90*/  @!P0 ST.E.128 desc[UR46][R8.64], R4 ;  /* 0x0000000408008985 */ /* 0x0203e2000c101d2e */
        /* <DEDUP_REMOVED lines=8> */
[----:B-1----:R-:W-:-:S03]  /*af20*/  @!P1 LEA R4, P6, R187, R10, 0x1 ;  /* 0x0000000abb049211 */ /* 0x002fc600078c08ff */
        /* <DEDUP_REMOVED lines=15> */
.L_x_4046:
        /* <DEDUP_REMOVED lines=57> */
.L_x_4052:
[----:B------:R-:W-:Y:S05]  /*b3b0*/  BSYNC B1 ;  /* 0x0000000000017941 */ /* 0x000fea0003800000 */
.L_x_4051:
        /* <DEDUP_REMOVED lines=95> */
.L_x_4054:
[----:B------:R-:W-:Y:S05]  /*b9b0*/  BSYNC B1 ;  /* 0x0000000000017941 */ /* 0x000fea0003800000 */
.L_x_4053:
        /* <DEDUP_REMOVED lines=36> */
.L_x_4050:
[----:B------:R-:W-:Y:S05]  /*bc00*/  BSYNC B0 ;  /* 0x0000000000007941 */ /* 0x000fea0003800000 */
.L_x_4045:
[----:B------:R-:W-:Y:S02]  /*bc10*/  ULDC UR5, c[0x0][0xc38] ;  /* 0x00030e0000057ab9 */ /* 0x000fe40000000800 */
[----:B------:R-:W-:-:S06]  /*bc20*/  UISETP.GE.AND UP0, UPT, UR4, UR5, UPT ;  /* 0x000000050400728c */ /* 0x000fcc000bf06270 */
[----:B------:R-:W-:-:S13]  /*bc30*/  PLOP3.LUT P0, PT, PT, PT, UP0, 0x80, 0x0 ;  /* 0x000000000000781c */ /* 0x000fda0003f0f008 */
[----:B------:R-:W-:Y:S05]  /*bc40*/  @!P0 BRA `(.L_x_4055) ;  /* 0xffffff5000f08947 */ /* 0x000fea000383ffff */
[----:B------:R-:W-:Y:S05]  /*bc50*/  EXIT ;  /* 0x000000000000794d */ /* 0x000fea0003800000 */
.L_x_4001:
        /* <DEDUP_REMOVED lines=16> */
[----:B------:R-:W0:Y:S01]  /*bd60*/  S2R R5, SR_TID.X ;  /* 0x0000000000057919 */ /* 0x000e220000002100 */
[----:B------:R-:W2:Y:S01]  /*bd70*/  S2UR UR5, SR_CgaCtaId ;  /* 0x00000000000579c3 */ /* 0x000ea20000008800 */
[----:B------:R-:W-:Y:S01]  /*bd80*/  UMOV UR4, 0x400 ;  /* 0x0000040000047882 */ /* 0x000fe20000000000 */
[----:B------:R-:W-:Y:S01]  /*bd90*/  IMAD.MOV.U32 R18, RZ, RZ, RZ ;  /* 0x000000ffff127224 */ /* 0x000fe200078e00ff */
[----:B------:R-:W-:Y:S01]  /*bda0*/  ULDC UR41, c[0x0][0xc] ;  /* 0x0000030000297ab9 */ /* 0x000fe20000000800 */
[----:B------:R-:W-:Y:S01]  /*bdb0*/  ULDC.64 UR44, c[0x0][0x198] ;  /* 0x00006600002c7ab9 */ /* 0x000fe20000000a00 */
[----:B--2---:R-:W-:-:S06]  /*bdc0*/  ULEA UR4, UR5, UR4, 0x18 ;  /* 0x0000000405047291 */ /* 0x004fcc000f8ec03f */
[----:B------:R-:W-:Y:S01]  /*bdd0*/  IMAD.U32 R17, RZ, RZ, UR4 ;  /* 0x00000004ff117e24 */ /* 0x000fe2000f8e00ff */
[C---:B0-----:R-:W-:Y:S01]  /*bde0*/  LOP3.LUT R4, R5.reuse, 0x7f, RZ, 0xc0, !PT ;  /* 0x0000007f05047812 */ /* 0x041fe200078ec0ff */
[----:B-1----:R-:W-:-:S05]  /*bdf0*/  IMAD.SHL.U32 R0, R5, 0x8, RZ ;  /* 0x0000000805007824 */ /* 0x002fca00078e00ff */
[----:B------:R-:W-:-:S04]  /*be00*/  LOP3.LUT R2, R0, 0x1f8, RZ, 0xc0, !PT ;  /* 0x000001f800027812 */ /* 0x000fc800078ec0ff */
[----:B------:R-:W-:Y:S01]  /*be10*/  LOP3.LUT R3, R2, 0x38, R5, 0x78, !PT ;  /* 0x0000003802037812 */ /* 0x000fe200078e7805 */
[----:B------:R-:W-:Y:S01]  /*be20*/  IMAD.SHL.U32 R2, R4, 0x8, RZ ;  /* 0x0000000804027824 */ /* 0x000fe200078e00ff */
[----:B------:R-:W-:-:S04]  /*be30*/  SHF.R.U32.HI R4, RZ, 0x3, R4 ;  /* 0x00000003ff047819 */ /* 0x000fc80000011604 */
[----:B------:R-:W-:Y:S01]  /*be40*/  LOP3.LUT R2, R3, 0x200, R2, 0xf8, !PT ;  /* 0x0000020003027812 */ /* 0x000fe200078ef802 */
[----:B------:R-:W-:-:S05]  /*be50*/  IMAD.SHL.U32 R3, R5, 0x10, RZ ;  /* 0x0000001005037824 */ /* 0x000fca00078e00ff */
[----:B------:R-:W-:Y:S01]  /*be60*/  LOP3.LUT R0, R4, 0x70, R3, 0xf8, !PT ;  /* 0x0000007004007812 */ /* 0x000fe200078ef803 */
[----:B------:R-:W-:Y:S02]  /*be70*/  IMAD R3, R2, 0x2, R17 ;  /* 0x0000000202037824 */ /* 0x000fe400078e0211 */
[----:B------:R-:W-:Y:S02]  /*be80*/  IMAD.U32 R2, RZ, RZ, UR6 ;  /* 0x00000006ff027e24 */ /* 0x000fe4000f8e00ff */
[----:B------:R-:W-:Y:S01]  /*be90*/  IMAD.MOV.U32 R0, RZ, RZ, 0x1 ;  /* 0x00000001ff007424 */ /* 0x000fe200078e00ff */
[----:B------:R0:W-:Y:S04]  /*bea0*/  STL [R1+0x1c], R3 ;  /* 0x00001c0301007387 */ /* 0x0001e80000100800 */
[----:B------:R0:W-:Y:S04]  /*beb0*/  STL [R1+0x10], R2 ;  /* 0x0000100201007387 */ /* 0x0001e80000100800 */
[----:B------:R0:W-:Y:S04]  /*bec0*/  STL [R1], R0 ;  /* 0x0000000001007387 */ /* 0x0001e80000100800 */
[----:B------:R0:W-:Y:S02]  /*bed0*/  STL [R1+0x18], RZ ;  /* 0x000018ff01007387 */ /* 0x0001e40000100800 */
.L_x_4162:
        /* <DEDUP_REMOVED lines=23> */
.L_x_4057:
[----:B------:R-:W-:Y:S01]  /*c050*/  ULDC UR8, c[0x0][0xc54] ;  /* 0x0003150000087ab9 */ /* 0x000fe20000000800 */
[----:B------:R-:W-:Y:S01]  /*c060*/  UMOV UR7, UR9 ;  /* 0x0000000900077c82 */ /* 0x000fe20008000000 */
[----:B------:R-:W-:-:S11]  /*c070*/  UISETP.NE.AND UP0, UPT, UR8, 0x1, UPT ;  /* 0x000000010800788c */ /* 0x000fd6000bf05270 */
[----:B------:R-:W-:Y:S02]  /*c080*/  @UP0 ULDC.64 UR10, c[0x0][0xc58] ;  /* 0x00031600000a0ab9 */ /* 0x000fe40000000a00 */
[----:B------:R-:W-:-:S04]  /*c090*/  UIMAD.WIDE.U32 UR4, UR9, UR10, URZ ;  /* 0x0000000a090472a5 */ /* 0x000fc8000f8e003f */
[----:B------:R-:W-:-:S04]  /*c0a0*/  @UP0 USHF.R.U32.HI UR7, URZ, UR11, UR5 ;  /* 0x0000000b3f070299 */ /* 0x000fc80008011605 */
[----:B------:R-:W-:-:S12]  /*c0b0*/  UIMAD UR8, UR7, UR8, URZ ;  /* 0x00000008070872a4 */ /* 0x000fd8000f8e023f */
.L_x_4058:
[----:B------:R-:W-:Y:S01]  /*c0c0*/  ULOP3.LUT UR39, URZ, UR7, URZ, 0x33, !UPT ;  /* 0x000000073f277292 */ /* 0x000fe2000f8e333f */
[----:B------:R-:W-:Y:S01]  /*c0d0*/  BSSY B7, `(.L_x_4059) ;  /* 0x00004a7000077945 */ /* 0x000fe20003800000 */
[----:B------:R-:W-:Y:S01]  /*c0e0*/  ULDC UR5, c[0x0][0x448] ;  /* 0x0001120000057ab9 */ /* 0x000fe20000000800 */
[----:B------:R-:W-:Y:S01]  /*c0f0*/  ULDC UR4, c[0x0][0xc3c] ;  /* 0x00030f0000047ab9 */ /* 0x000fe20000000800 */
[----:B------:R-:W-:Y:S02]  /*c100*/  UISETP.NE.AND UP1, UPT, UR5, 0x1, UPT ;  /* 0x000000010500788c */ /* 0x000fe4000bf25270 */
[----:B------:R-:W-:Y:S01]  /*c110*/  UIADD3 UR39, UR39, UR4, URZ ;  /* 0x0000000427277290 */ /* 0x000fe2000fffe03f */
[----:B------:R-:W-:Y:S01]  /*c120*/  ULDC.64 UR10, c[0x0][0x418] ;  /* 0x00010600000a7ab9 */ /* 0x000fe20000000a00 */
[----:B------:R-:W-:Y:S01]  /*c130*/  ULDC UR5, c[0x0][0x288] ;  /* 0x0000a20000057ab9 */ /* 0x000fe20000000800 */
[----:B------:R-:W-:Y:S02]  /*c140*/  UISETP.NE.U32.AND UP0, UPT, UR10, URZ, UPT ;  /* 0x0000003f0a00728c */ /* 0x000fe4000bf05070 */
[----:B------:R-:W-:-:S02]  /*c150*/  USHF.L.U32 UR7, UR39, 0x6, URZ ;  /* 0x0000000627077899 */ /* 0x000fc4000800063f */
[----:B------:R-:W-:Y:S02]  /*c160*/  UISETP.NE.AND.EX UP0, UPT, UR11, URZ, UPT, UP0 ;  /* 0x0000003f0b00728c */ /* 0x000fe4000bf05300 */
[----:B------:R-:W-:Y:S01]  /*c170*/  UIADD3 UR7, UR7, 0x3f, URZ ;  /* 0x0000003f07077890 */ /* 0x000fe2000fffe03f */
[----:B------:R-:W-:Y:S01]  /*c180*/  ULDC UR4, c[0x0][0x424] ;  /* 0x0001090000047ab9 */ /* 0x000fe20000000800 */
[----:B------:R-:W-:Y:S02]  /*c190*/  UIADD3 UR13, -UR5, 0x40, URZ ;  /* 0x00000040050d7890 */ /* 0x000fe4000fffe13f */
[----:B------:R-:W-:Y:S01]  /*c1a0*/  USEL UR11, UR4, 0x1, UP0 ;  /* 0x00000001040b7887 */ /* 0x000fe20008000000 */
[----:B------:R-:W-:Y:S01]  /*c1b0*/  @UP1 ULDC UR5, c[0x0][0x44c] ;  /* 0x0001130000051ab9 */ /* 0x000fe20000000800 */
[----:B------:R-:W-:Y:S01]  /*c1c0*/  ULDC UR12, c[0x0][0x2f0] ;  /* 0x0000bc00000c7ab9 */ /* 0x000fe20000000800 */
[----:B------:R-:W-:Y:S01]  /*c1d0*/  UIMAD.WIDE.U32 UR4, UR7, UR5, URZ ;  /* 0x00000005070472a5 */ /* 0x000fe2000f8e003f */
[----:B------:R-:W-:Y:S01]  /*c1e0*/  @UP1 ULDC UR14, c[0x0][0x450] ;  /* 0x00011400000e1ab9 */ /* 0x000fe20000000800 */
[----:B------:R-:W-:-:S02]  /*c1f0*/  UIMAD UR13, UR11, UR12, UR13 ;  /* 0x0000000c0b0d72a4 */ /* 0x000fc4000f8e020d */
[----:B------:R-:W-:Y:S02]  /*c200*/  @UP1 USHF.R.U32.HI UR7, URZ, UR14, UR5 ;  /* 0x0000000e3f071299 */ /* 0x000fe40008011605 */
[----:B------:R-:W-:Y:S02]  /*c210*/  UIMAD UR11, UR11, UR12, 0x3f ;  /* 0x0000003f0b0b74a4 */ /* 0x000fe4000f8e020c */
[----:B------:R-:W-:Y:S02]  /*c220*/  UIADD3 UR7, UR13, UR7, URZ ;  /* 0x000000070d077290 */ /* 0x000fe4000fffe03f */
[----:B------:R-:W-:Y:S02]  /*c230*/  UIADD3 UR8, UR9, -UR8, URZ ;  /* 0x8000000809087290 */ /* 0x000fe4000fffe03f */
[----:B------:R-:W-:Y:S02]  /*c240*/  USHF.R.S32.HI UR9, URZ, 0x1f, UR11 ;  /* 0x0000001f3f097899 */ /* 0x000fe4000801140b */
[----:B------:R-:W-:-:S02]  /*c250*/  USHF.R.S32.HI UR4, URZ, 0x1f, UR7 ;  /* 0x0000001f3f047899 */ /* 0x000fc40008011407 */
[----:B------:R-:W-:Y:S02]  /*c260*/  ULEA.HI UR9, UR9, UR11, URZ, 0x6 ;  /* 0x0000000b09097291 */ /* 0x000fe4000f8f303f */
[----:B------:R-:W-:Y:S01]  /*c270*/  ULEA.HI UR7, UR4, UR7, URZ, 0x6 ;  /* 0x0000000704077291 */ /* 0x000fe2000f8f303f */
[----:B------:R-:W-:Y:S01]  /*c280*/  ULDC UR10, c[0x0][0xc48] ;  /* 0x00031200000a7ab9 */ /* 0x000fe20000000800 */
[----:B------:R-:W-:Y:S02]  /*c290*/  USHF.R.S32.HI UR9, URZ, 0x6, UR9 ;  /* 0x000000063f097899 */ /* 0x000fe40008011409 */
[----:B------:R-:W-:Y:S02]  /*c2a0*/  USHF.R.S32.HI UR7, URZ, 0x6, UR7 ;  /* 0x000000063f077899 */ /* 0x000fe40008011407 */
[----:B------:R-:W-:Y:S02]  /*c2b0*/  UISETP.NE.AND UP0, UPT, UR10, 0x1, UPT ;  /* 0x000000010a00788c */ /* 0x000fe4000bf05270 */
[----:B------:R-:W-:Y:S01]  /*c2c0*/  UISETP.LT.AND UP1, UPT, UR9, UR7, UPT ;  /* 0x000000070900728c */ /* 0x000fe2000bf21270 */
[----:B------:R-:W-:-:S03]  /*c2d0*/  ULDC UR5, c[0x0][0xc54] ;  /* 0x0003150000057ab9 */ /* 0x000fc60000000800 */
[----:B------:R-:W-:Y:S02]  /*c2e0*/  USEL UR38, UR9, UR7, UP1 ;  /* 0x0000000709267287 */ /* 0x000fe40008800000 */
[----:B------:R-:W-:-:S03]  /*c2f0*/  UIMAD UR8, UR6, UR5, UR8 ;  /* 0x00000005060872a4 */ /* 0x000fc6000f8e0208 */
[----:B------:R-:W-:Y:S01]  /*c300*/  @UP0 ULDC UR5, c[0x0][0xc4c] ;  /* 0x0003130000050ab9 */ /* 0x000fe20000000800 */
[----:B------:R-:W-:Y:S01]  /*c310*/  ISETP.LT.AND P0, PT, RZ, UR38, PT ;  /* 0x00000026ff007c0c */ /* 0x000fe2000bf01270 */
[----:B------:R-:W-:Y:S01]  /*c320*/  UIMAD.WIDE.U32 UR4, UR8, UR5, URZ ;  /* 0x00000005080472a5 */ /* 0x000fe2000f8e003f */
[----:B------:R-:W-:Y:S01]  /*c330*/  @UP0 ULDC UR6, c[0x0][0xc50] ;  /* 0x0003140000060ab9 */ /* 0x000fe20000000800 */
[----:B------:R-:W-:Y:S02]  /*c340*/  UMOV UR42, UR8 ;  /* 0x00000008002a7c82 */ /* 0x000fe40008000000 */
[----:B------:R-:W-:-:S04]  /*c350*/  @UP0 USHF.R.U32.HI UR42, URZ, UR6, UR5 ;  /* 0x000000063f2a0299 */ /* 0x000fc80008011605 */
[----:B------:R-:W-:-:S04]  /*c360*/  UIADD3 UR36, -UR42, URZ, URZ ;  /* 0x0000003f2a247290 */ /* 0x000fc8000fffe13f */
[----:B------:R-:W-:Y:S01]  /*c370*/  UIMAD UR36, UR10, UR36, UR8 ;  /* 0x000000240a2472a4 */ /* 0x000fe2000f8e0208 */
[----:B------:R-:W-:Y:S11]  /*c380*/  @P0 BRA `(.L_x_4060) ;  /* 0x0000000000480947 */ /* 0x000ff60003800000 */
        /* <DEDUP_REMOVED lines=18> */
.L_x_4060:
        /* <DEDUP_REMOVED lines=20> */
.L_x_4063:
[----:B------:R-:W-:Y:S05]  /*c5f0*/  BSYNC B6 ;  /* 0x0000000000067941 */ /* 0x000fea0003800000 */
.L_x_4062:
        /* <DEDUP_REMOVED lines=20> */
.L_x_4066:
        /* <DEDUP_REMOVED lines=15> */
.L_x_4065:
[----:B------:R-:W-:Y:S05]  /*c830*/  BSYNC B6 ;  /* 0x0000000000067941 */ /* 0x000fea0003800000 */
.L_x_4064:
        /* <DEDUP_REMOVED lines=26> */
.L_x_4178:
        /* <DEDUP_REMOVED lines=9> */
.L_x_4181:
        /* <DEDUP_REMOVED lines=22> */
.L_x_4070:
        /* <DEDUP_REMOVED lines=8> */
.L_x_4182:
        /* <DEDUP_REMOVED lines=8> */
.L_x_4072:
        /* <DEDUP_REMOVED lines=19> */
.L_x_4068:
        /* <DEDUP_REMOVED lines=22> */
.L_x_4074:
[----:B------:R-:W-:Y:S05]  /*cf60*/  BSYNC B6 ;  /* 0x0000000000067941 */ /* 0x000fea0003800000 */
.L_x_4073:
[----:B------:R1:W5:Y:S01]  /*cf70*/  LDL R8, [R1+0x1c] ;  /* 0x00001c0001087983 */ /* 0x0003620000100800 */
[----:B0-----:R-:W0:Y:S01]  /*cf80*/  LDC R7, c[0x0][0x448] ;  /* 0x00011200ff077b82 */ /* 0x001e220000000800 */
[----:B------:R-:W2:Y:S01]  /*cf90*/  S2R R0, SR_TID.X ;  /* 0x0000000000007919 */ /* 0x000ea20000002100 */
[----:B------:R-:W3:Y:S01]  /*cfa0*/  S2R R2, SR_TID.X ;  /* 0x0000000000027919 */ /* 0x000ee20000002100 */
[----:B------:R-:W-:Y:S01]  /*cfb0*/  USHF.R.S32.HI UR4, URZ, 0x1f, UR36 ;  /* 0x0000001f3f047899 */ /* 0x000fe20008011424 */
[----:B------:R-:W-:Y:S01]  /*cfc0*/  ULDC.64 UR8, c[0x0][0x2d8] ;  /* 0x0000b60000087ab9 */ /* 0x000fe20000000a00 */
[----:B0-----:R-:W-:Y:S01]  /*cfd0*/  ISETP.NE.AND P0, PT, R7, 0x1, PT ;  /* 0x000000010700780c */ /* 0x001fe20003f05270 */
[----:B--2---:R-:W-:-:S12]  /*cfe0*/  IMAD.SHL.U32 R4, R0, 0x10, RZ ;  /* 0x0000001000047824 */ /* 0x004fd800078e00ff */
[----:B------:R-:W0:Y:S01]  /*cff0*/  @P0 LDC R3, c[0x0][0x44c] ;  /* 0x00011300ff030b82 */ /* 0x000e220000000800 */
[----:B---3--:R-:W-:-:S04]  /*d000*/  LOP3.LUT R2, R2, 0x7f, RZ, 0xc0, !PT ;  /* 0x0000007f02027812 */ /* 0x008fc800078ec0ff */
[----:B------:R-:W-:-:S03]  /*d010*/  SHF.R.U32.HI R2, RZ, 0x3, R2 ;  /* 0x00000003ff027819 */ /* 0x000fc60000011602 */
[----:B------:R-:W2:Y:S01]  /*d020*/  @P0 LDC R0, c[0x0][0x450] ;  /* 0x00011400ff000b82 */ /* 0x000ea20000000800 */
[----:B------:R-:W-:Y:S01]  /*d030*/  LOP3.LUT R4, R2, 0x70, R4, 0xf8, !PT ;  /* 0x0000007002047812 */ /* 0x000fe200078ef804 */
[----:B------:R-:W-:Y:S01]  /*d040*/  IMAD.U32 R2, RZ, RZ, UR39 ;  /* 0x00000027ff027e24 */ /* 0x000fe2000f8e00ff */
[----:B------:R-:W-:Y:S02]  /*d050*/  UIMAD UR6, UR4, UR8, URZ ;  /* 0x00000008040672a4 */ /* 0x000fe4000f8e023f */
[----:B------:R-:W-:Y:S01]  /*d060*/  UIMAD.WIDE.U32 UR4, UR36, UR8, URZ ;  /* 0x00000008240472a5 */ /* 0x000fe2000f8e003f */
[----:B------:R-:W-:Y:S01]  /*d070*/  IMAD R2, R2, 0x40, R4 ;  /* 0x0000004002027824 */ /* 0x000fe200078e0204 */
[----:B------:R-:W-:Y:S02]  /*d080*/  UIMAD UR6, UR36, UR9, UR6 ;  /* 0x00000009240672a4 */ /* 0x000fe4000f8e0206 */
[----:B------:R-:W-:Y:S02]  /*d090*/  USHF.R.S32.HI UR7, URZ, 0x1f, UR42 ;  /* 0x0000001f3f077899 */ /* 0x000fe4000801142a */
[----:B------:R-:W-:Y:S01]  /*d0a0*/  UIADD3 UR5, UR5, UR6, URZ ;  /* 0x0000000605057290 */ /* 0x000fe2000fffe03f */
[----:B------:R-:W-:Y:S01]  /*d0b0*/  IMAD.MOV.U32 R6, RZ, RZ, R2 ;  /* 0x000000ffff067224 */ /* 0x000fe200078e0002 */
[----:B------:R-:W-:Y:S01]  /*d0c0*/  ULDC.64 UR8, c[0x0][0x2e0] ;  /* 0x0000b80000087ab9 */ /* 0x000fe20000000a00 */
[----:B0-----:R-:W-:Y:S01]  /*d0d0*/  @P0 IMAD.HI.U32 R3, R2, R3, RZ ;  /* 0x0000000302030227 */ /* 0x001fe200078e00ff */
[----:B------:R-:W-:Y:S01]  /*d0e0*/  UIMAD.WIDE.U32 UR4, UR42, UR8, UR4 ;  /* 0x000000082a0472a5 */ /* 0x000fe2000f8e0004 */
[----:B------:R-:W0:Y:S01]  /*d0f0*/  S2R R10, SR_TID.X ;  /* 0x00000000000a7919 */ /* 0x000e220000002100 */
[----:B------:R-:W-:-:S02]  /*d100*/  UIMAD UR6, UR7, UR8, URZ ;  /* 0x00000008070672a4 */ /* 0x000fc4000f8e023f */
[----:B--2---:R-:W-:Y:S02]  /*d110*/  @P0 SHF.R.U32.HI R6, RZ, R0, R3 ;  /* 0x00000000ff060219 */ /* 0x004fe40000011603 */
[----:B------:R-:W-:Y:S01]  /*d120*/  UIMAD UR6, UR42, UR9, UR6 ;  /* 0x000000092a0672a4 */ /* 0x000fe2000f8e0206 */
[----:B------:R-:W-:Y:S02]  /*d130*/  IMAD.U32 R4, RZ, RZ, UR4 ;  /* 0x00000004ff047e24 */ /* 0x000fe4000f8e00ff */
        /* <DEDUP_REMOVED lines=24> */
[----:B------:R-:W-:Y:S02]  /*d2c0*/  LOP3.LUT R10, R10, 0x7f, RZ, 0xc0, !PT ;  /* 0x0000007f0a0a7812 */ /* 0x000fe400078ec0ff */
[----:B------:R-:W-:Y:S02]  /*d2d0*/  ISETP.GE.AND P0, PT, R9, UR6, PT ;  /* 0x0000000609007c0c */ /* 0x000fe4000bf06270 */
[----:B------:R-:W-:-:S02]  /*d2e0*/  LEA.HI.X R2, R2, UR5, R3, 0x1, P1 ;  /* 0x0000000502027c11 */ /* 0x000fc400088f0c03 */
[----:B------:R-:W-:Y:S01]  /*d2f0*/  SHF.R.U32.HI R10, RZ, 0x3, R10 ;  /* 0x00000003ff0a7819 */ /* 0x000fe2000001160a */
[----:B-1----:R-:W-:Y:S08]  /*d300*/  BRA.DIV UR4, `(.L_x_4075) ;  /* 0x00000042048c7947 */ /* 0x002ff0000b800000 */
[----:B------:R-:W0:Y:S01]  /*d310*/  SHFL.IDX PT, R6, R0, RZ, 0x181f ;  /* 0x00181fff00067589 */ /* 0x000e2200000e0000 */
[----:B------:R-:W-:Y:S01]  /*d320*/  IMAD.U32 R4, RZ, RZ, UR39 ;  /* 0x00000027ff047e24 */ /* 0x000fe2000f8e00ff */
[----:B------:R-:W-:Y:S02]  /*d330*/  ULDC UR4, c[0x0][0x288] ;  /* 0x0000a20000047ab9 */ /* 0x000fe40000000800 */
[----:B------:R-:W1:Y:S01]  /*d340*/  SHFL.IDX PT, R5, R2, RZ, 0x181f ;  /* 0x00181fff02057589 */ /* 0x000e6200000e0000 */
[----:B------:R-:W-:Y:S02]  /*d350*/  IMAD R3, R7, UR4, RZ ;  /* 0x0000000407037c24 */ /* 0x000fe4000f8e02ff */
[----:B------:R-:W-:-:S05]  /*d360*/  IMAD R4, R4, 0x40, R10 ;  /* 0x0000004004047824 */ /* 0x000fca00078e020a */
[----:B------:R-:W-:-:S13]  /*d370*/  ISETP.GE.AND P1, PT, R4, R3, PT ;  /* 0x000000030400720c */ /* 0x000fda0003f26270 */
[----:B0-----:R-:W-:-:S05]  /*d380*/  @!P1 LEA R6, P2, R9, R6, 0x1 ;  /* 0x0000000609069211 */ /* 0x001fca00078408ff */
[----:B-1----:R-:W-:-:S04]  /*d390*/  @!P1 IMAD.X R5, RZ, RZ, R5, P2 ;  /* 0x000000ffff059224 */ /* 0x002fc800010e0605 */
        /* <DEDUP_REMOVED lines=21> */
.L_x_4191:
        /* <DEDUP_REMOVED lines=10> */
.L_x_4076:
        /* <DEDUP_REMOVED lines=18> */
.L_x_4192:
[----:B------:R-:W-:Y:S05]  /*d6b0*/  BSYNC B0 ;  /* 0x0000000000007941 */ /* 0x000fea0003800000 */
.L_x_4077:
[----:B------:R-:W2:Y:S01]  /*d6c0*/  LDL R2, [R1+0x8] ;  /* 0x0000080001027983 */ /* 0x000ea20000100800 */
[----:B------:R-:W-:Y:S01]  /*d6d0*/  BSSY B0, `(.L_x_4079) ;  /* 0x0000095000007945 */ /* 0x000fe20003800000 */
[----:B--2---:R-:W-:-:S13]  /*d6e0*/  ISETP.NE.AND P0, PT, R2, RZ, PT ;  /* 0x000000ff0200720c */ /* 0x004fda0003f05270 */
[----:B------:R-:W-:Y:S05]  /*d6f0*/  @!P0 BRA `(.L_x_4080) ;  /* 0x0000000800488947 */ /* 0x000fea0003800000 */
[----:B------:R-:W2:Y:S01]  /*d700*/  LDL R3, [R1] ;  /* 0x0000000001037983 */ /* 0x000ea20000100800 */
[----:B0-----:R-:W-:Y:S01]  /*d710*/  IMAD R0, R18, 0x8, R17 ;  /* 0x0000000812007824 */ /* 0x001fe200078e0211 */
[----:B------:R-:W0:Y:S01]  /*d720*/  S2R R2, SR_TID.X ;  /* 0x0000000000027919 */ /* 0x000e220000002100 */
[----:B------:R-:W-:Y:S01]  /*d730*/  BSSY B1, `(.L_x_4081) ;  /* 0x0000006000017945 */ /* 0x000fe20003800000 */
[----:B0-----:R-:W-:-:S04]  /*d740*/  LOP3.LUT R2, R2, 0x7f, RZ, 0xc0, !PT ;  /* 0x0000007f02027812 */ /* 0x001fc800078ec0ff */
[----:B------:R-:W-:Y:S02]  /*d750*/  ISETP.NE.AND P1, PT, R2, RZ, PT ;  /* 0x000000ff0200720c */ /* 0x000fe40003f25270 */
[----:B--2---:R-:W-:-:S04]  /*d760*/  SHF.L.U32 R3, R3, 0x1f, RZ ;  /* 0x0000001f03037819 */ /* 0x004fc800000006ff */
[----:B------:R-:W0:Y:S02]  /*d770*/  SYNCS.PHASECHK.TRANS64.TRYWAIT P0, [R0+URZ+0x28c60], R3 ;  /* 0x028c6003000075a7 */ /* 0x000e24000800017f */
[----:B0-----:R-:W-:Y:S05]  /*d780*/  @!P0 BRA `(.L_x_4082) ;  /* 0x0000004000b48947 */ /* 0x001fea0003800000 */
.L_x_4193:
[----:B------:R-:W-:Y:S05]  /*d790*/  BSYNC B1 ;  /* 0x0000000000017941 */ /* 0x000fea0003800000 */
.L_x_4081:
        /* <DEDUP_REMOVED lines=9> */
.L_x_4084:
[----:B------:R-:W-:Y:S05]  /*d830*/  BSYNC B1 ;  /* 0x0000000000017941 */ /* 0x000fea0003800000 */
.L_x_4083:
        /* <DEDUP_REMOVED lines=11> */
.L_x_4085:
        /* <DEDUP_REMOVED lines=15> */
.L_x_4086:
        /* <DEDUP_REMOVED lines=15> */
.L_x_4087:
        /* <DEDUP_REMOVED lines=15> */
.L_x_4088:
        /* <DEDUP_REMOVED lines=15> */
.L_x_4089:
        /* <DEDUP_REMOVED lines=15> */
.L_x_4090:
        /* <DEDUP_REMOVED lines=15> */
.L_x_4091:
        /* <DEDUP_REMOVED lines=15> */
.L_x_4092:
        /* <DEDUP_REMOVED lines=10> */
.L_x_4080:
[----:B------:R-:W-:Y:S05]  /*e020*/  BSYNC B0 ;  /* 0x0000000000007941 */ /* 0x000fea0003800000 */
.L_x_4079:
[----:B------:R-:W-:-:S06]  /*e030*/  UISETP.GE.AND UP0, UPT, UR38, 0x2, UPT ;  /* 0x000000022600788c */ /* 0x000fcc000bf06270 */
[----:B------:R-:W-:-:S13]  /*e040*/  PLOP3.LUT P0, PT, PT, PT, UP0, 0x80, 0x0 ;  /* 0x000000000000781c */ /* 0x000fda0003f0f008 */
[----:B------:R-:W-:Y:S05]  /*e050*/  @!P0 BRA `(.L_x_4093) ;  /* 0x0000002800508947 */ /* 0x000fea0003800000 */
[----:B------:R-:W-:Y:S02]  /*e060*/  ULOP3.LUT UR4, UR38, 0x1, URZ, 0xc0, !UPT ;  /* 0x0000000126047892 */ /* 0x000fe4000f8ec03f */
[----:B------:R-:W-:Y:S02]  /*e070*/  IMAD.U32 R6, RZ, RZ, UR38 ;  /* 0x00000026ff067e24 */ /* 0x000fe4000f8e00ff */
[----:B------:R-:W-:Y:S02]  /*e080*/  UISETP.NE.U32.AND UP0, UPT, UR4, 0x1, UPT ;  /* 0x000000010400788c */ /* 0x000fe4000bf05070 */
[----:B------:R-:W-:-:S04]  /*e090*/  VIADD R6, R6, 0xfffffffe ;  /* 0xfffffffe06067836 */ /* 0x000fc80000000000 */
[----:B0-----:R-:W-:Y:S01]  /*e0a0*/  IMAD.MOV.U32 R0, RZ, RZ, R6 ;  /* 0x000000ffff007224 */ /* 0x001fe200078e0006 */
[----:B------:R-:W-:-:S13]  /*e0b0*/  PLOP3.LUT P0, PT, PT, PT, UP0, 0x80, 0x0 ;  /* 0x000000000000781c */ /* 0x000fda0003f0f008 */
[----:B------:R-:W-:Y:S05]  /*e0c0*/  @!P0 BRA `(.L_x_4094) ;  /* 0x0000000c00648947 */ /* 0x000fea0003800000 */
        /* <DEDUP_REMOVED lines=11> */
[----:B------:R-:W2:Y:S01]  /*e180*/  LDL R4, [R1+0xc] ;  /* 0x00000c0001047983 */ /* 0x000ea20000100800 */
[----:B------:R-:W-:Y:S01]  /*e190*/  IMAD.MOV.U32 R0, RZ, RZ, R6 ;  /* 0x000000ffff007224 */ /* 0x000fe200078e0006 */
        /* <DEDUP_REMOVED lines=9> */
[----:B------:R-:W-:Y:S02]  /*e230*/  @P0 SHF.R.U32.HI R2, RZ, R3, R4 ;  /* 0x00000003ff020219 */ /* 0x000fe40000011604 */
[----:B------:R-:W1:Y:S03]  /*e240*/  LDC.64 R4, c[0x0][0x418] ;  /* 0x00010600ff047b82 */ /* 0x000e660000000a00 */
[----:B------:R-:W-:-:S04]  /*e250*/  IMAD.MOV R3, RZ, RZ, -R2 ;  /* 0x000000ffff037224 */ /* 0x000fc800078e0a02 */
[----:B------:R-:W-:Y:S01]  /*e260*/  IMAD R0, R0, R3, R6 ;  /* 0x0000000300007224 */ /* 0x000fe200078e0206 */
[----:B------:R-:W-:-:S03]  /*e270*/  SHF.R.S32.HI R3, RZ, 0x1f, R2 ;  /* 0x0000001fff037819 */ /* 0x000fc60000011402 */
[----:B------:R-:W-:-:S03]  /*e280*/  IMAD.WIDE.U32 R2, R19, UR4, R2 ;  /* 0x0000000413027c25 */ /* 0x000fc6000f8e0002 */
[----:B-1----:R-:W-:Y:S01]  /*e290*/  LEA R4, P0, R2, R4, 0x2 ;  /* 0x0000000402047211 */ /* 0x002fe200078010ff */
[----:B--2---:R-:W-:-:S04]  /*e2a0*/  IMAD R7, R7, UR4, RZ ;  /* 0x0000000407077c24 */ /* 0x004fc8000f8e02ff */
[----:B------:R-:W-:-:S04]  /*e2b0*/  IMAD R7, R19, UR5, R7 ;  /* 0x0000000513077c24 */ /* 0x000fc8000f8e0207 */
[----:B------:R-:W-:-:S05]  /*e2c0*/  IMAD.IADD R7, R7, 0x1, R3 ;  /* 0x0000000107077824 */ /* 0x000fca00078e0203 */
[----:B------:R-:W-:-:S05]  /*e2d0*/  LEA.HI.X R5, R2, R5, R7, 0x2, P0 ;  /* 0x0000000502057211 */ /* 0x000fca00000f1407 */
[----:B------:R1:W5:Y:S02]  /*e2e0*/  LDG.E R16, desc[UR46][R4.64] ;  /* 0x0000002e04107981 */ /* 0x000364000c1e1900 */
.L_x_4097:
[----:B------:R-:W2:Y:S01]  /*e2f0*/  S2R R2, SR_TID.X ;  /* 0x0000000000027919 */ /* 0x000ea20000002100 */
[----:B-1----:R-:W-:Y:S01]  /*e300*/  SHF.L.U32 R4, R8, 0x1f, RZ ;  /* 0x0000001f08047819 */ /* 0x002fe200000006ff */
[----:B------:R-:W-:Y:S01]  /*e310*/  BSSY B1, `(.L_x_4098) ;  /* 0x0000006000017945 */ /* 0x000fe20003800000 */
[----:B--2---:R-:W-:Y:S01]  /*e320*/  LOP3.LUT R3, R2, 0x7f, RZ, 0xc0, !PT ;  /* 0x0000007f02037812 */ /* 0x004fe200078ec0ff */
[----:B------:R-:W-:-:S03]  /*e330*/  IMAD R2, R18, 0x8, R17 ;  /* 0x0000000812027824 */ /* 0x000fc600078e0211 */
[----:B------:R-:W-:Y:S01]  /*e340*/  ISETP.NE.AND P1, PT, R3, RZ, PT ;  /* 0x000000ff0300720c */ /* 0x000fe20003f25270 */
[----:B------:R-:W1:Y:S02]  /*e350*/  SYNCS.PHASECHK.TRANS64.TRYWAIT P0, [R2+URZ+0x28c40], R4 ;  /* 0x028c4004020075a7 */ /* 0x000e64000800017f */
[----:B-1----:R-:W-:Y:S10]  /*e360*/  @!P0 BRA `(.L_x_4099) ;  /* 0x0000003400d08947 */ /* 0x002ff40003800000 */
.L_x_4194:
[----:B------:R-:W-:Y:S05]  /*e370*/  BSYNC B1 ;  /* 0x0000000000017941 */ /* 0x000fea0003800000 */
.L_x_4098:
        /* <DEDUP_REMOVED lines=9> */
.L_x_4101:
[----:B------:R-:W-:Y:S05]  /*e410*/  BSYNC B1 ;  /* 0x0000000000017941 */ /* 0x000fea0003800000 */
.L_x_4100:
[----:B------:R-:W-:Y:S01]  /*e420*/  IMAD.SHL.U32 R3, R0, 0x40, RZ ;  /* 0x0000004000037824 */ /* 0x000fe200078e00ff */
[----:B------:R-:W-:Y:S01]  /*e430*/  UIADD3 UR4, UP0, UR44, 0x370, URZ ;  /* 0x000003702c047890 */ /* 0x000fe2000ff1e03f */
[----:B------:R-:W-:Y:S01]  /*e440*/  IMAD.MOV.U32 R7, RZ, RZ, RZ ;  /* 0x000000ffff077224 */ /* 0x000fe200078e00ff */
[----:B------:R-:W-:Y:S01]  /*e450*/  PLOP3.LUT P0, PT, PT, PT, PT, 0x80, 0x0 ;  /* 0x000000000000781c */ /* 0x000fe20003f0f070 */
[----:B------:R-:W-:Y:S01]  /*e460*/  IMAD R0, R18, 0x2000, R17 ;  /* 0x0000200012007824 */ /* 0x000fe200078e0211 */
[----:B------:R-:W-:Y:S01]  /*e470*/  R2UR UR11, R3 ;  /* 0x00000000030b72ca */ /* 0x000fe200000e0000 */
[----:B------:R-:W-:Y:S01]  /*e480*/  VIADD R5, R2, 0x28c30 ;  /* 0x00028c3002057836 */ /* 0x000fe20000000000 */
[----:B------:R-:W-:Y:S01]  /*e490*/  R2UR UR10, R7 ;  /* 0x00000000070a72ca */ /* 0x000fe200000e0000 */
[----:B------:R-:W-:Y:S01]  /*e4a0*/  VIADD R0, R0, 0x22400 ;  /* 0x0002240000007836 */ /* 0x000fe20000000000 */
[----:B------:R-:W-:Y:S01]  /*e4b0*/  UIADD3.X UR5, URZ, UR45, URZ, UP0, !UPT ;  /* 0x0000002d3f057290 */ /* 0x000fe200087fe43f */
[----:B------:R-:W-:Y:S01]  /*e4c0*/  UMOV UR6, 0x0 ;  /* 0x0000000000067882 */ /* 0x000fe20000000000 */
[----:B------:R-:W-:-:S11]  /*e4d0*/  UMOV UR7, 0x14f00000 ;  /* 0x14f0000000077882 */ /* 0x000fd60000000000 */
.L_x_4102:
[----:B------:R-:W-:-:S13]  /*e4e0*/  @P0 ELECT P2, URZ, PT ;  /* 0x00000000003f082f */ /* 0x000fda0003840000 */
[----:B-----5:R-:W-:Y:S01]  /*e4f0*/  @P2 R2UR UR13, R16 ;  /* 0x00000000100d22ca */ /* 0x020fe200000e0000 */
[----:B------:R-:W-:Y:S01]  /*e500*/  UMOV UR12, UR36 ;  /* 0x00000024000c7c82 */ /* 0x000fe20008000000 */
        /* <DEDUP_REMOVED lines=9> */
.L_x_4195:
[----:B------:R-:W-:Y:S05]  /*e5a0*/  BSYNC B1 ;  /* 0x0000000000017941 */ /* 0x000fea0003800000 */
.L_x_4103:
[----:B------:R-:W-:Y:S01]  /*e5b0*/  BSSY B1, `(.L_x_4105) ;  /* 0x000000b000017945 */ /* 0x000fe20003800000 */
[----:B0-----:R-:W-:Y:S02]  /*e5c0*/  IMAD.MOV.U32 R8, RZ, RZ, 0x0 ;  /* 0x00000000ff087424 */ /* 0x001fe400078e00ff */
        /* <DEDUP_REMOVED lines=9> */
.L_x_4106:
[----:B------:R-:W-:Y:S05]  /*e660*/  BSYNC B1 ;  /* 0x0000000000017941 */ /* 0x000fea0003800000 */
.L_x_4105:
[----:B------:R-:W-:Y:S01]  /*e670*/  R2UR UR10, R7 ;  /* 0x00000000070a72ca */ /* 0x000fe200000e0000 */
[----:B------:R-:W-:Y:S01]  /*e680*/  IMAD R0, R18, 0x10000, R17 ;  /* 0x0001000012007824 */ /* 0x000fe200078e0211 */
[----:B------:R-:W-:Y:S01]  /*e690*/  R2UR UR6, R8 ;  /* 0x00000000080672ca */ /* 0x000fe200000e0000 */
[----:B------:R-:W-:Y:S01]  /*e6a0*/  UIADD3 UR4, UP0, UR44, 0x470, URZ ;  /* 0x000004702c047890 */ /* 0x000fe2000ff1e03f */
[----:B------:R-:W-:Y:S01]  /*e6b0*/  R2UR UR7, R9 ;  /* 0x00000000090772ca */ /* 0x000fe200000e0000 */
[----:B-12---:R-:W-:Y:S01]  /*e6c0*/  VIADD R2, R2, 0x28c50 ;  /* 0x00028c5002027836 */ /* 0x006fe20000000000 */
[----:B------:R-:W-:Y:S01]  /*e6d0*/  R2UR UR11, R3 ;  /* 0x00000000030b72ca */ /* 0x000fe200000e0000 */
[----:B------:R-:W-:Y:S01]  /*e6e0*/  VIADD R4, R0, 0x400 ;  /* 0x0000040000047836 */ /* 0x000fe20000000000 */
[----:B------:R-:W-:Y:S01]  /*e6f0*/  PLOP3.LUT P0, PT, PT, PT, PT, 0x80, 0x0 ;  /* 0x000000000000781c */ /* 0x000fe20003f0f070 */
[----:B------:R-:W-:-:S12]  /*e700*/  UIADD3.X UR5, URZ, UR45, URZ, UP0, !UPT ;  /* 0x0000002d3f057290 */ /* 0x000fd800087fe43f */
.L_x_4107:
[----:B------:R-:W-:-:S13]  /*e710*/  @P0 ELECT P1, URZ, PT ;  /* 0x00000000003f082f */ /* 0x000fda0003820000 */
[----:B------:R-:W-:Y:S01]  /*e720*/  @P1 R2UR UR13, R16 ;  /* 0x00000000100d12ca */ /* 0x000fe200000e0000 */
[----:B------:R-:W-:Y:S01]  /*e730*/  UMOV UR12, UR36 ;  /* 0x00000024000c7c82 */ /* 0x000fe20008000000 */
        /* <DEDUP_REMOVED lines=10> */
[----:B------:R-:W-:Y:S02]  /*e7e0*/  R2UR UR11, R3 ;  /* 0x00000000030b72ca */ /* 0x000fe400000e0000 */
[----:B------:R-:W-:-:S13]  /*e7f0*/  PLOP3.LUT P0, PT, PT, PT, PT, 0x80, 0x0 ;  /* 0x000000000000781c */ /* 0x000fda0003f0f070 */
.L_x_4108:
        /* <DEDUP_REMOVED lines=15> */
.L_x_4109:
        /* <DEDUP_REMOVED lines=15> */
.L_x_4110:
        /* <DEDUP_REMOVED lines=15> */
.L_x_4111:
        /* <DEDUP_REMOVED lines=15> */
.L_x_4112:
        /* <DEDUP_REMOVED lines=15> */
.L_x_4113:
        /* <DEDUP_REMOVED lines=15> */
.L_x_4114:
        /* <DEDUP_REMOVED lines=8> */
[----:B-1----:R-:W-:Y:S05]  /*ee20*/  @P0 BRA.U.ANY `(.L_x_4114) ;  /* 0xfffffffd00dc0947 */ /* 0x002fea000393ffff */
.L_x_4096:
[----:B------:R-:W-:Y:S05]  /*ee30*/  BSYNC B0 ;  /* 0x0000000000007941 */ /* 0x000fea0003800000 */
.L_x_4095:
[----:B------:R-:W-:-:S06]  /*ee40*/  UIADD3 UR4, UR38, -0x3, URZ ;  /* 0xfffffffd26047890 */ /* 0x000fcc000fffe03f */
[----:B------:R-:W-:-:S07]  /*ee50*/  IMAD.U32 R0, RZ, RZ, UR4 ;  /* 0x00000004ff007e24 */ /* 0x000fce000f8e00ff */
.L_x_4094:
[----:B------:R-:W-:Y:S01]  /*ee60*/  ISETP.NE.AND P0, PT, R6, RZ, PT ;  /* 0x000000ff0600720c */ /* 0x000fe20003f05270 */
[----:B------:R-:W-:-:S12]  /*ee70*/  BSSY B0, `(.L_x_4093) ;  /* 0x00001b2000007945 */ /* 0x000fd80003800000 */
[----:B------:R-:W-:Y:S05]  /*ee80*/  @!P0 BRA `(.L_x_4115) ;  /* 0x0000001800c08947 */ /* 0x000fea0003800000 */
.L_x_4156:
        /* <DEDUP_REMOVED lines=34> */
.L_x_4118:
[----:B------:R-:W1:Y:S01]  /*f0b0*/  S2R R2, SR_TID.X ;  /* 0x0000000000027919 */ /* 0x000e620000002100 */
[----:B0-----:R-:W-:Y:S01]  /*f0c0*/  IMAD R4, R7, 0x8, R17 ;  /* 0x0000000807047824 */ /* 0x001fe200078e0211 */
[----:B------:R-:W-:Y:S01]  /*f0d0*/  BSSY B2, `(.L_x_4119) ;  /* 0x0000006000027945 */ /* 0x000fe20003800000 */
[----:B-1----:R-:W-:Y:S02]  /*f0e0*/  LOP3.LUT R3, R2, 0x7f, RZ, 0xc0, !PT ;  /* 0x0000007f02037812 */ /* 0x002fe400078ec0ff */
[----:B------:R-:W-:Y:S02]  /*f0f0*/  SHF.L.U32 R2, R6, 0x1f, RZ ;  /* 0x0000001f06027819 */ /* 0x000fe400000006ff */
[----:B------:R-:W-:Y:S02]  /*f100*/  ISETP.NE.AND P1, PT, R3, RZ, PT ;  /* 0x000000ff0300720c */ /* 0x000fe40003f25270 */
[----:B------:R-:W0:Y:S02]  /*f110*/  SYNCS.PHASECHK.TRANS64.TRYWAIT P0, [R4+URZ+0x28c40], R2 ;  /* 0x028c4002040075a7 */ /* 0x000e24000800017f */
[----:B0-----:R-:W-:Y:S09]  /*f120*/  @!P0 BRA `(.L_x_4120) ;  /* 0x0000002800888947 */ /* 0x001ff20003800000 */
.L_x_4196:
[----:B------:R-:W-:Y:S05]  /*f130*/  BSYNC B2 ;  /* 0x0000000000027941 */ /* 0x000fea0003800000 */
.L_x_4119:
        /* <DEDUP_REMOVED lines=9> */
.L_x_4122:
[----:B------:R-:W-:Y:S05]  /*f1d0*/  BSYNC B2 ;  /* 0x0000000000027941 */ /* 0x000fea0003800000 */
.L_x_4121:
        /* <DEDUP_REMOVED lines=11> */
.L_x_4123:
        /* <DEDUP_REMOVED lines=13> */
.L_x_4197:
[----:B------:R-:W-:Y:S05]  /*f360*/  BSYNC B2 ;  /* 0x0000000000027941 */ /* 0x000fea0003800000 */
.L_x_4124:
        /* <DEDUP_REMOVED lines=11> */
.L_x_4127:
[----:B------:R-:W-:Y:S05]  /*f420*/  BSYNC B2 ;  /* 0x0000000000027941 */ /* 0x000fea0003800000 */
.L_x_4126:
        /* <DEDUP_REMOVED lines=9> */
.L_x_4128:
        /* <DEDUP_REMOVED lines=15> */
.L_x_4129:
        /* <DEDUP_REMOVED lines=15> */
.L_x_4130:
        /* <DEDUP_REMOVED lines=15> */
.L_x_4131:
        /* <DEDUP_REMOVED lines=15> */
.L_x_4132:
        /* <DEDUP_REMOVED lines=15> */
.L_x_4133:
        /* <DEDUP_REMOVED lines=15> */
.L_x_4134:
        /* <DEDUP_REMOVED lines=15> */
.L_x_4135:
        /* <DEDUP_REMOVED lines=10> */
.L_x_4117:
[----:B------:R-:W-:Y:S05]  /*fbf0*/  BSYNC B1 ;  /* 0x0000000000017941 */ /* 0x000fea0003800000 */
.L_x_4116:
[----:B------:R-:W2:Y:S01]  /*fc00*/  LDL R2, [R1+0x8] ;  /* 0x0000080001027983 */ /* 0x000ea20000100800 */
[----:B------:R-:W-:Y:S01]  /*fc10*/  VIADD R7, R7, 0x1 ;  /* 0x0000000107077836 */ /* 0x000fe20000000000 */
[----:B------:R-:W-:Y:S04]  /*fc20*/  BSSY B1, `(.L_x_4136) ;  /* 0x00000d3000017945 */ /* 0x000fe80003800000 */
[----:B------:R-:W-:-:S04]  /*fc30*/  ISETP.NE.AND P0, PT, R7, 0x2, PT ;  /* 0x000000020700780c */ /* 0x000fc80003f05270 */
[----:B------:R-:W-:Y:S02]  /*fc40*/  SEL R3, RZ, 0x1, P0 ;  /* 0x00000001ff037807 */ /* 0x000fe40000000000 */
[----:B------:R-:W-:Y:S02]  /*fc50*/  SEL R18, R7, RZ, P0 ;  /* 0x000000ff07127207 */ /* 0x000fe40000000000 */
[----:B0-----:R-:W-:-:S05]  /*fc60*/  LOP3.LUT R8, R6, R3, RZ, 0x3c, !PT ;  /* 0x0000000306087212 */ /* 0x001fca00078e3cff */
[----:B------:R0:W-:Y:S01]  /*fc70*/  STL [R1], R8 ;  /* 0x0000000801007387 */ /* 0x0001e20000100800 */
[----:B--2---:R-:W-:-:S13]  /*fc80*/  ISETP.NE.AND P2, PT, R2, RZ, PT ;  /* 0x000000ff0200720c */ /* 0x004fda0003f45270 */
[----:B0-----:R-:W-:Y:S05]  /*fc90*/  @!P2 BRA `(.L_x_4137) ;  /* 0x0000000c002ca947 */ /* 0x001fea0003800000 */
        /* <DEDUP_REMOVED lines=23> */
.L_x_4138:
        /* <DEDUP_REMOVED lines=8> */
.L_x_4198:
[----:B------:R-:W-:Y:S05]  /*fe90*/  BSYNC B2 ;  /* 0x0000000000027941 */ /* 0x000fea0003800000 */
.L_x_4139:
        /* <DEDUP_REMOVED lines=9> */
.L_x_4142:
[----:B------:R-:W-:Y:S05]  /*ff30*/  BSYNC B2 ;  /* 0x0000000000027941 */ /* 0x000fea0003800000 */
.L_x_4141:
        /* <DEDUP_REMOVED lines=11> */
.L_x_4143:
        /* <DEDUP_REMOVED lines=13> */
.L_x_4199:
[----:B------:R-:W-:Y:S05]  /*100c0*/  BSYNC B2 ;  /* 0x0000000000027941 */ /* 0x000fea0003800000 */
.L_x_4144:
        /* <DEDUP_REMOVED lines=11> */
.L_x_4147:
[----:B------:R-:W-:Y:S05]  /*10180*/  BSYNC B2 ;  /* 0x0000000000027941 */ /* 0x000fea0003800000 */
.L_x_4146:
        /* <DEDUP_REMOVED lines=9> */
.L_x_4148:
        /* <DEDUP_REMOVED lines=15> */
.L_x_4149:
        /* <DEDUP_REMOVED lines=15> */
.L_x_4150:
        /* <DEDUP_REMOVED lines=15> */
.L_x_4151:
        /* <DEDUP_REMOVED lines=15> */
.L_x_4152:
        /* <DEDUP_REMOVED lines=15> */
.L_x_4153:
        /* <DEDUP_REMOVED lines=15> */
.L_x_4154:
        /* <DEDUP_REMOVED lines=15> */
.L_x_4155:
        /* <DEDUP_REMOVED lines=10> */
.L_x_4137:
[----:B------:R-:W-:Y:S05]  /*10950*/  BSYNC B1 ;  /* 0x0000000000017941 */ /* 0x000fea0003800000 */
.L_x_4136:
[C---:B------:R-:W-:Y:S01]  /*10960*/  ISETP.GT.AND P0, PT, R0.reuse, 0x1, PT ;  /* 0x000000010000780c */ /* 0x040fe20003f04270 */
[----:B------:R-:W-:-:S12]  /*10970*/  VIADD R0, R0, 0xfffffffe ;  /* 0xfffffffe00007836 */ /* 0x000fd80000000000 */
[----:B------:R-:W-:Y:S05]  /*10980*/  @P0 BRA `(.L_x_4156) ;  /* 0xffffffe400400947 */ /* 0x000fea000383ffff */
.L_x_4115:
[----:B------:R-:W-:Y:S05]  /*10990*/  BSYNC B0 ;  /* 0x0000000000007941 */ /* 0x000fea0003800000 */
.L_x_4093:
        /* <DEDUP_REMOVED lines=24> */
.L_x_4158:
[----:B------:R-:W-:Y:S05]  /*10b20*/  BSYNC B0 ;  /* 0x0000000000007941 */ /* 0x000fea0003800000 */
.L_x_4157:
[----:B------:R-:W-:-:S07]  /*10b30*/  SEL R18, R18, RZ, P0 ;  /* 0x000000ff12127207 */ /* 0x000fce0000000000 */
.L_x_4061:
[----:B------:R-:W-:Y:S05]  /*10b40*/  BSYNC B7 ;  /* 0x0000000000077941 */ /* 0x000fea0003800000 */
.L_x_4059:
[----:B-12---:R-:W2:Y:S04]  /*10b50*/  LDL R0, [R1+0x20] ;  /* 0x0000200001007983 */ /* 0x006ea80000100800 */
[----:B0-----:R0:W5:Y:S01]  /*10b60*/  LDL R2, [R1+0x10] ;  /* 0x0000100001027983 */ /* 0x0011620000100800 */
        /* <DEDUP_REMOVED lines=12> */
.L_x_4159:
[----:B------:R-:W-:-:S03]  /*10c30*/  UMOV UR4, 0xffffffff ;  /* 0xffffffff00047882 */ /* 0x000fc60000000000 */
[----:B------:R-:W-:Y:S05]  /*10c40*/  BRA.DIV UR4, `(.L_x_4161) ;  /* 0x0000001204107947 */ /* 0x000fea000b800000 */
[----:B-----5:R0:W1:Y:S02]  /*10c50*/  SHFL.IDX PT, R14, R2, RZ, 0x1f ;  /* 0x00001fff020e7589 */ /* 0x02006400000e0000 */
.L_x_4202:
        /* <DEDUP_REMOVED lines=8> */
.L_x_4160:
[----:B------:R-:W3:Y:S01]  /*10ce0*/  LDL R0, [R1+0x10] ;  /* 0x0000100001007983 */ /* 0x000ee20000100800 */
[----:B------:R-:W-:Y:S02]  /*10cf0*/  ULDC UR4, c[0x0][0xc38] ;  /* 0x00030e0000047ab9 */ /* 0x000fe40000000800 */
[----:B---3--:R-:W-:-:S13]  /*10d00*/  ISETP.GE.AND P0, PT, R0, UR4, PT ;  /* 0x0000000400007c0c */ /* 0x008fda000bf06270 */
[----:B------:R-:W-:Y:S05]  /*10d10*/  @!P0 BRA `(.L_x_4162) ;  /* 0xffffffb000708947 */ /* 0x000fea000383ffff */
.L_x_4056:
[----:B-1----:R-:W3:Y:S01]  /*10d20*/  LDL.LU R0, [R1+0x18] ;  /* 0x0000180001007983 */ /* 0x002ee20000300800 */
[----:B------:R-:W-:Y:S01]  /*10d30*/  BSSY B0, `(.L_x_4163) ;  /* 0x000000b000007945 */ /* 0x000fe20003800000 */
[----:B------:R-:W1:Y:S01]  /*10d40*/  S2R R5, SR_CgaCtaId ;  /* 0x0000000000057919 */ /* 0x000e620000008800 */
[----:B---3--:R-:W-:-:S05]  /*10d50*/  VIADD R0, R0, 0x1 ;  /* 0x0000000100007836 */ /* 0x008fca0000000000 */
[----:B0-2---:R-:W-:-:S04]  /*10d60*/  LEA.HI R2, R0, R0, RZ, 0x1 ;  /* 0x0000000000027211 */ /* 0x005fc800078f08ff */
[----:B------:R-:W-:-:S05]  /*10d70*/  LOP3.LUT R3, R2, 0xfffffffe, RZ, 0xc0, !PT ;  /* 0xfffffffe02037812 */ /* 0x000fca00078ec0ff */
[----:B------:R-:W-:Y:S01]  /*10d80*/  IMAD.IADD R3, R0, 0x1, -R3 ;  /* 0x0000000100037824 */ /* 0x000fe200078e0a03 */
[----:B------:R-:W-:-:S04]  /*10d90*/  MOV R0, 0x400 ;  /* 0x0000040000007802 */ /* 0x000fc80000000f00 */
[----:B-1----:R-:W-:Y:S02]  /*10da0*/  LEA R0, R5, R0, 0x18 ;  /* 0x0000000005007211 */ /* 0x002fe400078ec0ff */
[----:B------:R-:W-:-:S04]  /*10db0*/  SHF.L.U32 R3, R3, 0x1f, RZ ;  /* 0x0000001f03037819 */ /* 0x000fc800000006ff */
[----:B------:R-:W0:Y:S02]  /*10dc0*/  SYNCS.PHASECHK.TRANS64.TRYWAIT P0, [R0+URZ+0x28c20], R3 ;  /* 0x028c2003000075a7 */ /* 0x000e24000800017f */
[----:B0-----:R-:W-:Y:S05]  /*10dd0*/  @!P0 BRA `(.L_x_4164) ;  /* 0x0000000c00d48947 */ /* 0x001fea0003800000 */
.L_x_4203:
[----:B------:R-:W-:Y:S05]  /*10de0*/  BSYNC B0 ;  /* 0x0000000000007941 */ /* 0x000fea0003800000 */
.L_x_4163:
[----:B------:R-:W-:-:S03]  /*10df0*/  UMOV UR4, 0xffffffff ;  /* 0xffffffff00047882 */ /* 0x000fc60000000000 */
[----:B------:R-:W-:Y:S05]  /*10e00*/  BRA.DIV UR4, `(.L_x_4165) ;  /* 0x0000000e04dc7947 */ /* 0x000fea000b800000 */
[----:B------:R-:W1:Y:S02]  /*10e10*/  S2R R2, SR_TID.X ;  /* 0x0000000000027919 */ /* 0x000e640000002100 */
[----:B-1----:R-:W-:-:S04]  /*10e20*/  SHF.R.U32.HI R2, RZ, 0x5, R2 ;  /* 0x00000005ff027819 */ /* 0x002fc80000011602 */
[----:B------:R-:W-:-:S05]  /*10e30*/  LOP3.LUT R2, R2, 0x3, RZ, 0xc0, !PT ;  /* 0x0000000302027812 */ /* 0x000fca00078ec0ff */
[----:B------:R1:W2:Y:S02]  /*10e40*/  SHFL.IDX PT, R14, R2, RZ, 0x1f ;  /* 0x00001fff020e7589 */ /* 0x0002a400000e0000 */
.L_x_4206:
[----:B--2---:R-:W-:Y:S01]  /*10e50*/  ISETP.NE.AND P0, PT, R14, RZ, PT ;  /* 0x000000ff0e00720c */ /* 0x004fe20003f05270 */
[----:B------:R-:W-:-:S12]  /*10e60*/  BSSY B0, `(.L_x_4166) ;  /* 0x0000025000007945 */ /* 0x000fd80003800000 */
[----:B------:R-:W-:Y:S05]  /*10e70*/  @P0 BRA `(.L_x_4167) ;  /* 0x00000000008c0947 */ /* 0x000fea0003800000 */
[----:B------:R-:W-:-:S03]  /*10e80*/  UMOV UR4, 0xffffffff ;  /* 0xffffffff00047882 */ /* 0x000fc60000000000 */
[----:B------:R-:W-:Y:S05]  /*10e90*/  BRA.DIV UR4, `(.L_x_4168) ;  /* 0x0000000e04ec7947 */ /* 0x000fea000b800000 */
[----:B------:R-:W-:-:S13]  /*10ea0*/  ELECT P6, URZ, PT ;  /* 0x00000000003f782f */ /* 0x000fda00038c0000 */
.L_x_4209:
[----:B------:R-:W-:Y:S05]  /*10eb0*/  @!P6 BRA `(.L_x_4167) ;  /* 0x00000000007ce947 */ /* 0x000fea0003800000 */
[----:B------:R-:W-:-:S06]  /*10ec0*/  ULOP3.LUT UR4, UR40, 0x2, URZ, 0xfc, !UPT ;  /* 0x0000000228047892 */ /* 0x000fcc000f8efc3f */
[----:B-1----:R-:W-:-:S05]  /*10ed0*/  IMAD.U32 R2, RZ, RZ, UR4 ;  /* 0x00000004ff027e24 */ /* 0x002fca000f8e00ff */
[----:B------:R-:W-:-:S13]  /*10ee0*/  ISETP.NE.AND P2, PT, R2, 0x3, PT ;  /* 0x000000030200780c */ /* 0x000fda0003f45270 */
[----:B------:R-:W-:Y:S05]  /*10ef0*/  @!P2 BRA `(.L_x_4169) ;  /* 0x000000000004a947 */ /* 0x000fea0003800000 */
[----:B------:R-:W-:Y:S01]  /*10f00*/  BPT.TRAP 0x1 ;  /* 0x000000040000795c */ /* 0x000fe20000300000 */
.L_x_4169:
        /* <DEDUP_REMOVED lines=13> */
.L_x_4210:
[----:B------:R-:W1:Y:S02]  /*10fe0*/  SYNCS.PHASECHK.TRANS64.TRYWAIT P0, [R3+URZ], R2 ;  /* 0x00000002030075a7 */ /* 0x000e64000800017f */
[----:B-1----:R-:W-:Y:S05]  /*10ff0*/  @!P0 BRA `(.L_x_4171) ;  /* 0x0000000c00c88947 */ /* 0x002fea0003800000 */
.L_x_4211:
[----:B------:R-:W-:Y:S05]  /*11000*/  @!P2 BRA `(.L_x_4172) ;  /* 0x000000000004a947 */ /* 0x000fea0003800000 */
[----:B------:R-:W-:Y:S01]  /*11010*/  BPT.TRAP 0x1 ;  /* 0x000000040000795c */ /* 0x000fe20000300000 */
.L_x_4172:
[----:B-1----:R-:W-:-:S04]  /*11020*/  VIADD R3, R0, 0x28c60 ;  /* 0x00028c6000037836 */ /* 0x002fc80000000000 */
[----:B------:R-:W-:-:S04]  /*11030*/  IMAD R18, R18, 0x8, R3 ;  /* 0x0000000812127824 */ /* 0x000fc800078e0203 */
[----:B------:R-:W1:Y:S02]  /*11040*/  SYNCS.PHASECHK.TRANS64.TRYWAIT P0, [R18+URZ], R5 ;  /* 0x00000005120075a7 */ /* 0x000e64000800017f */
[----:B-1----:R-:W-:Y:S05]  /*11050*/  @!P0 BRA `(.L_x_4173) ;  /* 0x0000000c00c48947 */ /* 0x002fea0003800000 */
.L_x_4212:
[----:B------:R-:W-:-:S07]  /*11060*/  IMAD R3, R4, 0x8, R3 ;  /* 0x0000000804037824 */ /* 0x000fce00078e0203 */
.L_x_4174:
[----:B--2---:R2:W3:Y:S02]  /*11070*/  SYNCS.PHASECHK.TRANS64.TRYWAIT P0, [R3+URZ], R2 ;  /* 0x00000002030075a7 */ /* 0x0044e4000800017f */
[----:B---3--:R-:W-:Y:S05]  /*11080*/  @!P0 NANOSLEEP.SYNCS 0x989680 ;  /* 0x009896800000895d */ /* 0x008fea0003900000 */
[----:B------:R-:W3:Y:S02]  /*11090*/  @!P0 SYNCS.PHASECHK.TRANS64 P0, [R3+URZ], R2 ;  /* 0x00000002030085a7 */ /* 0x000ee4000800007f */
[----:B---3--:R-:W-:Y:S05]  /*110a0*/  @!P0 BRA `(.L_x_4174) ;  /* 0xfffffffc00f08947 */ /* 0x008fea000383ffff */
.L_x_4167:
[----:B------:R-:W-:Y:S05]  /*110b0*/  BSYNC B0 ;  /* 0x0000000000007941 */ /* 0x000fea0003800000 */
.L_x_4166:
[----:B------:R-:W-:Y:S05]  /*110c0*/  EXIT ;  /* 0x000000000000794d */ /* 0x000fea0003800000 */
.L_x_4008:
[----:B0-----:R-:W-:-:S04]  /*110d0*/  IMAD.U32 R3, RZ, RZ, UR21 ;  /* 0x00000015ff037e24 */ /* 0x001fc8000f8e00ff */
[----:B------:R0:W1:Y:S03]  /*110e0*/  SYNCS.PHASECHK.TRANS64.TRYWAIT P1, [R3+URZ+0x28c50], R0 ;  /* 0x028c5000030075a7 */ /* 0x000066000802017f */
[----:B-1----:R-:W-:Y:S05]  /*110f0*/  @!P1 NANOSLEEP.SYNCS 0x989680 ;  /* 0x009896800000995d */ /* 0x002fea0003900000 */
[----:B------:R-:W1:Y:S02]  /*11100*/  @!P1 SYNCS.PHASECHK.TRANS64 P1, [R3+URZ+0x28c50], R0 ;  /* 0x028c5000030095a7 */ /* 0x000e64000802007f */
[----:B-1----:R-:W-:Y:S05]  /*11110*/  @!P1 BRA `(.L_x_4008) ;  /* 0xfffffffc00ec9947 */ /* 0x002fea000383ffff */
[----:B------:R-:W-:Y:S05]  /*11120*/  BRA `(.L_x_4175) ;  /* 0xffffff0800407947 */ /* 0x000fea000383ffff */
.L_x_4013:
[----:B-1----:R-:W-:-:S04]  /*11130*/  IMAD.U32 R3, RZ, RZ, UR21 ;  /* 0x00000015ff037e24 */ /* 0x002fc8000f8e00ff */
[----:B------:R1:W2:Y:S03]  /*11140*/  SYNCS.PHASECHK.TRANS64.TRYWAIT P1, [R3+URZ+0x28c50], R0 ;  /* 0x028c5000030075a7 */ /* 0x0002a6000802017f */
[----:B--2---:R-:W-:Y:S05]  /*11150*/  @!P1 NANOSLEEP.SYNCS 0x989680 ;  /* 0x009896800000995d */ /* 0x004fea0003900000 */
[----:B------:R-:W2:Y:S02]  /*11160*/  @!P1 SYNCS.PHASECHK.TRANS64 P1, [R3+URZ+0x28c50], R0 ;  /* 0x028c5000030095a7 */ /* 0x000ea4000802007f */
[----:B--2---:R-:W-:Y:S05]  /*11170*/  @!P1 BRA `(.L_x_4013) ;  /* 0xfffffffc00ec9947 */ /* 0x004fea000383ffff */
[----:B------:R-:W-:Y:S05]  /*11180*/  BRA `(.L_x_4012) ;  /* 0xffffff14003c7947 */ /* 0x000fea000383ffff */
.L_x_4016:
[----:B0-----:R-:W-:-:S04]  /*11190*/  IMAD.U32 R3, RZ, RZ, UR43 ;  /* 0x0000002bff037e24 */ /* 0x001fc8000f8e00ff */
[----:B------:R0:W1:Y:S03]  /*111a0*/  SYNCS.PHASECHK.TRANS64.TRYWAIT P1, [R3+URZ+0x28c00], R0 ;  /* 0x028c0000030075a7 */ /* 0x000066000802017f */
[----:B-1----:R-:W-:Y:S05]  /*111b0*/  @!P1 NANOSLEEP.SYNCS 0x989680 ;  /* 0x009896800000995d */ /* 0x002fea0003900000 */
[----:B------:R-:W1:Y:S02]  /*111c0*/  @!P1 SYNCS.PHASECHK.TRANS64 P1, [R3+URZ+0x28c00], R0 ;  /* 0x028c0000030095a7 */ /* 0x000e64000802007f */
[----:B-1----:R-:W-:Y:S05]  /*111d0*/  @!P1 BRA `(.L_x_4016) ;  /* 0xfffffffc00ec9947 */ /* 0x002fea000383ffff */
[----:B------:R-:W-:Y:S05]  /*111e0*/  BRA `(.L_x_4176) ;  /* 0xffffff2400d07947 */ /* 0x000fea000383ffff */
.L_x_4020:
[----:B--2---:R2:W3:Y:S02]  /*111f0*/  SYNCS.PHASECHK.TRANS64.TRYWAIT P1, [R7+URZ+0x28c30], R8 ;  /* 0x028c3008070075a7 */ /* 0x0044e4000802017f */
[----:B---3--:R-:W-:Y:S05]  /*11200*/  @!P1 NANOSLEEP.SYNCS 0x989680 ;  /* 0x009896800000995d */ /* 0x008fea0003900000 */
[----:B------:R-:W3:Y:S02]  /*11210*/  @!P1 SYNCS.PHASECHK.TRANS64 P1, [R7+URZ+0x28c30], R8 ;  /* 0x028c3008070095a7 */ /* 0x000ee4000802007f */
[----:B---3--:R-:W-:Y:S05]  /*11220*/  @!P1 BRA `(.L_x_4020) ;  /* 0xfffffffc00f09947 */ /* 0x008fea000383ffff */
[----:B------:R-:W-:Y:S05]  /*11230*/  BRA `(.L_x_4019) ;  /* 0xffffff2400ec7947 */ /* 0x000fea000383ffff */
.L_x_4024:
[----:B----4-:R4:W0:Y:S02]  /*11240*/  SYNCS.PHASECHK.TRANS64.TRYWAIT P3, [R7+URZ+0x28c50], R8 ;  /* 0x028c5008070075a7 */ /* 0x010824000806017f */
[----:B0-----:R-:W-:Y:S05]  /*11250*/  @!P3 NANOSLEEP.SYNCS 0x989680 ;  /* 0x009896800000b95d */ /* 0x001fea0003900000 */
[----:B------:R-:W0:Y:S02]  /*11260*/  @!P3 SYNCS.PHASECHK.TRANS64 P3, [R7+URZ+0x28c50], R8 ;  /* 0x028c50080700b5a7 */ /* 0x000e24000806007f */
[----:B0-----:R-:W-:Y:S05]  /*11270*/  @!P3 BRA `(.L_x_4024) ;  /* 0xfffffffc00f0b947 */ /* 0x001fea000383ffff */
[----:B------:R-:W-:Y:S05]  /*11280*/  BRA `(.L_x_4023) ;  /* 0xffffff3800807947 */ /* 0x000fea000383ffff */
.L_x_4029:
[----:B--2---:R-:W-:-:S04]  /*11290*/  IMAD.U32 R6, RZ, RZ, UR25 ;  /* 0x00000019ff067e24 */ /* 0x004fc8000f8e00ff */
[----:B------:R2:W3:Y:S03]  /*112a0*/  SYNCS.PHASECHK.TRANS64.TRYWAIT P3, [R6+URZ+0x28c30], R7 ;  /* 0x028c3007060075a7 */ /* 0x0004e6000806017f */
[----:B---3--:R-:W-:Y:S05]  /*112b0*/  @!P3 NANOSLEEP.SYNCS 0x989680 ;  /* 0x009896800000b95d */ /* 0x008fea0003900000 */
[----:B------:R-:W3:Y:S02]  /*112c0*/  @!P3 SYNCS.PHASECHK.TRANS64 P3, [R6+URZ+0x28c30], R7 ;  /* 0x028c30070600b5a7 */ /* 0x000ee4000806007f */
[----:B---3--:R-:W-:Y:S05]  /*112d0*/  @!P3 BRA `(.L_x_4029) ;  /* 0xfffffffc00ecb947 */ /* 0x008fea000383ffff */
[----:B------:R-:W-:Y:S05]  /*112e0*/  BRA `(.L_x_4028) ;  /* 0xffffff3c00887947 */ /* 0x000fea000383ffff */
.L_x_4033:
[----:B---3--:R3:W4:Y:S02]  /*112f0*/  SYNCS.PHASECHK.TRANS64.TRYWAIT P3, [R170+URZ+0x28c50], R7 ;  /* 0x028c5007aa0075a7 */ /* 0x008724000806017f */
[----:B----4-:R-:W-:Y:S05]  /*11300*/  @!P3 NANOSLEEP.SYNCS 0x989680 ;  /* 0x009896800000b95d */ /* 0x010fea0003900000 */
[----:B------:R-:W4:Y:S02]  /*11310*/  @!P3 SYNCS.PHASECHK.TRANS64 P3, [R170+URZ+0x28c50], R7 ;  /* 0x028c5007aa00b5a7 */ /* 0x000f24000806007f */
[----:B----4-:R-:W-:Y:S05]  /*11320*/  @!P3 BRA `(.L_x_4033) ;  /* 0xfffffffc00f0b947 */ /* 0x010fea000383ffff */
[----:B------:R-:W-:Y:S05]  /*11330*/  BRA `(.L_x_4032) ;  /* 0xffffff5400fc7947 */ /* 0x000fea000383ffff */
.L_x_4039:
[----:B--2---:R-:W-:-:S04]  /*11340*/  IMAD.U32 R6, RZ, RZ, UR23 ;  /* 0x00000017ff067e24 */ /* 0x004fc8000f8e00ff */
[----:B------:R2:W4:Y:S03]  /*11350*/  SYNCS.PHASECHK.TRANS64.TRYWAIT P2, [R6+URZ+0x28c30], R7 ;  /* 0x028c3007060075a7 */ /* 0x000526000804017f */
[----:B----4-:R-:W-:Y:S05]  /*11360*/  @!P2 NANOSLEEP.SYNCS 0x989680 ;  /* 0x009896800000a95d */ /* 0x010fea0003900000 */
[----:B------:R-:W4:Y:S02]  /*11370*/  @!P2 SYNCS.PHASECHK.TRANS64 P2, [R6+URZ+0x28c30], R7 ;  /* 0x028c30070600a5a7 */ /* 0x000f24000804007f */
[----:B----4-:R-:W-:Y:S05]  /*11380*/  @!P2 BRA `(.L_x_4039) ;  /* 0xfffffffc00eca947 */ /* 0x010fea000383ffff */
[----:B------:R-:W-:Y:S05]  /*11390*/  BRA `(.L_x_4038) ;  /* 0xffffff5800e47947 */ /* 0x000fea000383ffff */
.L_x_4043:
[----:B---3--:R3:W4:Y:S02]  /*113a0*/  SYNCS.PHASECHK.TRANS64.TRYWAIT P2, [R170+URZ+0x28c50], R7 ;  /* 0x028c5007aa0075a7 */ /* 0x008724000804017f */
[----:B----4-:R-:W-:Y:S05]  /*113b0*/  @!P2 NANOSLEEP.SYNCS 0x989680 ;  /* 0x009896800000a95d */ /* 0x010fea0003900000 */
[----:B------:R-:W4:Y:S02]  /*113c0*/  @!P2 SYNCS.PHASECHK.TRANS64 P2, [R170+URZ+0x28c50], R7 ;  /* 0x028c5007aa00a5a7 */ /* 0x000f24000804007f */
[----:B----4-:R-:W-:Y:S05]  /*113d0*/  @!P2 BRA `(.L_x_4043) ;  /* 0xfffffffc00f0a947 */ /* 0x010fea000383ffff */
[----:B------:R-:W-:Y:S05]  /*113e0*/  BRA `(.L_x_4042) ;  /* 0xffffff7000087947 */ /* 0x000fea000383ffff */
.L_x_4067:
[----:B------:R-:W-:Y:S02]  /*113f0*/  IMAD.MOV.U32 R13, RZ, RZ, R4 ;  /* 0x000000ffff0d7224 */ /* 0x000fe400078e0004 */
[----:B------:R-:W-:Y:S02]  /*11400*/  IMAD.MOV.U32 R12, RZ, RZ, RZ ;  /* 0x000000ffff0c7224 */ /* 0x000fe400078e00ff */
[----:B------:R-:W-:Y:S02]  /*11410*/  IMAD.MOV.U32 R11, RZ, RZ, 0x1f ;  /* 0x0000001fff0b7424 */ /* 0x000fe400078e00ff */
[----:B------:R-:W-:-:S07]  /*11420*/  IMAD.MOV.U32 R15, RZ, RZ, -0x1 ;  /* 0xffffffffff0f7424 */ /* 0x000fce00078e00ff */
[----:B0-----:R-:W-:Y:S05]  /*11430*/  WARPSYNC.COLLECTIVE R15, `(.L_x_4177) ;  /* 0x000000000f087348 */ /* 0x001fea0003c00000 */
[----:B------:R1:W2:Y:S02]  /*11440*/  SHFL.IDX P6, R14, R13, R12, R11 ;  /* 0x0000000c0d0e7389 */ /* 0x0002a400000c000b */
[----:B012---:R-:W-:Y:S01]  /*11450*/  ENDCOLLECTIVE ;  /* 0x000000000000791b */ /* 0x007fe20003800000 */
.L_x_4177:
[----:B------:R-:W-:Y:S05]  /*11460*/  BRA `(.L_x_4178) ;  /* 0xffffffb4005c7947 */ /* 0x000fea000383ffff */
.L_x_4069:
[----:B------:R-:W-:Y:S01]  /*11470*/  BSSY B0, `(.L_x_4179) ;  /* 0x0000006000007945 */ /* 0x000fe20003800000 */
[----:B------:R-:W-:-:S07]  /*11480*/  IMAD.MOV.U32 R15, RZ, RZ, -0x1 ;  /* 0xffffffffff0f7424 */ /* 0x000fce00078e00ff */
[----:B0--3--:R-:W-:Y:S05]  /*11490*/  WARPSYNC.COLLECTIVE R15, `(.L_x_4180) ;  /* 0x000000000f0c7348 */ /* 0x009fea0003c00000 */
[----:B------:R-:W-:Y:S02]  /*114a0*/  ELECT P6, UR62, PT ;  /* 0x00000000003e782f */ /* 0x000fe400038c0000 */
[----:B------:R-:W-:Y:S01]  /*114b0*/  MOV R14, UR62 ;  /* 0x0000003e000e7c02 */ /* 0x000fe20008000f00 */
[----:B0--3--:R-:W-:Y:S10]  /*114c0*/  ENDCOLLECTIVE ;  /* 0x000000000000791b */ /* 0x009ff40003800000 */
.L_x_4180:
[----:B------:R-:W-:Y:S05]  /*114d0*/  BSYNC B0 ;  /* 0x0000000000007941 */ /* 0x000fea0003800000 */
.L_x_4179:
[----:B------:R-:W-:Y:S05]  /*114e0*/  BRA `(.L_x_4181) ;  /* 0xffffffb400607947 */ /* 0x000fea000383ffff */
.L_x_4071:
[----:B0-----:R0:W1:Y:S02]  /*114f0*/  SYNCS.PHASECHK.TRANS64.TRYWAIT P0, [R3+URZ+0x28c40], R0 ;  /* 0x028c4000030075a7 */ /* 0x001064000800017f */
[----:B-1----:R-:W-:Y:S05]  /*11500*/  @!P0 NANOSLEEP.SYNCS 0x989680 ;  /* 0x009896800000895d */ /* 0x002fea0003900000 */
[----:B------:R-:W1:Y:S02]  /*11510*/  @!P0 SYNCS.PHASECHK.TRANS64 P0, [R3+URZ+0x28c40], R0 ;  /* 0x028c4000030085a7 */ /* 0x000e64000800007f */
[----:B-1----:R-:W-:Y:S05]  /*11520*/  @!P0 BRA `(.L_x_4071) ;  /* 0xfffffffc00f08947 */ /* 0x002fea000383ffff */
[----:B------:R-:W-:Y:S05]  /*11530*/  BRA `(.L_x_4182) ;  /* 0xffffffb400c47947 */ /* 0x000fea000383ffff */
.L_x_4075:
[----:B------:R-:W-:Y:S02]  /*11540*/  IMAD.MOV.U32 R13, RZ, RZ, R2 ;  /* 0x000000ffff0d7224 */ /* 0x000fe400078e0002 */
[----:B------:R-:W-:Y:S02]  /*11550*/  IMAD.MOV.U32 R12, RZ, RZ, RZ ;  /* 0x000000ffff0c7224 */ /* 0x000fe400078e00ff */
[----:B------:R-:W-:Y:S02]  /*11560*/  IMAD.MOV.U32 R11, RZ, RZ, 0x181f ;  /* 0x0000181fff0b7424 */ /* 0x000fe400078e00ff */
[----:B------:R-:W-:Y:S02]  /*11570*/  IMAD.MOV.U32 R15, RZ, RZ, -0x1 ;  /* 0xffffffffff0f7424 */ /* 0x000fe400078e00ff */
[----:B------:R-:W-:-:S07]  /*11580*/  IMAD.U32 R4, RZ, RZ, UR39 ;  /* 0x00000027ff047e24 */ /* 0x000fce000f8e00ff */
[----:B-----5:R-:W-:Y:S05]  /*11590*/  WARPSYNC.COLLECTIVE R15, `(.L_x_4183) ;  /* 0x000000000f087348 */ /* 0x020fea0003c00000 */
[----:B------:R0:W1:Y:S02]  /*115a0*/  SHFL.IDX P6, R14, R13, R12, R11 ;  /* 0x0000000c0d0e7389 */ /* 0x00006400000c000b */
[----:B01---5:R-:W-:Y:S01]  /*115b0*/  ENDCOLLECTIVE ;  /* 0x000000000000791b */ /* 0x023fe20003800000 */
.L_x_4183:
[----:B------:R-:W-:Y:S02]  /*115c0*/  IMAD R4, R4, 0x40, R10 ;  /* 0x0000004004047824 */ /* 0x000fe400078e020a */
[----:B------:R-:W-:Y:S02]  /*115d0*/  IMAD.MOV.U32 R13, RZ, RZ, R0 ;  /* 0x000000ffff0d7224 */ /* 0x000fe400078e0000 */
[----:B------:R-:W-:-:S07]  /*115e0*/  IMAD.MOV.U32 R5, RZ, RZ, R14 ;  /* 0x000000ffff057224 */ /* 0x000fce00078e000e */
[----:B------:R-:W-:Y:S05]  /*115f0*/  WARPSYNC.COLLECTIVE R15, `(.L_x_4184) ;  /* 0x000000000f087348 */ /* 0x000fea0003c00000 */
[----:B------:R0:W1:Y:S02]  /*11600*/  SHFL.IDX P6, R14, R13, R12, R11 ;  /* 0x0000000c0d0e7389 */ /* 0x00006400000c000b */
[----:B01----:R-:W-:Y:S01]  /*11610*/  ENDCOLLECTIVE ;  /* 0x000000000000791b */ /* 0x003fe20003800000 */
.L_x_4184:
[----:B------:R-:W-:Y:S02]  /*11620*/  ULDC UR4, c[0x0][0x288] ;  /* 0x0000a20000047ab9 */ /* 0x000fe40000000800 */
[----:B------:R-:W-:-:S05]  /*11630*/  IMAD R3, R7, UR4, RZ ;  /* 0x0000000407037c24 */ /* 0x000fca000f8e02ff */
[----:B------:R-:W-:Y:S01]  /*11640*/  ISETP.GE.AND P1, PT, R4, R3, PT ;  /* 0x000000030400720c */ /* 0x000fe20003f26270 */
[----:B------:R-:W-:Y:S02]  /*11650*/  IMAD.MOV.U32 R13, RZ, RZ, R2 ;  /* 0x000000ffff0d7224 */ /* 0x000fe400078e0002 */
[----:B------:R-:W-:Y:S02]  /*11660*/  IMAD.MOV.U32 R12, RZ, RZ, 0x1 ;  /* 0x00000001ff0c7424 */ /* 0x000fe400078e00ff */
[----:B------:R-:W-:-:S08]  /*11670*/  IMAD.MOV.U32 R6, RZ, RZ, R14 ;  /* 0x000000ffff067224 */ /* 0x000fd000078e000e */
[----:B------:R-:W-:Y:S05]  /*11680*/  WARPSYNC.COLLECTIVE R15, `(.L_x_4185) ;  /* 0x000000000f087348 */ /* 0x000fea0003c00000 */
[----:B------:R0:W1:Y:S02]  /*11690*/  SHFL.IDX P6, R14, R13, R12, R11 ;  /* 0x0000000c0d0e7389 */ /* 0x00006400000c000b */
[----:B01----:R-:W-:Y:S01]  /*116a0*/  ENDCOLLECTIVE ;  /* 0x000000000000791b */ /* 0x003fe20003800000 */
.L_x_4185:
        /* <DEDUP_REMOVED lines=14> */
.L_x_4186:
[----:B------:R-:W-:Y:S02]  /*11790*/  IMAD.MOV.U32 R13, RZ, RZ, R2 ;  /* 0x000000ffff0d7224 */ /* 0x000fe400078e0002 */
[----:B------:R-:W-:Y:S02]  /*117a0*/  IMAD.MOV.U32 R12, RZ, RZ, 0x2 ;  /* 0x00000002ff0c7424 */ /* 0x000fe400078e00ff */
[----:B------:R-:W-:-:S07]  /*117b0*/  IMAD.MOV.U32 R6, RZ, RZ, R14 ;  /* 0x000000ffff067224 */ /* 0x000fce00078e000e */
[----:B------:R-:W-:Y:S05]  /*117c0*/  WARPSYNC.COLLECTIVE R15, `(.L_x_4187) ;  /* 0x000000000f087348 */ /* 0x000fea0003c00000 */
[----:B------:R0:W1:Y:S02]  /*117d0*/  SHFL.IDX P6, R14, R13, R12, R11 ;  /* 0x0000000c0d0e7389 */ /* 0x00006400000c000b */
[----:B01----:R-:W-:Y:S01]  /*117e0*/  ENDCOLLECTIVE ;  /* 0x000000000000791b */ /* 0x003fe20003800000 */
.L_x_4187:
        /* <DEDUP_REMOVED lines=14> */
.L_x_4188:
[----:B------:R-:W-:Y:S02]  /*118d0*/  IMAD.MOV.U32 R13, RZ, RZ, R2 ;  /* 0x000000ffff0d7224 */ /* 0x000fe400078e0002 */
[----:B------:R-:W-:Y:S02]  /*118e0*/  IMAD.MOV.U32 R12, RZ, RZ, 0x3 ;  /* 0x00000003ff0c7424 */ /* 0x000fe400078e00ff */
[----:B------:R-:W-:-:S07]  /*118f0*/  IMAD.MOV.U32 R6, RZ, RZ, R14 ;  /* 0x000000ffff067224 */ /* 0x000fce00078e000e */
[----:B------:R-:W-:Y:S05]  /*11900*/  WARPSYNC.COLLECTIVE R15, `(.L_x_4189) ;  /* 0x000000000f087348 */ /* 0x000fea0003c00000 */
[----:B------:R0:W1:Y:S02]  /*11910*/  SHFL.IDX P6, R14, R13, R12, R11 ;  /* 0x0000000c0d0e7389 */ /* 0x00006400000c000b */
[----:B01----:R-:W-:Y:S01]  /*11920*/  ENDCOLLECTIVE ;  /* 0x000000000000791b */ /* 0x003fe20003800000 */
.L_x_4189:
        /* <DEDUP_REMOVED lines=12> */
.L_x_4190:
[----:B------:R-:W-:Y:S01]  /*119f0*/  IMAD.MOV.U32 R0, RZ, RZ, R14 ;  /* 0x000000ffff007224 */ /* 0x000fe200078e000e */
[----:B------:R-:W-:Y:S06]  /*11a00*/  BRA `(.L_x_4191) ;  /* 0xffffffb800b87947 */ /* 0x000fec000383ffff */
.L_x_4078:
[----:B0-----:R0:W1:Y:S02]  /*11a10*/  SYNCS.PHASECHK.TRANS64.TRYWAIT P0, [R17+URZ+0x28c20], R0 ;  /* 0x028c2000110075a7 */ /* 0x001064000800017f */
[----:B-1----:R-:W-:Y:S05]  /*11a20*/  @!P0 NANOSLEEP.SYNCS 0x989680 ;  /* 0x009896800000895d */ /* 0x002fea0003900000 */
[----:B------:R-:W1:Y:S02]  /*11a30*/  @!P0 SYNCS.PHASECHK.TRANS64 P0, [R17+URZ+0x28c20], R0 ;  /* 0x028c2000110085a7 */ /* 0x000e64000800007f */
[----:B-1----:R-:W-:Y:S05]  /*11a40*/  @!P0 BRA `(.L_x_4078) ;  /* 0xfffffffc00f08947 */ /* 0x002fea000383ffff */
[----:B------:R-:W-:Y:S05]  /*11a50*/  BRA `(.L_x_4192) ;  /* 0xffffffbc00147947 */ /* 0x000fea000383ffff */
.L_x_4082:
[----:B0-----:R0:W1:Y:S02]  /*11a60*/  SYNCS.PHASECHK.TRANS64.TRYWAIT P0, [R0+URZ+0x28c60], R3 ;  /* 0x028c6003000075a7 */ /* 0x001064000800017f */
[----:B-1----:R-:W-:Y:S05]  /*11a70*/  @!P0 NANOSLEEP.SYNCS 0x989680 ;  /* 0x009896800000895d */ /* 0x002fea0003900000 */
[----:B------:R-:W1:Y:S02]  /*11a80*/  @!P0 SYNCS.PHASECHK.TRANS64 P0, [R0+URZ+0x28c60], R3 ;  /* 0x028c6003000085a7 */ /* 0x000e64000800007f */
[----:B-1----:R-:W-:Y:S05]  /*11a90*/  @!P0 BRA `(.L_x_4082) ;  /* 0xfffffffc00f08947 */ /* 0x002fea000383ffff */
[----:B------:R-:W-:Y:S05]  /*11aa0*/  BRA `(.L_x_4193) ;  /* 0xffffffbc00387947 */ /* 0x000fea000383ffff */
.L_x_4099:
[----:B-1----:R1:W2:Y:S02]  /*11ab0*/  SYNCS.PHASECHK.TRANS64.TRYWAIT P0, [R2+URZ+0x28c40], R4 ;  /* 0x028c4004020075a7 */ /* 0x0022a4000800017f */
[----:B--2---:R-:W-:Y:S05]  /*11ac0*/  @!P0 NANOSLEEP.SYNCS 0x989680 ;  /* 0x009896800000895d */ /* 0x004fea0003900000 */
[----:B------:R-:W2:Y:S02]  /*11ad0*/  @!P0 SYNCS.PHASECHK.TRANS64 P0, [R2+URZ+0x28c40], R4 ;  /* 0x028c4004020085a7 */ /* 0x000ea4000800007f */
[----:B--2---:R-:W-:Y:S05]  /*11ae0*/  @!P0 BRA `(.L_x_4099) ;  /* 0xfffffffc00f08947 */ /* 0x004fea000383ffff */
[----:B------:R-:W-:Y:S05]  /*11af0*/  BRA `(.L_x_4194) ;  /* 0xffffffc8001c7947 */ /* 0x000fea000383ffff */
.L_x_4104:
[----:B--2---:R2:W3:Y:S02]  /*11b00*/  SYNCS.PHASECHK.TRANS64.TRYWAIT P0, [R2+URZ+0x28c60], R4 ;  /* 0x028c6004020075a7 */ /* 0x0044e4000800017f */
[----:B---3--:R-:W-:Y:S05]  /*11b10*/  @!P0 NANOSLEEP.SYNCS 0x989680 ;  /* 0x009896800000895d */ /* 0x008fea0003900000 */
[----:B------:R-:W3:Y:S02]  /*11b20*/  @!P0 SYNCS.PHASECHK.TRANS64 P0, [R2+URZ+0x28c60], R4 ;  /* 0x028c6004020085a7 */ /* 0x000ee4000800007f */
[----:B---3--:R-:W-:Y:S05]  /*11b30*/  @!P0 BRA `(.L_x_4104) ;  /* 0xfffffffc00f08947 */ /* 0x008fea000383ffff */
[----:B------:R-:W-:Y:S05]  /*11b40*/  BRA `(.L_x_4195) ;  /* 0xffffffc800947947 */ /* 0x000fea000383ffff */
.L_x_4120:
[----:B0-----:R0:W1:Y:S02]  /*11b50*/  SYNCS.PHASECHK.TRANS64.TRYWAIT P0, [R4+URZ+0x28c40], R2 ;  /* 0x028c4002040075a7 */ /* 0x001064000800017f */
[----:B-1----:R-:W-:Y:S05]  /*11b60*/  @!P0 NANOSLEEP.SYNCS 0x989680 ;  /* 0x009896800000895d */ /* 0x002fea0003900000 */
[----:B------:R-:W1:Y:S02]  /*11b70*/  @!P0 SYNCS.PHASECHK.TRANS64 P0, [R4+URZ+0x28c40], R2 ;  /* 0x028c4002040085a7 */ /* 0x000e64000800007f */
[----:B-1----:R-:W-:Y:S05]  /*11b80*/  @!P0 BRA `(.L_x_4120) ;  /* 0xfffffffc00f08947 */ /* 0x002fea000383ffff */
[----:B------:R-:W-:Y:S05]  /*11b90*/  BRA `(.L_x_4196) ;  /* 0xffffffd400647947 */ /* 0x000fea000383ffff */
.L_x_4125:
[----:B-1----:R1:W2:Y:S02]  /*11ba0*/  SYNCS.PHASECHK.TRANS64.TRYWAIT P0, [R4+URZ+0x28c60], R2 ;  /* 0x028c6002040075a7 */ /* 0x0022a4000800017f */
[----:B--2---:R-:W-:Y:S05]  /*11bb0*/  @!P0 NANOSLEEP.SYNCS 0x989680 ;  /* 0x009896800000895d */ /* 0x004fea0003900000 */
[----:B------:R-:W2:Y:S02]  /*11bc0*/  @!P0 SYNCS.PHASECHK.TRANS64 P0, [R4+URZ+0x28c60], R2 ;  /* 0x028c6002040085a7 */ /* 0x000ea4000800007f */
[----:B--2---:R-:W-:Y:S05]  /*11bd0*/  @!P0 BRA `(.L_x_4125) ;  /* 0xfffffffc00f08947 */ /* 0x004fea000383ffff */
[----:B------:R-:W-:Y:S05]  /*11be0*/  BRA `(.L_x_4197) ;  /* 0xffffffd400dc7947 */ /* 0x000fea000383ffff */
.L_x_4140:
[----:B0-----:R0:W1:Y:S02]  /*11bf0*/  SYNCS.PHASECHK.TRANS64.TRYWAIT P0, [R4+URZ+0x28c40], R2 ;  /* 0x028c4002040075a7 */ /* 0x001064000800017f */
[----:B-1----:R-:W-:Y:S05]  /*11c00*/  @!P0 NANOSLEEP.SYNCS 0x989680 ;  /* 0x009896800000895d */ /* 0x002fea0003900000 */
[----:B------:R-:W1:Y:S02]  /*11c10*/  @!P0 SYNCS.PHASECHK.TRANS64 P0, [R4+URZ+0x28c40], R2 ;  /* 0x028c4002040085a7 */ /* 0x000e64000800007f */
[----:B-1----:R-:W-:Y:S05]  /*11c20*/  @!P0 BRA `(.L_x_4140) ;  /* 0xfffffffc00f08947 */ /* 0x002fea000383ffff */
[----:B------:R-:W-:Y:S05]  /*11c30*/  BRA `(.L_x_4198) ;  /* 0xffffffe000947947 */ /* 0x000fea000383ffff */
.L_x_4145:
[----:B-1----:R1:W2:Y:S02]  /*11c40*/  SYNCS.PHASECHK.TRANS64.TRYWAIT P0, [R4+URZ+0x28c60], R2 ;  /* 0x028c6002040075a7 */ /* 0x0022a4000800017f */
[----:B--2---:R-:W-:Y:S05]  /*11c50*/  @!P0 NANOSLEEP.SYNCS 0x989680 ;  /* 0x009896800000895d */ /* 0x004fea0003900000 */
[----:B------:R-:W2:Y:S02]  /*11c60*/  @!P0 SYNCS.PHASECHK.TRANS64 P0, [R4+URZ+0x28c60], R2 ;  /* 0x028c6002040085a7 */ /* 0x000ea4000800007f */
[----:B--2---:R-:W-:Y:S05]  /*11c70*/  @!P0 BRA `(.L_x_4145) ;  /* 0xfffffffc00f08947 */ /* 0x004fea000383ffff */
[----:B------:R-:W-:Y:S05]  /*11c80*/  BRA `(.L_x_4199) ;  /* 0xffffffe4000c7947 */ /* 0x000fea000383ffff */
.L_x_4161:
        /* <DEDUP_REMOVED lines=8> */
.L_x_4201:
[----:B------:R-:W-:Y:S05]  /*11d10*/  BSYNC B0 ;  /* 0x0000000000007941 */ /* 0x000fea0003800000 */
.L_x_4200:
[----:B------:R-:W-:Y:S05]  /*11d20*/  BRA `(.L_x_4202) ;  /* 0xffffffec00cc7947 */ /* 0x000fea000383ffff */
.L_x_4164:
[----:B0-----:R0:W1:Y:S02]  /*11d30*/  SYNCS.PHASECHK.TRANS64.TRYWAIT P0, [R0+URZ+0x28c20], R3 ;  /* 0x028c2003000075a7 */ /* 0x001064000800017f */
[----:B-1----:R-:W-:Y:S05]  /*11d40*/  @!P0 NANOSLEEP.SYNCS 0x989680 ;  /* 0x009896800000895d */ /* 0x002fea0003900000 */
[----:B------:R-:W1:Y:S02]  /*11d50*/  @!P0 SYNCS.PHASECHK.TRANS64 P0, [R0+URZ+0x28c20], R3 ;  /* 0x028c2003000085a7 */ /* 0x000e64000800007f */
[----:B-1----:R-:W-:Y:S05]  /*11d60*/  @!P0 BRA `(.L_x_4164) ;  /* 0xfffffffc00f08947 */ /* 0x002fea000383ffff */
[----:B------:R-:W-:Y:S05]  /*11d70*/  BRA `(.L_x_4203) ;  /* 0xfffffff000187947 */ /* 0x000fea000383ffff */
.L_x_4165:
        /* <DEDUP_REMOVED lines=11> */
.L_x_4205:
[----:B------:R-:W-:Y:S05]  /*11e30*/  BSYNC B0 ;  /* 0x0000000000007941 */ /* 0x000fea0003800000 */
.L_x_4204:
[----:B------:R-:W-:Y:S05]  /*11e40*/  BRA `(.L_x_4206) ;  /* 0xfffffff000007947 */ /* 0x000fea000383ffff */
.L_x_4168:
[----:B------:R-:W-:Y:S01]  /*11e50*/  BSSY B1, `(.L_x_4207) ;  /* 0x0000006000017945 */ /* 0x000fe20003800000 */
[----:B------:R-:W-:-:S07]  /*11e60*/  IMAD.MOV.U32 R15, RZ, RZ, -0x1 ;  /* 0xffffffffff0f7424 */ /* 0x000fce00078e00ff */
[----:B01----:R-:W-:Y:S05]  /*11e70*/  WARPSYNC.COLLECTIVE R15, `(.L_x_4208) ;  /* 0x000000000f0c7348 */ /* 0x003fea0003c00000 */
[----:B------:R-:W-:Y:S02]  /*11e80*/  ELECT P6, UR62, PT ;  /* 0x00000000003e782f */ /* 0x000fe400038c0000 */
[----:B------:R-:W-:Y:S01]  /*11e90*/  MOV R14, UR62 ;  /* 0x0000003e000e7c02 */ /* 0x000fe20008000f00 */
[----:B01----:R-:W-:Y:S10]  /*11ea0*/  ENDCOLLECTIVE ;  /* 0x000000000000791b */ /* 0x003ff40003800000 */
.L_x_4208:
[----:B------:R-:W-:Y:S05]  /*11eb0*/  BSYNC B1 ;  /* 0x0000000000017941 */ /* 0x000fea0003800000 */
.L_x_4207:
[----:B------:R-:W-:Y:S05]  /*11ec0*/  BRA `(.L_x_4209) ;  /* 0xffffffec00f87947 */ /* 0x000fea000383ffff */
.L_x_4170:
[----:B0-----:R0:W1:Y:S02]  /*11ed0*/  SYNCS.PHASECHK.TRANS64.TRYWAIT P0, [R6+URZ], R5 ;  /* 0x00000005060075a7 */ /* 0x001064000800017f */
[----:B-1----:R-:W-:Y:S05]  /*11ee0*/  @!P0 NANOSLEEP.SYNCS 0x989680 ;  /* 0x009896800000895d */ /* 0x002fea0003900000 */
[----:B------:R-:W1:Y:S02]  /*11ef0*/  @!P0 SYNCS.PHASECHK.TRANS64 P0, [R6+URZ], R5 ;  /* 0x00000005060085a7 */ /* 0x000e64000800007f */
[----:B-1----:R-:W-:Y:S05]  /*11f00*/  @!P0 BRA `(.L_x_4170) ;  /* 0xfffffffc00f08947 */ /* 0x002fea000383ffff */
[----:B------:R-:W-:Y:S05]  /*11f10*/  BRA `(.L_x_4210) ;  /* 0xfffffff000307947 */ /* 0x000fea000383ffff */
.L_x_4171:
[----:B-1----:R1:W2:Y:S02]  /*11f20*/  SYNCS.PHASECHK.TRANS64.TRYWAIT P0, [R3+URZ], R2 ;  /* 0x00000002030075a7 */ /* 0x0022a4000800017f */
[----:B--2---:R-:W-:Y:S05]  /*11f30*/  @!P0 NANOSLEEP.SYNCS 0x989680 ;  /* 0x009896800000895d */ /* 0x004fea0003900000 */
[----:B------:R-:W2:Y:S02]  /*11f40*/  @!P0 SYNCS.PHASECHK.TRANS64 P0, [R3+URZ], R2 ;  /* 0x00000002030085a7 */ /* 0x000ea4000800007f */
[----:B--2---:R-:W-:Y:S05]  /*11f50*/  @!P0 BRA `(.L_x_4171) ;  /* 0xfffffffc00f08947 */ /* 0x004fea000383ffff */
[----:B------:R-:W-:Y:S05]  /*11f60*/  BRA `(.L_x_4211) ;  /* 0xfffffff000247947 */ /* 0x000fea000383ffff */
.L_x_4173:
[----:B-1----:R1:W2:Y:S02]  /*11f70*/  SYNCS.PHASECHK.TRANS64.TRYWAIT P0, [R18+URZ], R5 ;  /* 0x00000005120075a7 */ /* 0x0022a4000800017f */
[----:B--2---:R-:W-:Y:S05]  /*11f80*/  @!P0 NANOSLEEP.SYNCS 0x989680 ;  /* 0x009896800000895d */ /* 0x004fea0003900000 */
[----:B------:R-:W2:Y:S02]  /*11f90*/  @!P0 SYNCS.PHASECHK.TRANS64 P0, [R18+URZ], R5 ;  /* 0x00000005120085a7 */ /* 0x000ea4000800007f */
[----:B--2---:R-:W-:Y:S05]  /*11fa0*/  @!P0 BRA `(.L_x_4173) ;  /* 0xfffffffc00f08947 */ /* 0x004fea000383ffff */
[----:B------:R-:W-:Y:S05]  /*11fb0*/  BRA `(.L_x_4212) ;  /* 0xfffffff000287947 */ /* 0x000fea000383ffff */
.L_x_4213:
        /* <DEDUP_REMOVED lines=12> */
.L_x_5879:


//--------------------- .text._ZN7cutlass13device_kernelIN5flash11enable_sm90INS1_16FlashAttnFwdSm90INS1_25CollectiveMainloopFwdSm90ILi2EN4cute5tupleIJNS5_1CILi1EEES8_S8_EEENS6_IJNS7_ILi64EEESA_SA_EEELi512ENS_6half_tEfNS_4arch4Sm90ELb1ELb0ELb0ELb0ELb0ELb0ELb1ELb0ELb0ELb1ELb0ELb0EEENS1_21CollectiveEpilogueFwdINS6_IJSA_NS7_ILi512EEESA_EEES9_SC_SE_Li256ELb0ELb1ELb0ELb0EEENS1_30DynamicPersistentTileSchedulerILi256ELi128ELb0ELb1ELb1EEEEEEEEEvNT_6ParamsE --------------------------
	.section	.text._ZN7cutlass13device_kernelIN5flash11enable_sm90INS1_16FlashAttnFwdSm90INS1_25CollectiveMainloopFwdSm90ILi2EN4cute5tupleIJNS5_1CILi1EEES8_S8_EEENS6_IJNS7_ILi64EEESA_SA_EEELi512ENS_6half_tEfNS_4arch4Sm90ELb1ELb0ELb0ELb0ELb0ELb0ELb1ELb0ELb0ELb1ELb0ELb0EEENS1_21CollectiveEpilogueFwdINS6_IJSA_NS7_ILi512EEESA_EEES9_SC_SE_Li256ELb0ELb1ELb0ELb0EEENS1_30DynamicPersistentTileSchedulerILi256ELi128ELb0ELb1ELb1EEEEEEEEEvNT_6ParamsE,"ax",@progbits
	.align	128
.text._ZN7cutlass13device_kernelIN5flash11enable_sm90INS1_16FlashAttnFwdSm90INS1_25CollectiveMainloopFwdSm90ILi2EN4cute5tupleIJNS5_1CILi1EEES8_S8_EEENS6_IJNS7_ILi64EEESA_SA_EEELi512ENS_6half_tEfNS_4arch4Sm90ELb1ELb0ELb0ELb0ELb0ELb0ELb1ELb0ELb0ELb1ELb0ELb0EEENS1_21CollectiveEpilogueFwdINS6_IJSA_NS7_ILi512EEESA_EEES9_SC_SE_Li256ELb0ELb1ELb0ELb0EEENS1_30DynamicPersistentTileSchedulerILi256ELi128ELb0ELb1ELb1EEEEEEEEEvNT_6ParamsE:
        .type           _ZN7cutlass13device_kernelIN5flash11enable_sm90INS1_16FlashAttnFwdSm90INS1_25CollectiveMainloopFwdSm90ILi2EN4cute5tupleIJNS5_1CILi1EEES8_S8_EEENS6_IJNS7_ILi64EEESA_SA_EEELi512ENS_6half_tEfNS_4arch4Sm90ELb1ELb0ELb0ELb0ELb0ELb0ELb1ELb0ELb0ELb1ELb0ELb0EEENS1_21CollectiveEpilogueFwdINS6_IJSA_NS7_ILi512EEESA_EEES9_SC_SE_Li256ELb0ELb1ELb0ELb0EEENS1_30DynamicPersistentTileSchedulerILi256ELi128ELb0ELb1ELb1EEEEEEEEEvNT_6ParamsE,@function
        .size           _ZN7cutlass13device_kernelIN5flash11enable_sm90INS1_16FlashAttnFwdSm90INS1_25CollectiveMainloopFwdSm90ILi2EN4cute5tupleIJNS5_1CILi1EEES8_S8_EEENS6_IJNS7_ILi64EEESA_SA_EEELi512ENS_6half_tEfNS_4arch4Sm90ELb1ELb0ELb0ELb0ELb0ELb0ELb1ELb0ELb0ELb1ELb0ELb0EEENS1_21CollectiveEpilogueFwdINS6_IJSA_NS7_ILi512EEESA_EEES9_SC_SE_Li256ELb0ELb1ELb0ELb0EEENS1_30DynamicPersistentTileSchedulerILi256ELi128ELb0ELb1ELb1EEEEEEEEEvNT_6ParamsE,(.L_x_5880 - _ZN7cutlass13device_kernelIN5flash11enable_sm90INS1_16FlashAttnFwdSm90INS1_25CollectiveMainloopFwdSm90ILi2EN4cute5tupleIJNS5_1CILi1EEES8_S8_EEENS6_IJNS7_ILi64EEESA_SA_EEELi512ENS_6half_tEfNS_4arch4Sm90ELb1ELb0ELb0ELb0ELb0ELb0ELb1ELb0ELb0ELb1ELb0ELb0EEENS1_21CollectiveEpilogueFwdINS6_IJSA_NS7_ILi512EEESA_EEES9_SC_SE_Li256ELb0ELb1ELb0ELb0EEENS1_30DynamicPersistentTileSchedulerILi256ELi128ELb0ELb1ELb1EEEEEEEEEvNT_6ParamsE)
        .other          _ZN7cutlass13device_kernelIN5flash11enable_sm90INS1_16FlashAttnFwdSm90INS1_25CollectiveMainloopFwdSm90ILi2EN4cute5tupleIJNS5_1CILi1EEES8_S8_EEENS6_IJNS7_ILi64EEESA_SA_EEELi512ENS_6half_tEfNS_4arch4Sm90ELb1ELb0ELb0ELb0ELb0ELb0ELb1ELb0ELb0ELb1ELb0ELb0EEENS1_21CollectiveEpilogueFwdINS6_IJSA_NS7_ILi512EEESA_EEES9_SC_SE_Li256ELb0ELb1ELb0ELb0EEENS1_30DynamicPersistentTileSchedulerILi256ELi128ELb0ELb1ELb1EEEEEEEEEvNT_6ParamsE,@"STO_CUDA_ENTRY STV_DEFAULT"
_ZN7cutlass13device_kernelIN5flash11enable_sm90INS1_16FlashAttnFwdSm90INS1_25CollectiveMainloopFwdSm90ILi2EN4cute5tupleIJNS5_1CILi1EEES8_S8_EEENS6_IJNS7_ILi64EEESA_SA_EEELi512ENS_6half_tEfNS_4arch4Sm90ELb1ELb0ELb0ELb0ELb0ELb0ELb1ELb0ELb0ELb1ELb0ELb0EEENS1_21CollectiveEpilogueFwdINS6_IJSA_NS7_ILi512EEESA_EEES9_SC_SE_Li256ELb0ELb1ELb0ELb0EEENS1_30DynamicPersistentTileSchedulerILi256ELi128ELb0ELb1ELb1EEEEEEEEEvNT_6ParamsE:
        /* <DEDUP_REMOVED lines=18> */
.L_x_4215:
[----:B------:R-:W-:Y:S05]  /*0120*/  BSYNC B0 ;  /* 0x0000000000007941 */ /* 0x000fea0003800000 */
.L_x_4214:
        /* <DEDUP_REMOVED lines=39> */
.L_x_4216:
        /* <DEDUP_REMOVED lines=22> */
.L_x_4217:
        /* <DEDUP_REMOVED lines=18> */
.L_x_4218:
        /* <DEDUP_REMOVED lines=22> */
.L_x_4219:
        /* <DEDUP_REMOVED lines=22> */
.L_x_4220:
[----:B------:R-:W-:Y:S01]  /*08e0*/  PLOP3.LUT P0, PT, PT, PT, UP0, 0x80, 0x0 ;  /* 0x000000000000781c */ /* 0x000fe20003f0f008 */
[----:B------:R-:W-:Y:S01]  /*08f0*/  UMOV UR40, 0x1 ;  /* 0x0000000100287882 */ /* 0x000fe20000000000 */
[----:B------:R-:W-:Y:S01]  /*0900*/  NOP ;  /* 0x0000000000007918 */ /* 0x000fe20000000000 */
[----:B------:R-:W-:Y:S01]  /*0910*/  USEL UR40, UR40, 0x2, !UP0 ;  /* 0x0000000228287887 */ /* 0x000fe2000c000000 */
[----:B------:R-:W-:Y:S01]  /*0920*/  ULDC.64 UR44, c[0x0][0x208] ;  /* 0x00008200002c7ab9 */ /* 0x000fe20000000a00 */
[----:B0123--:R-:W-:Y:S08]  /*0930*/  BAR.SYNC.DEFER_BLOCKING 0x0 ;  /* 0x0000000000007b1d */ /* 0x00fff00000010000 */
[----:B------:R-:W-:Y:S05]  /*0940*/  @!P0 BRA `(.L_x_4221) ;  /* 0x000000f000108947 */ /* 0x000fea0003800000 */
.L_x_4222:
        /* <DEDUP_REMOVED lines=21> */
[----:B------:R-:W-:Y:S01]  /*0aa0*/  IMAD.MOV.U32 R16, RZ, RZ, RZ ;  /* 0x000000ffff107224 */ /* 0x000fe200078e00ff */
[----:B------:R-:W-:Y:S02]  /*0ab0*/  UMOV UR36, URZ ;  /* 0x0000003f00247c82 */ /* 0x000fe40008000000 */
[CC--:B------:R-:W-:Y:S02]  /*0ac0*/  LEA.HI R0, R3.reuse, R220.reuse, RZ, 0x4 ;  /* 0x000000dc03007211 */ /* 0x0c0fe400078f20ff */
[----:B------:R-:W-:-:S02]  /*0ad0*/  LEA.HI R4, R3, R220, RZ, 0x5 ;  /* 0x000000dc03047211 */ /* 0x000fc400078f28ff */
[----:B------:R-:W-:Y:S02]  /*0ae0*/  SHF.R.S32.HI R7, RZ, 0x4, R0 ;  /* 0x00000004ff077819 */ /* 0x000fe40000011400 */
[C---:B------:R-:W-:Y:S02]  /*0af0*/  LOP3.LUT R9, R0.reuse, 0xfffffff0, RZ, 0xc0, !PT ;  /* 0xfffffff000097812 */ /* 0x040fe400078ec0ff */
[----:B------:R-:W-:Y:S02]  /*0b00*/  LEA.HI R2, R0, R7, RZ, 0x1 ;  /* 0x0000000700027211 */ /* 0x000fe400078f08ff */
[----:B------:R-:W-:Y:S01]  /*0b10*/  SHF.R.S32.HI R11, RZ, 0x5, R4 ;  /* 0x00000005ff0b7819 */ /* 0x000fe20000011404 */
[----:B------:R-:W-:Y:S01]  /*0b20*/  IMAD.IADD R9, R220, 0x1, -R9 ;  /* 0x00000001dc097824 */ /* 0x000fe200078e0a09 */
[----:B------:R-:W-:Y:S02]  /*0b30*/  LOP3.LUT R2, R2, 0x1ffffffe, RZ, 0xc0, !PT ;  /* 0x1ffffffe02027812 */ /* 0x000fe400078ec0ff */
[----:B------:R-:W-:-:S02]  /*0b40*/  LEA.HI R5, R3, R220, RZ, 0x7 ;  /* 0x000000dc03057211 */ /* 0x000fc400078f38ff */
[----:B------:R-:W-:Y:S01]  /*0b50*/  SHF.R.S32.HI R4, RZ, 0x1f, R4 ;  /* 0x0000001fff047819 */ /* 0x000fe20000011404 */
[----:B------:R-:W-:Y:S01]  /*0b60*/  IMAD.IADD R10, R7, 0x1, -R2 ;  /* 0x00000001070a7824 */ /* 0x000fe200078e0a02 */
[----:B------:R-:W-:Y:S01]  /*0b70*/  LEA.HI R2, R3, R220, RZ, 0x2 ;  /* 0x000000dc03027211 */ /* 0x000fe200078f10ff */
[----:B0-----:R-:W-:Y:S01]  /*0b80*/  ULEA UR5, UR6, UR5, 0x18 ;  /* 0x0000000506057291 */ /* 0x001fe2000f8ec03f */
[----:B------:R-:W-:Y:S02]  /*0b90*/  LOP3.LUT R7, R5, 0xffffff80, RZ, 0xc0, !PT ;  /* 0xffffff8005077812 */ /* 0x000fe400078ec0ff */
[----:B------:R-:W-:Y:S02]  /*0ba0*/  LOP3.LUT R13, R2, 0xfffffffc, RZ, 0xc0, !PT ;  /* 0xfffffffc020d7812 */ /* 0x000fe400078ec0ff */
[----:B------:R-:W-:Y:S01]  /*0bb0*/  LEA.HI R4, R4, R11, RZ, 0x2 ;  /* 0x0000000b04047211 */ /* 0x000fe200078f10ff */
[C---:B------:R-:W-:Y:S01]  /*0bc0*/  IMAD.IADD R7, R220.reuse, 0x1, -R7 ;  /* 0x00000001dc077824 */ /* 0x040fe200078e0a07 */
[----:B------:R-:W-:Y:S01]  /*0bd0*/  SHF.R.S32.HI R0, RZ, 0x1f, R9 ;  /* 0x0000001fff007819 */ /* 0x000fe20000011409 */
[----:B------:R-:W-:Y:S01]  /*0be0*/  IMAD.IADD R13, R220, 0x1, -R13 ;  /* 0x00000001dc0d7824 */ /* 0x000fe200078e0a0d */
[----:B------:R-:W-:Y:S01]  /*0bf0*/  SHF.R.S32.HI R216, RZ, 0x7, R5 ;  /* 0x00000007ffd87819 */ /* 0x000fe20000011405 */
[----:B------:R-:W-:Y:S01]  /*0c00*/  IMAD.U32 R17, RZ, RZ, UR5 ;  /* 0x00000005ff117e24 */ /* 0x000fe2000f8e00ff */
[----:B------:R-:W-:-:S02]  /*0c10*/  LOP3.LUT R4, R4, 0x3ffffc, RZ, 0xc0, !PT ;  /* 0x003ffffc04047812 */ /* 0x000fc400078ec0ff */
[----:B------:R-:W-:Y:S01]  /*0c20*/  LEA.HI R8, R13, R13, RZ, 0x1 ;  /* 0x0000000d0d087211 */ /* 0x000fe200078f08ff */
[----:B------:R-:W-:Y:S01]  /*0c30*/  IMAD R15, R216, 0x100, R9 ;  /* 0x00000100d80f7824 */ /* 0x000fe200078e0209 */
[----:B------:R-:W-:Y:S01]  /*0c40*/  LEA.HI R6, R0, R9, RZ, 0x3 ;  /* 0x0000000900067211 */ /* 0x000fe200078f18ff */
[----:B------:R-:W-:Y:S01]  /*0c50*/  IMAD.IADD R2, R11, 0x1, -R4 ;  /* 0x000000010b027824 */ /* 0x000fe200078e0a04 */
[----:B------:R-:W-:Y:S02]  /*0c60*/  SHF.R.S32.HI R0, RZ, 0x1f, R7 ;  /* 0x0000001fff007819 */ /* 0x000fe40000011407 */
[----:B------:R-:W-:Y:S01]  /*0c70*/  LOP3.LUT R8, R8, 0x1ffffffe, RZ, 0xc0, !PT ;  /* 0x1ffffffe08087812 */ /* 0x000fe200078ec0ff */
[----:B------:R-:W-:Y:S01]  /*0c80*/  IMAD R14, R2, 0x10, R15 ;  /* 0x00000010020e7824 */ /* 0x000fe200078e020f */
[C---:B------:R-:W-:Y:S01]  /*0c90*/  LOP3.LUT R4, R6.reuse, 0xfffffff8, RZ, 0xc0, !PT ;  /* 0xfffffff806047812 */ /* 0x040fe200078ec0ff */
[----:B------:R-:W-:Y:S01]  /*0ca0*/  IMAD.SHL.U32 R6, R6, 0x40, RZ ;  /* 0x0000004006067824 */ /* 0x000fe200078e00ff */
[----:B------:R-:W-:Y:S01]  /*0cb0*/  LEA.HI R2, R0, R7, RZ, 0x2 ;  /* 0x0000000700027211 */ /* 0x000fe200078f10ff */
[----:B------:R-:W-:Y:S01]  /*0cc0*/  IMAD.IADD R13, R13, 0x1, -R8 ;  /* 0x000000010d0d7824 */ /* 0x000fe200078e0a08 */
[----:B------:R-:W-:Y:S01]  /*0cd0*/  LEA.HI R3, R3, R220, RZ, 0x3 ;  /* 0x000000dc03037211 */ /* 0x000fe200078f18ff */
[----:B------:R-:W-:Y:S01]  /*0ce0*/  IMAD.IADD R8, R9, 0x1, -R4 ;  /* 0x0000000109087824 */ /* 0x000fe200078e0a04 */
[----:B------:R-:W-:-:S02]  /*0cf0*/  LOP3.LUT R12, R2, 0x7ffffffc, RZ, 0xc0, !PT ;  /* 0x7ffffffc020c7812 */ /* 0x000fc400078ec0ff */
[----:B------:R-:W-:Y:S02]  /*0d00*/  LEA.HI R4, R0, R7, RZ, 0x5 ;  /* 0x0000000700047211 */ /* 0x000fe400078f28ff */
[----:B------:R-:W-:Y:S01]  /*0d10*/  SHF.R.S32.HI R0, RZ, 0x2, R2 ;  /* 0x00000002ff007819 */ /* 0x000fe20000011402 */
[----:B------:R-:W-:Y:S01]  /*0d20*/  IMAD.IADD R12, R7, 0x1, -R12 ;  /* 0x00000001070c7824 */ /* 0x000fe200078e0a0c */
[----:B------:R-:W-:Y:S01]  /*0d30*/  SHF.R.S32.HI R9, RZ, 0x1f, R2 ;  /* 0x0000001fff097819 */ /* 0x000fe20000011402 */
[----:B------:R-:W-:Y:S01]  /*0d40*/  IMAD.SHL.U32 R2, R8, 0x40, RZ ;  /* 0x0000004008027824 */ /* 0x000fe200078e00ff */
[----:B------:R-:W-:Y:S01]  /*0d50*/  LOP3.LUT R6, R6, 0x7ffffe00, RZ, 0xc0, !PT ;  /* 0x7ffffe0006067812 */ /* 0x000fe200078ec0ff */
[----:B------:R-:W-:Y:S01]  /*0d60*/  IMAD.SHL.U32 R7, R10, 0x8, RZ ;  /* 0x000000080a077824 */ /* 0x000fe200078e00ff */
[----:B------:R-:W-:Y:S01]  /*0d70*/  LEA.HI R9, R9, R0, RZ, 0x3 ;  /* 0x0000000009097211 */ /* 0x000fe200078f18ff */
[----:B------:R-:W-:Y:S01]  /*0d80*/  IMAD.SHL.U32 R18, R12, 0x2, RZ ;  /* 0x000000020c127824 */ /* 0x000fe200078e00ff */
[----:B------:R-:W-:Y:S01]  /*0d90*/  LOP3.LUT R2, R2, 0x1c0, RZ, 0xc0, !PT ;  /* 0x000001c002027812 */ /* 0x000fe200078ec0ff */
[--C-:B------:R-:W-:Y:S01]  /*0da0*/  IMAD.U32 R219, R14, 0x40, R7.reuse ;  /* 0x000000400edb7824 */ /* 0x100fe200078e0007 */
[----:B------:R-:W-:Y:S01]  /*0db0*/  R2P PR, R8, 0x6 ;  /* 0x0000000608007804 */ /* 0x000fe20000000000 */
[----:B------:R-:W-:Y:S01]  /*0dc0*/  IMAD R6, R11, 0x400, R6 ;  /* 0x000004000b067824 */ /* 0x000fe200078e0206 */
[----:B------:R-:W-:-:S02]  /*0dd0*/  LOP3.LUT R7, R2, 0x8, R7, 0xf8, !PT ;  /* 0x0000000802077812 */ /* 0x000fc400078ef807 */
[----:B------:R-:W-:Y:S02]  /*0de0*/  SHF.R.U32.HI R2, RZ, 0x3, R2 ;  /* 0x00000003ff027819 */ /* 0x000fe40000011602 */
[----:B------:R-:W-:Y:S02]  /*0df0*/  LOP3.LUT R9, R9, 0xfffffff8, RZ, 0xc0, !PT ;  /* 0xfffffff809097812 */ /* 0x000fe400078ec0ff */
[----:B------:R-:W-:Y:S01]  /*0e00*/  LOP3.LUT R7, R7, R2, RZ, 0x3c, !PT ;  /* 0x0000000207077212 */ /* 0x000fe200078e3cff */
[----:B------:R-:W-:Y:S01]  /*0e10*/  IMAD.MOV.U32 R2, RZ, RZ, RZ ;  /* 0x000000ffff027224 */ /* 0x000fe200078e00ff */
[----:B------:R-:W-:Y:S01]  /*0e20*/  LEA.HI R5, R5, R216, RZ, 0x1 ;  /* 0x000000d805057211 */ /* 0x000fe200078f08ff */
[----:B------:R-:W-:Y:S01]  /*0e30*/  IMAD.IADD R9, R0, 0x1, -R9 ;  /* 0x0000000100097824 */ /* 0x000fe200078e0a09 */
[----:B------:R-:W-:Y:S01]  /*0e40*/  SHF.R.S32.HI R4, RZ, 0x5, R4 ;  /* 0x00000005ff047819 */ /* 0x000fe20000011404 */
[----:B------:R-:W-:Y:S01]  /*0e50*/  IMAD.IADD R6, R6, 0x1, R7 ;  /* 0x0000000106067824 */ /* 0x000fe200078e0207 */
[----:B------:R-:W-:-:S02]  /*0e60*/  LOP3.LUT R7, R3, 0xfffffff8, RZ, 0xc0, !PT ;  /* 0xfffffff803077812 */ /* 0x000fc400078ec0ff */
[----:B------:R-:W-:Y:S01]  /*0e70*/  LOP3.LUT R5, R5, 0xfffffe, RZ, 0xc0, !PT ;  /* 0x00fffffe05057812 */ /* 0x000fe200078ec0ff */
[----:B------:R-:W-:Y:S01]  /*0e80*/  IMAD R185, R6, 0x2, R17 ;  /* 0x0000000206b97824 */ /* 0x000fe200078e0211 */
[----:B------:R-:W-:Y:S01]  /*0e90*/  SEL R187, R187, 0xffffffc0, !P2 ;  /* 0xffffffc0bbbb7807 */ /* 0x000fe20005000000 */
[----:B------:R-:W-:Y:S01]  /*0ea0*/  IMAD.IADD R214, R220, 0x1, -R7 ;  /* 0x00000001dcd67824 */ /* 0x000fe200078e0a07 */
[----:B------:R-:W-:Y:S01]  /*0eb0*/  SHF.R.S32.HI R215, RZ, 0x3, R3 ;  /* 0x00000003ffd77819 */ /* 0x000fe20000011403 */
[C---:B------:R-:W-:Y:S02]  /*0ec0*/  VIADD R189, R185.reuse, 0x36400 ;  /* 0x00036400b9bd7836 */ /* 0x040fe40000000000 */
[----:B------:R-:W-:Y:S02]  /*0ed0*/  IMAD.SHL.U32 R23, R214, 0x8, RZ ;  /* 0x00000008d6177824 */ /* 0x000fe400078e00ff */
[----:B------:R-:W-:Y:S02]  /*0ee0*/  VIADD R186, R185, 0x36420 ;  /* 0x00036420b9ba7836 */ /* 0x000fe40000000000 */
        /* <DEDUP_REMOVED lines=21> */
.L_x_4270:
        /* <DEDUP_REMOVED lines=21> */
.L_x_4223:
[----:B------:R-:W-:Y:S01]  /*1190*/  ULDC UR7, c[0x0][0xd54] ;  /* 0x0003550000077ab9 */ /* 0x000fe20000000800 */
[----:B------:R-:W-:Y:S01]  /*11a0*/  UMOV UR6, UR9 ;  /* 0x0000000900067c82 */ /* 0x000fe20008000000 */
[----:B------:R-:W-:-:S11]  /*11b0*/  UISETP.NE.AND UP0, UPT, UR7, 0x1, UPT ;  /* 0x000000010700788c */ /* 0x000fd6000bf05270 */
[----:B------:R-:W-:Y:S02]  /*11c0*/  @UP0 ULDC.64 UR10, c[0x0][0xd58] ;  /* 0x00035600000a0ab9 */ /* 0x000fe40000000a00 */
[----:B------:R-:W-:-:S04]  /*11d0*/  UIMAD.WIDE.U32 UR4, UR9, UR10, URZ ;  /* 0x0000000a090472a5 */ /* 0x000fc8000f8e003f */
[----:B------:R-:W-:-:S04]  /*11e0*/  @UP0 USHF.R.U32.HI UR6, URZ, UR11, UR5 ;  /* 0x0000000b3f060299 */ /* 0x000fc80008011605 */
[----:B------:R-:W-:-:S12]  /*11f0*/  UIMAD UR4, UR6, UR7, URZ ;  /* 0x00000007060472a4 */ /* 0x000fd8000f8e023f */
.L_x_4224:
[----:B------:R-:W0:Y:S01]  /*1200*/  LDC.64 R4, c[0x0][0x418] ;  /* 0x00010600ff047b82 */ /* 0x000e220000000a00 */
[----:B------:R-:W-:Y:S01]  /*1210*/  ULDC UR42, c[0x0][0xd48] ;  /* 0x00035200002a7ab9 */ /* 0x000fe20000000800 */
[----:B------:R-:W-:Y:S02]  /*1220*/  UIADD3 UR4, UR9, -UR4, URZ ;  /* 0x8000000409047290 */ /* 0x000fe4000fffe03f */
[----:B------:R-:W-:Y:S01]  /*1230*/  UISETP.NE.AND UP0, UPT, UR42, 0x1, UPT ;  /* 0x000000012a00788c */ /* 0x000fe2000bf05270 */
[----:B------:R-:W-:Y:S01]  /*1240*/  ULDC UR5, c[0x0][0xd54] ;  /* 0x0003550000057ab9 */ /* 0x000fe20000000800 */
[----:B------:R-:W-:Y:S02]  /*1250*/  UISETP.NE.AND UP1, UPT, UR37, 0x1, UPT ;  /* 0x000000012500788c */ /* 0x000fe4000bf25270 */
[----:B------:R-:W1:Y:S01]  /*1260*/  LDC R188, c[0x0][0x424] ;  /* 0x00010900ffbc7b82 */ /* 0x000e620000000800 */
[----:B------:R-:W-:Y:S02]  /*1270*/  UIMAD UR8, UR8, UR5, UR4 ;  /* 0x00000005080872a4 */ /* 0x000fe4000f8e0204 */
[----:B------:R-:W-:Y:S01]  /*1280*/  ULOP3.LUT UR6, URZ, UR6, URZ, 0x33, !UPT ;  /* 0x000000063f067292 */ /* 0x000fe2000f8e333f */
[----:B------:R-:W-:-:S03]  /*1290*/  ULDC UR7, c[0x0][0xd3c] ;  /* 0x00034f0000077ab9 */ /* 0x000fc60000000800 */
[----:B------:R-:W-:Y:S01]  /*12a0*/  @UP0 ULDC UR4, c[0x0][0xd4c] ;  /* 0x0003530000040ab9 */ /* 0x000fe20000000800 */
[----:B------:R-:W2:Y:S01]  /*12b0*/  LDC R7, c[0x0][0x2f0] ;  /* 0x0000bc00ff077b82 */ /* 0x000ea20000000800 */
[----:B------:R-:W-:Y:S01]  /*12c0*/  UIMAD.WIDE.U32 UR4, UR8, UR4, URZ ;  /* 0x00000004080472a5 */ /* 0x000fe2000f8e003f */
[----:B------:R-:W-:Y:S01]  /*12d0*/  @UP0 ULDC UR9, c[0x0][0xd50] ;  /* 0x0003540000090ab9 */ /* 0x000fe20000000800 */
[----:B------:R-:W-:Y:S02]  /*12e0*/  UMOV UR39, UR8 ;  /* 0x0000000800277c82 */ /* 0x000fe40008000000 */
[----:B------:R-:W-:Y:S02]  /*12f0*/  @UP0 USHF.R.U32.HI UR39, URZ, UR9, UR5 ;  /* 0x000000093f270299 */ /* 0x000fe40008011605 */
[----:B------:R-:W-:Y:S01]  /*1300*/  UIADD3 UR6, UR6, UR7, URZ ;  /* 0x0000000706067290 */ /* 0x000fe2000fffe03f */
[----:B0-----:R-:W-:Y:S01]  /*1310*/  ISETP.NE.U32.AND P0, PT, R4, RZ, PT ;  /* 0x000000ff0400720c */ /* 0x001fe20003f05070 */
[----:B------:R-:W-:-:S02]  /*1320*/  UIADD3 UR4, -UR39, URZ, URZ ;  /* 0x0000003f27047290 */ /* 0x000fc4000fffe13f */
[----:B------:R-:W-:Y:S01]  /*1330*/  USHF.L.U32 UR41, UR6, 0x6, URZ ;  /* 0x0000000606297899 */ /* 0x000fe2000800063f */
[----:B------:R-:W-:Y:S01]  /*1340*/  ISETP.NE.AND.EX P0, PT, R5, RZ, PT, P0 ;  /* 0x000000ff0500720c */ /* 0x000fe20003f05300 */
[----:B------:R-:W-:-:S03]  /*1350*/  UIMAD UR42, UR42, UR4, UR8 ;  /* 0x000000042a2a72a4 */ /* 0x000fc6000f8e0208 */
[----:B-1----:R-:W-:Y:S02]  /*1360*/  SEL R188, R188, 0x1, P0 ;  /* 0x00000001bcbc7807 */ /* 0x002fe40000000000 */
[----:B------:R-:W-:-:S03]  /*1370*/  PLOP3.LUT P0, PT, PT, PT, UP1, 0x80, 0x0 ;  /* 0x000000000000781c */ /* 0x000fc60003f0f018 */
[----:B--2---:R-:W-:-:S05]  /*1380*/  IMAD R0, R188, R7, 0x3f ;  /* 0x0000003fbc007424 */ /* 0x004fca00078e0207 */
[----:B------:R-:W-:-:S04]  /*1390*/  SHF.R.S32.HI R3, RZ, 0x1f, R0 ;  /* 0x0000001fff037819 */ /* 0x000fc80000011400 */
[----:B------:R-:W-:-:S04]  /*13a0*/  LEA.HI R3, R3, R0, RZ, 0x6 ;  /* 0x0000000003037211 */ /* 0x000fc800078f30ff */
[----:B------:R-:W-:Y:S01]  /*13b0*/  SHF.R.S32.HI R3, RZ, 0x6, R3 ;  /* 0x00000006ff037819 */ /* 0x000fe20000011403 */
[----:B------:R-:W-:Y:S06]  /*13c0*/  @!P0 BRA `(.L_x_4225) ;  /* 0x0000001c00408947 */ /* 0x000fec0003800000 */
[----:B------:R-:W0:Y:S01]  /*13d0*/  LDC R0, c[0x0][0x448] ;  /* 0x00011200ff007b82 */ /* 0x000e220000000800 */
[----:B------:R-:W-:Y:S01]  /*13e0*/  UIADD3 UR4, UR41, 0x3f, URZ ;  /* 0x0000003f29047890 */ /* 0x000fe2000fffe03f */
[----:B------:R-:W-:Y:S02]  /*13f0*/  CS2R R150, SRZ ;  /* 0x0000000000967805 */ /* 0x000fe4000001ff00 */
[----:B------:R-:W-:Y:S02]  /*1400*/  CS2R R148, SRZ ;  /* 0x0000000000947805 */ /* 0x000fe4000001ff00 */
[----:B------:R-:W-:Y:S02]  /*1410*/  CS2R R146, SRZ ;  /* 0x0000000000927805 */ /* 0x000fe4000001ff00 */
[----:B------:R-:W-:Y:S02]  /*1420*/  CS2R R144, SRZ ;  /* 0x0000000000907805 */ /* 0x000fe4000001ff00 */
[----:B------:R-:W-:-:S02]  /*1430*/  CS2R R142, SRZ ;  /* 0x00000000008e7805 */ /* 0x000fc4000001ff00 */
[----:B------:R-:W-:Y:S01]  /*1440*/  CS2R R140, SRZ ;  /* 0x00000000008c7805 */ /* 0x000fe2000001ff00 */
[----:B------:R-:W1:Y:S01]  /*1450*/  LDC R5, c[0x0][0x288] ;  /* 0x0000a200ff057b82 */ /* 0x000e620000000800 */
        /* <DEDUP_REMOVED lines=15> */
[----:B0-----:R-:W-:Y:S01]  /*1550*/  ISETP.NE.AND P0, PT, R0, 0x1, PT ;  /* 0x000000010000780c */ /* 0x001fe20003f05270 */
[----:B------:R-:W-:Y:S01]  /*1560*/  IMAD.U32 R0, RZ, RZ, UR4 ;  /* 0x00000004ff007e24 */ /* 0x000fe2000f8e00ff */
[----:B------:R-:W-:Y:S02]  /*1570*/  CS2R R112, SRZ ;  /* 0x0000000000707805 */ /* 0x000fe4000001ff00 */
[----:B------:R-:W-:-:S02]  /*1580*/  CS2R R110, SRZ ;  /* 0x00000000006e7805 */ /* 0x000fc4000001ff00 */
[----:B------:R-:W-:Y:S02]  /*1590*/  CS2R R106, SRZ ;  /* 0x00000000006a7805 */ /* 0x000fe4000001ff00 */
[----:B------:R-:W-:Y:S02]  /*15a0*/  CS2R R162, SRZ ;  /* 0x0000000000a27805 */ /* 0x000fe4000001ff00 */
[----:B------:R-:W-:Y:S02]  /*15b0*/  CS2R R102, SRZ ;  /* 0x0000000000667805 */ /* 0x000fe4000001ff00 */
[----:B------:R-:W-:Y:S02]  /*15c0*/  CS2R R164, SRZ ;  /* 0x0000000000a47805 */ /* 0x000fe4000001ff00 */
[----:B-1----:R-:W-:Y:S02]  /*15d0*/  IADD3 R5, -R5, 0x40, RZ ;  /* 0x0000004005057810 */ /* 0x002fe40007ffe1ff */
[----:B------:R-:W-:-:S02]  /*15e0*/  CS2R R98, SRZ ;  /* 0x0000000000627805 */ /* 0x000fc4000001ff00 */
[----:B------:R-:W-:Y:S02]  /*15f0*/  CS2R R166, SRZ ;  /* 0x0000000000a67805 */ /* 0x000fe4000001ff00 */
[----:B------:R-:W-:Y:S02]  /*1600*/  CS2R R94, SRZ ;  /* 0x00000000005e7805 */ /* 0x000fe4000001ff00 */
[----:B------:R-:W-:Y:S01]  /*1610*/  CS2R R170, SRZ ;  /* 0x0000000000aa7805 */ /* 0x000fe2000001ff00 */
[----:B------:R-:W0:Y:S01]  /*1620*/  @P0 LDC R4, c[0x0][0x44c] ;  /* 0x00011300ff040b82 */ /* 0x000e220000000800 */
[----:B------:R-:W-:Y:S01]  /*1630*/  IMAD R5, R188, R7, R5 ;  /* 0x00000007bc057224 */ /* 0x000fe200078e0205 */
[----:B------:R-:W-:Y:S01]  /*1640*/  CS2R R90, SRZ ;  /* 0x00000000005a7805 */ /* 0x000fe2000001ff00 */
[----:B------:R-:W-:Y:S01]  /*1650*/  IMAD.MOV.U32 R169, RZ, RZ, RZ ;  /* 0x000000ffffa97224 */ /* 0x000fe200078e00ff */
        /* <DEDUP_REMOVED lines=20> */
[----:B0-----:R-:W-:Y:S01]  /*17a0*/  @P0 IMAD.HI.U32 R4, R4, UR4, RZ ;  /* 0x0000000404040c27 */ /* 0x001fe2000f8e00ff */
[----:B------:R-:W-:-:S02]  /*17b0*/  CS2R R50, SRZ ;  /* 0x0000000000327805 */ /* 0x000fc4000001ff00 */
[----:B------:R-:W-:Y:S02]  /*17c0*/  CS2R R204, SRZ ;  /* 0x0000000000cc7805 */ /* 0x000fe4000001ff00 */
[----:B------:R-:W-:Y:S02]  /*17d0*/  CS2R R46, SRZ ;  /* 0x00000000002e7805 */ /* 0x000fe4000001ff00 */
[----:B------:R-:W-:Y:S02]  /*17e0*/  CS2R R206, SRZ ;  /* 0x0000000000ce7805 */ /* 0x000fe4000001ff00 */
[----:B------:R-:W-:Y:S02]  /*17f0*/  CS2R R42, SRZ ;  /* 0x00000000002a7805 */ /* 0x000fe4000001ff00 */
[----:B------:R-:W-:Y:S02]  /*1800*/  CS2R R210, SRZ ;  /* 0x0000000000d27805 */ /* 0x000fe4000001ff00 */
[----:B------:R-:W-:-:S02]  /*1810*/  CS2R R38, SRZ ;  /* 0x0000000000267805 */ /* 0x000fc4000001ff00 */
[----:B-1----:R-:W-:Y:S02]  /*1820*/  @P0 SHF.R.U32.HI R0, RZ, R9, R4 ;  /* 0x00000009ff000219 */ /* 0x002fe40000011604 */
[----:B------:R-:W-:Y:S02]  /*1830*/  CS2R R208, SRZ ;  /* 0x0000000000d07805 */ /* 0x000fe4000001ff00 */
[----:B------:R-:W-:Y:S02]  /*1840*/  PLOP3.LUT P0, PT, PT, PT, PT, 0x80, 0x0 ;  /* 0x000000000000781c */ /* 0x000fe40003f0f070 */
[----:B------:R-:W-:Y:S02]  /*1850*/  CS2R R212, SRZ ;  /* 0x0000000000d47805 */ /* 0x000fe4000001ff00 */
[----:B------:R-:W-:Y:S01]  /*1860*/  CS2R R34, SRZ ;  /* 0x0000000000227805 */ /* 0x000fe2000001ff00 */
[----:B------:R-:W-:Y:S01]  /*1870*/  IMAD.IADD R0, R5, 0x1, R0 ;  /* 0x0000000105007824 */ /* 0x000fe200078e0200 */
        /* <DEDUP_REMOVED lines=8> */
[----:B------:R-:W-:Y:S01]  /*1900*/  VIMNMX R4, R3, R4, PT ;  /* 0x0000000403047248 */ /* 0x000fe20003fe0100 */
[----:B------:R-:W-:-:S03]  /*1910*/  IMAD.MOV.U32 R3, RZ, RZ, RZ ;  /* 0x000000ffff037224 */ /* 0x000fc600078e00ff */
[----:B------:R-:W-:-:S13]  /*1920*/  ISETP.GE.AND P1, PT, R4, 0x1, PT ;  /* 0x000000010400780c */ /* 0x000fda0003f26270 */
        /* <DEDUP_REMOVED lines=11> */
[----:B------:R-:W-:Y:S01]  /*19e0*/  UMOV UR7, 0x40000040 ;  /* 0x4000004000077882 */ /* 0x000fe20000000000 */
[----:B------:R-:W1:Y:S01]  /*19f0*/  S2R R8, SR_TID.X ;  /* 0x0000000000087919 */ /* 0x000e620000002100 */
[----:B0-----:R-:W-:-:S04]  /*1a00*/  LEA.HI R3, R0, R0, RZ, 0x1 ;  /* 0x0000000000037211 */ /* 0x001fc800078f08ff */
[----:B------:R-:W-:Y:S01]  /*1a10*/  LOP3.LUT R3, R3, 0x1fffe, RZ, 0xc0, !PT ;  /* 0x0001fffe03037812 */ /* 0x000fe200078ec0ff */
[----:B------:R-:W-:-:S04]  /*1a20*/  WARPGROUP.ARRIVE ;  /* 0x00000000000079c5 */ /* 0x000fc80000000000 */
        /* <DEDUP_REMOVED lines=12> */
[----:B-1----:R-:W-:Y:S02]  /*1af0*/  LOP3.LUT R8, R8, 0x7f, RZ, 0xc0, !PT ;  /* 0x0000007f08087812 */ /* 0x002fe400078ec0ff */
[----:B------:R-:W-:Y:S01]  /*1b00*/  R2UR UR12, R6 ;  /* 0x00000000060c72ca */ /* 0x000fe200000e0000 */
[----:B------:R-:W-:Y:S01]  /*1b10*/  IMAD R0, R2, 0x1000, R7 ;  /* 0x0000100002007824 */ /* 0x000fe200078e0207 */
[----:B------:R-:W-:Y:S01]  /*1b20*/  ISETP.NE.AND P1, PT, R8, RZ, PT ;  /* 0x000000ff0800720c */ /* 0x000fe20003f25270 */
[C---:B------:R-:W-:Y:S02]  /*1b30*/  VIADD R6, R3.reuse, 0x4 ;  /* 0x0000000403067836 */ /* 0x040fe40000000000 */
[C---:B------:R-:W-:Y:S01]  /*1b40*/  VIADD R5, R0.reuse, 0x80 ;  /* 0x0000008000057836 */ /* 0x040fe20000000000 */
[----:B------:R-:W-:Y:S01]  /*1b50*/  R2UR UR10, R0 ;  /* 0x00000000000a72ca */ /* 0x000fe200000e0000 */
[----:B------:R-:W-:Y:S01]  /*1b60*/  VIADD R3, R3, 0x6 ;  /* 0x0000000603037836 */ /* 0x000fe20000000000 */
[----:B------:R-:W-:-:S02]  /*1b70*/  R2UR UR16, R6 ;  /* 0x00000000061072ca */ /* 0x000fc400000e0000 */
[----:B------:R-:W-:Y:S01]  /*1b80*/  R2UR UR14, R5 ;  /* 0x00000000050e72ca */ /* 0x000fe200000e0000 */
[C---:B------:R-:W-:Y:S01]  /*1b90*/  VIADD R5, R0.reuse, 0x100 ;  /* 0x0000010000057836 */ /* 0x040fe20000000000 */
[----:B------:R-:W-:Y:S01]  /*1ba0*/  R2UR UR4, R3 ;  /* 0x00000000030472ca */ /* 0x000fe200000e0000 */
[----:B------:R-:W-:-:S03]  /*1bb0*/  VIADD R0, R0, 0x180 ;  /* 0x0000018000007836 */ /* 0x000fc60000000000 */
[----:B------:R-:W-:Y:S02]  /*1bc0*/  R2UR UR18, R5 ;  /* 0x00000000051272ca */ /* 0x000fe400000e0000 */
[----:B------:R-:W-:Y:S01]  /*1bd0*/  R2UR UR6, R0 ;  /* 0x00000000000672ca */ /* 0x000fe200000e0000 */
[----:B------:R-:W-:Y:S01]  /*1be0*/  HGMMA.64x256x16.F32 R24, gdesc[UR8].tnspB, RZ, !UPT, gsb0 ;  /* 0x43e00000081879f0 */ /* 0x000fe2000c0008ff */
[----:B------:R-:W-:-:S04]  /*1bf0*/  @!P1 IMAD R0, R2, 0x8, R17 ;  /* 0x0000000802009824 */ /* 0x000fc800078e0211 */
[----:B------:R-:W-:-:S05]  /*1c00*/  @!P1 VIADD R0, R0, 0x38860 ;  /* 0x0003886000009836 */ /* 0x000fca0000000000 */
[----:B------:R-:W-:Y:S01]  /*1c10*/  @!P1 PRMT R0, RZ, 0x654, R0 ;  /* 0x00000654ff009816 */ /* 0x000fe20000000000 */
[----:B------:R-:W-:Y:S02]  /*1c20*/  WARPGROUP.DEPBAR.LE gsb0, 0x0 ;  /* 0x00008000000079c5 */ /* 0x000fe40000010000 */
[----:B------:R-:W-:-:S15]  /*1c30*/  WARPGROUP.ARRIVE ;  /* 0x00000000000079c5 */ /* 0x000fde0000000000 */
        /* <DEDUP_REMOVED lines=14> */
.L_x_4228:
[----:B------:R-:W-:Y:S01]  /*1d20*/  BAR.SYNC.DEFER_BLOCKING 0xe, 0x100 ;  /* 0x0384000000007b1d */ /* 0x000fe20000010000 */
[----:B01----:R-:W-:Y:S01]  /*1d30*/  IMAD R0, R2, 0x40, R22 ;  /* 0x0000004002007824 */ /* 0x003fe200078e0216 */
[----:B------:R-:W-:Y:S01]  /*1d40*/  ISETP.GT.AND P2, PT, R4, RZ, PT ;  /* 0x000000ff0400720c */ /* 0x000fe20003f44270 */
[----:B------:R-:W-:Y:S02]  /*1d50*/  VIADD R2, R2, 0x1 ;  /* 0x0000000102027836 */ /* 0x000fe40000000000 */
[----:B------:R-:W-:Y:S01]  /*1d60*/  IMAD R0, R0, 0x4, R17 ;  /* 0x0000000400007824 */ /* 0x000fe200078e0211 */
[----:B------:R-:W-:Y:S01]  /*1d70*/  UMOV UR11, 0x40000040 ;  /* 0x40000040000b7882 */ /* 0x000fe20000000000 */
[----:B------:R-:W-:Y:S01]  /*1d80*/  UMOV UR15, 0x40000040 ;  /* 0x40000040000f7882 */ /* 0x000fe20000000000 */
[----:B------:R-:W-:Y:S01]  /*1d90*/  ISETP.NE.AND P0, PT, R2, 0x2, PT ;  /* 0x000000020200780c */ /* 0x000fe20003f05270 */
[----:B------:R-:W-:Y:S01]  /*1da0*/  UMOV UR19, 0x40000040 ;  /* 0x4000004000137882 */ /* 0x000fe20000000000 */
[----:B------:R-:W-:Y:S01]  /*1db0*/  UMOV UR7, 0x40000040 ;  /* 0x4000004000077882 */ /* 0x000fe20000000000 */
[----:B------:R-:W-:Y:S01]  /*1dc0*/  VIADD R4, R4, 0xffffffff ;  /* 0xffffffff04047836 */ /* 0x000fe20000000000 */
[----:B------:R-:W-:Y:S01]  /*1dd0*/  SEL R2, R2, RZ, P0 ;  /* 0x000000ff02027207 */ /* 0x000fe20000000000 */
[----:B------:R-:W0:Y:S04]  /*1de0*/  LDS R3, [R0+0x38400] ;  /* 0x0384000000037984 */ /* 0x000e280000000800 */
[----:B------:R1:W2:Y:S02]  /*1df0*/  LDS R5, [R0+0x38420] ;  /* 0x0384200000057984 */ /* 0x0002a40000000800 */
[----:B-1----:R-:W-:-:S05]  /*1e00*/  IMAD R0, R2, 0x1000, R7 ;  /* 0x0000100002007824 */ /* 0x002fca00078e0207 */
[----:B------:R-:W-:Y:S01]  /*1e10*/  R2UR UR10, R0 ;  /* 0x00000000000a72ca */ /* 0x000fe200000e0000 */
        /* <DEDUP_REMOVED lines=128> */
[----:B------:R-:W-:-:S05]  /*2620*/  VIADD R3, R0, 0x80 ;  /* 0x0000008000037836 */ /* 0x000fca0000000000 */
[----:B------:R-:W-:Y:S01]  /*2630*/  WARPGROUP.ARRIVE ;  /* 0x00000000000079c5 */ /* 0x000fe20000000000 */
[----:B------:R-:W-:Y:S01]  /*2640*/  R2UR UR14, R3 ;  /* 0x00000000030e72ca */ /* 0x000fe200000e0000 */
[C---:B------:R-:W-:Y:S02]  /*2650*/  VIADD R3, R0.reuse, 0x100 ;  /* 0x0000010000037836 */ /* 0x040fe40000000000 */
[----:B------:R-:W-:Y:S02]  /*2660*/  VIADD R0, R0, 0x180 ;  /* 0x0000018000007836 */ /* 0x000fe40000000000 */
[----:B------:R-:W-:Y:S01]  /*2670*/  HGMMA.64x256x16.F32 R24, gdesc[UR8].tnspB, R24, gsb0 ;  /* 0x43e00000081879f0 */ /* 0x000fe20008000818 */
[----:B------:R-:W-:Y:S02]  /*2680*/  R2UR UR18, R3 ;  /* 0x00000000031272ca */ /* 0x000fe400000e0000 */
[----:B------:R-:W-:Y:S01]  /*2690*/  R2UR UR6, R0 ;  /* 0x00000000000672ca */ /* 0x000fe200000e0000 */
[----:B------:R-:W-:Y:S01]  /*26a0*/  @!P1 IMAD R0, R2, 0x8, R17 ;  /* 0x0000000802009824 */ /* 0x000fe200078e0211 */
[----:B------:R-:W-:-:S03]  /*26b0*/  SEL R3, RZ, 0x1, P0 ;  /* 0x00000001ff037807 */ /* 0x000fc60000000000 */
[----:B------:R-:W-:Y:S01]  /*26c0*/  @!P1 VIADD R0, R0, 0x38860 ;  /* 0x0003886000009836 */ /* 0x000fe20000000000 */
[----:B------:R-:W-:-:S04]  /*26d0*/  LOP3.LUT R16, R16, R3, RZ, 0x3c, !PT ;  /* 0x0000000310107212 */ /* 0x000fc800078e3cff */
[----:B------:R-:W-:Y:S01]  /*26e0*/  @!P1 PRMT R0, RZ, 0x654, R0 ;  /* 0x00000654ff009816 */ /* 0x000fe20000000000 */
[----:B------:R-:W-:Y:S02]  /*26f0*/  WARPGROUP.DEPBAR.LE gsb0, 0x0 ;  /* 0x00008000000079c5 */ /* 0x000fe40000010000 */
[----:B------:R-:W-:-:S12]  /*2700*/  WARPGROUP.ARRIVE ;  /* 0x00000000000079c5 */ /* 0x000fd80000000000 */
        /* <DEDUP_REMOVED lines=13> */
.L_x_4227:
[----:B------:R-:W-:Y:S01]  /*27e0*/  BAR.SYNC.DEFER_BLOCKING 0xe, 0x100 ;  /* 0x0384000000007b1d */ /* 0x000fe20000010000 */
[C---:B01----:R-:W-:Y:S01]  /*27f0*/  IMAD R0, R2.reuse, 0x40, R22 ;  /* 0x0000004002007824 */ /* 0x043fe200078e0216 */
[----:B------:R-:W-:Y:S01]  /*2800*/  PLOP3.LUT P0, PT, PT, PT, PT, 0x8, 0x0 ;  /* 0x000000000000781c */ /* 0x000fe20003f0e170 */
[----:B------:R-:W-:Y:S02]  /*2810*/  VIADD R2, R2, 0x1 ;  /* 0x0000000102027836 */ /* 0x000fe40000000000 */
[----:B------:R-:W-:-:S03]  /*2820*/  IMAD R17, R0, 0x4, R17 ;  /* 0x0000000400117824 */ /* 0x000fc600078e0211 */
[----:B------:R-:W-:-:S04]  /*2830*/  ISETP.NE.AND P1, PT, R2, 0x2, PT ;  /* 0x000000020200780c */ /* 0x000fc80003f25270 */
[----:B------:R-:W-:Y:S02]  /*2840*/  SEL R5, RZ, 0x1, P1 ;  /* 0x00000001ff057807 */ /* 0x000fe40000800000 */
[----:B------:R-:W-:Y:S02]  /*2850*/  SEL R2, R2, RZ, P1 ;  /* 0x000000ff02027207 */ /* 0x000fe40000800000 */
[----:B------:R-:W-:Y:S01]  /*2860*/  LOP3.LUT R16, R16, R5, RZ, 0x3c, !PT ;  /* 0x0000000510107212 */ /* 0x000fe200078e3cff */
        /* <DEDUP_REMOVED lines=134> */
.L_x_4225:
        /* <DEDUP_REMOVED lines=24> */
[----:B0-----:R-:W-:Y:S02]  /*3250*/  ISETP.NE.AND P0, PT, R0, 0x1, PT ;  /* 0x000000010000780c */ /* 0x001fe40003f05270 */
[----:B------:R-:W-:Y:S02]  /*3260*/  CS2R R112, SRZ ;  /* 0x0000000000707805 */ /* 0x000fe4000001ff00 */
[----:B------:R-:W-:-:S02]  /*3270*/  CS2R R110, SRZ ;  /* 0x00000000006e7805 */ /* 0x000fc4000001ff00 */
[----:B------:R-:W-:Y:S02]  /*3280*/  CS2R R106, SRZ ;  /* 0x00000000006a7805 */ /* 0x000fe4000001ff00 */
[----:B------:R-:W-:Y:S02]  /*3290*/  CS2R R162, SRZ ;  /* 0x0000000000a27805 */ /* 0x000fe4000001ff00 */
[----:B------:R-:W-:Y:S02]  /*32a0*/  CS2R R102, SRZ ;  /* 0x0000000000667805 */ /* 0x000fe4000001ff00 */
[----:B------:R-:W-:Y:S02]  /*32b0*/  CS2R R164, SRZ ;  /* 0x0000000000a47805 */ /* 0x000fe4000001ff00 */
[----:B------:R-:W-:Y:S02]  /*32c0*/  CS2R R98, SRZ ;  /* 0x0000000000627805 */ /* 0x000fe4000001ff00 */
[----:B-1----:R-:W-:-:S02]  /*32d0*/  IADD3 R6, -R4, 0x40, RZ ;  /* 0x0000004004067810 */ /* 0x002fc40007ffe1ff */
[----:B------:R-:W-:Y:S02]  /*32e0*/  CS2R R166, SRZ ;  /* 0x0000000000a67805 */ /* 0x000fe4000001ff00 */
[----:B------:R-:W-:Y:S02]  /*32f0*/  CS2R R94, SRZ ;  /* 0x00000000005e7805 */ /* 0x000fe4000001ff00 */
[----:B------:R-:W-:Y:S02]  /*3300*/  CS2R R170, SRZ ;  /* 0x0000000000aa7805 */ /* 0x000fe4000001ff00 */
[----:B------:R-:W-:Y:S01]  /*3310*/  CS2R R90, SRZ ;  /* 0x00000000005a7805 */ /* 0x000fe2000001ff00 */
[----:B------:R-:W0:Y:S01]  /*3320*/  @P0 LDC R0, c[0x0][0x44c] ;  /* 0x00011300ff000b82 */ /* 0x000e220000000800 */
[----:B------:R-:W-:Y:S01]  /*3330*/  IMAD R7, R188, R7, R6 ;  /* 0x00000007bc077224 */ /* 0x000fe200078e0206 */
[----:B------:R-:W-:Y:S01]  /*3340*/  CS2R R172, SRZ ;  /* 0x0000000000ac7805 */ /* 0x000fe2000001ff00 */
[----:B------:R-:W-:Y:S01]  /*3350*/  IMAD.MOV.U32 R169, RZ, RZ, RZ ;  /* 0x000000ffffa97224 */ /* 0x000fe200078e00ff */
[----:B------:R-:W-:-:S02]  /*3360*/  CS2R R86, SRZ ;  /* 0x0000000000567805 */ /* 0x000fc4000001ff00 */
[----:B------:R-:W-:Y:S02]  /*3370*/  CS2R R174, SRZ ;  /* 0x0000000000ae7805 */ /* 0x000fe4000001ff00 */
[----:B------:R-:W-:Y:S02]  /*3380*/  CS2R R82, SRZ ;  /* 0x0000000000527805 */ /* 0x000fe4000001ff00 */
[----:B------:R-:W-:Y:S01]  /*3390*/  CS2R R176, SRZ ;  /* 0x0000000000b07805 */ /* 0x000fe2000001ff00 */
[----:B------:R-:W1:Y:S01]  /*33a0*/  @P0 LDC R5, c[0x0][0x450] ;  /* 0x00011400ff050b82 */ /* 0x000e620000000800 */
        /* <DEDUP_REMOVED lines=18> */
[----:B------:R-:W-:Y:S01]  /*34d0*/  CS2R R206, SRZ ;  /* 0x0000000000ce7805 */ /* 0x000fe2000001ff00 */
[----:B------:R-:W-:Y:S01]  /*34e0*/  IMAD.U32 R0, RZ, RZ, UR4 ;  /* 0x00000004ff007e24 */ /* 0x000fe2000f8e00ff */
        /* <DEDUP_REMOVED lines=21> */
[----:B------:R-:W0:Y:S02]  /*3640*/  SHFL.IDX PT, R0, R216, RZ, 0x1f ;  /* 0x00001fffd8007589 */ /* 0x000e2400000e0000 */
        /* <DEDUP_REMOVED lines=27> */
.L_x_4229:
[----:B------:R-:W-:Y:S01]  /*3800*/  ULEA.HI UR4, UR36, UR36, URZ, 0x1 ;  /* 0x0000002424047291 */ /* 0x000fe2000f8f083f */
[----:B------:R-:W-:-:S03]  /*3810*/  IMAD.U32 R0, RZ, RZ, UR38 ;  /* 0x00000026ff007e24 */ /* 0x000fc6000f8e00ff */
[----:B------:R-:W-:Y:S02]  /*3820*/  ULOP3.LUT UR4, UR4, 0xfffffffe, URZ, 0xc0, !UPT ;  /* 0xfffffffe04047892 */ /* 0x000fe4000f8ec03f */
[----:B------:R-:W-:Y:S02]  /*3830*/  ISETP.NE.AND P0, PT, R0, 0x3, PT ;  /* 0x000000030000780c */ /* 0x000fe40003f05270 */
[----:B------:R-:W-:-:S06]  /*3840*/  UIADD3 UR4, UR36, -UR4, URZ ;  /* 0x8000000424047290 */ /* 0x000fcc000fffe03f */
[----:B------:R-:W-:-:S05]  /*3850*/  IMAD.U32 R4, RZ, RZ, UR4 ;  /* 0x00000004ff047e24 */ /* 0x000fca000f8e00ff */
[----:B------:R-:W-:-:S04]  /*3860*/  SHF.L.U32 R4, R4, 0x1f, RZ ;  /* 0x0000001f04047819 */ /* 0x000fc800000006ff */
[----:B------:R-:W0:Y:S02]  /*3870*/  SYNCS.PHASECHK.TRANS64.TRYWAIT P1, [R17+URZ+0x38800], R4 ;  /* 0x03880004110075a7 */ /* 0x000e24000802017f */
[----:B0-----:R-:W-:Y:S05]  /*3880*/  @!P1 BRA `(.L_x_4230) ;  /* 0x0000012400909947 */ /* 0x001fea0003800000 */
.L_x_4396:
[----:B------:R-:W-:Y:S05]  /*3890*/  @!P0 BRA `(.L_x_4231) ;  /* 0x0000000000048947 */ /* 0x000fea0003800000 */
[----:B------:R-:W-:Y:S01]  /*38a0*/  BPT.TRAP 0x1 ;  /* 0x000000040000795c */ /* 0x000fe20000300000 */
.L_x_4231:
[----:B------:R-:W-:Y:S01]  /*38b0*/  IMAD R6, R2, 0x8, R17 ;  /* 0x0000000802067824 */ /* 0x000fe200078e0211 */
[----:B------:R-:W-:-:S04]  /*38c0*/  SHF.L.U32 R7, R16, 0x1f, RZ ;  /* 0x0000001f10077819 */ /* 0x000fc800000006ff */
[----:B------:R1:W2:Y:S01]  /*38d0*/  SYNCS.PHASECHK.TRANS64.TRYWAIT P1, [R6+URZ+0x38830], R7 ;  /* 0x03883007060075a7 */ /* 0x0002a2000802017f */
[----:B------:R-:W-:Y:S05]  /*38e0*/  @!P0 BRA `(.L_x_4232) ;  /* 0x0000000000048947 */ /* 0x000fea0003800000 */
[----:B------:R-:W-:Y:S01]  /*38f0*/  BPT.TRAP 0x1 ;  /* 0x000000040000795c */ /* 0x000fe20000300000 */
.L_x_4232:
[----:B------:R-:W-:-:S05]  /*3900*/  VIADD R0, R17, 0x22400 ;  /* 0x0002240011007836 */ /* 0x000fca0000000000 */
[----:B------:R-:W-:-:S04]  /*3910*/  SHF.R.U32.HI R0, RZ, 0x4, R0 ;  /* 0x00000004ff007819 */ /* 0x000fc80000011600 */
[----:B------:R-:W-:Y:S01]  /*3920*/  LOP3.LUT R0, R0, 0x3fff, RZ, 0xc0, !PT ;  /* 0x00003fff00007812 */ /* 0x000fe200078ec0ff */
[----:B--2---:R-:W-:Y:S06]  /*3930*/  @P1 BRA `(.L_x_4233) ;  /* 0x0000000000081947 */ /* 0x004fec0003800000 */
[----:B------:R-:W2:Y:S02]  /*3940*/  SYNCS.PHASECHK.TRANS64.TRYWAIT P1, [R6+URZ+0x38830], R7 ;  /* 0x03883007060075a7 */ /* 0x000ea4000802017f */
[----:B--2---:R-:W-:Y:S05]  /*3950*/  @!P1 BRA `(.L_x_4234) ;  /* 0x0000012400709947 */ /* 0x004fea0003800000 */
.L_x_4233:
[----:B------:R-:W-:Y:S05]  /*3960*/  WARPSYNC.ALL ;  /* 0x0000000000007948 */ /* 0x000fea0003800000 */
[----:B------:R-:W-:Y:S01]  /*3970*/  LOP3.LUT R0, R0, 0x10000, RZ, 0xfc, !PT ;  /* 0x0001000000007812 */ /* 0x000fe200078efcff */
[----:B------:R-:W-:Y:S01]  /*3980*/  VIADD R3, R17, 0x20400 ;  /* 0x0002040011037836 */ /* 0x000fe20000000000 */
[----:B------:R-:W-:-:S03]  /*3990*/  WARPGROUP.ARRIVE ;  /* 0x00000000000079c5 */ /* 0x000fc60000000000 */
[----:B------:R-:W-:Y:S01]  /*39a0*/  IMAD R5, R2, 0x200, R0 ;  /* 0x0000020002057824 */ /* 0x000fe200078e0200 */
[----:B------:R-:W-:Y:S01]  /*39b0*/  UMOV UR7, 0x40000040 ;  /* 0x4000004000077882 */ /* 0x000fe20000000000 */
[----:B------:R-:W-:Y:S01]  /*39c0*/  UMOV UR5, 0x40000040 ;  /* 0x4000004000057882 */ /* 0x000fe20000000000 */
[----:B------:R-:W-:Y:S01]  /*39d0*/  SHF.R.U32.HI R3, RZ, 0x4, R3 ;  /* 0x00000004ff037819 */ /* 0x000fe20000011603 */
[----:B------:R-:W-:Y:S01]  /*39e0*/  UMOV UR11, 0x40000040 ;  /* 0x40000040000b7882 */ /* 0x000fe20000000000 */
[----:B------:R-:W-:Y:S01]  /*39f0*/  R2UR UR6, R5 ;  /* 0x00000000050672ca */ /* 0x000fe200000e0000 */
[----:B------:R-:W-:Y:S01]  /*3a00*/  UMOV UR9, 0x40000040 ;  /* 0x4000004000097882 */ /* 0x000fe20000000000 */
[----:B------:R-:W-:Y:S01]  /*3a10*/  LOP3.LUT R3, R3, 0x3fff, RZ, 0xc0, !PT ;  /* 0x00003fff03037812 */ /* 0x000fe200078ec0ff */
[----:B------:R-:W-:Y:S01]  /*3a20*/  UMOV UR15, 0x40000040 ;  /* 0x40000040000f7882 */ /* 0x000fe20000000000 */
[----:B------:R-:W-:Y:S01]  /*3a30*/  UMOV UR13, 0x40000040 ;  /* 0x40000040000d7882 */ /* 0x000fe20000000000 */
[----:B------:R-:W-:Y:S01]  /*3a40*/  UMOV UR19, 0x40000040 ;  /* 0x4000004000137882 */ /* 0x000fe20000000000 */
[----:B------:R-:W-:Y:S01]  /*3a50*/  LOP3.LUT R3, R3, 0x10000, RZ, 0xfc, !PT ;  /* 0x0001000003037812 */ /* 0x000fe200078efcff */
[----:B------:R-:W-:-:S03]  /*3a60*/  UMOV UR17, 0x40000040 ;  /* 0x4000004000117882 */ /* 0x000fc60000000000 */
[C---:B------:R-:W-:Y:S01]  /*3a70*/  R2UR UR4, R3.reuse ;  /* 0x00000000030472ca */ /* 0x040fe200000e0000 */
[----:B------:R-:W-:Y:S02]  /*3a80*/  VIADD R5, R3, 0x2 ;  /* 0x0000000203057836 */ /* 0x000fe40000000000 */
[----:B------:R-:W-:Y:S02]  /*3a90*/  UIADD3 UR10, UR6, 0x2, URZ ;  /* 0x00000002060a7890 */ /* 0x000fe4000fffe03f */
[----:B------:R-:W-:Y:S01]  /*3aa0*/  UIADD3 UR14, UR6, 0x4, URZ ;  /* 0x00000004060e7890 */ /* 0x000fe2000fffe03f */
[----:B------:R-:W-:Y:S01]  /*3ab0*/  R2UR UR8, R5 ;  /* 0x00000000050872ca */ /* 0x000fe200000e0000 */
[C---:B------:R-:W-:Y:S01]  /*3ac0*/  VIADD R5, R3.reuse, 0x4 ;  /* 0x0000000403057836 */ /* 0x040fe20000000000 */
[----:B------:R-:W-:Y:S01]  /*3ad0*/  UIADD3 UR18, UR6, 0x6, URZ ;  /* 0x0000000606127890 */ /* 0x000fe2000fffe03f */
[----:B------:R-:W-:-:S03]  /*3ae0*/  VIADD R3, R3, 0x6 ;  /* 0x0000000603037836 */ /* 0x000fc60000000000 */
[----:B------:R-:W-:Y:S01]  /*3af0*/  R2UR UR12, R5 ;  /* 0x00000000050c72ca */ /* 0x000fe200000e0000 */
[----:B------:R-:W-:Y:S01]  /*3b00*/  HGMMA.64x64x16.F32 R24, gdesc[UR4], RZ, !UPT, gsb0 ;  /* 0x00e00000041879f0 */ /* 0x000fe2000c0008ff */
[----:B------:R-:W-:Y:S02]  /*3b10*/  R2UR UR16, R3 ;  /* 0x00000000031072ca */ /* 0x000fe400000e0000 */
        /* <DEDUP_REMOVED lines=10> */
[----:B------:R-:W3:Y:S02]  /*3bc0*/  SYNCS.PHASECHK.TRANS64.TRYWAIT P1, [R17+URZ+0x38810], R4 ;  /* 0x03881004110075a7 */ /* 0x000ee4000802017f */
[----:B---3--:R-:W-:Y:S05]  /*3bd0*/  @!P1 BRA `(.L_x_4235) ;  /* 0x0000012000e49947 */ /* 0x008fea0003800000 */
.L_x_4397:
[----:B------:R-:W-:Y:S05]  /*3be0*/  @!P0 BRA `(.L_x_4236) ;  /* 0x0000000000048947 */ /* 0x000fea0003800000 */
[----:B------:R-:W-:Y:S01]  /*3bf0*/  BPT.TRAP 0x1 ;  /* 0x000000040000795c */ /* 0x000fe20000300000 */
.L_x_4236:
[----:B------:R4:W0:Y:S01]  /*3c00*/  SYNCS.PHASECHK.TRANS64.TRYWAIT P1, [R6+URZ+0x38850], R7 ;  /* 0x03885007060075a7 */ /* 0x000822000802017f */
[----:B------:R-:W-:Y:S05]  /*3c10*/  @!P0 BRA `(.L_x_4237) ;  /* 0x0000000000048947 */ /* 0x000fea0003800000 */
[----:B------:R-:W-:Y:S01]  /*3c20*/  BPT.TRAP 0x1 ;  /* 0x000000040000795c */ /* 0x000fe20000300000 */
.L_x_4237:
[C---:B------:R-:W-:Y:S02]  /*3c30*/  VIADD R3, R17.reuse, 0x400 ;  /* 0x0000040011037836 */ /* 0x040fe40000000000 */
[----:B0--3--:R-:W-:-:S03]  /*3c40*/  VIADD R4, R17, 0x26400 ;  /* 0x0002640011047836 */ /* 0x009fc60000000000 */
[----:B------:R-:W-:Y:S02]  /*3c50*/  SHF.R.U32.HI R3, RZ, 0x4, R3 ;  /* 0x00000004ff037819 */ /* 0x000fe40000011603 */
[----:B------:R-:W-:Y:S02]  /*3c60*/  SHF.R.U32.HI R4, RZ, 0x4, R4 ;  /* 0x00000004ff047819 */ /* 0x000fe40000011604 */
[----:B------:R-:W-:Y:S02]  /*3c70*/  LOP3.LUT R3, R3, 0x3fff, RZ, 0xc0, !PT ;  /* 0x00003fff03037812 */ /* 0x000fe400078ec0ff */
[----:B------:R-:W-:Y:S02]  /*3c80*/  LOP3.LUT R4, R4, 0x3fff, RZ, 0xc0, !PT ;  /* 0x00003fff04047812 */ /* 0x000fe400078ec0ff */
[----:B------:R-:W-:Y:S02]  /*3c90*/  LOP3.LUT R3, R3, 0x10000, RZ, 0xfc, !PT ;  /* 0x0001000003037812 */ /* 0x000fe400078efcff */
[----:B------:R-:W-:-:S03]  /*3ca0*/  LOP3.LUT R4, R4, 0x10000, RZ, 0xfc, !PT ;  /* 0x0001000004047812 */ /* 0x000fc600078efcff */
[----:B------:R-:W-:Y:S01]  /*3cb0*/  IMAD R5, R2, 0x1000, R3 ;  /* 0x0000100002057824 */ /* 0x000fe200078e0203 */
[----:B------:R-:W-:Y:S06]  /*3cc0*/  @P1 BRA `(.L_x_4238) ;  /* 0x0000000000081947 */ /* 0x000fec0003800000 */
[----:B------:R-:W0:Y:S02]  /*3cd0*/  SYNCS.PHASECHK.TRANS64.TRYWAIT P1, [R6+URZ+0x38850], R7 ;  /* 0x03885007060075a7 */ /* 0x000e24000802017f */
[----:B0-----:R-:W-:Y:S05]  /*3ce0*/  @!P1 BRA `(.L_x_4239) ;  /* 0x0000012000b49947 */ /* 0x001fea0003800000 */
.L_x_4238:
[C---:B------:R-:W-:Y:S01]  /*3cf0*/  R2UR UR20, R4.reuse ;  /* 0x00000000041472ca */ /* 0x040fe200000e0000 */
[----:B------:R-:W-:Y:S01]  /*3d00*/  WARPGROUP.ARRIVE ;  /* 0x00000000000079c5 */ /* 0x000fe20000000000 */
[C---:B------:R-:W-:Y:S01]  /*3d10*/  R2UR UR22, R5.reuse ;  /* 0x00000000051672ca */ /* 0x040fe200000e0000 */
[----:B------:R-:W-:Y:S01]  /*3d20*/  UMOV UR21, 0x40000040 ;  /* 0x4000004000157882 */ /* 0x000fe20000000000 */
[----:B------:R-:W-:Y:S01]  /*3d30*/  UMOV UR23, 0x40000040 ;  /* 0x4000004000177882 */ /* 0x000fe20000000000 */
[----:B------:R-:W-:Y:S01]  /*3d40*/  VIADD R8, R4, 0x2 ;  /* 0x0000000204087836 */ /* 0x000fe20000000000 */
[----:B------:R-:W-:Y:S01]  /*3d50*/  UMOV UR25, 0x40000040 ;  /* 0x4000004000197882 */ /* 0x000fe20000000000 */
[----:B012-4-:R-:W-:Y:S01]  /*3d60*/  VIADD R7, R5, 0x2 ;  /* 0x0000000205077836 */ /* 0x017fe20000000000 */
[----:B------:R-:W-:Y:S01]  /*3d70*/  UMOV UR27, 0x40000040 ;  /* 0x40000040001b7882 */ /* 0x000fe20000000000 */
[----:B------:R-:W0:Y:S01]  /*3d80*/  S2R R9, SR_TID.X ;  /* 0x0000000000097919 */ /* 0x000e220000002100 */
[----:B------:R-:W-:Y:S01]  /*3d90*/  R2UR UR24, R8 ;  /* 0x00000000081872ca */ /* 0x000fe200000e0000 */
[----:B------:R-:W-:Y:S01]  /*3da0*/  VIADD R8, R4, 0x4 ;  /* 0x0000000404087836 */ /* 0x000fe20000000000 */
[----:B------:R-:W-:Y:S01]  /*3db0*/  R2UR UR26, R7 ;  /* 0x00000000071a72ca */ /* 0x000fe200000e0000 */
[C---:B------:R-:W-:Y:S01]  /*3dc0*/  VIADD R7, R5.reuse, 0x4 ;  /* 0x0000000405077836 */ /* 0x040fe20000000000 */
[----:B------:R-:W-:Y:S01]  /*3dd0*/  ULDC UR6, c[0x0][0x448] ;  /* 0x0001120000067ab9 */ /* 0x000fe20000000800 */
[----:B------:R-:W-:Y:S01]  /*3de0*/  HGMMA.64x64x16.F32 R24, gdesc[UR20], R24, gsb0 ;  /* 0x00e00000141879f0 */ /* 0x000fe20008000818 */
[----:B------:R-:W-:Y:S01]  /*3df0*/  VIADD R10, R5, 0x800 ;  /* 0x00000800050a7836 */ /* 0x000fe20000000000 */
[----:B------:R-:W-:Y:S01]  /*3e00*/  UISETP.NE.AND UP1, UPT, UR6, 0x1, UPT ;  /* 0x000000010600788c */ /* 0x000fe2000bf25270 */
[----:B------:R-:W-:Y:S01]  /*3e10*/  IMAD.MOV.U32 R15, RZ, RZ, 0x40 ;  /* 0x00000040ff0f7424 */ /* 0x000fe200078e00ff */
[----:B------:R-:W1:Y:S01]  /*3e20*/  S2R R57, SR_TID.X ;  /* 0x0000000000397919 */ /* 0x000e620000002100 */
[----:B------:R-:W-:Y:S01]  /*3e30*/  IMAD R205, R2, 0x1000, R19 ;  /* 0x0000100002cd7824 */ /* 0x000fe200078e0213 */
[----:B------:R-:W-:Y:S01]  /*3e40*/  UMOV UR11, 0x40000040 ;  /* 0x40000040000b7882 */ /* 0x000fe20000000000 */
[----:B------:R-:W-:-:S02]  /*3e50*/  UMOV UR7, UR41 ;  /* 0x0000002900077c82 */ /* 0x000fc40008000000 */
[C---:B------:R-:W-:Y:S01]  /*3e60*/  VIADD R206, R205.reuse, 0x80 ;  /* 0x00000080cdce7836 */ /* 0x040fe20000000000 */
[----:B------:R-:W-:-:S03]  /*3e70*/  R2UR UR10, R205 ;  /* 0x00000000cd0a72ca */ /* 0x000fc600000e0000 */
[----:B------:R-:W-:Y:S01]  /*3e80*/  @UP1 ULDC UR6, c[0x0][0x44c] ;  /* 0x0001130000061ab9 */ /* 0x000fe20000000800 */
[----:B------:R-:W-:Y:S01]  /*3e90*/  @UP1 ULDC UR15, c[0x0][0x450] ;  /* 0x00011400000f1ab9 */ /* 0x000fe20000000800 */
[----:B0-----:R-:W-:Y:S02]  /*3ea0*/  SHF.R.U32.HI R9, RZ, 0x7, R9 ;  /* 0x00000007ff097819 */ /* 0x001fe40000011609 */
[----:B-1----:R-:W-:Y:S01]  /*3eb0*/  LOP3.LUT R57, R57, 0x7f, RZ, 0xc0, !PT ;  /* 0x0000007f39397812 */ /* 0x002fe200078ec0ff */
[----:B------:R-:W-:Y:S02]  /*3ec0*/  WARPGROUP.DEPBAR.LE gsb0, 0x0 ;  /* 0x00008000000079c5 */ /* 0x000fe40000010000 */
[----:B------:R-:W-:-:S06]  /*3ed0*/  WARPGROUP.ARRIVE ;  /* 0x00000000000079c5 */ /* 0x000fcc0000000000 */
[----:B------:R-:W-:Y:S01]  /*3ee0*/  HGMMA.64x64x16.F32 R24, gdesc[UR24], R24, gsb0 ;  /* 0x00e00000181879f0 */ /* 0x000fe20008000818 */
[----:B------:R-:W-:Y:S01]  /*3ef0*/  R2UR UR24, R8 ;  /* 0x00000000081872ca */ /* 0x000fe200000e0000 */
[----:B------:R-:W-:Y:S01]  /*3f00*/  UMOV UR25, 0x40000040 ;  /* 0x4000004000197882 */ /* 0x000fe20000000000 */
[----:B------:R-:W-:Y:S01]  /*3f10*/  R2UR UR26, R7 ;  /* 0x00000000071a72ca */ /* 0x000fe200000e0000 */
[----:B------:R-:W-:Y:S01]  /*3f20*/  UMOV UR27, 0x40000040 ;  /* 0x40000040001b7882 */ /* 0x000fe20000000000 */
[----:B------:R-:W-:Y:S02]  /*3f30*/  VIADD R8, R4, 0x6 ;  /* 0x0000000604087836 */ /* 0x000fe40000000000 */
[----:B------:R-:W-:Y:S01]  /*3f40*/  VIADD R7, R5, 0x6 ;  /* 0x0000000605077836 */ /* 0x000fe20000000000 */
        /* <DEDUP_REMOVED lines=115> */
[----:B------:R-:W0:Y:S01]  /*4680*/  SHFL.IDX PT, R7, R9, RZ, 0x1f ;  /* 0x00001fff09077589 */ /* 0x000e2200000e0000 */
[----:B------:R-:W-:Y:S01]  /*4690*/  VIADD R8, R4, 0x800 ;  /* 0x0000080004087836 */ /* 0x000fe20000000000 */
[----:B0-----:R-:W-:-:S04]  /*46a0*/  ISETP.GT.AND P1, PT, R7, 0x7f, PT ;  /* 0x0000007f0700780c */ /* 0x001fc80003f24270 */
[----:B------:R-:W-:-:S05]  /*46b0*/  SEL R7, RZ, 0x2, !P1 ;  /* 0x00000002ff077807 */ /* 0x000fca0004800000 */
[C---:B------:R-:W-:Y:S02]  /*46c0*/  IMAD.IADD R9, R7.reuse, 0x1, R8 ;  /* 0x0000000107097824 */ /* 0x040fe400078e0208 */
[----:B------:R-:W-:Y:S01]  /*46d0*/  IMAD.IADD R11, R7, 0x1, R10 ;  /* 0x00000001070b7824 */ /* 0x000fe200078e020a */
[----:B------:R-:W-:Y:S02]  /*46e0*/  WARPGROUP.DEPBAR.LE gsb0, 0x0 ;  /* 0x00008000000079c5 */ /* 0x000fe40000010000 */
[----:B------:R-:W-:-:S06]  /*46f0*/  WARPGROUP.ARRIVE ;  /* 0x00000000000079c5 */ /* 0x000fcc0000000000 */
[----:B------:R-:W-:Y:S01]  /*4700*/  HGMMA.64x64x16.F32 R24, gdesc[UR24], R24, gsb0 ;  /* 0x00e00000181879f0 */ /* 0x000fe20008000818 */
[----:B------:R-:W-:Y:S01]  /*4710*/  R2UR UR24, R9 ;  /* 0x00000000091872ca */ /* 0x000fe200000e0000 */
[----:B------:R-:W-:Y:S01]  /*4720*/  UMOV UR25, 0x40000040 ;  /* 0x4000004000197882 */ /* 0x000fe20000000000 */
[----:B------:R-:W-:Y:S01]  /*4730*/  R2UR UR26, R11 ;  /* 0x000000000b1a72ca */ /* 0x000fe200000e0000 */
[----:B------:R-:W-:Y:S01]  /*4740*/  UMOV UR27, 0x40000040 ;  /* 0x40000040001b7882 */ /* 0x000fe20000000000 */
[----:B------:R-:W-:-:S05]  /*4750*/  IMAD.MOV.U32 R11, RZ, RZ, 0x4 ;  /* 0x00000004ff0b7424 */ /* 0x000fca00078e00ff */
[C---:B------:R-:W-:Y:S02]  /*4760*/  SEL R9, R11.reuse, 0x2, P1 ;  /* 0x000000020b097807 */ /* 0x040fe40000800000 */
[----:B------:R-:W-:-:S03]  /*4770*/  SEL R11, R11, 0x6, !P1 ;  /* 0x000000060b0b7807 */ /* 0x000fc60004800000 */
[--C-:B------:R-:W-:Y:S02]  /*4780*/  IMAD.IADD R12, R8, 0x1, R9.reuse ;  /* 0x00000001080c7824 */ /* 0x100fe400078e0209 */
[----:B------:R-:W-:Y:S02]  /*4790*/  IMAD.IADD R13, R10, 0x1, R9 ;  /* 0x000000010a0d7824 */ /* 0x000fe400078e0209 */
[--C-:B------:R-:W-:Y:S02]  /*47a0*/  IMAD.IADD R8, R8, 0x1, R11.reuse ;  /* 0x0000000108087824 */ /* 0x100fe400078e020b */
        /* <DEDUP_REMOVED lines=8> */
[----:B------:R-:W-:Y:S02]  /*4830*/  WARPGROUP.DEPBAR.LE gsb0, 0x0 ;  /* 0x00008000000079c5 */ /* 0x000fe40000010000 */
[----:B------:R-:W-:-:S09]  /*4840*/  WARPGROUP.ARRIVE ;  /* 0x00000000000079c5 */ /* 0x000fd20000000000 */
[----:B------:R-:W-:Y:S01]  /*4850*/  HGMMA.64x64x16.F32 R24, gdesc[UR24], R24, gsb0 ;  /* 0x00e00000181879f0 */ /* 0x000fe20008000818 */
[----:B------:R-:W-:Y:S01]  /*4860*/  R2UR UR24, R8 ;  /* 0x00000000081872ca */ /* 0x000fe200000e0000 */
[----:B------:R-:W-:Y:S01]  /*4870*/  UMOV UR25, 0x40000040 ;  /* 0x4000004000197882 */ /* 0x000fe20000000000 */
[----:B------:R-:W-:Y:S01]  /*4880*/  R2UR UR26, R10 ;  /* 0x000000000a1a72ca */ /* 0x000fe200000e0000 */
[----:B------:R-:W-:Y:S01]  /*4890*/  UMOV UR27, 0x40000040 ;  /* 0x40000040001b7882 */ /* 0x000fe20000000000 */
[----:B------:R-:W-:Y:S02]  /*48a0*/  IMAD.MOV.U32 R8, RZ, RZ, 0x28 ;  /* 0x00000028ff087424 */ /* 0x000fe400078e00ff */
[----:B------:R-:W-:-:S03]  /*48b0*/  IMAD.MOV.U32 R10, RZ, RZ, 0xa00 ;  /* 0x00000a00ff0a7424 */ /* 0x000fc600078e00ff */
[----:B------:R-:W-:Y:S02]  /*48c0*/  SEL R8, R8, 0x26, P1 ;  /* 0x0000002608087807 */ /* 0x000fe40000800000 */
[----:B------:R-:W-:Y:S02]  /*48d0*/  SEL R10, R10, 0x980, P1 ;  /* 0x000009800a0a7807 */ /* 0x000fe40000800000 */
[----:B------:R-:W-:Y:S02]  /*48e0*/  LOP3.LUT R8, R8, 0x6, RZ, 0xc0, !PT ;  /* 0x0000000608087812 */ /* 0x000fe400078ec0ff */
[----:B------:R-:W-:-:S04]  /*48f0*/  LOP3.LUT R13, R10, 0xa00, RZ, 0xc0, !PT ;  /* 0x00000a000a0d7812 */ /* 0x000fc800078ec0ff */
[CC--:B------:R-:W-:Y:S02]  /*4900*/  IADD3 R10, R8.reuse, R13.reuse, R4 ;  /* 0x0000000d080a7210 */ /* 0x0c0fe40007ffe004 */
[----:B------:R-:W-:Y:S01]  /*4910*/  IADD3 R8, R8, R13, R5 ;  /* 0x0000000d08087210 */ /* 0x000fe20007ffe005 */
        /* <DEDUP_REMOVED lines=8> */
[----:B------:R-:W-:Y:S02]  /*49a0*/  VIADD R10, R5, 0xa00 ;  /* 0x00000a00050a7836 */ /* 0x000fe40000000000 */
[C---:B------:R-:W-:Y:S02]  /*49b0*/  IMAD.IADD R12, R7.reuse, 0x1, R8 ;  /* 0x00000001070c7824 */ /* 0x040fe400078e0208 */
[----:B------:R-:W-:Y:S01]  /*49c0*/  IMAD.IADD R13, R7, 0x1, R10 ;  /* 0x00000001070d7824 */ /* 0x000fe200078e020a */
[----:B------:R-:W-:-:S02]  /*49d0*/  WARPGROUP.DEPBAR.LE gsb0, 0x0 ;  /* 0x00008000000079c5 */ /* 0x000fc40000010000 */
[----:B------:R-:W-:-:S06]  /*49e0*/  WARPGROUP.ARRIVE ;  /* 0x00000000000079c5 */ /* 0x000fcc0000000000 */
[----:B------:R-:W-:Y:S01]  /*49f0*/  HGMMA.64x64x16.F32 R24, gdesc[UR24], R24, gsb0 ;  /* 0x00e00000181879f0 */ /* 0x000fe20008000818 */
[----:B------:R-:W-:Y:S01]  /*4a00*/  R2UR UR24, R12 ;  /* 0x000000000c1872ca */ /* 0x000fe200000e0000 */
[----:B------:R-:W-:Y:S01]  /*4a10*/  UMOV UR25, 0x40000040 ;  /* 0x4000004000197882 */ /* 0x000fe20000000000 */
[----:B------:R-:W-:Y:S01]  /*4a20*/  R2UR UR26, R13 ;  /* 0x000000000d1a72ca */ /* 0x000fe200000e0000 */
[----:B------:R-:W-:Y:S01]  /*4a30*/  UMOV UR27, 0x40000040 ;  /* 0x40000040001b7882 */ /* 0x000fe20000000000 */
[C---:B------:R-:W-:Y:S02]  /*4a40*/  IMAD.IADD R12, R9.reuse, 0x1, R8 ;  /* 0x00000001090c7824 */ /* 0x040fe400078e0208 */
[----:B------:R-:W-:Y:S02]  /*4a50*/  IMAD.IADD R13, R9, 0x1, R10 ;  /* 0x00000001090d7824 */ /* 0x000fe400078e020a */
        /* <DEDUP_REMOVED lines=68> */
[----:B------:R-:W-:Y:S01]  /*4ea0*/  IMAD.MOV.U32 R13, RZ, RZ, -0x40 ;  /* 0xffffffc0ff0d7424 */ /* 0x000fe200078e00ff */
        /* <DEDUP_REMOVED lines=29> */
[----:B------:R-:W-:-:S04]  /*5080*/  SEL R7, R15, 0x3e, P1 ;  /* 0x0000003e0f077807 */ /* 0x000fc80000800000 */
[----:B------:R-:W-:Y:S01]  /*5090*/  LOP3.LUT R7, R7, 0x6, RZ, 0xc0, !PT ;  /* 0x0000000607077812 */ /* 0x000fe200078ec0ff */
[----:B------:R-:W-:Y:S02]  /*50a0*/  WARPGROUP.DEPBAR.LE gsb0, 0x0 ;  /* 0x00008000000079c5 */ /* 0x000fe40000010000 */
[----:B------:R-:W-:-:S06]  /*50b0*/  WARPGROUP.ARRIVE ;  /* 0x00000000000079c5 */ /* 0x000fcc0000000000 */
[----:B------:R-:W-:Y:S01]  /*50c0*/  HGMMA.64x64x16.F32 R24, gdesc[UR24], R24, gsb0 ;  /* 0x00e00000181879f0 */ /* 0x000fe20008000818 */
[----:B------:R-:W-:Y:S01]  /*50d0*/  R2UR UR24, R8 ;  /* 0x00000000081872ca */ /* 0x000fe200000e0000 */
[----:B------:R-:W-:Y:S01]  /*50e0*/  UMOV UR25, 0x40000040 ;  /* 0x4000004000197882 */ /* 0x000fe20000000000 */
[----:B------:R-:W-:Y:S01]  /*50f0*/  R2UR UR26, R10 ;  /* 0x000000000a1a72ca */ /* 0x000fe200000e0000 */
[----:B------:R-:W-:Y:S01]  /*5100*/  UMOV UR27, 0x40000040 ;  /* 0x40000040001b7882 */ /* 0x000fe20000000000 */
[----:B------:R-:W-:Y:S02]  /*5110*/  IMAD.MOV.U32 R8, RZ, RZ, 0x1000 ;  /* 0x00001000ff087424 */ /* 0x000fe400078e00ff */
[----:B------:R-:W-:-:S03]  /*5120*/  IMAD R10, R168, R13, 0x41 ;  /* 0x00000041a80a7424 */ /* 0x000fc600078e020d */
[----:B------:R-:W-:Y:S02]  /*5130*/  SEL R8, R8, 0xf80, P1 ;  /* 0x00000f8008087807 */ /* 0x000fe40000800000 */
[----:B------:R-:W-:Y:S02]  /*5140*/  PLOP3.LUT P1, PT, PT, PT, UP1, 0x80, 0x0 ;  /* 0x000000000000781c */ /* 0x000fe40003f2f018 */
[----:B------:R-:W-:-:S04]  /*5150*/  LOP3.LUT R8, R8, 0x1e00, RZ, 0xc0, !PT ;  /* 0x00001e0008087812 */ /* 0x000fc800078ec0ff */
[CC--:B------:R-:W-:Y:S02]  /*5160*/  IADD3 R9, R7.reuse, R8.reuse, R4 ;  /* 0x0000000807097210 */ /* 0x0c0fe40007ffe004 */
[----:B------:R-:W-:Y:S01]  /*5170*/  IADD3 R5, R7, R8, R5 ;  /* 0x0000000807057210 */ /* 0x000fe20007ffe005 */
[----:B------:R-:W-:-:S04]  /*5180*/  VIADD R8, R190, UR41 ;  /* 0x00000029be087c36 */ /* 0x000fc80008000000 */
[----:B------:R-:W-:Y:S01]  /*5190*/  @P1 IMAD.HI.U32 R7, R8, UR6, RZ ;  /* 0x0000000608071c27 */ /* 0x000fe2000f8e00ff */
[----:B------:R-:W-:-:S04]  /*51a0*/  @UP1 ULDC UR6, c[0x0][0x450] ;  /* 0x0001140000061ab9 */ /* 0x000fc80000000800 */
[----:B------:R-:W-:Y:S01]  /*51b0*/  @P1 SHF.R.U32.HI R8, RZ, UR6, R7 ;  /* 0x00000006ff081c19 */ /* 0x000fe20008011607 */
[C---:B------:R-:W-:Y:S01]  /*51c0*/  IMAD R7, R168.reuse, -0x40, R15 ;  /* 0xffffffc0a8077824 */ /* 0x040fe200078e020f */
[----:B------:R-:W-:Y:S01]  /*51d0*/  ULDC UR6, c[0x0][0xa80] ;  /* 0x0002a00000067ab9 */ /* 0x000fe20000000800 */
[----:B------:R-:W-:Y:S02]  /*51e0*/  VIADD R168, R168, 0xfffffffe ;  /* 0xfffffffea8a87836 */ /* 0x000fe40000000000 */
[----:B------:R-:W0:Y:S03]  /*51f0*/  SHFL.IDX PT, R11, R8, RZ, 0x1c1f ;  /* 0x001c1fff080b7589 */ /* 0x000e2600000e0000 */
[----:B------:R-:W-:Y:S01]  /*5200*/  R2UR UR30, R168 ;  /* 0x00000000a81e72ca */ /* 0x000fe200000e0000 */
[----:B------:R-:W1:Y:S01]  /*5210*/  SHFL.IDX PT, R8, R8, 0x1, 0x1c1f ;  /* 0x003c1f0008087f89 */ /* 0x000e6200000e0000 */
[----:B------:R-:W-:-:S02]  /*5220*/  WARPGROUP.DEPBAR.LE gsb0, 0x0 ;  /* 0x00008000000079c5 */ /* 0x000fc40000010000 */
[----:B------:R-:W-:-:S06]  /*5230*/  WARPGROUP.ARRIVE ;  /* 0x00000000000079c5 */ /* 0x000fcc0000000000 */
[----:B------:R-:W-:Y:S01]  /*5240*/  HGMMA.64x64x16.F32 R24, gdesc[UR24], R24, gsb0 ;  /* 0x00e00000181879f0 */ /* 0x000fe20008000818 */
[----:B------:R-:W-:Y:S01]  /*5250*/  R2UR UR24, R9 ;  /* 0x00000000091872ca */ /* 0x000fe200000e0000 */
[----:B------:R-:W-:Y:S01]  /*5260*/  UMOV UR25, 0x40000040 ;  /* 0x4000004000197882 */ /* 0x000fe20000000000 */
[----:B------:R-:W-:Y:S01]  /*5270*/  R2UR UR26, R5 ;  /* 0x00000000051a72ca */ /* 0x000fe200000e0000 */
[----:B------:R-:W-:Y:S01]  /*5280*/  UMOV UR27, 0x40000040 ;  /* 0x40000040001b7882 */ /* 0x000fe20000000000 */
[----:B------:R-:W2:Y:S08]  /*5290*/  LDC R5, c[0x0][0x2f0] ;  /* 0x0000bc00ff057b82 */ /* 0x000eb00000000800 */
[----:B------:R-:W3:Y:S01]  /*52a0*/  LDC R9, c[0x0][0x288] ;  /* 0x0000a200ff097b82 */ /* 0x000ee20000000800 */
[----:B--2---:R-:W-:-:S02]  /*52b0*/  IMAD R7, R188, R5, R7 ;  /* 0x00000005bc077224 */ /* 0x004fc400078e0207 */
[----:B------:R-:W-:Y:S02]  /*52c0*/  IMAD R10, R188, R5, R10 ;  /* 0x00000005bc0a7224 */ /* 0x000fe400078e020a */
[----:B------:R-:W-:-:S03]  /*52d0*/  IMAD.IADD R7, R7, 0x1, -R18 ;  /* 0x0000000107077824 */ /* 0x000fc600078e0a12 */
[----:B---3--:R-:W-:Y:S01]  /*52e0*/  IADD3 R10, R10, -R9, -R18 ;  /* 0x800000090a0a7210 */ /* 0x008fe20007ffe812 */
[----:B------:R-:W-:-:S03]  /*52f0*/  IMAD R5, R188, R5, -R9 ;  /* 0x00000005bc057224 */ /* 0x000fc600078e0a09 */
[----:B0-----:R-:W-:Y:S02]  /*5300*/  VIADDMNMX R11, R11, R10, R7, PT ;  /* 0x0000000a0b0b7246 */ /* 0x001fe40003800107 */
[----:B------:R-:W-:Y:S02]  /*5310*/  R2UR UR14, R5 ;  /* 0x00000000050e72ca */ /* 0x000fe400000e0000 */
[C---:B------:R-:W-:Y:S02]  /*5320*/  ISETP.GT.AND P2, PT, R11.reuse, RZ, PT ;  /* 0x000000ff0b00720c */ /* 0x040fe40003f44270 */
[C---:B------:R-:W-:Y:S02]  /*5330*/  ISETP.GT.AND P3, PT, R11.reuse, 0x1, PT ;  /* 0x000000010b00780c */ /* 0x040fe40003f64270 */
[----:B------:R-:W-:Y:S01]  /*5340*/  ISETP.GT.AND P4, PT, R11, 0x8, PT ;  /* 0x000000080b00780c */ /* 0x000fe20003f84270 */
[----:B------:R-:W-:Y:S02]  /*5350*/  WARPGROUP.DEPBAR.LE gsb0, 0x0 ;  /* 0x00008000000079c5 */ /* 0x000fe40000010000 */
[----:B------:R-:W-:-:S06]  /*5360*/  WARPGROUP.ARRIVE ;  /* 0x00000000000079c5 */ /* 0x000fcc0000000000 */
[----:B------:R-:W-:Y:S03]  /*5370*/  HGMMA.64x64x16.F32 R24, gdesc[UR24], R24, gsb0 ;  /* 0x00e00000181879f0 */ /* 0x000fe60008000818 */
[----:B------:R-:W-:Y:S02]  /*5380*/  WARPGROUP.DEPBAR.LE gsb0, 0x0 ;  /* 0x00008000000079c5 */ /* 0x000fe40000010000 */
[----:B------:R-:W-:Y:S02]  /*5390*/  FSEL R24, R24, -INF , P2 ;  /* 0xff80000018187808 */ /* 0x000fe40001000000 */
[----:B------:R-:W-:Y:S02]  /*53a0*/  FSEL R25, R25, -INF , P3 ;  /* 0xff80000019197808 */ /* 0x000fe40001800000 */
        /* <DEDUP_REMOVED lines=39> */
[----:B------:R-:W-:Y:S02]  /*5620*/  FSEL R53, R53, -INF , P2 ;  /* 0xff80000035357808 */ /* 0x000fe40001000000 */
[----:B------:R-:W-:Y:S02]  /*5630*/  FMNMX.FTZ R12, R52, R11, !PT ;  /* 0x0000000b340c7209 */ /* 0x000fe40007810000 */
[----:B-1----:R-:W-:Y:S02]  /*5640*/  VIADDMNMX R11, R8, R10, R7, PT ;  /* 0x0000000a080b7246 */ /* 0x002fe40003800107 */
[----:B------:R-:W-:Y:S02]  /*5650*/  FMNMX.FTZ R12, R53, R12, !PT ;  /* 0x0000000c350c7209 */ /* 0x000fe40007810000 */
[----:B------:R-:W-:-:S02]  /*5660*/  ISETP.GT.AND P2, PT, R11, RZ, PT ;  /* 0x000000ff0b00720c */ /* 0x000fc40003f44270 */
[C---:B------:R-:W-:Y:S01]  /*5670*/  ISETP.GT.AND P3, PT, R11.reuse, 0x1, PT ;  /* 0x000000010b00780c */ /* 0x040fe20003f64270 */
[----:B------:R-:W0:Y:S01]  /*5680*/  SHFL.BFLY PT, R13, R12, 0x2, 0x1f ;  /* 0x0c401f000c0d7f89 */ /* 0x000e2200000e0000 */
[----:B------:R-:W-:Y:S02]  /*5690*/  ISETP.GT.AND P4, PT, R11, 0x8, PT ;  /* 0x000000080b00780c */ /* 0x000fe40003f84270 */
        /* <DEDUP_REMOVED lines=14> */
[----:B0-----:R-:W-:Y:S02]  /*5780*/  FMNMX.FTZ R10, R12, R13, !PT ;  /* 0x0000000d0c0a7209 */ /* 0x001fe40007810000 */
[----:B------:R-:W-:-:S02]  /*5790*/  ISETP.GT.AND P2, PT, R11, 0x19, PT ;  /* 0x000000190b00780c */ /* 0x000fc40003f44270 */
[----:B------:R-:W-:Y:S01]  /*57a0*/  FSEL R38, R38, -INF , P3 ;  /* 0xff80000026267808 */ /* 0x000fe20001800000 */
[----:B------:R-:W0:Y:S01]  /*57b0*/  SHFL.BFLY PT, R15, R10, 0x1, 0x1f ;  /* 0x0c201f000a0f7f89 */ /* 0x000e2200000e0000 */
[----:B------:R-:W-:Y:S02]  /*57c0*/  FMNMX.FTZ R13, R35, R8, !PT ;  /* 0x00000008230d7209 */ /* 0x000fe40007810000 */
[----:B------:R-:W-:Y:S02]  /*57d0*/  ISETP.GT.AND P3, PT, R11, 0x20, PT ;  /* 0x000000200b00780c */ /* 0x000fe40003f64270 */
[----:B------:R-:W-:Y:S02]  /*57e0*/  FSEL R39, R39, -INF , P2 ;  /* 0xff80000027277808 */ /* 0x000fe40001000000 */
[----:B------:R-:W-:Y:S02]  /*57f0*/  FMNMX.FTZ R8, R38, R13, !PT ;  /* 0x0000000d26087209 */ /* 0x000fe40007810000 */
[----:B------:R-:W-:-:S02]  /*5800*/  ISETP.GT.AND P2, PT, R11, 0x21, PT ;  /* 0x000000210b00780c */ /* 0x000fc40003f44270 */
[----:B------:R-:W-:Y:S02]  /*5810*/  FSEL R42, R42, -INF , P3 ;  /* 0xff8000002a2a7808 */ /* 0x000fe40001800000 */
        /* <DEDUP_REMOVED lines=16> */
[----:B0-----:R-:W-:-:S02]  /*5920*/  FMNMX.FTZ R7, R10, R15, !PT ;  /* 0x0000000f0a077209 */ /* 0x001fc40007810000 */
[----:B------:R-:W-:Y:S02]  /*5930*/  ISETP.GT.AND P3, PT, R11, 0x39, PT ;  /* 0x000000390b00780c */ /* 0x000fe40003f64270 */
[----:B------:R-:W-:Y:S01]  /*5940*/  FSEL R54, R54, -INF , P2 ;  /* 0xff80000036367808 */ /* 0x000fe20001000000 */
[----:B------:R-:W-:Y:S01]  /*5950*/  FMUL.FTZ R10, R7, UR6 ;  /* 0x00000006070a7c20 */ /* 0x000fe20008410000 */
[----:B------:R-:W-:Y:S02]  /*5960*/  FMNMX.FTZ R13, R51, R8, !PT ;  /* 0x00000008330d7209 */ /* 0x000fe40007810000 */
        /* <DEDUP_REMOVED lines=22> */
[----:B------:R-:W-:Y:S08]  /*5ad0*/  MUFU.EX2 R10, R10 ;  /* 0x0000000a000a7308 */ /* 0x000ff00000000800 */
[----:B------:R-:W1:Y:S01]  /*5ae0*/  MUFU.EX2 R11, R11 ;  /* 0x0000000b000b7308 */ /* 0x000e620000000800 */
[----:B0-----:R-:W-:-:S05]  /*5af0*/  FMNMX.FTZ R25, R8, R25, !PT ;  /* 0x0000001908197209 */ /* 0x001fca0007810000 */
[----:B------:R-:W0:Y:S02]  /*5b00*/  SHFL.BFLY PT, R8, R25, 0x1, 0x1f ;  /* 0x0c201f0019087f89 */ /* 0x000e2400000e0000 */
[----:B------:R-:W-:Y:S08]  /*5b10*/  MUFU.EX2 R12, R12 ;  /* 0x0000000c000c7308 */ /* 0x000ff00000000800 */
[----:B------:R-:W2:Y:S01]  /*5b20*/  MUFU.EX2 R13, R13 ;  /* 0x0000000d000d7308 */ /* 0x000ea20000000800 */
[----:B-1----:R-:W-:Y:S01]  /*5b30*/  F2FP.F16.F32.PACK_AB R152, R11, R10 ;  /* 0x0000000a0b98723e */ /* 0x002fe200000000ff */
[----:B------:R-:W-:-:S06]  /*5b40*/  FADD.FTZ R11, R10, R11 ;  /* 0x0000000b0a0b7221 */ /* 0x000fcc0000010000 */
[----:B------:R-:W-:Y:S01]  /*5b50*/  MUFU.EX2 R14, R14 ;  /* 0x0000000e000e7308 */ /* 0x000fe20000000800 */
[----:B0-----:R-:W-:-:S07]  /*5b60*/  FMNMX.FTZ R8, R25, R8, !PT ;  /* 0x0000000819087209 */ /* 0x001fce0007810000 */
[----:B------:R-:W0:Y:S01]  /*5b70*/  MUFU.EX2 R15, R15 ;  /* 0x0000000f000f7308 */ /* 0x000e220000000800 */
[C---:B--2---:R-:W-:Y:S01]  /*5b80*/  F2FP.F16.F32.PACK_AB R154, R13.reuse, R12 ;  /* 0x0000000c0d9a723e */ /* 0x044fe200000000ff */
[----:B------:R-:W-:Y:S01]  /*5b90*/  FADD.FTZ R12, R12, R11 ;  /* 0x0000000b0c0c7221 */ /* 0x000fe20000010000 */
[C---:B------:R-:W-:Y:S01]  /*5ba0*/  FMUL.FTZ R24, R8.reuse, UR6 ;  /* 0x0000000608187c20 */ /* 0x040fe20008410000 */
[----:B------:R-:W-:Y:S02]  /*5bb0*/  FSETP.NEU.FTZ.AND P2, PT, R8, -INF , PT ;  /* 0xff8000000800780b */ /* 0x000fe40003f5d000 */
[----:B------:R-:W-:Y:S02]  /*5bc0*/  FADD.FTZ R13, R13, R12 ;  /* 0x0000000c0d0d7221 */ /* 0x000fe40000010000 */
[----:B------:R-:W-:Y:S01]  /*5bd0*/  FSEL R25, R24, RZ, P2 ;  /* 0x000000ff18197208 */ /* 0x000fe20001000000 */
[----:B------:R-:W-:Y:S01]  /*5be0*/  MUFU.EX2 R20, R20 ;  /* 0x0000001400147308 */ /* 0x000fe20000000800 */
[----:B------:R-:W-:-:S03]  /*5bf0*/  ISETP.NE.AND P2, PT, R57, RZ, PT ;  /* 0x000000ff3900720c */ /* 0x000fc60003f45270 */
        /* <DEDUP_REMOVED lines=25> */
[----:B------:R-:W-:-:S07]  /*5d90*/  @!P2 PRMT R6, RZ, 0x654, R6 ;  /* 0x00000654ff06a816 */ /* 0x000fce0000000006 */
[----:B------:R-:W-:Y:S08]  /*5da0*/  MUFU.EX2 R179, R179 ;  /* 0x000000b300b37308 */ /* 0x000ff00000000800 */
[----:B------:R-:W2:Y:S01]  /*5db0*/  MUFU.EX2 R180, R180 ;  /* 0x000000b400b47308 */ /* 0x000ea20000000800 */
[----:B0-----:R-:W-:Y:S01]  /*5dc0*/  F2FP.F16.F32.PACK_AB R153, R178, R177 ;  /* 0x000000b1b299723e */ /* 0x001fe200000000ff */
[----:B------:R-:W-:-:S06]  /*5dd0*/  FADD.FTZ R178, R177, R178 ;  /* 0x000000b2b1b27221 */ /* 0x000fcc0000010000 */
[----:B------:R-:W0:Y:S08]  /*5de0*/  MUFU.EX2 R21, R21 ;  /* 0x0000001500157308 */ /* 0x000e300000000800 */
[----:B------:R-:W-:Y:S01]  /*5df0*/  MUFU.EX2 R181, R181 ;  /* 0x000000b500b57308 */ /* 0x000fe20000000800 */
[----:B--2---:R-:W-:Y:S01]  /*5e00*/  F2FP.F16.F32.PACK_AB R155, R180, R179 ;  /* 0x000000b3b49b723e */ /* 0x004fe200000000ff */
[----:B------:R-:W-:Y:S01]  /*5e10*/  BAR.SYNC.DEFER_BLOCKING 0xf, 0x100 ;  /* 0x03c4000000007b1d */ /* 0x000fe20000010000 */
[----:B------:R-:W-:-:S04]  /*5e20*/  FADD.FTZ R179, R179, R178 ;  /* 0x000000b2b3b37221 */ /* 0x000fc80000010000 */
        /* <DEDUP_REMOVED lines=8> */
[----:B------:R2:W-:Y:S01]  /*5eb0*/  STSM.16.M88.4 [R185+0x36400], R152 ;  /* 0x03640098b9007844 */ /* 0x0005e20000000200 */
[----:B------:R-:W-:-:S04]  /*5ec0*/  FADD.FTZ R181, R181, R180 ;  /* 0x000000b4b5b57221 */ /* 0x000fc80000010000 */
[----:B------:R-:W-:Y:S01]  /*5ed0*/  FADD.FTZ R182, R182, R181 ;  /* 0x000000b5b6b67221 */ /* 0x000fe20000010000 */
[----:B------:R-:W-:Y:S08]  /*5ee0*/  MUFU.EX2 R169, R169 ;  /* 0x000000a900a97308 */ /* 0x000ff00000000800 */
[----:B------:R-:W3:Y:S01]  /*5ef0*/  MUFU.EX2 R170, R170 ;  /* 0x000000aa00aa7308 */ /* 0x000ee20000000800 */
[----:B0-----:R-:W-:Y:S01]  /*5f00*/  F2FP.F16.F32.PACK_AB R159, R196, R183 ;  /* 0x000000b7c49f723e */ /* 0x001fe200000000ff */
[----:B------:R-:W-:-:S04]  /*5f10*/  FADD.FTZ R183, R183, R182 ;  /* 0x000000b6b7b77221 */ /* 0x000fc80000010000 */
[----:B------:R2:W-:Y:S01]  /*5f20*/  STSM.16.M88.4 [R186], R156 ;  /* 0x0000009cba007844 */ /* 0x0005e20000000200 */
[----:B------:R-:W-:Y:S01]  /*5f30*/  FADD.FTZ R196, R196, R183 ;  /* 0x000000b7c4c47221 */ /* 0x000fe20000010000 */
[----:B------:R-:W-:Y:S08]  /*5f40*/  MUFU.EX2 R171, R171 ;  /* 0x000000ab00ab7308 */ /* 0x000ff00000000800 */
[----:B------:R-:W0:Y:S01]  /*5f50*/  MUFU.EX2 R172, R172 ;  /* 0x000000ac00ac7308 */ /* 0x000e220000000800 */
[----:B---3--:R-:W-:Y:S01]  /*5f60*/  F2FP.F16.F32.PACK_AB R160, R170, R169 ;  /* 0x000000a9aaa0723e */ /* 0x008fe200000000ff */
[----:B------:R-:W-:-:S04]  /*5f70*/  FADD.FTZ R169, R169, R20 ;  /* 0x00000014a9a97221 */ /* 0x000fc80000010000 */
[----:B------:R-:W-:Y:S02]  /*5f80*/  FADD.FTZ R170, R170, R169 ;  /* 0x000000a9aaaa7221 */ /* 0x000fe40000010000 */
[----:B------:R-:W-:Y:S08]  /*5f90*/  MUFU.EX2 R197, R197 ;  /* 0x000000c500c57308 */ /* 0x000ff00000000800 */
[----:B------:R-:W3:Y:S01]  /*5fa0*/  MUFU.EX2 R198, R198 ;  /* 0x000000c600c67308 */ /* 0x000ee20000000800 */
[----:B0-----:R-:W-:Y:S01]  /*5fb0*/  F2FP.F16.F32.PACK_AB R162, R172, R171 ;  /* 0x000000abaca2723e */ /* 0x001fe200000000ff */
[----:B------:R-:W-:-:S04]  /*5fc0*/  FADD.FTZ R171, R171, R170 ;  /* 0x000000aaabab7221 */ /* 0x000fc80000010000 */
[----:B------:R-:W-:Y:S02]  /*5fd0*/  FADD.FTZ R172, R172, R171 ;  /* 0x000000abacac7221 */ /* 0x000fe40000010000 */
        /* <DEDUP_REMOVED lines=9> */
[----:B------:R2:W-:Y:S01]  /*6070*/  STSM.16.M88.4 [R189], R160 ;  /* 0x000000a0bd007844 */ /* 0x0005e20000000200 */
[----:B------:R-:W-:Y:S01]  /*6080*/  FADD.FTZ R200, R200, R199 ;  /* 0x000000c7c8c87221 */ /* 0x000fe20000010000 */
[----:B------:R-:W0:Y:S08]  /*6090*/  MUFU.EX2 R175, R175 ;  /* 0x000000af00af7308 */ /* 0x000e300000000800 */
[----:B------:R-:W4:Y:S01]  /*60a0*/  MUFU.EX2 R176, R176 ;  /* 0x000000b000b07308 */ /* 0x000f220000000800 */
[----:B---3--:R-:W-:Y:S01]  /*60b0*/  F2FP.F16.F32.PACK_AB R164, R174, R173 ;  /* 0x000000adaea4723e */ /* 0x008fe200000000ff */
[----:B------:R-:W-:-:S04]  /*60c0*/  FADD.FTZ R173, R173, R172 ;  /* 0x000000acadad7221 */ /* 0x000fc80000010000 */
[----:B------:R-:W-:Y:S02]  /*60d0*/  FADD.FTZ R174, R174, R173 ;  /* 0x000000adaeae7221 */ /* 0x000fe40000010000 */
[----:B------:R-:W-:Y:S02]  /*60e0*/  MUFU.EX2 R201, R201 ;  /* 0x000000c900c97308 */ /* 0x000fe40000000800 */
[----:B0-----:R-:W-:-:S06]  /*60f0*/  FADD.FTZ R5, R175, R174 ;  /* 0x000000aeaf057221 */ /* 0x001fcc0000010000 */
[----:B------:R-:W0:Y:S01]  /*6100*/  MUFU.EX2 R202, R202 ;  /* 0x000000ca00ca7308 */ /* 0x000e220000000800 */
[C---:B----4-:R-:W-:Y:S01]  /*6110*/  F2FP.F16.F32.PACK_AB R166, R176.reuse, R175 ;  /* 0x000000afb0a6723e */ /* 0x050fe200000000ff */
[----:B------:R-:W-:-:S06]  /*6120*/  FADD.FTZ R5, R176, R5 ;  /* 0x00000005b0057221 */ /* 0x000fcc0000010000 */
[----:B------:R-:W-:Y:S08]  /*6130*/  MUFU.EX2 R203, R203 ;  /* 0x000000cb00cb7308 */ /* 0x000ff00000000800 */
[----:B------:R-:W3:Y:S01]  /*6140*/  MUFU.EX2 R204, R204 ;  /* 0x000000cc00cc7308 */ /* 0x000ee20000000800 */
[----:B0-----:R-:W-:Y:S01]  /*6150*/  F2FP.F16.F32.PACK_AB R165, R202, R201 ;  /* 0x000000c9caa5723e */ /* 0x001fe200000000ff */
[----:B------:R-:W-:-:S04]  /*6160*/  FADD.FTZ R201, R201, R200 ;  /* 0x000000c8c9c97221 */ /* 0x000fc80000010000 */
[----:B------:R-:W-:Y:S01]  /*6170*/  FADD.FTZ R202, R202, R201 ;  /* 0x000000c9caca7221 */ /* 0x000fe20000010000 */
[----:B---3--:R-:W-:-:S03]  /*6180*/  F2FP.F16.F32.PACK_AB R167, R204, R203 ;  /* 0x000000cbcca7723e */ /* 0x008fc600000000ff */
[----:B------:R-:W-:Y:S02]  /*6190*/  FADD.FTZ R203, R203, R202 ;  /* 0x000000cacbcb7221 */ /* 0x000fe40000010000 */
[----:B------:R2:W-:Y:S01]  /*61a0*/  STSM.16.M88.4 [R187], R164 ;  /* 0x000000a4bb007844 */ /* 0x0005e20000000200 */
[----:B-1----:R-:W-:-:S06]  /*61b0*/  WARPGROUP.ARRIVE ;  /* 0x00000000000079c5 */ /* 0x002fcc0000000000 */
[----:B------:R-:W-:Y:S01]  /*61c0*/  HGMMA.64x256x16.F32 R24, R152, gdesc[UR8].tnspB, RZ, !UPT, gsb0 ;  /* 0x43e0000898187df0 */ /* 0x000fe2000c0008ff */
[----:B------:R-:W-:Y:S01]  /*61d0*/  R2UR UR10, R206 ;  /* 0x00000000ce0a72ca */ /* 0x000fe200000e0000 */
[----:B------:R-:W-:Y:S01]  /*61e0*/  UMOV UR11, 0x40000040 ;  /* 0x40000040000b7882 */ /* 0x000fe20000000000 */
[C---:B------:R-:W-:Y:S02]  /*61f0*/  VIADD R206, R205.reuse, 0x100 ;  /* 0x00000100cdce7836 */ /* 0x040fe40000000000 */
[----:B------:R-:W-:Y:S01]  /*6200*/  VIADD R205, R205, 0x180 ;  /* 0x00000180cdcd7836 */ /* 0x000fe20000000000 */
[----:B------:R-:W-:Y:S02]  /*6210*/  WARPGROUP.DEPBAR.LE gsb0, 0x0 ;  /* 0x00008000000079c5 */ /* 0x000fe40000010000 */
[----:B------:R-:W-:-:S15]  /*6220*/  WARPGROUP.ARRIVE ;  /* 0x00000000000079c5 */ /* 0x000fde0000000000 */
[----:B------:R-:W-:-:S05]  /*6230*/  NOP ;  /* 0x0000000000007918 */ /* 0x000fca0000000000 */
[----:B------:R-:W-:Y:S01]  /*6240*/  HGMMA.64x256x16.F32 R24, R156, gdesc[UR8].tnspB, R24, gsb0 ;  /* 0x43e000089c187df0 */ /* 0x000fe20008000818 */
[----:B------:R-:W-:Y:S01]  /*6250*/  R2UR UR10, R206 ;  /* 0x00000000ce0a72ca */ /* 0x000fe200000e0000 */
[----:B------:R-:W-:Y:S01]  /*6260*/  UMOV UR11, 0x40000040 ;  /* 0x40000040000b7882 */ /* 0x000fe20000000000 */
[----:B------:R-:W-:Y:S02]  /*6270*/  WARPGROUP.DEPBAR.LE gsb0, 0x0 ;  /* 0x00008000000079c5 */ /* 0x000fe40000010000 */
[----:B------:R-:W-:-:S15]  /*6280*/  WARPGROUP.ARRIVE ;  /* 0x00000000000079c5 */ /* 0x000fde0000000000 */
[----:B------:R-:W-:-:S08]  /*6290*/  NOP ;  /* 0x0000000000007918 */ /* 0x000fd00000000000 */
[----:B------:R-:W-:Y:S01]  /*62a0*/  HGMMA.64x256x16.F32 R24, R160, gdesc[UR8].tnspB, R24, gsb0 ;  /* 0x43e00008a0187df0 */ /* 0x000fe20008000818 */
[----:B------:R-:W-:Y:S01]  /*62b0*/  R2UR UR10, R205 ;  /* 0x00000000cd0a72ca */ /* 0x000fe200000e0000 */
[----:B------:R-:W-:Y:S01]  /*62c0*/  UMOV UR11, 0x40000040 ;  /* 0x40000040000b7882 */ /* 0x000fe20000000000 */
        /* <DEDUP_REMOVED lines=25> */
[----:B0-----:R-:W-:Y:S01]  /*6460*/  FADD.FTZ R6, R204, R203 ;  /* 0x000000cbcc067221 */ /* 0x001fe20000010000 */
[----:B--2---:R-:W-:Y:S06]  /*6470*/  @!P3 BRA `(.L_x_4240) ;  /* 0x000000300098b947 */ /* 0x004fec0003800000 */
[----:B------:R-:W-:Y:S01]  /*6480*/  IMAD.MOV.U32 R10, RZ, RZ, R8 ;  /* 0x000000ffff0a7224 */ /* 0x000fe200078e0008 */
[----:B------:R-:W-:Y:S01]  /*6490*/  ULDC UR7, c[0x0][0x288] ;  /* 0x0000a20000077ab9 */ /* 0x000fe20000000800 */
[----:B------:R-:W-:Y:S01]  /*64a0*/  IMAD.MOV.U32 R11, RZ, RZ, R7 ;  /* 0x000000ffff0b7224 */ /* 0x000fe200078e0007 */
[----:B------:R-:W-:Y:S01]  /*64b0*/  ULDC UR28, c[0x0][0x2f0] ;  /* 0x0000bc00001c7ab9 */ /* 0x000fe20000000800 */
[----:B------:R-:W-:Y:S01]  /*64c0*/  IMAD.MOV.U32 R13, RZ, RZ, R2 ;  /* 0x000000ffff0d7224 */ /* 0x000fe200078e0002 */
[----:B------:R-:W-:-:S06]  /*64d0*/  ULDC UR6, c[0x0][0xa80] ;  /* 0x0002a00000067ab9 */ /* 0x000fcc0000000800 */
.L_x_4249:
[----:B------:R-:W-:-:S05]  /*64e0*/  VIADD R2, R13, 0x1 ;  /* 0x000000010d027836 */ /* 0x000fca0000000000 */
[----:B------:R-:W-:-:S04]  /*64f0*/  ISETP.NE.AND P3, PT, R2, 0x2, PT ;  /* 0x000000020200780c */ /* 0x000fc80003f65270 */
[----:B------:R-:W-:Y:S02]  /*6500*/  SEL R7, RZ, 0x1, P3 ;  /* 0x00000001ff077807 */ /* 0x000fe40001800000 */
[----:B------:R-:W-:Y:S02]  /*6510*/  SEL R2, R2, RZ, P3 ;  /* 0x000000ff02027207 */ /* 0x000fe40001800000 */
[----:B------:R-:W-:Y:S01]  /*6520*/  LOP3.LUT R16, R16, R7, RZ, 0x3c, !PT ;  /* 0x0000000710107212 */ /* 0x000fe200078e3cff */
[----:B0-----:R-:W-:Y:S06]  /*6530*/  @!P0 BRA `(.L_x_4241) ;  /* 0x0000000000048947 */ /* 0x001fec0003800000 */
[----:B------:R-:W-:Y:S01]  /*6540*/  BPT.TRAP 0x1 ;  /* 0x000000040000795c */ /* 0x000fe20000300000 */
.L_x_4241:
[----:B------:R-:W-:Y:S01]  /*6550*/  IMAD R9, R2, 0x8, R17 ;  /* 0x0000000802097824 */ /* 0x000fe200078e0211 */
[----:B------:R-:W-:-:S04]  /*6560*/  SHF.L.U32 R8, R16, 0x1f, RZ ;  /* 0x0000001f10087819 */ /* 0x000fc800000006ff */
[----:B------:R0:W1:Y:S01]  /*6570*/  SYNCS.PHASECHK.TRANS64.TRYWAIT P3, [R9+URZ+0x38830], R8 ;  /* 0x03883008090075a7 */ /* 0x000062000806017f */
[----:B------:R-:W-:Y:S05]  /*6580*/  @!P0 BRA `(.L_x_4242) ;  /* 0x0000000000048947 */ /* 0x000fea0003800000 */
[----:B------:R-:W-:Y:S01]  /*6590*/  BPT.TRAP 0x1 ;  /* 0x000000040000795c */ /* 0x000fe20000300000 */
.L_x_4242:
[----:B------:R-:W-:Y:S01]  /*65a0*/  IMAD R7, R2, 0x200, R0 ;  /* 0x0000020002077824 */ /* 0x000fe200078e0200 */
[----:B-1----:R-:W-:Y:S06]  /*65b0*/  @P3 BRA `(.L_x_4243) ;  /* 0x0000000000083947 */ /* 0x002fec0003800000 */
[----:B------:R-:W1:Y:S02]  /*65c0*/  SYNCS.PHASECHK.TRANS64.TRYWAIT P3, [R9+URZ+0x38830], R8 ;  /* 0x03883008090075a7 */ /* 0x000e64000806017f */
[----:B-1----:R-:W-:Y:S05]  /*65d0*/  @!P3 BRA `(.L_x_4244) ;  /* 0x000000f8008cb947 */ /* 0x002fea0003800000 */
.L_x_4243:
[----:B------:R-:W-:Y:S01]  /*65e0*/  R2UR UR26, R7 ;  /* 0x00000000071a72ca */ /* 0x000fe200000e0000 */
[----:B------:R-:W-:Y:S01]  /*65f0*/  WARPGROUP.ARRIVE ;  /* 0x00000000000079c5 */ /* 0x000fe20000000000 */
[----:B------:R-:W-:Y:S01]  /*6600*/  UMOV UR24, UR4 ;  /* 0x0000000400187c82 */ /* 0x000fe20008000000 */
[----:B------:R-:W-:Y:S01]  /*6610*/  UMOV UR25, UR5 ;  /* 0x0000000500197c82 */ /* 0x000fe20008000000 */
[----:B------:R-:W-:Y:S01]  /*6620*/  UMOV UR27, 0x40000040 ;  /* 0x40000040001b7882 */ /* 0x000fe20000000000 */
[----:B------:R-:W-:Y:S01]  /*6630*/  UMOV UR11, 0x40000040 ;  /* 0x40000040000b7882 */ /* 0x000fe20000000000 */
[----:B------:R-:W-:Y:S01]  /*6640*/  UMOV UR15, 0x40000040 ;  /* 0x40000040000f7882 */ /* 0x000fe20000000000 */
[----:B------:R-:W-:-:S06]  /*6650*/  UMOV UR19, 0x40000040 ;  /* 0x4000004000137882 */ /* 0x000fcc0000000000 */
[----:B------:R-:W-:Y:S01]  /*6660*/  HGMMA.64x64x16.F32 R152, gdesc[UR24], RZ, !UPT, gsb0 ;  /* 0x00e00000189879f0 */ /* 0x000fe2000c0008ff */
[----:B------:R-:W-:Y:S02]  /*6670*/  UIADD3 UR10, UR26, 0x2, URZ ;  /* 0x000000021a0a7890 */ /* 0x000fe4000fffe03f */
[----:B------:R-:W-:Y:S02]  /*6680*/  UIADD3 UR14, UR26, 0x4, URZ ;  /* 0x000000041a0e7890 */ /* 0x000fe4000fffe03f */
[----:B------:R-:W-:Y:S01]  /*6690*/  UIADD3 UR18, UR26, 0x6, URZ ;  /* 0x000000061a127890 */ /* 0x000fe2000fffe03f */
        /* <DEDUP_REMOVED lines=12> */
.L_x_4245:
[----:B------:R2:W3:Y:S01]  /*6760*/  SYNCS.PHASECHK.TRANS64.TRYWAIT P3, [R9+URZ+0x38850], R8 ;  /* 0x03885008090075a7 */ /* 0x0004e2000806017f */
[----:B------:R-:W-:Y:S05]  /*6770*/  @!P0 BRA `(.L_x_4246) ;  /* 0x0000000000048947 */ /* 0x000fea0003800000 */
[----:B------:R-:W-:Y:S01]  /*6780*/  BPT.TRAP 0x1 ;  /* 0x000000040000795c */ /* 0x000fe20000300000 */
.L_x_4246:
[----:B---3--:R-:W-:Y:S05]  /*6790*/  @P3 BRA `(.L_x_4247) ;  /* 0x0000000000083947 */ /* 0x008fea0003800000 */
[----:B------:R-:W3:Y:S02]  /*67a0*/  SYNCS.PHASECHK.TRANS64.TRYWAIT P3, [R9+URZ+0x38850], R8 ;  /* 0x03885008090075a7 */ /* 0x000ee4000806017f */
[----:B---3--:R-:W-:Y:S05]  /*67b0*/  @!P3 BRA `(.L_x_4248) ;  /* 0x000000f80028b947 */ /* 0x008fea0003800000 */
.L_x_4247:
[----:B------:R-:W-:Y:S01]  /*67c0*/  IMAD R7, R2, 0x1000, R3 ;  /* 0x0000100002077824 */ /* 0x000fe200078e0203 */
[----:B------:R-:W-:Y:S01]  /*67d0*/  WARPGROUP.ARRIVE ;  /* 0x00000000000079c5 */ /* 0x000fe20000000000 */
[----:B------:R-:W-:Y:S01]  /*67e0*/  UMOV UR23, 0x40000040 ;  /* 0x4000004000177882 */ /* 0x000fe20000000000 */
[----:B------:R-:W-:Y:S01]  /*67f0*/  VIADD R12, R4, 0x2 ;  /* 0x00000002040c7836 */ /* 0x000fe20000000000 */
[----:B------:R-:W-:Y:S01]  /*6800*/  UMOV UR25, 0x40000040 ;  /* 0x4000004000197882 */ /* 0x000fe20000000000 */
[C---:B------:R-:W-:Y:S01]  /*6810*/  R2UR UR22, R7.reuse ;  /* 0x00000000071672ca */ /* 0x040fe200000e0000 */
[C---:B0123--:R-:W-:Y:S01]  /*6820*/  VIADD R8, R7.reuse, 0x2 ;  /* 0x0000000207087836 */ /* 0x04ffe20000000000 */
[----:B------:R-:W-:Y:S01]  /*6830*/  UMOV UR27, 0x40000040 ;  /* 0x40000040001b7882 */ /* 0x000fe20000000000 */
[----:B------:R-:W-:Y:S01]  /*6840*/  R2UR UR24, R12 ;  /* 0x000000000c1872ca */ /* 0x000fe200000e0000 */
[----:B------:R-:W-:Y:S01]  /*6850*/  VIADD R12, R4, 0x4 ;  /* 0x00000004040c7836 */ /* 0x000fe20000000000 */
[----:B------:R-:W0:Y:S01]  /*6860*/  S2R R14, SR_TID.X ;  /* 0x00000000000e7919 */ /* 0x000e220000002100 */
[----:B------:R-:W-:Y:S01]  /*6870*/  R2UR UR26, R8 ;  /* 0x00000000081a72ca */ /* 0x000fe200000e0000 */
[C---:B------:R-:W-:Y:S01]  /*6880*/  VIADD R8, R7.reuse, 0x4 ;  /* 0x0000000407087836 */ /* 0x040fe20000000000 */
[----:B------:R-:W-:Y:S01]  /*6890*/  @UP1 ULDC UR10, c[0x0][0x44c] ;  /* 0x00011300000a1ab9 */ /* 0x000fe20000000800 */
[----:B------:R-:W-:Y:S01]  /*68a0*/  VIADD R21, R4, 0x800 ;  /* 0x0000080004157836 */ /* 0x000fe20000000000 */
[----:B------:R-:W-:Y:S01]  /*68b0*/  UMOV UR11, 0x40000040 ;  /* 0x40000040000b7882 */ /* 0x000fe20000000000 */
[----:B------:R-:W-:Y:S01]  /*68c0*/  VIADD R15, R7, 0x800 ;  /* 0x00000800070f7836 */ /* 0x000fe20000000000 */
[----:B------:R-:W-:Y:S01]  /*68d0*/  UISETP.GT.AND UP0, UPT, UR30, UR29, UPT ;  /* 0x0000001d1e00728c */ /* 0x000fe2000bf04270 */
[----:B------:R-:W-:Y:S01]  /*68e0*/  HGMMA.64x64x16.F32 R152, gdesc[UR20], R152, gsb0 ;  /* 0x00e00000149879f0 */ /* 0x000fe20008000898 */
[----:B------:R-:W-:Y:S01]  /*68f0*/  IMAD R208, R2, 0x1000, R19 ;  /* 0x0000100002d07824 */ /* 0x000fe200078e0213 */
[----:B0-----:R-:W-:Y:S01]  /*6900*/  SHF.R.U32.HI R14, RZ, 0x7, R14 ;  /* 0x00000007ff0e7819 */ /* 0x001fe2000001160e */
[----:B------:R-:W-:-:S02]  /*6910*/  WARPGROUP.DEPBAR.LE gsb0, 0x0 ;  /* 0x00008000000079c5 */ /* 0x000fc40000010000 */
        /* <DEDUP_REMOVED lines=123> */
[----:B------:R-:W0:Y:S02]  /*70d0*/  SHFL.IDX PT, R8, R14, RZ, 0x1f ;  /* 0x00001fff0e087589 */ /* 0x000e2400000e0000 */
[----:B0-----:R-:W-:-:S04]  /*70e0*/  ISETP.GT.AND P3, PT, R8, 0x7f, PT ;  /* 0x0000007f0800780c */ /* 0x001fc80003f64270 */
[----:B------:R-:W-:-:S05]  /*70f0*/  SEL R12, RZ, 0x2, !P3 ;  /* 0x00000002ff0c7807 */ /* 0x000fca0005800000 */
[----:B------:R-:W-:Y:S02]  /*7100*/  IMAD.IADD R8, R21, 0x1, R12 ;  /* 0x0000000115087824 */ /* 0x000fe400078e020c */
        /* <DEDUP_REMOVED lines=21> */
[----:B------:R-:W-:Y:S01]  /*7260*/  IMAD.IADD R20, R21, 0x1, R8 ;  /* 0x0000000115147824 */ /* 0x000fe200078e0208 */
[----:B------:R-:W-:Y:S02]  /*7270*/  WARPGROUP.DEPBAR.LE gsb0, 0x0 ;  /* 0x00008000000079c5 */ /* 0x000fe40000010000 */
[----:B------:R-:W-:-:S08]  /*7280*/  WARPGROUP.ARRIVE ;  /* 0x00000000000079c5 */ /* 0x000fd00000000000 */
        /* <DEDUP_REMOVED lines=22> */
[----:B------:R-:W-:Y:S02]  /*73f0*/  IMAD.IADD R20, R21, 0x1, R12 ;  /* 0x0000000115147824 */ /* 0x000fe400078e020c */
        /* <DEDUP_REMOVED lines=8> */
[----:B------:R-:W-:Y:S02]  /*7480*/  IMAD.IADD R20, R21, 0x1, R14 ;  /* 0x0000000115147824 */ /* 0x000fe400078e020e */
[--C-:B------:R-:W-:Y:S02]  /*7490*/  IMAD.IADD R196, R14, 0x1, R15.reuse ;  /* 0x000000010ec47824 */ /* 0x100fe400078e020f */
        /* <DEDUP_REMOVED lines=119> */
[----:B------:R-:W-:-:S04]  /*7c10*/  VIADD R12, R190, UR41 ;  /* 0x00000029be0c7c36 */ /* 0x000fc80008000000 */
[----:B------:R-:W-:Y:S01]  /*7c20*/  @P1 IMAD.HI.U32 R7, R12, UR10, RZ ;  /* 0x0000000a0c071c27 */ /* 0x000fe2000f8e00ff */
[----:B------:R-:W-:-:S04]  /*7c30*/  @UP1 ULDC UR10, c[0x0][0x450] ;  /* 0x00011400000a1ab9 */ /* 0x000fc80000000800 */
[----:B------:R-:W-:Y:S01]  /*7c40*/  @P1 SHF.R.U32.HI R12, RZ, UR10, R7 ;  /* 0x0000000aff0c1c19 */ /* 0x000fe20008011607 */
[----:B------:R-:W-:Y:S02]  /*7c50*/  UMOV UR10, 0xffffffc0 ;  /* 0xffffffc0000a7882 */ /* 0x000fe40000000000 */
[----:B------:R-:W-:Y:S02]  /*7c60*/  UIMAD UR10, UR30, UR10, 0x1 ;  /* 0x000000011e0a74a4 */ /* 0x000fe4000f8e020a */
[----:B------:R-:W0:Y:S01]  /*7c70*/  SHFL.IDX PT, R8, R12, RZ, 0x1c1f ;  /* 0x001c1fff0c087589 */ /* 0x000e2200000e0000 */
[----:B------:R-:W-:-:S03]  /*7c80*/  UIADD3 UR30, UR30, -0x1, URZ ;  /* 0xffffffff1e1e7890 */ /* 0x000fc6000fffe03f */
[----:B------:R-:W-:Y:S02]  /*7c90*/  IADD3 R7, -R18, UR10, RZ ;  /* 0x0000000a12077c10 */ /* 0x000fe4000fffe1ff */
[----:B------:R-:W-:-:S03]  /*7ca0*/  R2UR UR10, R208 ;  /* 0x00000000d00a72ca */ /* 0x000fc600000e0000 */
[----:B------:R-:W-:-:S05]  /*7cb0*/  IMAD R7, R188, UR28, R7 ;  /* 0x0000001cbc077c24 */ /* 0x000fca000f8e0207 */
[----:B0-----:R-:W-:-:S04]  /*7cc0*/  IADD3 R14, R8, -UR7, R7 ;  /* 0x80000007080e7c10 */ /* 0x001fc8000fffe007 */
[C---:B------:R-:W-:Y:S02]  /*7cd0*/  ISETP.GT.AND P3, PT, R14.reuse, RZ, PT ;  /* 0x000000ff0e00720c */ /* 0x040fe40003f64270 */
[----:B------:R-:W-:Y:S01]  /*7ce0*/  ISETP.GT.AND P4, PT, R14, 0x1, PT ;  /* 0x000000010e00780c */ /* 0x000fe20003f84270 */
        /* <DEDUP_REMOVED lines=45> */
[----:B------:R-:W-:Y:S01]  /*7fc0*/  FSEL R180, R180, -INF , P3 ;  /* 0xff800000b4b47808 */ /* 0x000fe20001800000 */
[----:B------:R-:W0:Y:S01]  /*7fd0*/  SHFL.IDX PT, R14, R12, 0x1, 0x1c1f ;  /* 0x003c1f000c0e7f89 */ /* 0x000e2200000e0000 */
[----:B------:R-:W-:Y:S02]  /*7fe0*/  FMNMX.FTZ R15, R177, R20, !PT ;  /* 0x00000014b10f7209 */ /* 0x000fe40007810000 */
[----:B------:R-:W-:Y:S02]  /*7ff0*/  FSEL R181, R181, -INF , P4 ;  /* 0xff800000b5b57808 */ /* 0x000fe40002000000 */
[----:B------:R-:W-:-:S04]  /*8000*/  FMNMX.FTZ R20, R180, R15, !PT ;  /* 0x0000000fb4147209 */ /* 0x000fc80007810000 */
[----:B------:R-:W-:-:S05]  /*8010*/  FMNMX.FTZ R20, R181, R20, !PT ;  /* 0x00000014b5147209 */ /* 0x000fca0007810000 */
[----:B------:R-:W1:Y:S01]  /*8020*/  SHFL.BFLY PT, R15, R20, 0x2, 0x1f ;  /* 0x0c401f00140f7f89 */ /* 0x000e6200000e0000 */
[----:B0-----:R-:W-:-:S04]  /*8030*/  IADD3 R14, R14, -UR7, R7 ;  /* 0x800000070e0e7c10 */ /* 0x001fc8000fffe007 */
[C---:B------:R-:W-:Y:S02]  /*8040*/  ISETP.GT.AND P3, PT, R14.reuse, RZ, PT ;  /* 0x000000ff0e00720c */ /* 0x040fe40003f64270 */
[C---:B------:R-:W-:Y:S02]  /*8050*/  ISETP.GT.AND P4, PT, R14.reuse, 0x1, PT ;  /* 0x000000010e00780c */ /* 0x040fe40003f84270 */
[C---:B------:R-:W-:Y:S02]  /*8060*/  ISETP.GT.AND P5, PT, R14.reuse, 0x28, PT ;  /* 0x000000280e00780c */ /* 0x040fe40003fa4270 */
[----:B------:R-:W-:Y:S02]  /*8070*/  FSEL R155, R155, -INF , P4 ;  /* 0xff8000009b9b7808 */ /* 0x000fe40002000000 */
[----:B------:R-:W-:Y:S02]  /*8080*/  ISETP.GT.AND P4, PT, R14, 0x9, PT ;  /* 0x000000090e00780c */ /* 0x000fe40003f84270 */
[----:B-1----:R-:W-:-:S02]  /*8090*/  FMNMX.FTZ R152, R20, R15, !PT ;  /* 0x0000000f14987209 */ /* 0x002fc40007810000 */
[----:B------:R-:W-:Y:S02]  /*80a0*/  FSEL R15, R154, -INF , P3 ;  /* 0xff8000009a0f7808 */ /* 0x000fe40001800000 */
[----:B------:R-:W-:Y:S01]  /*80b0*/  ISETP.GT.AND P3, PT, R14, 0x8, PT ;  /* 0x000000080e00780c */ /* 0x000fe20003f64270 */
[----:B------:R-:W0:Y:S01]  /*80c0*/  SHFL.BFLY PT, R197, R152, 0x1, 0x1f ;  /* 0x0c201f0098c57f89 */ /* 0x000e2200000e0000 */
[----:B------:R-:W-:Y:S02]  /*80d0*/  FMNMX.FTZ R12, R15, R10, !PT ;  /* 0x0000000a0f0c7209 */ /* 0x000fe40007810000 */
        /* <DEDUP_REMOVED lines=17> */
[----:B0-----:R-:W-:Y:S02]  /*81f0*/  FMNMX.FTZ R7, R152, R197, !PT ;  /* 0x000000c598077209 */ /* 0x001fe40007810000 */
[----:B------:R-:W-:Y:S02]  /*8200*/  ISETP.GT.AND P4, PT, R14, 0x21, PT ;  /* 0x000000210e00780c */ /* 0x000fe40003f84270 */
[----:B------:R-:W-:Y:S01]  /*8210*/  FSEL R152, R170, -INF , P3 ;  /* 0xff800000aa987808 */ /* 0x000fe20001800000 */
[----:B------:R-:W-:Y:S01]  /*8220*/  FMUL.FTZ R198, R7, UR6 ;  /* 0x0000000607c67c20 */ /* 0x000fe20008410000 */
[----:B------:R-:W-:-:S02]  /*8230*/  FMNMX.FTZ R21, R167, R12, !PT ;  /* 0x0000000ca7157209 */ /* 0x000fc40007810000 */
[----:B------:R-:W-:Y:S02]  /*8240*/  FSEL R154, R171, -INF , P4 ;  /* 0xff800000ab9a7808 */ /* 0x000fe40002000000 */
[----:B------:R-:W-:Y:S02]  /*8250*/  FMNMX.FTZ R21, R152, R21, !PT ;  /* 0x0000001598157209 */ /* 0x000fe40007810000 */
[----:B------:R-:W-:Y:S02]  /*8260*/  ISETP.GT.AND P3, PT, R14, 0x29, PT ;  /* 0x000000290e00780c */ /* 0x000fe40003f64270 */
[----:B------:R-:W-:Y:S02]  /*8270*/  FSEL R174, R174, -INF , P5 ;  /* 0xff800000aeae7808 */ /* 0x000fe40002800000 */
[----:B------:R-:W-:Y:S02]  /*8280*/  FMNMX.FTZ R21, R154, R21, !PT ;  /* 0x000000159a157209 */ /* 0x000fe40007810000 */
[----:B------:R-:W-:-:S02]  /*8290*/  FSETP.NEU.FTZ.AND P4, PT, R7, -INF , PT ;  /* 0xff8000000700780b */ /* 0x000fc40003f9d000 */
[----:B------:R-:W-:Y:S02]  /*82a0*/  ISETP.GT.AND P5, PT, R14, 0x30, PT ;  /* 0x000000300e00780c */ /* 0x000fe40003fa4270 */
[----:B------:R-:W-:Y:S02]  /*82b0*/  FSEL R196, R175, -INF , P3 ;  /* 0xff800000afc47808 */ /* 0x000fe40001800000 */
[----:B------:R-:W-:Y:S02]  /*82c0*/  FMNMX.FTZ R21, R174, R21, !PT ;  /* 0x00000015ae157209 */ /* 0x000fe40007810000 */
[----:B------:R-:W-:Y:S02]  /*82d0*/  FSEL R198, R198, RZ, P4 ;  /* 0x000000ffc6c67208 */ /* 0x000fe40002000000 */
[----:B------:R-:W-:Y:S02]  /*82e0*/  ISETP.GT.AND P3, PT, R14, 0x31, PT ;  /* 0x000000310e00780c */ /* 0x000fe40003f64270 */
[----:B------:R-:W-:Y:S01]  /*82f0*/  FSEL R178, R178, -INF , P5 ;  /* 0xff800000b2b27808 */ /* 0x000fe20002800000 */
[--C-:B------:R-:W-:Y:S01]  /*8300*/  FFMA.FTZ R12, R8, UR6, -R198.reuse ;  /* 0x00000006080c7c23 */ /* 0x100fe200080108c6 */
[----:B------:R-:W-:Y:S01]  /*8310*/  FMNMX.FTZ R21, R196, R21, !PT ;  /* 0x00000015c4157209 */ /* 0x000fe20007810000 */
[--C-:B------:R-:W-:Y:S01]  /*8320*/  FFMA.FTZ R171, R157, UR6, -R198.reuse ;  /* 0x000000069dab7c23 */ /* 0x100fe200080108c6 */
[----:B------:R-:W-:Y:S01]  /*8330*/  ISETP.GT.AND P5, PT, R14, 0x38, PT ;  /* 0x000000380e00780c */ /* 0x000fe20003fa4270 */
[--C-:B------:R-:W-:Y:S01]  /*8340*/  FFMA.FTZ R20, R160, UR6, -R198.reuse ;  /* 0x00000006a0147c23 */ /* 0x100fe200080108c6 */
        /* <DEDUP_REMOVED lines=10> */
[----:B------:R-:W-:Y:S01]  /*83f0*/  FSEL R183, R183, -INF , P3 ;  /* 0xff800000b7b77808 */ /* 0x000fe20001800000 */
        /* <DEDUP_REMOVED lines=9> */
[----:B------:R-:W-:Y:S01]  /*8490*/  FFMA.FTZ R181, R181, UR6, -R198 ;  /* 0x00000006b5b57c23 */ /* 0x000fe200080108c6 */
[----:B------:R-:W0:Y:S01]  /*84a0*/  SHFL.BFLY PT, R153, R8, 0x2, 0x1f ;  /* 0x0c401f0008997f89 */ /* 0x000e2200000e0000 */
[----:B------:R-:W-:Y:S01]  /*84b0*/  IMAD.MOV R157, RZ, RZ, -R184 ;  /* 0x000000ffff9d7224 */ /* 0x000fe200078e0ab8 */
[----:B------:R-:W-:Y:S08]  /*84c0*/  MUFU.EX2 R12, R12 ;  /* 0x0000000c000c7308 */ /* 0x000ff00000000800 */
[----:B------:R-:W-:Y:S08]  /*84d0*/  MUFU.EX2 R21, R21 ;  /* 0x0000001500157308 */ /* 0x000ff00000000800 */
[----:B------:R-:W-:Y:S01]  /*84e0*/  MUFU.EX2 R14, R14 ;  /* 0x0000000e000e7308 */ /* 0x000fe20000000800 */
[----:B0-----:R-:W-:-:S07]  /*84f0*/  FMNMX.FTZ R153, R8, R153, !PT ;  /* 0x0000009908997209 */ /* 0x001fce0007810000 */
[----:B------:R-:W-:Y:S01]  /*8500*/  MUFU.EX2 R171, R171 ;  /* 0x000000ab00ab7308 */ /* 0x000fe20000000800 */
[----:B------:R-:W0:Y:S07]  /*8510*/  SHFL.BFLY PT, R8, R153, 0x1, 0x1f ;  /* 0x0c201f0099087f89 */ /* 0x000e2e00000e0000 */
[----:B------:R-:W-:Y:S08]  /*8520*/  MUFU.EX2 R20, R20 ;  /* 0x0000001400147308 */ /* 0x000ff00000000800 */
[----:B------:R-:W1:Y:S08]  /*8530*/  MUFU.EX2 R175, R175 ;  /* 0x000000af00af7308 */ /* 0x000e700000000800 */
[----:B------:R-:W-:Y:S01]  /*8540*/  MUFU.EX2 R170, R170 ;  /* 0x000000aa00aa7308 */ /* 0x000fe20000000800 */
[----:B0-----:R-:W-:-:S04]  /*8550*/  FMNMX.FTZ R8, R153, R8, !PT ;  /* 0x0000000899087209 */ /* 0x001fc80007810000 */
[C---:B------:R-:W-:Y:S01]  /*8560*/  FSETP.NEU.FTZ.AND P3, PT, R8.reuse, -INF , PT ;  /* 0xff8000000800780b */ /* 0x040fe20003f7d000 */
[----:B------:R-:W-:Y:S02]  /*8570*/  FMUL.FTZ R153, R8, UR6 ;  /* 0x0000000608997c20 */ /* 0x000fe40008410000 */
[----:B------:R-:W0:Y:S01]  /*8580*/  MUFU.EX2 R179, R179 ;  /* 0x000000b300b37308 */ /* 0x000e220000000800 */
[----:B-1----:R-:W-:Y:S02]  /*8590*/  F2FP.F16.F32.PACK_AB R156, R175, R20 ;  /* 0x00000014af9c723e */ /* 0x002fe400000000ff */
[----:B------:R-:W-:-:S05]  /*85a0*/  FSEL R153, R153, RZ, P3 ;  /* 0x000000ff99997208 */ /* 0x000fca0001800000 */
[----:B------:R-:W-:Y:S01]  /*85b0*/  MUFU.EX2 R168, R168 ;  /* 0x000000a800a87308 */ /* 0x000fe20000000800 */
[--C-:B------:R-:W-:Y:S01]  /*85c0*/  FFMA.FTZ R205, R152, UR6, -R153.reuse ;  /* 0x0000000698cd7c23 */ /* 0x100fe20008010899 */
[----:B------:R-:W-:Y:S01]  /*85d0*/  FSEL R152, R7, RZ, P4 ;  /* 0x000000ff07987208 */ /* 0x000fe20002000000 */
[--C-:B------:R-:W-:Y:S01]  /*85e0*/  FFMA.FTZ R198, R155, UR6, -R153.reuse ;  /* 0x000000069bc67c23 */ /* 0x100fe20008010899 */
[----:B------:R-:W-:Y:S01]  /*85f0*/  FSEL R155, R8, RZ, P3 ;  /* 0x000000ff089b7208 */ /* 0x000fe20001800000 */
[----:B------:R-:W-:Y:S01]  /*8600*/  FFMA.FTZ R207, R196, UR6, -R153 ;  /* 0x00000006c4cf7c23 */ /* 0x000fe20008010899 */
[----:B------:R-:W-:Y:S01]  /*8610*/  ISETP.NE.AND P3, PT, R18, R157, PT ;  /* 0x0000009d1200720c */ /* 0x000fe20003f65270 */
[----:B------:R-:W-:Y:S01]  /*8620*/  FADD.FTZ R152, -R152, R11 ;  /* 0x0000000b98987221 */ /* 0x000fe20000010100 */
[--C-:B------:R-:W-:Y:S01]  /*8630*/  FFMA.FTZ R206, R154, UR6, -R153.reuse ;  /* 0x000000069ace7c23 */ /* 0x100fe20008010899 */
[----:B------:R-:W-:Y:S01]  /*8640*/  FADD.FTZ R155, -R155, R10 ;  /* 0x0000000a9b9b7221 */ /* 0x000fe20000010100 */
[----:B------:R-:W-:Y:S01]  /*8650*/  FFMA.FTZ R178, R178, UR6, -R153 ;  /* 0x00000006b2b27c23 */ /* 0x000fe20008010899 */
[----:B------:R-:W-:Y:S01]  /*8660*/  FMUL.FTZ R209, R152, UR6 ;  /* 0x0000000698d17c20 */ /* 0x000fe20008410000 */
[----:B------:R-:W-:-:S02]  /*8670*/  @!P2 VIADD R152, R9, 0x38840 ;  /* 0x000388400998a836 */ /* 0x000fc40000000000 */
[----:B------:R-:W-:Y:S01]  /*8680*/  FMUL.FTZ R155, R155, UR6 ;  /* 0x000000069b9b7c20 */ /* 0x000fe20008410000 */
[--C-:B------:R-:W-:Y:S01]  /*8690*/  FFMA.FTZ R15, R15, UR6, -R153.reuse ;  /* 0x000000060f0f7c23 */ /* 0x100fe20008010899 */
[--C-:B------:R-:W-:Y:S01]  /*86a0*/  FFMA.FTZ R199, R158, UR6, -R153.reuse ;  /* 0x000000069ec77c23 */ /* 0x100fe20008010899 */
[--C-:B------:R-:W-:Y:S01]  /*86b0*/  FFMA.FTZ R200, R159, UR6, -R153.reuse ;  /* 0x000000069fc87c23 */ /* 0x100fe20008010899 */
[----:B------:R-:W1:Y:S01]  /*86c0*/  MUFU.EX2 R209, R209 ;  /* 0x000000d100d17308 */ /* 0x000e620000000800 */
[----:B------:R-:W-:Y:S01]  /*86d0*/  @!P2 PRMT R152, RZ, 0x654, R152 ;  /* 0x00000654ff98a816 */ /* 0x000fe20000000098 */
[----:B------:R-:W-:Y:S02]  /*86e0*/  @!P3 IMAD R154, R13, 0x40, R22 ;  /* 0x000000400d9ab824 */ /* 0x000fe400078e0216 */
[--C-:B------:R-:W-:Y:S01]  /*86f0*/  FFMA.FTZ R201, R162, UR6, -R153.reuse ;  /* 0x00000006a2c97c23 */ /* 0x100fe20008010899 */
[--C-:B------:R-:W-:Y:S01]  /*8700*/  FFMA.FTZ R202, R163, UR6, -R153.reuse ;  /* 0x00000006a3ca7c23 */ /* 0x100fe20008010899 */
[----:B------:R-:W-:Y:S01]  /*8710*/  FFMA.FTZ R203, R166, UR6, -R153 ;  /* 0x00000006a6cb7c23 */ /* 0x000fe20008010899 */
[----:B------:R-:W-:-:S02]  /*8720*/  @!P3 IMAD R160, R154, 0x4, R17 ;  /* 0x000000049aa0b824 */ /* 0x000fc400078e0211 */
[--C-:B------:R-:W-:Y:S01]  /*8730*/  FFMA.FTZ R204, R167, UR6, -R153.reuse ;  /* 0x00000006a7cc7c23 */ /* 0x100fe20008010899 */
[----:B------:R-:W2:Y:S01]  /*8740*/  MUFU.EX2 R196, R155 ;  /* 0x0000009b00c47308 */ /* 0x000ea20000000800 */
[--C-:B------:R-:W-:Y:S01]  /*8750*/  FFMA.FTZ R174, R174, UR6, -R153.reuse ;  /* 0x00000006aeae7c23 */ /* 0x100fe20008010899 */
[----:B------:R3:W-:Y:S01]  /*8760*/  @!P2 SYNCS.ARRIVE.TRANS64.RED.A1T0 RZ, [R152+URZ], RZ ;  /* 0x000000ff98ffa9a7 */ /* 0x0007e2000810043f */
[--C-:B------:R-:W-:Y:S01]  /*8770*/  FFMA.FTZ R10, R197, UR6, -R153.reuse ;  /* 0x00000006c50a7c23 */ /* 0x100fe20008010899 */
[--C-:B------:R-:W-:Y:S01]  /*8780*/  FFMA.FTZ R13, R182, UR6, -R153.reuse ;  /* 0x00000006b60d7c23 */ /* 0x100fe20008010899 */
[----:B------:R-:W-:Y:S01]  /*8790*/  F2FP.F16.F32.PACK_AB R154, R171, R14 ;  /* 0x0000000eab9a723e */ /* 0x000fe200000000ff */
[----:B------:R-:W-:Y:S01]  /*87a0*/  VIADD R182, R208, 0x80 ;  /* 0x00000080d0b67836 */ /* 0x000fe20000000000 */
[----:B0-----:R-:W-:Y:S01]  /*87b0*/  F2FP.F16.F32.PACK_AB R158, R179, R170 ;  /* 0x000000aab39e723e */ /* 0x001fe200000000ff */
[----:B------:R0:W-:Y:S01]  /*87c0*/  MUFU.EX2 R11, R178 ;  /* 0x000000b2000b7308 */ /* 0x0001e20000000800 */
[----:B-1----:R-:W-:Y:S01]  /*87d0*/  @!P3 STS [R160+0x38400], R209 ;  /* 0x038400d1a000b388 */ /* 0x002fe20000000800 */
[----:B---3--:R-:W-:Y:S01]  /*87e0*/  F2FP.F16.F32.PACK_AB R152, R21, R12 ;  /* 0x0000000c1598723e */ /* 0x008fe200000000ff */
[-C--:B------:R-:W-:Y:S01]  /*87f0*/  FMUL.FTZ R24, R24, R209.reuse ;  /* 0x000000d118187220 */ /* 0x080fe20000410000 */
[-C--:B------:R-:W-:Y:S01]  /*8800*/  FMUL.FTZ R25, R25, R209.reuse ;  /* 0x000000d119197220 */ /* 0x080fe20000410000 */
[-C--:B------:R-:W-:Y:S01]  /*8810*/  FMUL.FTZ R28, R28, R209.reuse ;  /* 0x000000d11c1c7220 */ /* 0x080fe20000410000 */
[-C--:B------:R-:W-:Y:S01]  /*8820*/  FMUL.FTZ R29, R29, R209.reuse ;  /* 0x000000d11d1d7220 */ /* 0x080fe20000410000 */
[-C--:B------:R-:W-:Y:S01]  /*8830*/  FMUL.FTZ R32, R32, R209.reuse ;  /* 0x000000d120207220 */ /* 0x080fe20000410000 */
[----:B------:R-:W-:Y:S01]  /*8840*/  MUFU.EX2 R15, R15 ;  /* 0x0000000f000f7308 */ /* 0x000fe20000000800 */
[----:B0-----:R-:W-:Y:S01]  /*8850*/  FFMA.FTZ R178, R183, UR6, -R153 ;  /* 0x00000006b7b27c23 */ /* 0x001fe20008010899 */
[----:B--2---:R0:W-:Y:S01]  /*8860*/  @!P3 STS [R160+0x38420], R196 ;  /* 0x038420c4a000b388 */ /* 0x0041e20000000800 */
        /* <DEDUP_REMOVED lines=147> */
[----:B------:R-:W-:Y:S01]  /*91a0*/  FMUL.FTZ R149, R149, R209 ;  /* 0x000000d195957220 */ /* 0x000fe20000410000 */
[-C--:B------:R-:W-:Y:S01]  /*91b0*/  FMUL.FTZ R150, R150, R196.reuse ;  /* 0x000000c496967220 */ /* 0x080fe20000410000 */
[----:B------:R-:W2:Y:S01]  /*91c0*/  MUFU.EX2 R10, R10 ;  /* 0x0000000a000a7308 */ /* 0x000ea20000000800 */
[----:B------:R-:W-:Y:S01]  /*91d0*/  FMUL.FTZ R151, R151, R196 ;  /* 0x000000c497977220 */ /* 0x000fe20000410000 */
[----:B0-----:R-:W-:Y:S01]  /*91e0*/  F2FP.F16.F32.PACK_AB R164, R177, R176 ;  /* 0x000000b0b1a4723e */ /* 0x001fe200000000ff */
[----:B------:R0:W-:Y:S01]  /*91f0*/  STSM.16.M88.4 [R185+0x36400], R152 ;  /* 0x03640098b9007844 */ /* 0x0001e20000000200 */
[----:B------:R-:W-:Y:S01]  /*9200*/  FFMA.FTZ R15, R196, R6, R15 ;  /* 0x00000006c40f7223 */ /* 0x000fe2000001000f */
[----:B------:R-:W-:Y:S01]  /*9210*/  FFMA.FTZ R12, R209, R5, R12 ;  /* 0x00000005d10c7223 */ /* 0x000fe2000001000c */
[----:B------:R-:W-:Y:S01]  /*9220*/  PLOP3.LUT P3, PT, PT, PT, UP0, 0x80, 0x0 ;  /* 0x000000000000781c */ /* 0x000fe20003f6f008 */
[----:B------:R0:W-:Y:S01]  /*9230*/  STSM.16.M88.4 [R186], R156 ;  /* 0x0000009cba007844 */ /* 0x0001e20000000200 */
[----:B------:R-:W-:Y:S01]  /*9240*/  MUFU.EX2 R13, R13 ;  /* 0x0000000d000d7308 */ /* 0x000fe20000000800 */
[----:B-1----:R-:W-:Y:S01]  /*9250*/  F2FP.F16.F32.PACK_AB R166, R181, R180 ;  /* 0x000000b4b5a6723e */ /* 0x002fe200000000ff */
[----:B------:R-:W-:Y:S01]  /*9260*/  FADD.FTZ R198, R198, R15 ;  /* 0x0000000fc6c67221 */ /* 0x000fe20000010000 */
[----:B------:R0:W-:Y:S01]  /*9270*/  STSM.16.M88.4 [R189], R160 ;  /* 0x000000a0bd007844 */ /* 0x0001e20000000200 */
[----:B------:R-:W-:Y:S01]  /*9280*/  FADD.FTZ R21, R21, R12 ;  /* 0x0000000c15157221 */ /* 0x000fe20000010000 */
[----:B------:R-:W-:-:S02]  /*9290*/  @!P2 VIADD R9, R9, 0x38860 ;  /* 0x000388600909a836 */ /* 0x000fc40000000000 */
[----:B------:R-:W-:Y:S01]  /*92a0*/  FADD.FTZ R199, R199, R198 ;  /* 0x000000c6c7c77221 */ /* 0x000fe20000010000 */
[----:B------:R-:W1:Y:S01]  /*92b0*/  MUFU.EX2 R178, R178 ;  /* 0x000000b200b27308 */ /* 0x000e620000000800 */
[----:B--2---:R-:W-:Y:S01]  /*92c0*/  F2FP.F16.F32.PACK_AB R165, R10, R11 ;  /* 0x0000000b0aa5723e */ /* 0x004fe200000000ff */
[----:B------:R-:W-:Y:S01]  /*92d0*/  FADD.FTZ R14, R14, R21 ;  /* 0x000000150e0e7221 */ /* 0x000fe20000010000 */
[----:B------:R-:W-:Y:S01]  /*92e0*/  FADD.FTZ R200, R200, R199 ;  /* 0x000000c7c8c87221 */ /* 0x000fe20000010000 */
[----:B------:R-:W-:Y:S02]  /*92f0*/  @!P2 PRMT R9, RZ, 0x654, R9 ;  /* 0x00000654ff09a816 */ /* 0x000fe40000000009 */
        /* <DEDUP_REMOVED lines=15> */
[----:B------:R-:W-:Y:S01]  /*93f0*/  R2UR UR10, R182 ;  /* 0x00000000b60a72ca */ /* 0x000fe200000e0000 */
[----:B------:R-:W-:Y:S01]  /*9400*/  UMOV UR11, 0x40000040 ;  /* 0x40000040000b7882 */ /* 0x000fe20000000000 */
[----:B------:R-:W-:Y:S02]  /*9410*/  VIADD R182, R208, 0x100 ;  /* 0x00000100d0b67836 */ /* 0x000fe40000000000 */
[----:B------:R-:W-:Y:S01]  /*9420*/  FADD.FTZ R205, R206, R205 ;  /* 0x000000cdcecd7221 */ /* 0x000fe20000010000 */
[----:B------:R-:W-:Y:S02]  /*9430*/  VIADD R208, R208, 0x180 ;  /* 0x00000180d0d07836 */ /* 0x000fe40000000000 */
        /* <DEDUP_REMOVED lines=8> */
[----:B------:R-:W-:Y:S02]  /*94c0*/  IMAD.MOV.U32 R11, RZ, RZ, R7 ;  /* 0x000000ffff0b7224 */ /* 0x000fe400078e0007 */
[----:B------:R-:W-:Y:S01]  /*94d0*/  FADD.FTZ R177, R177, R176 ;  /* 0x000000b0b1b17221 */ /* 0x000fe20000010000 */
[----:B------:R-:W-:Y:S01]  /*94e0*/  FADD.FTZ R13, R13, R10 ;  /* 0x0000000a0d0d7221 */ /* 0x000fe20000010000 */
[----:B------:R-:W-:Y:S02]  /*94f0*/  IMAD.MOV.U32 R10, RZ, RZ, R8 ;  /* 0x000000ffff0a7224 */ /* 0x000fe400078e0008 */
[----:B------:R-:W-:Y:S01]  /*9500*/  FADD.FTZ R180, R180, R177 ;  /* 0x000000b1b4b47221 */ /* 0x000fe20000010000 */
[----:B------:R-:W-:Y:S01]  /*9510*/  FADD.FTZ R6, R178, R13 ;  /* 0x0000000db2067221 */ /* 0x000fe20000010000 */
[----:B------:R-:W-:-:S02]  /*9520*/  IMAD.MOV.U32 R13, RZ, RZ, R2 ;  /* 0x000000ffff0d7224 */ /* 0x000fc400078e0002 */
[----:B------:R-:W-:Y:S01]  /*9530*/  FADD.FTZ R5, R181, R180 ;  /* 0x000000b4b5057221 */ /* 0x000fe20000010000 */
[----:B------:R-:W-:Y:S02]  /*9540*/  WARPGROUP.DEPBAR.LE gsb0, 0x0 ;  /* 0x00008000000079c5 */ /* 0x000fe40000010000 */
[----:B------:R-:W-:-:S06]  /*9550*/  WARPGROUP.ARRIVE ;  /* 0x00000000000079c5 */ /* 0x000fcc0000000000 */
        /* <DEDUP_REMOVED lines=24> */
.L_x_4240:
[----:B------:R-:W-:-:S13]  /*96e0*/  ISETP.LE.AND P1, PT, RZ, UR30, PT ;  /* 0x0000001eff007c0c */ /* 0x000fda000bf23270 */
[----:B------:R-:W-:Y:S05]  /*96f0*/  @!P1 BRA `(.L_x_4250) ;  /* 0x0000002c00409947 */ /* 0x000fea0003800000 */
[----:B------:R-:W-:Y:S01]  /*9700*/  IMAD.MOV.U32 R199, RZ, RZ, R8 ;  /* 0x000000ffffc77224 */ /* 0x000fe200078e0008 */
[----:B------:R-:W-:Y:S01]  /*9710*/  ULDC UR28, c[0x0][0xa80] ;  /* 0x0002a000001c7ab9 */ /* 0x000fe20000000800 */
[----:B------:R-:W-:Y:S02]  /*9720*/  IMAD.MOV.U32 R10, RZ, RZ, R7 ;  /* 0x000000ffff0a7224 */ /* 0x000fe400078e0007 */
[----:B------:R-:W-:-:S07]  /*9730*/  IMAD.MOV.U32 R197, RZ, RZ, R2 ;  /* 0x000000ffffc57224 */ /* 0x000fce00078e0002 */
.L_x_4259:
[----:B------:R-:W-:-:S05]  /*9740*/  VIADD R2, R197, 0x1 ;  /* 0x00000001c5027836 */ /* 0x000fca0000000000 */
[----:B------:R-:W-:-:S04]  /*9750*/  ISETP.NE.AND P1, PT, R2, 0x2, PT ;  /* 0x000000020200780c */ /* 0x000fc80003f25270 */
[----:B------:R-:W-:Y:S02]  /*9760*/  SEL R7, RZ, 0x1, P1 ;  /* 0x00000001ff077807 */ /* 0x000fe40000800000 */
[----:B------:R-:W-:Y:S02]  /*9770*/  SEL R2, R2, RZ, P1 ;  /* 0x000000ff02027207 */ /* 0x000fe40000800000 */
[----:B------:R-:W-:Y:S01]  /*9780*/  LOP3.LUT R16, R16, R7, RZ, 0x3c, !PT ;  /* 0x0000000710107212 */ /* 0x000fe200078e3cff */
[----:B--2---:R-:W-:Y:S06]  /*9790*/  @!P0 BRA `(.L_x_4251) ;  /* 0x0000000000048947 */ /* 0x004fec0003800000 */
[----:B------:R-:W-:Y:S01]  /*97a0*/  BPT.TRAP 0x1 ;  /* 0x000000040000795c */ /* 0x000fe20000300000 */
.L_x_4251:
[----:B0-----:R-:W-:Y:S01]  /*97b0*/  IMAD R9, R2, 0x8, R17 ;  /* 0x0000000802097824 */ /* 0x001fe200078e0211 */
[----:B------:R-:W-:-:S04]  /*97c0*/  SHF.L.U32 R8, R16, 0x1f, RZ ;  /* 0x0000001f10087819 */ /* 0x000fc800000006ff */
[----:B------:R0:W1:Y:S01]  /*97d0*/  SYNCS.PHASECHK.TRANS64.TRYWAIT P1, [R9+URZ+0x38830], R8 ;  /* 0x03883008090075a7 */ /* 0x000062000802017f */
[----:B------:R-:W-:Y:S05]  /*97e0*/  @!P0 BRA `(.L_x_4252) ;  /* 0x0000000000048947 */ /* 0x000fea0003800000 */
[----:B------:R-:W-:Y:S01]  /*97f0*/  BPT.TRAP 0x1 ;  /* 0x000000040000795c */ /* 0x000fe20000300000 */
.L_x_4252:
[----:B------:R-:W-:Y:S01]  /*9800*/  IMAD R7, R2, 0x200, R0 ;  /* 0x0000020002077824 */ /* 0x000fe200078e0200 */
[----:B-1----:R-:W-:Y:S06]  /*9810*/  @P1 BRA `(.L_x_4253) ;  /* 0x0000000000081947 */ /* 0x002fec0003800000 */
[----:B------:R-:W1:Y:S02]  /*9820*/  SYNCS.PHASECHK.TRANS64.TRYWAIT P1, [R9+URZ+0x38830], R8 ;  /* 0x03883008090075a7 */ /* 0x000e64000802017f */
[----:B-1----:R-:W-:Y:S05]  /*9830*/  @!P1 BRA `(.L_x_4254) ;  /* 0x000000c8001c9947 */ /* 0x002fea0003800000 */
.L_x_4253:
[----:B------:R-:W-:Y:S01]  /*9840*/  R2UR UR6, R7 ;  /* 0x00000000070672ca */ /* 0x000fe200000e0000 */
[----:B------:R-:W-:Y:S01]  /*9850*/  WARPGROUP.ARRIVE ;  /* 0x00000000000079c5 */ /* 0x000fe20000000000 */
[----:B------:R-:W-:Y:S01]  /*9860*/  UMOV UR7, 0x40000040 ;  /* 0x4000004000077882 */ /* 0x000fe20000000000 */
[----:B------:R-:W-:Y:S01]  /*9870*/  UMOV UR11, 0x40000040 ;  /* 0x40000040000b7882 */ /* 0x000fe20000000000 */
[----:B------:R-:W-:Y:S01]  /*9880*/  UMOV UR15, 0x40000040 ;  /* 0x40000040000f7882 */ /* 0x000fe20000000000 */
[----:B------:R-:W-:-:S08]  /*9890*/  UMOV UR19, 0x40000040 ;  /* 0x4000004000137882 */ /* 0x000fd00000000000 */
        /* <DEDUP_REMOVED lines=16> */
.L_x_4255:
[----:B------:R2:W3:Y:S01]  /*99a0*/  SYNCS.PHASECHK.TRANS64.TRYWAIT P1, [R9+URZ+0x38850], R8 ;  /* 0x03885008090075a7 */ /* 0x0004e2000802017f */
[----:B------:R-:W-:Y:S05]  /*99b0*/  @!P0 BRA `(.L_x_4256) ;  /* 0x0000000000048947 */ /* 0x000fea0003800000 */
[----:B------:R-:W-:Y:S01]  /*99c0*/  BPT.TRAP 0x1 ;  /* 0x000000040000795c */ /* 0x000fe20000300000 */
.L_x_4256:
[----:B---3--:R-:W-:Y:S05]  /*99d0*/  @P1 BRA `(.L_x_4257) ;  /* 0x0000000000081947 */ /* 0x008fea0003800000 */
[----:B------:R-:W3:Y:S02]  /*99e0*/  SYNCS.PHASECHK.TRANS64.TRYWAIT P1, [R9+URZ+0x38850], R8 ;  /* 0x03885008090075a7 */ /* 0x000ee4000802017f */
[----:B---3--:R-:W-:Y:S05]  /*99f0*/  @!P1 BRA `(.L_x_4258) ;  /* 0x000000c400c09947 */ /* 0x008fea0003800000 */
.L_x_4257:
[----:B------:R-:W-:Y:S01]  /*9a00*/  IMAD R7, R2, 0x1000, R3 ;  /* 0x0000100002077824 */ /* 0x000fe200078e0203 */
[----:B------:R-:W-:Y:S01]  /*9a10*/  WARPGROUP.ARRIVE ;  /* 0x00000000000079c5 */ /* 0x000fe20000000000 */
[----:B------:R-:W-:Y:S01]  /*9a20*/  UMOV UR23, 0x40000040 ;  /* 0x4000004000177882 */ /* 0x000fe20000000000 */
[C---:B------:R-:W-:Y:S01]  /*9a30*/  VIADD R11, R4.reuse, 0x2 ;  /* 0x00000002040b7836 */ /* 0x040fe20000000000 */
[----:B------:R-:W-:Y:S01]  /*9a40*/  UMOV UR25, 0x40000040 ;  /* 0x4000004000197882 */ /* 0x000fe20000000000 */
[C---:B------:R-:W-:Y:S01]  /*9a50*/  R2UR UR22, R7.reuse ;  /* 0x00000000071672ca */ /* 0x040fe200000e0000 */
[----:B0123--:R-:W-:Y:S01]  /*9a60*/  VIADD R8, R7, 0x2 ;  /* 0x0000000207087836 */ /* 0x00ffe20000000000 */
[----:B------:R-:W-:Y:S01]  /*9a70*/  UMOV UR27, 0x40000040 ;  /* 0x40000040001b7882 */ /* 0x000fe20000000000 */
[----:B------:R-:W-:Y:S01]  /*9a80*/  R2UR UR24, R11 ;  /* 0x000000000b1872ca */ /* 0x000fe200000e0000 */
[----:B------:R-:W-:Y:S01]  /*9a90*/  VIADD R11, R4, 0x4 ;  /* 0x00000004040b7836 */ /* 0x000fe20000000000 */
[----:B------:R-:W0:Y:S01]  /*9aa0*/  S2R R12, SR_TID.X ;  /* 0x00000000000c7919 */ /* 0x000e220000002100 */
[----:B------:R-:W-:Y:S01]  /*9ab0*/  R2UR UR26, R8 ;  /* 0x00000000081a72ca */ /* 0x000fe200000e0000 */
[C---:B------:R-:W-:Y:S01]  /*9ac0*/  VIADD R8, R7.reuse, 0x4 ;  /* 0x0000000407087836 */ /* 0x040fe20000000000 */
[----:B------:R-:W-:Y:S01]  /*9ad0*/  UMOV UR6, UR28 ;  /* 0x0000001c00067c82 */ /* 0x000fe20008000000 */
[----:B------:R-:W-:Y:S01]  /*9ae0*/  VIADD R15, R4, 0x800 ;  /* 0x00000800040f7836 */ /* 0x000fe20000000000 */
[----:B------:R-:W-:Y:S01]  /*9af0*/  UMOV UR11, 0x40000040 ;  /* 0x40000040000b7882 */ /* 0x000fe20000000000 */
[----:B------:R-:W-:-:S02]  /*9b00*/  VIADD R13, R7, 0x800 ;  /* 0x00000800070d7836 */ /* 0x000fc40000000000 */
[----:B------:R-:W-:Y:S01]  /*9b10*/  HGMMA.64x64x16.F32 R152, gdesc[UR20], R152, gsb0 ;  /* 0x00e00000149879f0 */ /* 0x000fe20008000898 */
[----:B------:R-:W-:-:S05]  /*9b20*/  IMAD R204, R2, 0x1000, R19 ;  /* 0x0000100002cc7824 */ /* 0x000fca00078e0213 */
[----:B------:R-:W-:Y:S02]  /*9b30*/  R2UR UR10, R204 ;  /* 0x00000000cc0a72ca */ /* 0x000fe400000e0000 */
[----:B0-----:R-:W-:Y:S01]  /*9b40*/  SHF.R.U32.HI R12, RZ, 0x7, R12 ;  /* 0x00000007ff0c7819 */ /* 0x001fe2000001160c */
        /* <DEDUP_REMOVED lines=337> */
[----:B------:R-:W-:Y:S01]  /*b060*/  FMUL.FTZ R196, R7, UR6 ;  /* 0x0000000607c47c20 */ /* 0x000fe20008410000 */
[----:B------:R-:W-:Y:S01]  /*b070*/  FMNMX.FTZ R13, R171, R8, !PT ;  /* 0x00000008ab0d7209 */ /* 0x000fe20007810000 */
[----:B------:R-:W-:Y:S02]  /*b080*/  FADD.FTZ R10, -R7, R10 ;  /* 0x0000000a070a7221 */ /* 0x000fe40000010100 */
[--C-:B------:R-:W-:Y:S01]  /*b090*/  FFMA.FTZ R12, R153, UR6, -R196.reuse ;  /* 0x00000006990c7c23 */ /* 0x100fe200080108c4 */
[----:B------:R-:W-:Y:S01]  /*b0a0*/  FMNMX.FTZ R8, R174, R13, !PT ;  /* 0x0000000dae087209 */ /* 0x000fe20007810000 */
[--C-:B------:R-:W-:Y:S01]  /*b0b0*/  FFMA.FTZ R11, R152, UR6, -R196.reuse ;  /* 0x00000006980b7c23 */ /* 0x100fe200080108c4 */
[----:B------:R-:W-:Y:S01]  /*b0c0*/  FMUL.FTZ R10, R10, UR6 ;  /* 0x000000060a0a7c20 */ /* 0x000fe20008410000 */
        /* <DEDUP_REMOVED lines=19> */
[----:B------:R-:W-:Y:S03]  /*b200*/  MUFU.EX2 R11, R11 ;  /* 0x0000000b000b7308 */ /* 0x000fe60000000800 */
[----:B------:R-:W1:Y:S01]  /*b210*/  SHFL.BFLY PT, R153, R8, 0x2, 0x1f ;  /* 0x0c401f0008997f89 */ /* 0x000e6200000e0000 */
[-C--:B0-----:R-:W-:Y:S01]  /*b220*/  FMUL.FTZ R24, R24, R10.reuse ;  /* 0x0000000a18187220 */ /* 0x081fe20000410000 */
        /* <DEDUP_REMOVED lines=22> */
[----:B-1----:R-:W-:Y:S01]  /*b390*/  FMNMX.FTZ R153, R8, R153, !PT ;  /* 0x0000009908997209 */ /* 0x002fe20007810000 */
        /* <DEDUP_REMOVED lines=28> */
[----:B0-----:R-:W-:Y:S01]  /*b560*/  FMNMX.FTZ R8, R153, R8, !PT ;  /* 0x0000000899087209 */ /* 0x001fe20007810000 */
[----:B------:R-:W-:Y:S01]  /*b570*/  FFMA.FTZ R153, R181, UR6, -R196 ;  /* 0x00000006b5997c23 */ /* 0x000fe200080108c4 */
[----:B------:R-:W-:Y:S01]  /*b580*/  MUFU.EX2 R188, R188 ;  /* 0x000000bc00bc7308 */ /* 0x000fe20000000800 */
[----:B-1----:R-:W-:Y:S01]  /*b590*/  F2FP.F16.F32.PACK_AB R156, R20, R15 ;  /* 0x0000000f149c723e */ /* 0x002fe200000000ff */
[-C--:B------:R-:W-:Y:S01]  /*b5a0*/  FMUL.FTZ R112, R112, R10.reuse ;  /* 0x0000000a70707220 */ /* 0x080fe20000410000 */
[----:B------:R-:W-:Y:S01]  /*b5b0*/  FADD.FTZ R152, -R8, R199 ;  /* 0x000000c708987221 */ /* 0x000fe20000010100 */
[-C--:B------:R-:W-:Y:S01]  /*b5c0*/  FMUL.FTZ R113, R113, R10.reuse ;  /* 0x0000000a71717220 */ /* 0x080fe20000410000 */
[-C--:B------:R-:W-:Y:S01]  /*b5d0*/  FMUL.FTZ R116, R116, R10.reuse ;  /* 0x0000000a74747220 */ /* 0x080fe20000410000 */
[-C--:B------:R-:W-:Y:S01]  /*b5e0*/  FMUL.FTZ R117, R117, R10.reuse ;  /* 0x0000000a75757220 */ /* 0x080fe20000410000 */
[----:B------:R-:W-:Y:S01]  /*b5f0*/  FMUL.FTZ R181, R152, UR6 ;  /* 0x0000000698b57c20 */ /* 0x000fe20008410000 */
[----:B------:R0:W-:Y:S01]  /*b600*/  MUFU.EX2 R199, R153 ;  /* 0x0000009900c77308 */ /* 0x0001e20000000800 */
[----:B------:R-:W-:Y:S01]  /*b610*/  FMUL.FTZ R152, R8, UR6 ;  /* 0x0000000608987c20 */ /* 0x000fe20008410000 */
[-C--:B------:R-:W-:Y:S01]  /*b620*/  FMUL.FTZ R120, R120, R10.reuse ;  /* 0x0000000a78787220 */ /* 0x080fe20000410000 */
[-C--:B------:R-:W-:Y:S01]  /*b630*/  FMUL.FTZ R121, R121, R10.reuse ;  /* 0x0000000a79797220 */ /* 0x080fe20000410000 */
[----:B------:R-:W-:Y:S01]  /*b640*/  FMUL.FTZ R124, R124, R10 ;  /* 0x0000000a7c7c7220 */ /* 0x000fe20000410000 */
[--C-:B------:R-:W-:Y:S01]  /*b650*/  FFMA.FTZ R196, R154, UR6, -R152.reuse ;  /* 0x000000069ac47c23 */ /* 0x100fe20008010898 */
[--C-:B------:R-:W-:Y:S01]  /*b660*/  FFMA.FTZ R201, R155, UR6, -R152.reuse ;  /* 0x000000069bc97c23 */ /* 0x100fe20008010898 */
[----:B------:R-:W-:Y:S01]  /*b670*/  FFMA.FTZ R198, R158, UR6, -R152 ;  /* 0x000000069ec67c23 */ /* 0x000fe20008010898 */
[----:B------:R-:W1:Y:S01]  /*b680*/  MUFU.EX2 R181, R181 ;  /* 0x000000b500b57308 */ /* 0x000e620000000800 */
[----:B0-----:R-:W-:-:S02]  /*b690*/  IMAD.MOV R153, RZ, RZ, -R184 ;  /* 0x000000ffff997224 */ /* 0x001fc400078e0ab8 */
[--C-:B------:R-:W-:Y:S01]  /*b6a0*/  FFMA.FTZ R203, R159, UR6, -R152.reuse ;  /* 0x000000069fcb7c23 */ /* 0x100fe20008010898 */
[--C-:B------:R-:W-:Y:S01]  /*b6b0*/  FFMA.FTZ R200, R162, UR6, -R152.reuse ;  /* 0x00000006a2c87c23 */ /* 0x100fe20008010898 */
[--C-:B------:R-:W-:Y:S01]  /*b6c0*/  FFMA.FTZ R205, R163, UR6, -R152.reuse ;  /* 0x00000006a3cd7c23 */ /* 0x100fe20008010898 */
[--C-:B------:R-:W-:Y:S01]  /*b6d0*/  FFMA.FTZ R202, R166, UR6, -R152.reuse ;  /* 0x00000006a6ca7c23 */ /* 0x100fe20008010898 */
        /* <DEDUP_REMOVED lines=10> */
[----:B------:R0:W-:Y:S01]  /*b780*/  @!P2 SYNCS.ARRIVE.TRANS64.RED.A1T0 RZ, [R153+URZ], RZ ;  /* 0x000000ff99ffa9a7 */ /* 0x0001e2000810043f */
[--C-:B------:R-:W-:Y:S01]  /*b790*/  FFMA.FTZ R182, R182, UR6, -R152.reuse ;  /* 0x00000006b6b67c23 */ /* 0x100fe20008010898 */
[----:B------:R-:W-:Y:S01]  /*b7a0*/  FFMA.FTZ R183, R183, UR6, -R152 ;  /* 0x00000006b7b77c23 */ /* 0x000fe20008010898 */
[----:B------:R-:W-:Y:S01]  /*b7b0*/  @!P1 IMAD R154, R197, 0x40, R22 ;  /* 0x00000040c59a9824 */ /* 0x000fe200078e0216 */
[----:B------:R-:W-:Y:S01]  /*b7c0*/  MUFU.EX2 R196, R196 ;  /* 0x000000c400c47308 */ /* 0x000fe20000000800 */
[----:B------:R-:W-:Y:S01]  /*b7d0*/  F2FP.F16.F32.PACK_AB R152, R12, R11 ;  /* 0x0000000b0c98723e */ /* 0x000fe200000000ff */
[----:B-1----:R-:W-:Y:S01]  /*b7e0*/  FMUL.FTZ R26, R26, R181 ;  /* 0x000000b51a1a7220 */ /* 0x002fe20000410000 */
[----:B------:R-:W-:Y:S01]  /*b7f0*/  @!P1 IMAD R154, R154, 0x4, R17 ;  /* 0x000000049a9a9824 */ /* 0x000fe200078e0211 */
[----:B------:R-:W-:Y:S01]  /*b800*/  F2FP.F16.F32.PACK_AB R158, R188, R21 ;  /* 0x00000015bc9e723e */ /* 0x000fe200000000ff */
[-C--:B------:R-:W-:Y:S01]  /*b810*/  FMUL.FTZ R27, R27, R181.reuse ;  /* 0x000000b51b1b7220 */ /* 0x080fe20000410000 */
[-C--:B------:R-:W-:Y:S01]  /*b820*/  FMUL.FTZ R30, R30, R181.reuse ;  /* 0x000000b51e1e7220 */ /* 0x080fe20000410000 */
[-C--:B------:R-:W-:Y:S01]  /*b830*/  FMUL.FTZ R31, R31, R181.reuse ;  /* 0x000000b51f1f7220 */ /* 0x080fe20000410000 */
[----:B------:R-:W-:Y:S01]  /*b840*/  @!P1 STS [R154+0x38400], R10 ;  /* 0x0384000a9a009388 */ /* 0x000fe20000000800 */
[----:B------:R-:W0:Y:S01]  /*b850*/  MUFU.EX2 R201, R201 ;  /* 0x000000c900c97308 */ /* 0x000e220000000800 */
[-C--:B------:R-:W-:Y:S01]  /*b860*/  FMUL.FTZ R34, R34, R181.reuse ;  /* 0x000000b522227220 */ /* 0x080fe20000410000 */
[-C--:B------:R-:W-:Y:S01]  /*b870*/  FMUL.FTZ R35, R35, R181.reuse ;  /* 0x000000b523237220 */ /* 0x080fe20000410000 */
[----:B------:R1:W-:Y:S01]  /*b880*/  @!P1 STS [R154+0x38420], R181 ;  /* 0x038420b59a009388 */ /* 0x0003e20000000800 */
        /* <DEDUP_REMOVED lines=9> */
[----:B-1----:R-:W-:Y:S01]  /*b920*/  F2FP.F16.F32.PACK_AB R154, R14, R13 ;  /* 0x0000000d0e9a723e */ /* 0x002fe200000000ff */
        /* <DEDUP_REMOVED lines=78> */
[----:B------:R-:W-:Y:S01]  /*be10*/  FMUL.FTZ R151, R151, R181 ;  /* 0x000000b597977220 */ /* 0x000fe20000410000 */
[----:B------:R2:W-:Y:S01]  /*be20*/  STSM.16.M88.4 [R185+0x36400], R152 ;  /* 0x03640098b9007844 */ /* 0x0005e20000000200 */
[----:B------:R-:W-:-:S02]  /*be30*/  VIADD R197, R204, 0x80 ;  /* 0x00000080ccc57836 */ /* 0x000fc40000000000 */
[----:B------:R-:W-:Y:S01]  /*be40*/  FFMA.FTZ R5, R10, R5, R11 ;  /* 0x000000050a057223 */ /* 0x000fe2000001000b */
[----:B------:R-:W0:Y:S01]  /*be50*/  MUFU.EX2 R171, R171 ;  /* 0x000000ab00ab7308 */ /* 0x000e220000000800 */
[----:B-1----:R-:W-:Y:S01]  /*be60*/  F2FP.F16.F32.PACK_AB R162, R173, R172 ;  /* 0x000000acada2723e */ /* 0x002fe200000000ff */
[----:B------:R2:W-:Y:S01]  /*be70*/  STSM.16.M88.4 [R186], R156 ;  /* 0x0000009cba007844 */ /* 0x0005e20000000200 */
[----:B------:R-:W-:Y:S01]  /*be80*/  FFMA.FTZ R6, R181, R6, R196 ;  /* 0x00000006b5067223 */ /* 0x000fe200000100c4 */
[----:B------:R-:W-:Y:S01]  /*be90*/  FADD.FTZ R12, R12, R5 ;  /* 0x000000050c0c7221 */ /* 0x000fe20000010000 */
[----:B------:R-:W-:Y:S01]  /*bea0*/  ISETP.LT.AND P1, PT, RZ, UR30, PT ;  /* 0x0000001eff007c0c */ /* 0x000fe2000bf21270 */
[----:B------:R-:W-:Y:S02]  /*beb0*/  @!P2 VIADD R9, R9, 0x38860 ;  /* 0x000388600909a836 */ /* 0x000fe40000000000 */
[----:B------:R-:W-:Y:S01]  /*bec0*/  FADD.FTZ R201, R201, R6 ;  /* 0x00000006c9c97221 */ /* 0x000fe20000010000 */
[----:B------:R-:W-:Y:S01]  /*bed0*/  MUFU.EX2 R174, R174 ;  /* 0x000000ae00ae7308 */ /* 0x000fe20000000800 */
[----:B------:R-:W-:Y:S01]  /*bee0*/  FADD.FTZ R13, R13, R12 ;  /* 0x0000000c0d0d7221 */ /* 0x000fe20000010000 */
[----:B------:R-:W-:Y:S01]  /*bef0*/  UIADD3 UR30, UR30, -0x1, URZ ;  /* 0xffffffff1e1e7890 */ /* 0x000fe2000fffe03f */
[----:B------:R-:W-:Y:S01]  /*bf00*/  FADD.FTZ R198, R198, R201 ;  /* 0x000000c9c6c67221 */ /* 0x000fe20000010000 */
[----:B------:R-:W-:Y:S01]  /*bf10*/  @!P2 PRMT R9, RZ, 0x654, R9 ;  /* 0x00000654ff09a816 */ /* 0x000fe20000000009 */
[----:B------:R-:W-:Y:S01]  /*bf20*/  FADD.FTZ R14, R14, R13 ;  /* 0x0000000d0e0e7221 */ /* 0x000fe20000010000 */
[----:B------:R-:W-:-:S02]  /*bf30*/  IMAD.MOV.U32 R10, RZ, RZ, R7 ;  /* 0x000000ffff0a7224 */ /* 0x000fc400078e0007 */
        /* <DEDUP_REMOVED lines=16> */
[----:B------:R2:W-:Y:S01]  /*c040*/  STSM.16.M88.4 [R189], R160 ;  /* 0x000000a0bd007844 */ /* 0x0005e20000000200 */
[----:B------:R-:W-:Y:S01]  /*c050*/  FADD.FTZ R169, R169, R168 ;  /* 0x000000a8a9a97221 */ /* 0x000fe20000010000 */
[----:B------:R-:W1:Y:S01]  /*c060*/  MUFU.EX2 R180, R180 ;  /* 0x000000b400b47308 */ /* 0x000e620000000800 */
[----:B------:R-:W-:Y:S02]  /*c070*/  FADD.FTZ R171, R171, R170 ;  /* 0x000000aaabab7221 */ /* 0x000fe40000010000 */
[----:B------:R-:W-:Y:S02]  /*c080*/  FADD.FTZ R172, R172, R169 ;  /* 0x000000a9acac7221 */ /* 0x000fe40000010000 */
[----:B------:R-:W-:Y:S02]  /*c090*/  FADD.FTZ R174, R174, R171 ;  /* 0x000000abaeae7221 */ /* 0x000fe40000010000 */
[----:B------:R-:W-:Y:S01]  /*c0a0*/  FADD.FTZ R173, R173, R172 ;  /* 0x000000acadad7221 */ /* 0x000fe20000010000 */
[----:B------:R-:W-:Y:S01]  /*c0b0*/  MUFU.EX2 R178, R178 ;  /* 0x000000b200b27308 */ /* 0x000fe20000000800 */
[----:B0-----:R-:W-:Y:S01]  /*c0c0*/  F2FP.F16.F32.PACK_AB R164, R177, R176 ;  /* 0x000000b0b1a4723e */ /* 0x001fe200000000ff */
[----:B------:R-:W-:Y:S01]  /*c0d0*/  FADD.FTZ R175, R175, R174 ;  /* 0x000000aeafaf7221 */ /* 0x000fe20000010000 */
[----:B------:R-:W-:-:S04]  /*c0e0*/  FADD.FTZ R176, R176, R173 ;  /* 0x000000adb0b07221 */ /* 0x000fc80000010000 */
[----:B------:R-:W-:Y:S01]  /*c0f0*/  FADD.FTZ R177, R177, R176 ;  /* 0x000000b0b1b17221 */ /* 0x000fe20000010000 */
[----:B------:R-:W0:Y:S01]  /*c100*/  MUFU.EX2 R179, R179 ;  /* 0x000000b300b37308 */ /* 0x000e220000000800 */
[----:B-1----:R-:W-:Y:S02]  /*c110*/  F2FP.F16.F32.PACK_AB R166, R199, R180 ;  /* 0x000000b4c7a6723e */ /* 0x002fe400000000ff */
[----:B------:R-:W-:-:S04]  /*c120*/  FADD.FTZ R180, R180, R177 ;  /* 0x000000b1b4b47221 */ /* 0x000fc80000010000 */
[----:B------:R-:W-:Y:S01]  /*c130*/  FADD.FTZ R5, R199, R180 ;  /* 0x000000b4c7057221 */ /* 0x000fe20000010000 */
[----:B------:R-:W1:Y:S01]  /*c140*/  MUFU.EX2 R182, R182 ;  /* 0x000000b600b67308 */ /* 0x000e620000000800 */
[----:B------:R-:W-:-:S07]  /*c150*/  IMAD.MOV.U32 R199, RZ, RZ, R8 ;  /* 0x000000ffffc77224 */ /* 0x000fce00078e0008 */
[----:B------:R-:W3:Y:S01]  /*c160*/  MUFU.EX2 R183, R183 ;  /* 0x000000b700b77308 */ /* 0x000ee20000000800 */
[----:B0-----:R-:W-:Y:S01]  /*c170*/  F2FP.F16.F32.PACK_AB R165, R179, R178 ;  /* 0x000000b2b3a5723e */ /* 0x001fe200000000ff */
[----:B------:R-:W-:-:S04]  /*c180*/  FADD.FTZ R178, R178, R175 ;  /* 0x000000afb2b27221 */ /* 0x000fc80000010000 */
[----:B------:R-:W-:-:S04]  /*c190*/  FADD.FTZ R179, R179, R178 ;  /* 0x000000b2b3b37221 */ /* 0x000fc80000010000 */
[----:B-1----:R-:W-:Y:S01]  /*c1a0*/  FADD.FTZ R6, R182, R179 ;  /* 0x000000b3b6067221 */ /* 0x002fe20000010000 */
[----:B---3--:R-:W-:-:S03]  /*c1b0*/  F2FP.F16.F32.PACK_AB R167, R183, R182 ;  /* 0x000000b6b7a7723e */ /* 0x008fc600000000ff */
[----:B------:R-:W-:Y:S02]  /*c1c0*/  FADD.FTZ R6, R183, R6 ;  /* 0x00000006b7067221 */ /* 0x000fe40000010000 */
[----:B------:R2:W-:Y:S01]  /*c1d0*/  STSM.16.M88.4 [R187], R164 ;  /* 0x000000a4bb007844 */ /* 0x0005e20000000200 */
[----:B------:R-:W-:-:S06]  /*c1e0*/  WARPGROUP.ARRIVE ;  /* 0x00000000000079c5 */ /* 0x000fcc0000000000 */
[----:B------:R-:W-:Y:S01]  /*c1f0*/  HGMMA.64x256x16.F32 R24, R152, gdesc[UR8].tnspB, R24, gsb0 ;  /* 0x43e0000898187df0 */ /* 0x000fe20008000818 */
        /* <DEDUP_REMOVED lines=10> */
[----:B------:R-:W-:Y:S01]  /*c2a0*/  IMAD.MOV.U32 R197, RZ, RZ, R2 ;  /* 0x000000ffffc57224 */ /* 0x000fe200078e0002 */
[----:B------:R-:W-:Y:S02]  /*c2b0*/  WARPGROUP.DEPBAR.LE gsb0, 0x0 ;  /* 0x00008000000079c5 */ /* 0x000fe40000010000 */
[----:B------:R-:W-:-:S15]  /*c2c0*/  WARPGROUP.ARRIVE ;  /* 0x00000000000079c5 */ /* 0x000fde0000000000 */
[----:B------:R-:W-:-:S07]  /*c2d0*/  NOP ;  /* 0x0000000000007918 */ /* 0x000fce0000000000 */
        /* <DEDUP_REMOVED lines=18> */
.L_x_4250:
[----:B------:R-:W1:Y:S01]  /*c400*/  SHFL.BFLY PT, R0, R5, 0x2, 0x1f ;  /* 0x0c401f0005007f89 */ /* 0x000e6200000e0000 */
[----:B------:R-:W-:Y:S01]  /*c410*/  IMAD.U32 R12, RZ, RZ, UR6 ;  /* 0x00000006ff0c7e24 */ /* 0x000fe2000f8e00ff */
[----:B------:R-:W-:Y:S02]  /*c420*/  UIADD3 UR36, UR36, 0x1, URZ ;  /* 0x0000000124247890 */ /* 0x000fe4000fffe03f */
[----:B0-2---:R-:W0:Y:S01]  /*c430*/  SHFL.BFLY PT, R9, R6, 0x2, 0x1f ;  /* 0x0c401f0006097f89 */ /* 0x005e2200000e0000 */
[----:B------:R-:W-:Y:S08]  /*c440*/  BAR.ARV 0x8, 0x100 ;  /* 0x0204000000007b1d */ /* 0x000ff00000002000 */
[----:B------:R-:W-:Y:S01]  /*c450*/  BAR.SYNC.DEFER_BLOCKING 0xf, 0x100 ;  /* 0x03c4000000007b1d */ /* 0x000fe20000010000 */
[----:B-1----:R-:W-:Y:S01]  /*c460*/  FADD.FTZ R0, R0, R5 ;  /* 0x0000000500007221 */ /* 0x002fe20000010000 */
[----:B------:R-:W-:-:S02]  /*c470*/  VIADD R5, R2, 0x1 ;  /* 0x0000000102057836 */ /* 0x000fc40000000000 */
[----:B0-----:R-:W-:Y:S02]  /*c480*/  FADD.FTZ R11, R9, R6 ;  /* 0x00000006090b7221 */ /* 0x001fe40000010000 */
[----:B------:R-:W0:Y:S01]  /*c490*/  SHFL.BFLY PT, R3, R0, 0x1, 0x1f ;  /* 0x0c201f0000037f89 */ /* 0x000e2200000e0000 */
[----:B------:R-:W-:-:S03]  /*c4a0*/  ISETP.NE.AND P1, PT, R5, 0x2, PT ;  /* 0x000000020500780c */ /* 0x000fc60003f25270 */
[----:B------:R-:W1:Y:S01]  /*c4b0*/  SHFL.BFLY PT, R4, R11, 0x1, 0x1f ;  /* 0x0c201f000b047f89 */ /* 0x000e6200000e0000 */
[----:B0-----:R-:W-:Y:S01]  /*c4c0*/  FADD.FTZ R10, R0, R3 ;  /* 0x00000003000a7221 */ /* 0x001fe20000010000 */
[----:B------:R-:W-:Y:S02]  /*c4d0*/  IMAD.MOV R3, RZ, RZ, -R184 ;  /* 0x000000ffff037224 */ /* 0x000fe400078e0ab8 */
[----:B------:R-:W-:Y:S02]  /*c4e0*/  IMAD.MOV.U32 R0, RZ, RZ, -0x800000 ;  /* 0xff800000ff007424 */ /* 0x000fe400078e00ff */
[----:B-1----:R-:W-:Y:S01]  /*c4f0*/  FADD.FTZ R9, R11, R4 ;  /* 0x000000040b097221 */ /* 0x002fe20000010000 */
[----:B------:R-:W-:Y:S01]  /*c500*/  FSETP.NE.FTZ.AND P2, PT, R10, RZ, PT ;  /* 0x000000ff0a00720b */ /* 0x000fe20003f55000 */
[----:B------:R-:W-:Y:S01]  /*c510*/  IMAD.MOV.U32 R4, RZ, RZ, RZ ;  /* 0x000000ffff047224 */ /* 0x000fe200078e00ff */
[----:B------:R-:W-:Y:S01]  /*c520*/  ISETP.NE.AND P0, PT, R18, R3, PT ;  /* 0x000000031200720c */ /* 0x000fe20003f05270 */
[----:B------:R-:W-:Y:S01]  /*c530*/  IMAD.MOV.U32 R3, RZ, RZ, RZ ;  /* 0x000000ffff037224 */ /* 0x000fe200078e00ff */
[----:B------:R-:W-:-:S02]  /*c540*/  FSETP.NE.FTZ.AND P3, PT, R9, RZ, PT ;  /* 0x000000ff0900720b */ /* 0x000fc40003f75000 */
[----:B------:R-:W-:-:S04]  /*c550*/  SEL R11, RZ, 0x1, P1 ;  /* 0x00000001ff0b7807 */ /* 0x000fc80000800000 */
[----:B------:R-:W-:-:S03]  /*c560*/  LOP3.LUT R16, R16, R11, RZ, 0x3c, !PT ;  /* 0x0000000b10107212 */ /* 0x000fc600078e3cff */
[----:B------:R-:W0:Y:S02]  /*c570*/  @P2 MUFU.RCP R3, R10 ;  /* 0x0000000a00032308 */ /* 0x000e240000001000 */
[----:B------:R-:W-:Y:S02]  /*c580*/  @!P0 IMAD R2, R2, 0x40, R22 ;  /* 0x0000004002028824 */ /* 0x000fe400078e0216 */
[----:B------:R-:W-:Y:S02]  /*c590*/  @P3 FMUL.FTZ R12, R12, 0.69314718246459960938 ;  /* 0x3f3172180c0c3820 */ /* 0x000fe40000410000 */
        /* <DEDUP_REMOVED lines=10> */
[----:B------:R2:W0:Y:S01]  /*c640*/  @P3 MUFU.LG2 R11, R9 ;  /* 0x00000009000b3308 */ /* 0x0004220000000c00 */
        /* <DEDUP_REMOVED lines=9> */
[----:B------:R-:W-:Y:S01]  /*c6e0*/  FMUL.FTZ R201, R49, R3 ;  /* 0x0000000331c97220 */ /* 0x000fe20000410000 */
[----:B-1----:R-:W-:-:S02]  /*c6f0*/  IMAD.U32 R2, RZ, RZ, UR6 ;  /* 0x00000006ff027e24 */ /* 0x002fc4000f8e00ff */
[-C--:B------:R-:W-:Y:S01]  /*c700*/  FMUL.FTZ R202, R52, R3.reuse ;  /* 0x0000000334ca7220 */ /* 0x080fe20000410000 */
[-C--:B------:R-:W-:Y:S01]  /*c710*/  FMUL.FTZ R199, R53, R3.reuse ;  /* 0x0000000335c77220 */ /* 0x080fe20000410000 */
[-C--:B------:R-:W-:Y:S01]  /*c720*/  FMUL.FTZ R200, R56, R3.reuse ;  /* 0x0000000338c87220 */ /* 0x080fe20000410000 */
[----:B------:R-:W-:Y:S01]  /*c730*/  @P2 FMUL.FTZ R2, R2, 0.69314718246459960938 ;  /* 0x3f31721802022820 */ /* 0x000fe20000410000 */
        /* <DEDUP_REMOVED lines=118> */
.L_x_4226:
[----:B------:R-:W0:Y:S01]  /*cea0*/  S2R R4, SR_CgaCtaId ;  /* 0x0000000000047919 */ /* 0x000e220000008800 */
[----:B------:R-:W-:Y:S01]  /*ceb0*/  MOV R17, 0x400 ;  /* 0x0000040000117802 */ /* 0x000fe20000000f00 */
[----:B------:R-:W-:Y:S01]  /*cec0*/  BSSY B0, `(.L_x_4260) ;  /* 0x00002a7000007945 */ /* 0x000fe20003800000 */
[----:B------:R-:W-:Y:S02]  /*ced0*/  BAR.SYNC.DEFER_BLOCKING 0x5, 0x180 ;  /* 0x0146000000007b1d */ /* 0x000fe40000010000 */
[----:B0-----:R-:W-:-:S05]  /*cee0*/  LEA R17, R4, R17, 0x18 ;  /* 0x0000001104117211 */ /* 0x001fca00078ec0ff */
[----:B------:R-:W0:Y:S02]  /*cef0*/  LDS R4, [R17+0x388d0] ;  /* 0x0388d00011047984 */ /* 0x000e240000000800 */
[----:B0-----:R-:W-:Y:S01]  /*cf00*/  R2UR UR4, R4 ;  /* 0x00000000040472ca */ /* 0x001fe200000e0000 */
[----:B------:R-:W-:Y:S06]  /*cf10*/  BAR.ARV 0x4, 0x180 ;  /* 0x0106000000007b1d */ /* 0x000fec0000002000 */
[----:B------:R-:W-:Y:S08]  /*cf20*/  @P0 BRA `(.L_x_4261) ;  /* 0x0000001c00880947 */ /* 0x000ff00003800000 */
[----:B------:R-:W0:Y:S01]  /*cf30*/  S2R R4, SR_SWINHI ;  /* 0x0000000000047919 */ /* 0x000e220000002f00 */
[----:B------:R-:W-:Y:S01]  /*cf40*/  IMAD R7, R215, 0x40, R23 ;  /* 0x00000040d7077824 */ /* 0x000fe200078e0217 */
[----:B------:R-:W-:Y:S01]  /*cf50*/  F2FP.F16.F32.PACK_AB R6, R6, R205 ;  /* 0x000000cd0606723e */ /* 0x000fe200000000ff */
[----:B------:R-:W-:Y:S01]  /*cf60*/  USHF.R.S32.HI UR12, URZ, 0x1f, UR42 ;  /* 0x0000001f3f0c7899 */ /* 0x000fe2000801142a */
[----:B------:R-:W-:Y:S01]  /*cf70*/  BAR.SYNC.DEFER_BLOCKING 0x1, 0x100 ;  /* 0x0044000000007b1d */ /* 0x000fe20000010000 */
[----:B------:R-:W-:Y:S01]  /*cf80*/  F2FP.F16.F32.PACK_AB R112, R113, R112 ;  /* 0x000000707170723e */ /* 0x000fe200000000ff */
[----:B------:R-:W-:Y:S01]  /*cf90*/  USHF.R.S32.HI UR13, URZ, 0x1f, UR39 ;  /* 0x0000001f3f0d7899 */ /* 0x000fe20008011427 */
[----:B------:R-:W-:Y:S02]  /*cfa0*/  F2FP.F16.F32.PACK_AB R113, R19, R114 ;  /* 0x000000721371723e */ /* 0x000fe400000000ff */
[----:B------:R-:W-:Y:S02]  /*cfb0*/  F2FP.F16.F32.PACK_AB R114, R117, R116 ;  /* 0x000000747572723e */ /* 0x000fe400000000ff */
[----:B------:R-:W-:Y:S01]  /*cfc0*/  F2FP.F16.F32.PACK_AB R115, R108, R115 ;  /* 0x000000736c73723e */ /* 0x000fe200000000ff */
[----:B------:R-:W1:Y:S01]  /*cfd0*/  SHFL.IDX PT, R41, R216, RZ, 0x1f ;  /* 0x00001fffd8297589 */ /* 0x000e6200000e0000 */
        /* <DEDUP_REMOVED lines=10> */
[----:B------:R-:W-:Y:S02]  /*d080*/  MOV R92, R17 ;  /* 0x00000011005c7202 */ /* 0x000fe40000000f00 */
[----:B0-----:R-:W-:Y:S02]  /*d090*/  MOV R93, R4 ;  /* 0x00000004005d7202 */ /* 0x001fe40000000f00 */
[----:B------:R-:W-:-:S02]  /*d0a0*/  F2FP.F16.F32.PACK_AB R146, R149, R148 ;  /* 0x000000949592723e */ /* 0x000fc400000000ff */
[----:B------:R-:W-:Y:S01]  /*d0b0*/  F2FP.F16.F32.PACK_AB R147, R151, R150 ;  /* 0x000000969793723e */ /* 0x000fe200000000ff */
[----:B------:R-:W-:-:S04]  /*d0c0*/  IMAD.WIDE R4, R219, 0x2, R92 ;  /* 0x00000002db047825 */ /* 0x000fc800078e025c */
[----:B------:R-:W-:Y:S01]  /*d0d0*/  IMAD.WIDE R92, R7, 0x2, R92 ;  /* 0x00000002075c7825 */ /* 0x000fe200078e025c */
[C---:B------:R-:W-:Y:S02]  /*d0e0*/  IADD3 R15, P3, R4.reuse, 0x40, RZ ;  /* 0x00000040040f7810 */ /* 0x040fe40007f7e0ff */
[----:B------:R-:W-:Y:S02]  /*d0f0*/  IADD3 R25, P4, R4, 0x60, RZ ;  /* 0x0000006004197810 */ /* 0x000fe40007f9e0ff */
[----:B------:R-:W-:Y:S02]  /*d100*/  LOP3.LUT R14, R15, 0x380, RZ, 0xc0, !PT ;  /* 0x000003800f0e7812 */ /* 0x000fe400078ec0ff */
[----:B------:R-:W-:Y:S02]  /*d110*/  LOP3.LUT R24, R25, 0x380, RZ, 0xc0, !PT ;  /* 0x0000038019187812 */ /* 0x000fe400078ec0ff */
[----:B------:R-:W-:Y:S02]  /*d120*/  SHF.R.U64 R14, R14, 0x3, RZ ;  /* 0x000000030e0e7819 */ /* 0x000fe400000012ff */
[----:B------:R-:W-:-:S02]  /*d130*/  SHF.R.U64 R24, R24, 0x3, RZ ;  /* 0x0000000318187819 */ /* 0x000fc400000012ff */
[----:B------:R-:W-:Y:S01]  /*d140*/  LOP3.LUT R14, R14, R15, RZ, 0x3c, !PT ;  /* 0x0000000f0e0e7212 */ /* 0x000fe200078e3cff */
[--C-:B------:R-:W-:Y:S01]  /*d150*/  IMAD.X R15, RZ, RZ, R5.reuse, P3 ;  /* 0x000000ffff0f7224 */ /* 0x100fe200018e0605 */
[----:B------:R-:W-:Y:S01]  /*d160*/  LOP3.LUT R24, R24, R25, RZ, 0x3c, !PT ;  /* 0x0000001918187212 */ /* 0x000fe200078e3cff */
[----:B------:R-:W-:Y:S01]  /*d170*/  IMAD.X R25, RZ, RZ, R5, P4 ;  /* 0x000000ffff197224 */ /* 0x000fe200020e0605 */
[C---:B------:R-:W-:Y:S02]  /*d180*/  IADD3 R29, P5, R4.reuse, 0x2000, RZ ;  /* 0x00002000041d7810 */ /* 0x040fe40007fbe0ff */
[C---:B------:R-:W-:Y:S02]  /*d190*/  IADD3 R119, P3, R4.reuse, 0x4020, RZ ;  /* 0x0000402004777810 */ /* 0x040fe40007f7e0ff */
[----:B------:R-:W-:Y:S02]  /*d1a0*/  IADD3 R123, P4, R4, 0x4040, RZ ;  /* 0x00004040047b7810 */ /* 0x000fe40007f9e0ff */
[----:B------:R-:W-:-:S02]  /*d1b0*/  LOP3.LUT R28, R29, 0x380, RZ, 0xc0, !PT ;  /* 0x000003801d1c7812 */ /* 0x000fc400078ec0ff */
[----:B------:R-:W-:Y:S02]  /*d1c0*/  LOP3.LUT R118, R119, 0x380, RZ, 0xc0, !PT ;  /* 0x0000038077767812 */ /* 0x000fe400078ec0ff */
[----:B------:R-:W-:Y:S02]  /*d1d0*/  LOP3.LUT R122, R123, 0x380, RZ, 0xc0, !PT ;  /* 0x000003807b7a7812 */ /* 0x000fe400078ec0ff */
[----:B------:R-:W-:Y:S02]  /*d1e0*/  SHF.R.U64 R28, R28, 0x3, RZ ;  /* 0x000000031c1c7819 */ /* 0x000fe400000012ff */
[----:B------:R-:W-:Y:S02]  /*d1f0*/  IADD3 R49, P0, R4, 0x2040, RZ ;  /* 0x0000204004317810 */ /* 0x000fe40007f1e0ff */
[----:B------:R-:W-:Y:S02]  /*d200*/  SHF.R.U64 R118, R118, 0x3, RZ ;  /* 0x0000000376767819 */ /* 0x000fe400000012ff */
[----:B------:R-:W-:-:S02]  /*d210*/  SHF.R.U64 R122, R122, 0x3, RZ ;  /* 0x000000037a7a7819 */ /* 0x000fc400000012ff */
[----:B------:R-:W-:Y:S01]  /*d220*/  LOP3.LUT R28, R28, R29, RZ, 0x3c, !PT ;  /* 0x0000001d1c1c7212 */ /* 0x000fe200078e3cff */
[--C-:B------:R-:W-:Y:S01]  /*d230*/  IMAD.X R29, RZ, RZ, R5.reuse, P5 ;  /* 0x000000ffff1d7224 */ /* 0x100fe200028e0605 */
[----:B------:R-:W-:Y:S02]  /*d240*/  LOP3.LUT R48, R49, 0x380, RZ, 0xc0, !PT ;  /* 0x0000038031307812 */ /* 0x000fe400078ec0ff */
[----:B------:R-:W-:Y:S02]  /*d250*/  IADD3 R13, P2, R4, 0x20, RZ ;  /* 0x00000020040d7810 */ /* 0x000fe40007f5e0ff */
[----:B------:R-:W-:Y:S01]  /*d260*/  LOP3.LUT R118, R118, R119, RZ, 0x3c, !PT ;  /* 0x0000007776767212 */ /* 0x000fe200078e3cff */
[--C-:B------:R-:W-:Y:S01]  /*d270*/  IMAD.X R119, RZ, RZ, R5.reuse, P3 ;  /* 0x000000ffff777224 */ /* 0x100fe200018e0605 */
[----:B------:R-:W-:Y:S01]  /*d280*/  LOP3.LUT R122, R122, R123, RZ, 0x3c, !PT ;  /* 0x0000007b7a7a7212 */ /* 0x000fe200078e3cff */
[----:B------:R-:W-:Y:S01]  /*d290*/  IMAD.X R123, RZ, RZ, R5, P4 ;  /* 0x000000ffff7b7224 */ /* 0x000fe200020e0605 */
[----:B------:R-:W-:-:S02]  /*d2a0*/  IADD3 R127, P5, R4, 0x4060, RZ ;  /* 0x00004060047f7810 */ /* 0x000fc40007fbe0ff */
[C---:B------:R-:W-:Y:S02]  /*d2b0*/  IADD3 R81, P3, R92.reuse, 0x1000, RZ ;  /* 0x000010005c517810 */ /* 0x040fe40007f7e0ff */
[----:B------:R-:W-:Y:S02]  /*d2c0*/  IADD3 R77, P4, R92, 0x2000, RZ ;  /* 0x000020005c4d7810 */ /* 0x000fe40007f9e0ff */
[----:B------:R-:W-:Y:S02]  /*d2d0*/  SHF.R.U64 R48, R48, 0x3, RZ ;  /* 0x0000000330307819 */ /* 0x000fe400000012ff */
        /* <DEDUP_REMOVED lines=9> */
[----:B------:R-:W-:-:S02]  /*d370*/  IADD3 R135, P0, R4, 0x6020, RZ ;  /* 0x0000602004877810 */ /* 0x000fc40007f1e0ff */
[----:B------:R-:W-:Y:S02]  /*d380*/  SHF.R.U64 R80, R80, 0x3, RZ ;  /* 0x0000000350507819 */ /* 0x000fe400000012ff */
[----:B------:R-:W-:Y:S02]  /*d390*/  SHF.R.U64 R76, R76, 0x3, RZ ;  /* 0x000000034c4c7819 */ /* 0x000fe400000012ff */
[----:B------:R-:W-:Y:S02]  /*d3a0*/  LOP3.LUT R32, R33, 0x380, RZ, 0xc0, !PT ;  /* 0x0000038021207812 */ /* 0x000fe400078ec0ff */
[----:B------:R-:W-:Y:S01]  /*d3b0*/  LOP3.LUT R12, R12, R13, RZ, 0x3c, !PT ;  /* 0x0000000d0c0c7212 */ /* 0x000fe200078e3cff */
[--C-:B------:R-:W-:Y:S01]  /*d3c0*/  IMAD.X R13, RZ, RZ, R5.reuse, P2 ;  /* 0x000000ffff0d7224 */ /* 0x100fe200010e0605 */
[----:B------:R-:W-:Y:S01]  /*d3d0*/  LOP3.LUT R126, R126, R127, RZ, 0x3c, !PT ;  /* 0x0000007f7e7e7212 */ /* 0x000fe200078e3cff */
[----:B------:R-:W-:Y:S01]  /*d3e0*/  IMAD.X R127, RZ, RZ, R5, P5 ;  /* 0x000000ffff7f7224 */ /* 0x000fe200028e0605 */
[----:B------:R-:W-:-:S02]  /*d3f0*/  LOP3.LUT R134, R135, 0x380, RZ, 0xc0, !PT ;  /* 0x0000038087867812 */ /* 0x000fc400078ec0ff */
[C---:B------:R-:W-:Y:S02]  /*d400*/  IADD3 R101, P1, R4.reuse, 0x2060, RZ ;  /* 0x0000206004657810 */ /* 0x040fe40007f3e0ff */
[----:B------:R-:W-:Y:S02]  /*d410*/  IADD3 R105, P2, R4, 0x4000, RZ ;  /* 0x0000400004697810 */ /* 0x000fe40007f5e0ff */
[----:B------:R-:W-:Y:S01]  /*d420*/  LOP3.LUT R80, R80, R81, RZ, 0x3c, !PT ;  /* 0x0000005150507212 */ /* 0x000fe200078e3cff */
[--C-:B------:R-:W-:Y:S01]  /*d430*/  IMAD.X R81, RZ, RZ, R93.reuse, P3 ;  /* 0x000000ffff517224 */ /* 0x100fe200018e065d */
[----:B------:R-:W-:Y:S01]  /*d440*/  LOP3.LUT R76, R76, R77, RZ, 0x3c, !PT ;  /* 0x0000004d4c4c7212 */ /* 0x000fe200078e3cff */
[----:B------:R-:W-:Y:S01]  /*d450*/  IMAD.X R77, RZ, RZ, R93, P4 ;  /* 0x000000ffff4d7224 */ /* 0x000fe200020e065d */
[----:B------:R-:W-:Y:S02]  /*d460*/  SHF.R.U64 R32, R32, 0x3, RZ ;  /* 0x0000000320207819 */ /* 0x000fe400000012ff */
[----:B------:R-:W-:-:S02]  /*d470*/  IADD3 R73, P5, R92, 0x3000, RZ ;  /* 0x000030005c497810 */ /* 0x000fc40007fbe0ff */
[C---:B------:R-:W-:Y:S02]  /*d480*/  IADD3 R53, P3, R92.reuse, 0x8000, RZ ;  /* 0x000080005c357810 */ /* 0x040fe40007f7e0ff */
[----:B------:R-:W-:Y:S02]  /*d490*/  IADD3 R45, P4, R92, 0x9000, RZ ;  /* 0x000090005c2d7810 */ /* 0x000fe40007f9e0ff */
[----:B------:R-:W-:Y:S02]  /*d4a0*/  SHF.R.U64 R134, R134, 0x3, RZ ;  /* 0x0000000386867819 */ /* 0x000fe400000012ff */
[----:B------:R-:W-:Y:S02]  /*d4b0*/  LOP3.LUT R100, R101, 0x380, RZ, 0xc0, !PT ;  /* 0x0000038065647812 */ /* 0x000fe400078ec0ff */
[----:B------:R-:W-:Y:S02]  /*d4c0*/  LOP3.LUT R104, R105, 0x380, RZ, 0xc0, !PT ;  /* 0x0000038069687812 */ /* 0x000fe400078ec0ff */
[----:B------:R-:W-:Y:S01]  /*d4d0*/  LOP3.LUT R32, R32, R33, RZ, 0x3c, !PT ;  /* 0x0000002120207212 */ /* 0x000fe200078e3cff */
[----:B------:R-:W-:Y:S01]  /*d4e0*/  IMAD.X R33, RZ, RZ, R5, P6 ;  /* 0x000000ffff217224 */ /* 0x000fe200030e0605 */
[----:B------:R-:W-:-:S02]  /*d4f0*/  LOP3.LUT R72, R73, 0x380, RZ, 0xc0, !PT ;  /* 0x0000038049487812 */ /* 0x000fc400078ec0ff */
[----:B------:R-:W-:Y:S02]  /*d500*/  LOP3.LUT R52, R53, 0x380, RZ, 0xc0, !PT ;  /* 0x0000038035347812 */ /* 0x000fe400078ec0ff */
[----:B------:R-:W-:Y:S02]  /*d510*/  LOP3.LUT R44, R45, 0x380, RZ, 0xc0, !PT ;  /* 0x000003802d2c7812 */ /* 0x000fe400078ec0ff */
[----:B------:R-:W-:Y:S02]  /*d520*/  IADD3 R131, P6, R4, 0x6000, RZ ;  /* 0x0000600004837810 */ /* 0x000fe40007fde0ff */
[----:B------:R-:W-:Y:S01]  /*d530*/  LOP3.LUT R134, R134, R135, RZ, 0x3c, !PT ;  /* 0x0000008786867212 */ /* 0x000fe200078e3cff */
[----:B------:R-:W-:Y:S01]  /*d540*/  IMAD.X R135, RZ, RZ, R5, P0 ;  /* 0x000000ffff877224 */ /* 0x000fe200000e0605 */
[----:B------:R-:W-:Y:S02]  /*d550*/  SHF.R.U64 R100, R100, 0x3, RZ ;  /* 0x0000000364647819 */ /* 0x000fe400000012ff */
[----:B------:R-:W-:-:S02]  /*d560*/  SHF.R.U64 R104, R104, 0x3, RZ ;  /* 0x0000000368687819 */ /* 0x000fc400000012ff */
[----:B------:R-:W-:Y:S02]  /*d570*/  IADD3 R65, P0, R92, 0x5000, RZ ;  /* 0x000050005c417810 */ /* 0x000fe40007f1e0ff */
[----:B------:R-:W-:Y:S02]  /*d580*/  SHF.R.U64 R72, R72, 0x3, RZ ;  /* 0x0000000348487819 */ /* 0x000fe400000012ff */
        /* <DEDUP_REMOVED lines=8> */
[----:B------:R-:W-:Y:S01]  /*d610*/  LOP3.LUT R72, R72, R73, RZ, 0x3c, !PT ;  /* 0x0000004948487212 */ /* 0x000fe200078e3cff */
[----:B------:R-:W-:Y:S01]  /*d620*/  IMAD.X R73, RZ, RZ, R93, P5 ;  /* 0x000000ffff497224 */ /* 0x000fe200028e065d */
[C---:B------:R-:W-:Y:S02]  /*d630*/  IADD3 R9, P1, R4.reuse, 0x6040, RZ ;  /* 0x0000604004097810 */ /* 0x040fe40007f3e0ff */
[----:B------:R-:W-:Y:S02]  /*d640*/  IADD3 R11, P2, R4, 0x6060, RZ ;  /* 0x00006060040b7810 */ /* 0x000fe40007f5e0ff */
[----:B------:R-:W-:Y:S02]  /*d650*/  LOP3.LUT R52, R52, R53, RZ, 0x3c, !PT ;  /* 0x0000003534347212 */ /* 0x000fe400078e3cff */
[----:B------:R-:W-:Y:S02]  /*d660*/  LOP3.LUT R44, R44, R45, RZ, 0x3c, !PT ;  /* 0x0000002d2c2c7212 */ /* 0x000fe400078e3cff */
[----:B------:R-:W-:-:S02]  /*d670*/  SHF.R.U64 R130, R130, 0x3, RZ ;  /* 0x0000000382827819 */ /* 0x000fc400000012ff */
[----:B------:R-:W-:Y:S02]  /*d680*/  LOP3.LUT R53, R4, 0x380, RZ, 0xc0, !PT ;  /* 0x0000038004357812 */ /* 0x000fe400078ec0ff */
[----:B------:R-:W-:Y:S02]  /*d690*/  IADD3 R45, P5, R92, 0xa000, RZ ;  /* 0x0000a0005c2d7810 */ /* 0x000fe40007fbe0ff */
[----:B------:R-:W-:Y:S02]  /*d6a0*/  SHF.R.U64 R64, R64, 0x3, RZ ;  /* 0x0000000340407819 */ /* 0x000fe400000012ff */
[----:B------:R-:W-:Y:S02]  /*d6b0*/  LOP3.LUT R8, R9, 0x380, RZ, 0xc0, !PT ;  /* 0x0000038009087812 */ /* 0x000fe400078ec0ff */
[----:B------:R-:W-:Y:S02]  /*d6c0*/  LOP3.LUT R10, R11, 0x380, RZ, 0xc0, !PT ;  /* 0x000003800b0a7812 */ /* 0x000fe400078ec0ff */
[----:B------:R-:W-:Y:S01]  /*d6d0*/  LOP3.LUT R130, R130, R131, RZ, 0x3c, !PT ;  /* 0x0000008382827212 */ /* 0x000fe200078e3cff */
[----:B------:R-:W-:Y:S01]  /*d6e0*/  IMAD.X R131, RZ, RZ, R5, P6 ;  /* 0x000000ffff837224 */ /* 0x000fe200030e0605 */
[----:B------:R-:W-:-:S02]  /*d6f0*/  SHF.R.U64 R53, R53, 0x3, RZ ;  /* 0x0000000335357819 */ /* 0x000fc400000012ff */
[----:B------:R-:W-:Y:S02]  /*d700*/  LOP3.LUT R40, R45, 0x380, RZ, 0xc0, !PT ;  /* 0x000003802d287812 */ /* 0x000fe400078ec0ff */
[----:B------:R-:W-:Y:S02]  /*d710*/  IADD3 R69, P6, R92, 0x4000, RZ ;  /* 0x000040005c457810 */ /* 0x000fe40007fde0ff */
[----:B------:R-:W-:Y:S01]  /*d720*/  LOP3.LUT R64, R64, R65, RZ, 0x3c, !PT ;  /* 0x0000004140407212 */ /* 0x000fe200078e3cff */
[----:B------:R-:W-:Y:S01]  /*d730*/  IMAD.X R65, RZ, RZ, R93, P0 ;  /* 0x000000ffff417224 */ /* 0x000fe200000e065d */
[----:B------:R-:W-:Y:S02]  /*d740*/  SHF.R.U64 R8, R8, 0x3, RZ ;  /* 0x0000000308087819 */ /* 0x000fe400000012ff */
[----:B------:R-:W-:Y:S02]  /*d750*/  SHF.R.U64 R10, R10, 0x3, RZ ;  /* 0x000000030a0a7819 */ /* 0x000fe400000012ff */
[----:B------:R-:W-:-:S02]  /*d760*/  IADD3 R7, P0, R92, 0xc000, RZ ;  /* 0x0000c0005c077810 */ /* 0x000fc40007f1e0ff */
[----:B------:R-:W-:Y:S01]  /*d770*/  LOP3.LUT R4, R53, R4, RZ, 0x3c, !PT ;  /* 0x0000000435047212 */ /* 0x000fe200078e3cff */
[----:B------:R-:W-:Y:S01]  /*d780*/  IMAD.X R53, RZ, RZ, R93, P3 ;  /* 0x000000ffff357224 */ /* 0x000fe200018e065d */
        /* <DEDUP_REMOVED lines=9> */
[----:B------:R-:W-:Y:S02]  /*d820*/  MOV R89, R4 ;  /* 0x0000000400597202 */ /* 0x000fe40000000f00 */
[----:B------:R-:W-:Y:S02]  /*d830*/  F2FP.F16.F32.PACK_AB R5, R27, R26 ;  /* 0x0000001a1b05723e */ /* 0x000fe400000000ff */
[----:B------:R-:W-:Y:S02]  /*d840*/  SHF.R.U64 R68, R68, 0x3, RZ ;  /* 0x0000000344447819 */ /* 0x000fe400000012ff */
[----:B------:R-:W-:Y:S02]  /*d850*/  IADD3 R27, P4, R92, 0xf000, RZ ;  /* 0x0000f0005c1b7810 */ /* 0x000fe40007f9e0ff */
[----:B------:R-:W-:-:S02]  /*d860*/  SHF.R.U64 R20, R20, 0x3, RZ ;  /* 0x0000000314147819 */ /* 0x000fc400000012ff */
[----:B------:R-:W-:Y:S01]  /*d870*/  LOP3.LUT R68, R68, R69, RZ, 0x3c, !PT ;  /* 0x0000004544447212 */ /* 0x000fe200078e3cff */
[--C-:B------:R-:W-:Y:S01]  /*d880*/  IMAD.X R69, RZ, RZ, R93.reuse, P6 ;  /* 0x000000ffff457224 */ /* 0x100fe200030e065d */
[----:B------:R-:W-:Y:S01]  /*d890*/  LOP3.LUT R26, R27, 0x380, RZ, 0xc0, !PT ;  /* 0x000003801b1a7812 */ /* 0x000fe200078ec0ff */
[----:B------:R-:W-:Y:S01]  /*d8a0*/  IMAD.X R97, RZ, RZ, R93, P4 ;  /* 0x000000ffff617224 */ /* 0x000fe200020e065d */
[C---:B------:R-:W-:Y:S02]  /*d8b0*/  IADD3 R61, P1, R92.reuse, 0x6000, RZ ;  /* 0x000060005c3d7810 */ /* 0x040fe40007f3e0ff */
[C---:B------:R-:W-:Y:S02]  /*d8c0*/  IADD3 R57, P2, R92.reuse, 0x7000, RZ ;  /* 0x000070005c397810 */ /* 0x040fe40007f5e0ff */
[----:B------:R-:W-:Y:S02]  /*d8d0*/  IADD3 R37, P6, R92, 0xb000, RZ ;  /* 0x0000b0005c257810 */ /* 0x000fe40007fde0ff */
[----:B------:R-:W-:-:S02]  /*d8e0*/  LOP3.LUT R20, R20, R7, RZ, 0x3c, !PT ;  /* 0x0000000714147212 */ /* 0x000fc400078e3cff */
[----:B------:R-:W-:Y:S01]  /*d8f0*/  F2FP.F16.F32.PACK_AB R4, R21, R208 ;  /* 0x000000d01504723e */ /* 0x000fe200000000ff */
[----:B------:R-:W-:Y:S01]  /*d900*/  IMAD.X R21, RZ, RZ, R93, P0 ;  /* 0x000000ffff157224 */ /* 0x000fe200000e065d */
[----:B------:R-:W-:Y:S02]  /*d910*/  F2FP.F16.F32.PACK_AB R7, R31, R30 ;  /* 0x0000001e1f07723e */ /* 0x000fe400000000ff */
[----:B------:R-:W-:Y:S02]  /*d920*/  SHF.R.U64 R26, R26, 0x3, RZ ;  /* 0x000000031a1a7819 */ /* 0x000fe400000012ff */
[----:B------:R-:W-:Y:S01]  /*d930*/  LOP3.LUT R60, R61, 0x380, RZ, 0xc0, !PT ;  /* 0x000003803d3c7812 */ /* 0x000fe200078ec0ff */
[----:B------:R0:W-:Y:S01]  /*d940*/  STSM.16.M88.4 [R89], R4 ;  /* 0x0000000459007844 */ /* 0x0001e20000000200 */
[----:B------:R-:W-:Y:S02]  /*d950*/  LOP3.LUT R56, R57, 0x380, RZ, 0xc0, !PT ;  /* 0x0000038039387812 */ /* 0x000fe400078ec0ff */
[----:B------:R-:W-:-:S02]  /*d960*/  LOP3.LUT R36, R37, 0x380, RZ, 0xc0, !PT ;  /* 0x0000038025247812 */ /* 0x000fc400078ec0ff */
[----:B------:R-:W-:Y:S02]  /*d970*/  LOP3.LUT R31, R92, 0x380, RZ, 0xc0, !PT ;  /* 0x000003805c1f7812 */ /* 0x000fe400078ec0ff */
[----:B------:R-:W-:Y:S02]  /*d980*/  LOP3.LUT R96, R26, R27, RZ, 0x3c, !PT ;  /* 0x0000001b1a607212 */ /* 0x000fe400078e3cff */
[----:B------:R-:W-:Y:S02]  /*d990*/  SHF.R.U64 R60, R60, 0x3, RZ ;  /* 0x000000033c3c7819 */ /* 0x000fe400000012ff */
[----:B------:R-:W-:Y:S02]  /*d9a0*/  SHF.R.U64 R56, R56, 0x3, RZ ;  /* 0x0000000338387819 */ /* 0x000fe400000012ff */
[----:B------:R-:W-:Y:S02]  /*d9b0*/  MOV R26, R12 ;  /* 0x0000000c001a7202 */ /* 0x000fe40000000f00 */
[----:B------:R-:W-:-:S02]  /*d9c0*/  SHF.R.U64 R36, R36, 0x3, RZ ;  /* 0x0000000324247819 */ /* 0x000fc400000012ff */
[----:B0-----:R-:W-:Y:S02]  /*d9d0*/  F2FP.F16.F32.PACK_AB R4, R211, R213 ;  /* 0x000000d5d304723e */ /* 0x001fe400000000ff */
[----:B------:R-:W-:Y:S02]  /*d9e0*/  F2FP.F16.F32.PACK_AB R5, R35, R34 ;  /* 0x000000222305723e */ /* 0x000fe400000000ff */
[----:B------:R-:W-:Y:S02]  /*d9f0*/  F2FP.F16.F32.PACK_AB R6, R209, R212 ;  /* 0x000000d4d106723e */ /* 0x000fe400000000ff */
[----:B------:R-:W-:Y:S02]  /*da00*/  F2FP.F16.F32.PACK_AB R7, R39, R38 ;  /* 0x000000262707723e */ /* 0x000fe400000000ff */
[----:B------:R-:W-:Y:S02]  /*da10*/  SHF.R.U64 R31, R31, 0x3, RZ ;  /* 0x000000031f1f7819 */ /* 0x000fe400000012ff */
[----:B------:R-:W-:Y:S01]  /*da20*/  MOV R38, R8 ;  /* 0x0000000800267202 */ /* 0x000fe20000000f00 */
[----:B------:R0:W-:Y:S01]  /*da30*/  STSM.16.M88.4 [R26], R4 ;  /* 0x000000041a007844 */ /* 0x0001e20000000200 */
[----:B------:R-:W-:-:S02]  /*da40*/  MOV R39, R10 ;  /* 0x0000000a00277202 */ /* 0x000fc40000000f00 */
[----:B------:R-:W-:Y:S01]  /*da50*/  LOP3.LUT R60, R60, R61, RZ, 0x3c, !PT ;  /* 0x0000003d3c3c7212 */ /* 0x000fe200078e3cff */
[--C-:B------:R-:W-:Y:S01]  /*da60*/  IMAD.X R61, RZ, RZ, R93.reuse, P1 ;  /* 0x000000ffff3d7224 */ /* 0x100fe200008e065d */
[----:B------:R-:W-:Y:S01]  /*da70*/  LOP3.LUT R56, R56, R57, RZ, 0x3c, !PT ;  /* 0x0000003938387212 */ /* 0x000fe200078e3cff */
[----:B------:R-:W-:Y:S01]  /*da80*/  IMAD.X R57, RZ, RZ, R93, P2 ;  /* 0x000000ffff397224 */ /* 0x000fe200010e065d */
[----:B------:R-:W-:Y:S02]  /*da90*/  MOV R168, R14 ;  /* 0x0000000e00a87202 */ /* 0x000fe40000000f00 */
[----:B------:R-:W-:Y:S02]  /*daa0*/  F2FP.F16.F32.PACK_AB R8, R206, R210 ;  /* 0x000000d2ce08723e */ /* 0x000fe400000000ff */
[----:B------:R-:W-:Y:S02]  /*dab0*/  F2FP.F16.F32.PACK_AB R9, R43, R42 ;  /* 0x0000002a2b09723e */ /* 0x000fe400000000ff */
[----:B------:R-:W-:-:S02]  /*dac0*/  F2FP.F16.F32.PACK_AB R10, R203, R207 ;  /* 0x000000cfcb0a723e */ /* 0x000fc400000000ff */
[----:B------:R-:W-:Y:S02]  /*dad0*/  F2FP.F16.F32.PACK_AB R11, R47, R46 ;  /* 0x0000002e2f0b723e */ /* 0x000fe400000000ff */
[----:B------:R-:W-:Y:S02]  /*dae0*/  LOP3.LUT R36, R36, R37, RZ, 0x3c, !PT ;  /* 0x0000002524247212 */ /* 0x000fe400078e3cff */
[----:B------:R-:W-:Y:S01]  /*daf0*/  MOV R188, R24 ;  /* 0x0000001800bc7202 */ /* 0x000fe20000000f00 */
[----:B------:R-:W-:Y:S01]  /*db00*/  STSM.16.M88.4 [R168], R8 ;  /* 0x00000008a8007844 */ /* 0x000fe20000000200 */
[----:B------:R-:W-:Y:S02]  /*db10*/  F2FP.F16.F32.PACK_AB R12, R201, R204 ;  /* 0x000000ccc90c723e */ /* 0x000fe400000000ff */
[----:B------:R-:W-:Y:S02]  /*db20*/  F2FP.F16.F32.PACK_AB R13, R51, R50 ;  /* 0x00000032330d723e */ /* 0x000fe400000000ff */
[----:B------:R-:W-:-:S02]  /*db30*/  F2FP.F16.F32.PACK_AB R14, R199, R202 ;  /* 0x000000cac70e723e */ /* 0x000fc400000000ff */
[----:B------:R-:W-:Y:S02]  /*db40*/  F2FP.F16.F32.PACK_AB R15, R55, R54 ;  /* 0x00000036370f723e */ /* 0x000fe400000000ff */
[C---:B------:R-:W-:Y:S02]  /*db50*/  IADD3 R85, P1, R92.reuse, 0xd000, RZ ;  /* 0x0000d0005c557810 */ /* 0x040fe40007f3e0ff */
[----:B------:R-:W-:Y:S01]  /*db60*/  IADD3 R37, P2, R92, 0xe000, RZ ;  /* 0x0000e0005c257810 */ /* 0x000fe20007f5e0ff */
[----:B------:R-:W-:Y:S01]  /*db70*/  STSM.16.M88.4 [R188], R12 ;  /* 0x0000000cbc007844 */ /* 0x000fe20000000200 */
[----:B------:R-:W-:Y:S02]  /*db80*/  MOV R205, R28 ;  /* 0x0000001c00cd7202 */ /* 0x000fe40000000f00 */
[----:B0-----:R-:W-:Y:S01]  /*db90*/  F2FP.F16.F32.PACK_AB R4, R197, R200 ;  /* 0x000000c8c504723e */ /* 0x001fe200000000ff */
[----:B------:R-:W-:Y:S01]  /*dba0*/  IMAD.X R89, RZ, RZ, R93, P2 ;  /* 0x000000ffff597224 */ /* 0x000fe200010e065d */
[----:B------:R-:W-:-:S02]  /*dbb0*/  F2FP.F16.F32.PACK_AB R5, R59, R58 ;  /* 0x0000003a3b05723e */ /* 0x000fc400000000ff */
[----:B------:R-:W-:Y:S02]  /*dbc0*/  F2FP.F16.F32.PACK_AB R6, R183, R198 ;  /* 0x000000c6b706723e */ /* 0x000fe400000000ff */
[----:B------:R-:W-:Y:S02]  /*dbd0*/  F2FP.F16.F32.PACK_AB R7, R63, R62 ;  /* 0x0000003e3f07723e */ /* 0x000fe400000000ff */
[----:B------:R-:W-:Y:S02]  /*dbe0*/  LOP3.LUT R92, R31, R92, RZ, 0x3c, !PT ;  /* 0x0000005c1f5c7212 */ /* 0x000fe400078e3cff */
[----:B------:R-:W-:Y:S01]  /*dbf0*/  MOV R32, R32 ;  /* 0x0000002000207202 */ /* 0x000fe20000000f00 */
[----:B------:R-:W-:Y:S01]  /*dc00*/  STSM.16.M88.4 [R205], R4 ;  /* 0x00000004cd007844 */ /* 0x000fe20000000200 */
        /* <DEDUP_REMOVED lines=22> */
[----:B--2---:R-:W-:-:S02]  /*dd70*/  F2FP.F16.F32.PACK_AB R48, R169, R172 ;  /* 0x000000aca930723e */ /* 0x004fc400000000ff */
[----:B------:R-:W-:Y:S02]  /*dd80*/  F2FP.F16.F32.PACK_AB R4, R164, R167 ;  /* 0x000000a7a404723e */ /* 0x000fe400000000ff */
[----:B------:R-:W-:Y:S01]  /*dd90*/  F2FP.F16.F32.PACK_AB R5, R99, R98 ;  /* 0x000000626305723e */ /* 0x000fe200000000ff */
[----:B------:R-:W-:Y:S01]  /*dda0*/  STSM.16.M88.4 [R104], R48 ;  /* 0x0000003068007844 */ /* 0x000fe20000000200 */
        /* <DEDUP_REMOVED lines=8> */
[----:B-1----:R-:W-:Y:S01]  /*de30*/  ISETP.NE.AND P3, PT, R41, RZ, PT ;  /* 0x000000ff2900720c */ /* 0x002fe20003f65270 */
[----:B------:R-:W-:Y:S01]  /*de40*/  IMAD.X R41, RZ, RZ, R93, P5 ;  /* 0x000000ffff297224 */ /* 0x000fe200028e065d */
[----:B------:R-:W-:Y:S01]  /*de50*/  MOV R126, R126 ;  /* 0x0000007e007e7202 */ /* 0x000fe20000000f00 */
[----:B------:R0:W-:Y:S01]  /*de60*/  STSM.16.M88.4 [R122], R8 ;  /* 0x000000087a007844 */ /* 0x0001e20000000200 */
[----:B------:R-:W-:Y:S02]  /*de70*/  MOV R101, R130 ;  /* 0x0000008200657202 */ /* 0x000fe40000000f00 */
[----:B------:R-:W-:Y:S01]  /*de80*/  F2FP.F16.F32.PACK_AB R123, R156, R155 ;  /* 0x0000009b9c7b723e */ /* 0x000fe200000000ff */
[----:B------:R1:W-:Y:S01]  /*de90*/  STSM.16.M88.4 [R126], R112 ;  /* 0x000000707e007844 */ /* 0x0003e20000000200 */
[----:B------:R-:W-:-:S02]  /*dea0*/  MOV R134, R134 ;  /* 0x0000008600867202 */ /* 0x000fc40000000f00 */
[----:B------:R-:W-:Y:S02]  /*deb0*/  F2FP.F16.F32.PACK_AB R130, R133, R132 ;  /* 0x000000848582723e */ /* 0x000fe400000000ff */
[----:B------:R-:W-:Y:S02]  /*dec0*/  F2FP.F16.F32.PACK_AB R131, R161, R160 ;  /* 0x000000a0a183723e */ /* 0x000fe400000000ff */
[----:B------:R-:W-:Y:S02]  /*ded0*/  LOP3.LUT R84, R85, 0x380, RZ, 0xc0, !PT ;  /* 0x0000038055547812 */ /* 0x000fe400078ec0ff */
[----:B------:R-:W-:Y:S02]  /*dee0*/  LOP3.LUT R88, R37, 0x380, RZ, 0xc0, !PT ;  /* 0x0000038025587812 */ /* 0x000fe400078ec0ff */
[----:B------:R-:W-:Y:S02]  /*def0*/  SHF.R.U64 R84, R84, 0x3, RZ ;  /* 0x0000000354547819 */ /* 0x000fe400000012ff */
[----:B0-----:R-:W-:-:S02]  /*df00*/  F2FP.F16.F32.PACK_AB R122, R125, R124 ;  /* 0x0000007c7d7a723e */ /* 0x001fc400000000ff */
[----:B------:R-:W-:Y:S02]  /*df10*/  SHF.R.U64 R88, R88, 0x3, RZ ;  /* 0x0000000358587819 */ /* 0x000fe400000012ff */
[----:B------:R-:W-:Y:S01]  /*df20*/  LOP3.LUT R84, R84, R85, RZ, 0x3c, !PT ;  /* 0x0000005554547212 */ /* 0x000fe200078e3cff */
[----:B------:R1:W-:Y:S01]  /*df30*/  STSM.16.M88.4 [R101], R120 ;  /* 0x0000007865007844 */ /* 0x0003e20000000200 */
[----:B------:R-:W-:Y:S01]  /*df40*/  LOP3.LUT R88, R88, R37, RZ, 0x3c, !PT ;  /* 0x0000002558587212 */ /* 0x000fe200078e3cff */
[--C-:B------:R-:W-:Y:S02]  /*df50*/  IMAD.X R37, RZ, RZ, R93.reuse, P6 ;  /* 0x000000ffff257224 */ /* 0x100fe400030e065d */
[----:B------:R1:W-:Y:S01]  /*df60*/  STSM.16.M88.4 [R134], R128 ;  /* 0x0000008086007844 */ /* 0x0003e20000000200 */
[----:B------:R-:W-:-:S03]  /*df70*/  IMAD.X R85, RZ, RZ, R93, P1 ;  /* 0x000000ffff557224 */ /* 0x000fc600008e065d */
[----:B------:R1:W-:Y:S04]  /*df80*/  STSM.16.M88.4 [R38], R136 ;  /* 0x0000008826007844 */ /* 0x0003e80000000200 */
[----:B------:R1:W-:Y:S01]  /*df90*/  STSM.16.M88.4 [R39], R144 ;  /* 0x0000009027007844 */ /* 0x0003e20000000200 */
[----:B------:R-:W-:Y:S06]  /*dfa0*/  BAR.SYNC.DEFER_BLOCKING 0x1, 0x100 ;  /* 0x0044000000007b1d */ /* 0x000fec0000010000 */
[----:B------:R-:W-:Y:S05]  /*dfb0*/  @P3 BRA `(.L_x_4262) ;  /* 0x0000000000b83947 */ /* 0x000fea0003800000 */
        /* <DEDUP_REMOVED lines=17> */
[----:B------:R-:W2:Y:S01]  /*e0d0*/  @P0 LDC R6, c[0x0][0xcf0] ;  /* 0x00033c00ff060b82 */ /* 0x000ea20000000800 */
[----:B0-----:R-:W-:-:S05]  /*e0e0*/  @P0 IMAD.HI.U32 R5, R10, R5, RZ ;  /* 0x000000050a050227 */ /* 0x001fca00078e00ff */
[----:B--2---:R-:W-:-:S04]  /*e0f0*/  @P0 SHF.R.U32.HI R4, RZ, R6, R5 ;  /* 0x00000006ff040219 */ /* 0x004fc80000011605 */
        /* <DEDUP_REMOVED lines=23> */
[----:B------:R-:W2:Y:S08]  /*e270*/  SHFL.IDX PT, R7, R11, 0x1, 0x1c1f ;  /* 0x003c1f000b077f89 */ /* 0x000eb000000e0000 */
[----:B0-----:R0:W-:Y:S04]  /*e280*/  @!P1 ST.E desc[UR44][R4.64], R3 ;  /* 0x0000000304009985 */ /* 0x0011e8000c10192c */
[----:B--2---:R0:W-:Y:S02]  /*e290*/  @!P0 ST.E desc[UR44][R6.64], R0 ;  /* 0x0000000006008985 */ /* 0x0041e4000c10192c */
.L_x_4262:
[----:B------:R-:W2:Y:S01]  /*e2a0*/  LDC R15, c[0x0][0xce8] ;  /* 0x00033a00ff0f7b82 */ /* 0x000ea20000000800 */
        /* <DEDUP_REMOVED lines=13> */
[----:B--2---:R-:W-:-:S03]  /*e380*/  ISETP.NE.AND P2, PT, R15, 0x1, PT ;  /* 0x000000010f00780c */ /* 0x004fc60003f45270 */
        /* <DEDUP_REMOVED lines=18> */
[----:B-1----:R-:W5:Y:S01]  /*e4b0*/  LD.E.128 R36, desc[UR44][R36.64] ;  /* 0x0000002c24247980 */ /* 0x002f62000c101d00 */
[----:B------:R-:W-:Y:S01]  /*e4c0*/  SEL R0, RZ, 0xffffffff, P0 ;  /* 0xffffffffff007807 */ /* 0x000fe20000000000 */
[----:B------:R-:W-:Y:S01]  /*e4d0*/  UIMAD.WIDE.U32 UR6, UR42, UR8, URZ ;  /* 0x000000082a0672a5 */ /* 0x000fe2000f8e003f */
[----:B------:R-:W-:Y:S01]  /*e4e0*/  IMAD.SHL.U32 R8, R8, 0x8, RZ ;  /* 0x0000000808087824 */ /* 0x000fe200078e00ff */
[----:B------:R-:W-:Y:S01]  /*e4f0*/  UIMAD UR5, UR42, UR9, UR5 ;  /* 0x000000092a0572a4 */ /* 0x000fe2000f8e0205 */
[----:B------:R1:W5:Y:S01]  /*e500*/  LD.E.128 R4, desc[UR44][R20.64] ;  /* 0x0000002c14047980 */ /* 0x000362000c101d00 */
        /* <DEDUP_REMOVED lines=28> */
[----:B0-----:R-:W0:Y:S01]  /*e6d0*/  FENCE.VIEW.ASYNC.S ;  /* 0x00000000000073c6 */ /* 0x001e220000000000 */
[----:B------:R-:W-:Y:S01]  /*e6e0*/  IMAD R11, R15, R13, R14 ;  /* 0x0000000d0f0b7224 */ /* 0x000fe200078e020e */
[----:B------:R-:W-:Y:S01]  /*e6f0*/  ISETP.GE.AND P0, PT, R218, UR10, PT ;  /* 0x0000000ada007c0c */ /* 0x000fe2000bf06270 */
[----:B------:R-:W-:Y:S01]  /*e700*/  IMAD.U32 R9, RZ, RZ, UR5 ;  /* 0x00000005ff097e24 */ /* 0x000fe2000f8e00ff */
[----:B------:R-:W-:Y:S01]  /*e710*/  ULDC UR5, c[0x0][0xb88] ;  /* 0x0002e20000057ab9 */ /* 0x000fe20000000800 */
[----:B------:R-:W-:Y:S01]  /*e720*/  IMAD.SHL.U32 R19, R0, 0x20, RZ ;  /* 0x0000002000137824 */ /* 0x000fe200078e00ff */
[----:B------:R-:W-:Y:S01]  /*e730*/  SHF.R.S32.HI R0, RZ, 0x1f, R11 ;  /* 0x0000001fff007819 */ /* 0x000fe2000001140b */
[C---:B------:R-:W-:Y:S01]  /*e740*/  IMAD R13, R3.reuse, UR7, R12 ;  /* 0x00000007030d7c24 */ /* 0x040fe2000f8e020c */
[----:B------:R-:W-:Y:S01]  /*e750*/  BSSY B1, `(.L_x_4263) ;  /* 0x0000039000017945 */ /* 0x000fe20003800000 */
[----:B------:R-:W-:Y:S01]  /*e760*/  IMAD.WIDE.U32 R8, R3, UR6, R8 ;  /* 0x0000000603087c25 */ /* 0x000fe2000f8e0008 */
[----:B------:R-:W-:Y:S01]  /*e770*/  ULDC.64 UR6, c[0x0][0xbd8] ;  /* 0x0002f60000067ab9 */ /* 0x000fe20000000a00 */
[----:B------:R-:W-:-:S02]  /*e780*/  LOP3.LUT R10, R19, 0x20, R10, 0xe2, !PT ;  /* 0x00000020130a7812 */ /* 0x000fc400078ee20a */
[----:B------:R-:W-:Y:S01]  /*e790*/  IMAD.IADD R9, R9, 0x1, R13 ;  /* 0x0000000109097824 */ /* 0x000fe200078e020d */
[----:B------:R-:W-:Y:S01]  /*e7a0*/  SEL R3, RZ, 0x40, P0 ;  /* 0x00000040ff037807 */ /* 0x000fe20000000000 */
[----:B------:R-:W-:Y:S01]  /*e7b0*/  IMAD R0, R0, UR6, RZ ;  /* 0x0000000600007c24 */ /* 0x000fe2000f8e02ff */
[----:B------:R-:W-:Y:S01]  /*e7c0*/  ISETP.GE.AND P0, PT, R217, UR10, PT ;  /* 0x0000000ad9007c0c */ /* 0x000fe2000bf06270 */
[----:B------:R-:W-:Y:S01]  /*e7d0*/  VIADD R27, R215, UR41 ;  /* 0x00000029d71b7c36 */ /* 0x000fe20008000000 */
[----:B------:R-:W-:Y:S01]  /*e7e0*/  LOP3.LUT R3, R10, R3, RZ, 0xfc, !PT ;  /* 0x000000030a037212 */ /* 0x000fe200078efcff */
[----:B------:R-:W-:Y:S01]  /*e7f0*/  IMAD R28, R15, UR5, RZ ;  /* 0x000000050f1c7c24 */ /* 0x000fe2000f8e02ff */
[----:B------:R-:W-:Y:S01]  /*e800*/  SEL R10, RZ, 0x80, P0 ;  /* 0x00000080ff0a7807 */ /* 0x000fe20000000000 */
[C---:B------:R-:W-:Y:S02]  /*e810*/  IMAD R13, R11.reuse, UR7, R0 ;  /* 0x000000070b0d7c24 */ /* 0x040fe4000f8e0200 */
[----:B------:R-:W-:Y:S01]  /*e820*/  IMAD.WIDE.U32 R8, R11, UR6, R8 ;  /* 0x000000060b087c25 */ /* 0x000fe2000f8e0008 */
[----:B------:R-:W-:Y:S01]  /*e830*/  ISETP.GE.AND P1, PT, R27, R28, PT ;  /* 0x0000001c1b00720c */ /* 0x000fe20003f26270 */
[----:B------:R-:W-:-:S02]  /*e840*/  ULDC.64 UR6, c[0x0][0xb80] ;  /* 0x0002e00000067ab9 */ /* 0x000fc40000000a00 */
[----:B------:R-:W-:Y:S01]  /*e850*/  VIADD R0, R17, 0x38820 ;  /* 0x0003882011007836 */ /* 0x000fe20000000000 */
[----:B------:R-:W-:Y:S01]  /*e860*/  LEA R19, P2, R8, UR6, 0x1 ;  /* 0x0000000608137c11 */ /* 0x000fe2000f8408ff */
[----:B------:R-:W-:-:S03]  /*e870*/  IMAD.IADD R9, R9, 0x1, R13 ;  /* 0x0000000109097824 */ /* 0x000fc600078e020d */
[----:B------:R-:W-:Y:S02]  /*e880*/  PRMT R0, RZ, 0x654, R0 ;  /* 0x00000654ff007816 */ /* 0x000fe40000000000 */
[----:B------:R-:W-:Y:S02]  /*e890*/  LEA.HI.X R26, R8, UR7, R9, 0x1, P2 ;  /* 0x00000007081a7c11 */ /* 0x000fe400090f0c09 */
[----:B0-----:R0:W-:Y:S03]  /*e8a0*/  SYNCS.ARRIVE.TRANS64.RED.A1T0 RZ, [R0+URZ], RZ ;  /* 0x000000ff00ff79a7 */ /* 0x0011e6000810043f */
[----:B------:R1:W2:Y:S01]  /*e8b0*/  SHFL.IDX PT, R11, R26, RZ, 0x181f ;  /* 0x00181fff1a0b7589 */ /* 0x0002a200000e0000 */
[----:B0-----:R-:W-:-:S03]  /*e8c0*/  LOP3.LUT R0, R3, R10, RZ, 0xfc, !PT ;  /* 0x0000000a03007212 */ /* 0x001fc600078efcff */
[----:B------:R1:W0:Y:S01]  /*e8d0*/  SHFL.IDX PT, R10, R19, RZ, 0x181f ;  /* 0x00181fff130a7589 */ /* 0x00022200000e0000 */
[----:B------:R-:W-:Y:S05]  /*e8e0*/  @P1 BRA `(.L_x_4264) ;  /* 0x00000000007c1947 */ /* 0x000fea0003800000 */
[----:B------:R-:W-:Y:S02]  /*e8f0*/  ISETP.GE.AND P1, PT, R195, UR10, PT ;  /* 0x0000000ac3007c0c */ /* 0x000fe4000bf26270 */
[----:B------:R-:W-:Y:S02]  /*e900*/  ISETP.GE.AND P0, PT, R23, UR10, PT ;  /* 0x0000000a17007c0c */ /* 0x000fe4000bf06270 */
[----:B------:R-:W-:Y:S02]  /*e910*/  ISETP.GE.AND P5, PT, R194, UR10, PT ;  /* 0x0000000ac2007c0c */ /* 0x000fe4000bfa6270 */
[----:B------:R-:W-:-:S07]  /*e920*/  ISETP.GE.AND P3, PT, R193, UR10, PT ;  /* 0x0000000ac1007c0c */ /* 0x000fce000bf66270 */
[-C--:B0-----:R-:W-:Y:S02]  /*e930*/  @!P1 LEA R12, P2, R195, R10.reuse, 0x1 ;  /* 0x0000000ac30c9211 */ /* 0x081fe400078408ff */
        /* <DEDUP_REMOVED lines=10> */
[CC--:B-1----:R-:W-:Y:S01]  /*e9e0*/  @!P3 LEA R20, P6, R193.reuse, R10.reuse, 0x1 ;  /* 0x0000000ac114b211 */ /* 0x0c2fe200078c08ff */
[----:B------:R3:W-:Y:S03]  /*e9f0*/  @!P5 ST.E.128 desc[UR44][R14.64], R68 ;  /* 0x000000440e00d985 */ /* 0x0007e6000c101d2c */
[----:B------:R-:W-:Y:S02]  /*ea00*/  @!P3 LEA.HI.X R21, R193, R11, R225, 0x1, P6 ;  /* 0x0000000bc115b211 */ /* 0x000fe400030f0ce1 */
[----:B0-----:R-:W-:-:S03]  /*ea10*/  @!P2 LEA R8, P5, R192, R10, 0x1 ;  /* 0x0000000ac008a211 */ /* 0x001fc600078a08ff */
        /* <DEDUP_REMOVED lines=12> */
.L_x_4264:
[----:B------:R-:W-:Y:S05]  /*eae0*/  BSYNC B1 ;  /* 0x0000000000017941 */ /* 0x000fea0003800000 */
.L_x_4263:
        /* <DEDUP_REMOVED lines=12> */
[----:B------:R-:W-:Y:S01]  /*ebb0*/  @!P3 LEA R10, P6, R194, R6, 0x1 ;  /* 0x00000006c20ab211 */ /* 0x000fe200078c08ff */
        /* <DEDUP_REMOVED lines=12> */
[----:B-1----:R-:W-:Y:S02]  /*ec80*/  @P4 LEA R20, P5, R218, R6, 0x1 ;  /* 0x00000006da144211 */ /* 0x002fe400078a08ff */
        /* <DEDUP_REMOVED lines=12> */
.L_x_4261:
        /* <DEDUP_REMOVED lines=57> */
.L_x_4267:
[----:B------:R-:W-:Y:S05]  /*f0e0*/  BSYNC B1 ;  /* 0x0000000000017941 */ /* 0x000fea0003800000 */
.L_x_4266:
        /* <DEDUP_REMOVED lines=48> */
[----:B------:R-:W-:Y:S02]  /*f3f0*/  IMAD R3, R7, UR7, R0 ;  /* 0x0000000707037c24 */ /* 0x000fe4000f8e0200 */
[----:B------:R-:W-:Y:S02]  /*f400*/  VIADD R0, R215, UR41 ;  /* 0x00000029d7007c36 */ /* 0x000fe40008000000 */
[----:B------:R-:W-:-:S02]  /*f410*/  IMAD R25, R10, UR5, RZ ;  /* 0x000000050a197c24 */ /* 0x000fc4000f8e02ff */
[----:B------:R-:W-:Y:S01]  /*f420*/  IMAD.WIDE.U32 R4, R7, UR6, R4 ;  /* 0x0000000607047c25 */ /* 0x000fe2000f8e0004 */
[----:B------:R-:W-:Y:S01]  /*f430*/  SEL R7, RZ, 0x40, P0 ;  /* 0x00000040ff077807 */ /* 0x000fe20000000000 */
[----:B------:R-:W-:Y:S01]  /*f440*/  ULDC.64 UR6, c[0x0][0xb80] ;  /* 0x0002e00000067ab9 */ /* 0x000fe20000000a00 */
[----:B------:R-:W-:Y:S01]  /*f450*/  ISETP.GE.AND P0, PT, R0, R25, PT ;  /* 0x000000190000720c */ /* 0x000fe20003f06270 */
[----:B------:R-:W-:Y:S01]  /*f460*/  IMAD.IADD R3, R5, 0x1, R3 ;  /* 0x0000000105037824 */ /* 0x000fe200078e0203 */
        /* <DEDUP_REMOVED lines=39> */
.L_x_4269:
[----:B------:R-:W-:Y:S05]  /*f6e0*/  BSYNC B1 ;  /* 0x0000000000017941 */ /* 0x000fea0003800000 */
.L_x_4268:
        /* <DEDUP_REMOVED lines=36> */
.L_x_4265:
[----:B------:R-:W-:Y:S05]  /*f930*/  BSYNC B0 ;  /* 0x0000000000007941 */ /* 0x000fea0003800000 */
.L_x_4260:
[----:B------:R-:W-:Y:S02]  /*f940*/  ULDC UR5, c[0x0][0xd38] ;  /* 0x00034e0000057ab9 */ /* 0x000fe40000000800 */
[----:B------:R-:W-:-:S06]  /*f950*/  UISETP.GE.AND UP0, UPT, UR4, UR5, UPT ;  /* 0x000000050400728c */ /* 0x000fcc000bf06270 */
[----:B------:R-:W-:-:S13]  /*f960*/  PLOP3.LUT P0, PT, PT, PT, UP0, 0x80, 0x0 ;  /* 0x000000000000781c */ /* 0x000fda0003f0f008 */
[----:B------:R-:W-:Y:S05]  /*f970*/  @!P0 BRA `(.L_x_4270) ;  /* 0xffffff1400b08947 */ /* 0x000fea000383ffff */
[----:B------:R-:W-:Y:S05]  /*f980*/  EXIT ;  /* 0x000000000000794d */ /* 0x000fea0003800000 */
.L_x_4221:
        /* <DEDUP_REMOVED lines=16> */
[----:B------:R-:W1:Y:S01]  /*fa90*/  S2R R5, SR_TID.X ;  /* 0x0000000000057919 */ /* 0x000e620000002100 */
[----:B------:R-:W2:Y:S01]  /*faa0*/  S2UR UR5, SR_CgaCtaId ;  /* 0x00000000000579c3 */ /* 0x000ea20000008800 */
[----:B------:R-:W-:Y:S01]  /*fab0*/  UMOV UR4, 0x400 ;  /* 0x0000040000047882 */ /* 0x000fe20000000000 */
[----:B------:R-:W-:Y:S01]  /*fac0*/  IMAD.MOV.U32 R19, RZ, RZ, RZ ;  /* 0x000000ffff137224 */ /* 0x000fe200078e00ff */
[----:B------:R-:W-:Y:S01]  /*fad0*/  ULDC UR41, c[0x0][0xc] ;  /* 0x0000030000297ab9 */ /* 0x000fe20000000800 */
[----:B------:R-:W-:Y:S01]  /*fae0*/  ULDC.64 UR46, c[0x0][0x198] ;  /* 0x00006600002e7ab9 */ /* 0x000fe20000000a00 */
[----:B--2---:R-:W-:-:S06]  /*faf0*/  ULEA UR4, UR5, UR4, 0x18 ;  /* 0x0000000405047291 */ /* 0x004fcc000f8ec03f */
[----:B------:R-:W-:Y:S01]  /*fb00*/  IMAD.U32 R17, RZ, RZ, UR4 ;  /* 0x00000004ff117e24 */ /* 0x000fe2000f8e00ff */
[C---:B-1----:R-:W-:Y:S01]  /*fb10*/  LOP3.LUT R4, R5.reuse, 0x7f, RZ, 0xc0, !PT ;  /* 0x0000007f05047812 */ /* 0x042fe200078ec0ff */
[----:B0-----:R-:W-:-:S05]  /*fb20*/  IMAD.SHL.U32 R0, R5, 0x8, RZ ;  /* 0x0000000805007824 */ /* 0x001fca00078e00ff */
[C---:B------:R-:W-:Y:S02]  /*fb30*/  LOP3.LUT R2, R0.reuse, 0x1f8, RZ, 0xc0, !PT ;  /* 0x000001f800027812 */ /* 0x040fe400078ec0ff */
[----:B------:R-:W-:Y:S02]  /*fb40*/  LOP3.LUT R0, R0, 0x38, RZ, 0xc0, !PT ;  /* 0x0000003800007812 */ /* 0x000fe400078ec0ff */
        /* <DEDUP_REMOVED lines=20> */
.L_x_4383:
        /* <DEDUP_REMOVED lines=14> */
[----:B01--4-:R-:W-:Y:S05]  /*fd70*/  @!P0 BRA `(.L_x_4272) ;  /* 0x0000000000208947 */ /* 0x013fea0003800000 */
        /* <DEDUP_REMOVED lines=8> */
.L_x_4272:
[----:B------:R-:W-:Y:S01]  /*fe00*/  ULDC UR8, c[0x0][0xd54] ;  /* 0x0003550000087ab9 */ /* 0x000fe20000000800 */
[----:B------:R-:W-:Y:S01]  /*fe10*/  UMOV UR5, UR9 ;  /* 0x0000000900057c82 */ /* 0x000fe20008000000 */
[----:B------:R-:W-:-:S11]  /*fe20*/  UISETP.NE.AND UP0, UPT, UR8, 0x1, UPT ;  /* 0x000000010800788c */ /* 0x000fd6000bf05270 */
[----:B------:R-:W-:Y:S02]  /*fe30*/  @UP0 ULDC.64 UR10, c[0x0][0xd58] ;  /* 0x00035600000a0ab9 */ /* 0x000fe40000000a00 */
[----:B------:R-:W-:-:S04]  /*fe40*/  UIMAD.WIDE.U32 UR6, UR9, UR10, URZ ;  /* 0x0000000a090672a5 */ /* 0x000fc8000f8e003f */
[----:B------:R-:W-:-:S04]  /*fe50*/  @UP0 USHF.R.U32.HI UR5, URZ, UR11, UR7 ;  /* 0x0000000b3f050299 */ /* 0x000fc80008011607 */
[----:B------:R-:W-:-:S12]  /*fe60*/  UIMAD UR8, UR5, UR8, URZ ;  /* 0x00000008050872a4 */ /* 0x000fd8000f8e023f */
.L_x_4273:
[----:B------:R-:W-:Y:S01]  /*fe70*/  ULOP3.LUT UR39, URZ, UR5, URZ, 0x33, !UPT ;  /* 0x000000053f277292 */ /* 0x000fe2000f8e333f */
[----:B------:R-:W-:Y:S01]  /*fe80*/  BSSY B7, `(.L_x_4274) ;  /* 0x00005ad000077945 */ /* 0x000fe20003800000 */
[----:B------:R-:W-:Y:S01]  /*fe90*/  ULDC UR10, c[0x0][0x448] ;  /* 0x00011200000a7ab9 */ /* 0x000fe20000000800 */
[----:B------:R-:W-:Y:S01]  /*fea0*/  ULDC UR5, c[0x0][0xd3c] ;  /* 0x00034f0000057ab9 */ /* 0x000fe20000000800 */
[----:B------:R-:W-:Y:S01]  /*feb0*/  UISETP.NE.AND UP1, UPT, UR10, 0x1, UPT ;  /* 0x000000010a00788c */ /* 0x000fe2000bf25270 */
[----:B------:R-:W-:Y:S01]  /*fec0*/  ULDC.64 UR6, c[0x0][0x418] ;  /* 0x0001060000067ab9 */ /* 0x000fe20000000a00 */
[----:B------:R-:W-:Y:S02]  /*fed0*/  UIADD3 UR39, UR39, UR5, URZ ;  /* 0x0000000527277290 */ /* 0x000fe4000fffe03f */
[----:B------:R-:W-:Y:S02]  /*fee0*/  UISETP.NE.U32.AND UP0, UPT, UR6, URZ, UPT ;  /* 0x0000003f0600728c */ /* 0x000fe4000bf05070 */
[----:B------:R-:W-:-:S02]  /*fef0*/  USHF.L.U32 UR5, UR39, 0x6, URZ ;  /* 0x0000000627057899 */ /* 0x000fc4000800063f */
[----:B------:R-:W-:Y:S02]  /*ff00*/  UISETP.NE.AND.EX UP0, UPT, UR7, URZ, UPT, UP0 ;  /* 0x0000003f0700728c */ /* 0x000fe4000bf05300 */
[----:B------:R-:W-:Y:S01]  /*ff10*/  UIADD3 UR5, UR5, 0x3f, URZ ;  /* 0x0000003f05057890 */ /* 0x000fe2000fffe03f */
[----:B------:R-:W-:Y:S01]  /*ff20*/  ULDC UR7, c[0x0][0x288] ;  /* 0x0000a20000077ab9 */ /* 0x000fe20000000800 */
        /* <DEDUP_REMOVED lines=40> */
[----:B------:R-:W0:Y:S08]  /*101b0*/  FLO.U32 R0, UR4 ;  /* 0x0000000400007d00 */ /* 0x000e3000080e0000 */
[----:B------:R-:W1:Y:S01]  /*101c0*/  POPC R2, UR4 ;  /* 0x0000000400027d09 */ /* 0x000e620008000000 */
[----:B0-----:R-:W-:-:S13]  /*101d0*/  ISETP.EQ.U32.AND P0, PT, R0, R3, PT ;  /* 0x000000030000720c */ /* 0x001fda0003f02070 */
[----:B-1----:R-:W2:Y:S01]  /*101e0*/  @P0 ATOMG.E.ADD.STRONG.GPU PT, R5, desc[UR44][R4.64], R2 ;  /* 0x00000002040509a8 */ /* 0x002ea200081ee1ec */
[----:B------:R-:W0:Y:S02]  /*101f0*/  S2R R3, SR_LTMASK ;  /* 0x0000000000037919 */ /* 0x000e240000003900 */
[----:B0-----:R-:W-:-:S06]  /*10200*/  LOP3.LUT R3, R3, UR4, RZ, 0xc0, !PT ;  /* 0x0000000403037c12 */ /* 0x001fcc000f8ec0ff */
[----:B------:R-:W0:Y:S01]  /*10210*/  POPC R3, R3 ;  /* 0x0000000300037309 */ /* 0x000e220000000000 */
[----:B--2---:R-:W0:Y:S02]  /*10220*/  SHFL.IDX PT, R0, R5, R0, 0x1f ;  /* 0x00001f0005007589 */ /* 0x004e2400000e0000 */
[----:B0-----:R-:W-:-:S05]  /*10230*/  IADD3 R0, R0, UR41, R3 ;  /* 0x0000002900007c10 */ /* 0x001fca000fffe003 */
[----:B------:R3:W-:Y:S01]  /*10240*/  STL [R1+0x10], R0 ;  /* 0x0000100001007387 */ /* 0x0007e20000100800 */
[----:B------:R-:W-:Y:S05]  /*10250*/  BRA `(.L_x_4276) ;  /* 0x0000005400bc7947 */ /* 0x000fea0003800000 */
.L_x_4275:
        /* <DEDUP_REMOVED lines=20> */
.L_x_4278:
[----:B------:R-:W-:Y:S05]  /*103a0*/  BSYNC B6 ;  /* 0x0000000000067941 */ /* 0x000fea0003800000 */
.L_x_4277:
        /* <DEDUP_REMOVED lines=20> */
.L_x_4281:
        /* <DEDUP_REMOVED lines=15> */
.L_x_4280:
[----:B------:R-:W-:Y:S05]  /*105e0*/  BSYNC B6 ;  /* 0x0000000000067941 */ /* 0x000fea0003800000 */
.L_x_4279:
        /* <DEDUP_REMOVED lines=27> */
.L_x_4399:
        /* <DEDUP_REMOVED lines=9> */
.L_x_4402:
        /* <DEDUP_REMOVED lines=22> */
.L_x_4285:
[----:B--2---:R-:W2:Y:S01]  /*10990*/  LDL R2, [R1+0x8] ;  /* 0x0000080001027983 */ /* 0x004ea20000100800 */
[----:B------:R-:W-:Y:S01]  /*109a0*/  IMAD R0, R19, 0x8, R17 ;  /* 0x0000000813007824 */ /* 0x000fe200078e0211 */
[----:B--2---:R-:W-:-:S04]  /*109b0*/  SHF.L.U32 R2, R2, 0x1f, RZ ;  /* 0x0000001f02027819 */ /* 0x004fc800000006ff */
[----:B------:R-:W2:Y:S02]  /*109c0*/  SYNCS.PHASECHK.TRANS64.TRYWAIT P0, [R0+URZ+0x38840], R2 ;  /* 0x03884002000075a7 */ /* 0x000ea4000800017f */
[----:B--2---:R-:W-:Y:S05]  /*109d0*/  @!P0 BRA `(.L_x_4286) ;  /* 0x00000058001c8947 */ /* 0x004fea0003800000 */
.L_x_4403:
        /* <DEDUP_REMOVED lines=11> */
.L_x_4287:
        /* <DEDUP_REMOVED lines=19> */
.L_x_4283:
        /* <DEDUP_REMOVED lines=24> */
.L_x_4289:
[----:B------:R-:W-:Y:S05]  /*10d40*/  BSYNC B6 ;  /* 0x0000000000067941 */ /* 0x000fea0003800000 */
.L_x_4288:
[----:B------:R-:W2:Y:S01]  /*10d50*/  S2R R2, SR_TID.X ;  /* 0x0000000000027919 */ /* 0x000ea20000002100 */
[----:B0-----:R-:W0:Y:S01]  /*10d60*/  LDC R7, c[0x0][0x448] ;  /* 0x00011200ff077b82 */ /* 0x001e220000000800 */
[----:B------:R-:W-:Y:S01]  /*10d70*/  ULDC.64 UR6, c[0x0][0x2d8] ;  /* 0x0000b60000067ab9 */ /* 0x000fe20000000a00 */
[----:B------:R-:W-:Y:S01]  /*10d80*/  ULDC.64 UR8, c[0x0][0x2e0] ;  /* 0x0000b80000087ab9 */ /* 0x000fe20000000a00 */
[----:B-1----:R-:W1:Y:S01]  /*10d90*/  S2R R4, SR_TID.X ;  /* 0x0000000000047919 */ /* 0x002e620000002100 */
[----:B------:R-:W-:Y:S02]  /*10da0*/  UIMAD.WIDE.U32 UR4, UR36, UR6, URZ ;  /* 0x00000006240472a5 */ /* 0x000fe4000f8e003f */
[----:B------:R-:W-:-:S04]  /*10db0*/  UIMAD UR6, UR43, UR6, URZ ;  /* 0x000000062b0672a4 */ /* 0x000fc8000f8e023f */
[----:B------:R-:W-:Y:S02]  /*10dc0*/  UIMAD UR6, UR36, UR7, UR6 ;  /* 0x00000007240672a4 */ /* 0x000fe4000f8e0206 */
[----:B------:R-:W-:Y:S02]  /*10dd0*/  UIMAD UR7, UR37, UR8, URZ ;  /* 0x00000008250772a4 */ /* 0x000fe4000f8e023f */
[----:B------:R-:W-:Y:S02]  /*10de0*/  UIADD3 UR5, UR5, UR6, URZ ;  /* 0x0000000605057290 */ /* 0x000fe4000fffe03f */
[----:B------:R-:W-:Y:S02]  /*10df0*/  UIMAD UR6, UR42, UR9, UR7 ;  /* 0x000000092a0672a4 */ /* 0x000fe4000f8e0207 */
[----:B------:R-:W-:-:S04]  /*10e00*/  UIMAD.WIDE.U32 UR4, UR42, UR8, UR4 ;  /* 0x000000082a0472a5 */ /* 0x000fc8000f8e0004 */
[----:B------:R-:W-:Y:S01]  /*10e10*/  UIADD3 UR6, UR5, UR6, URZ ;  /* 0x0000000605067290 */ /* 0x000fe2000fffe03f */
[----:B0-----:R-:W-:Y:S01]  /*10e20*/  ISETP.NE.AND P0, PT, R7, 0x1, PT ;  /* 0x000000010700780c */ /* 0x001fe20003f05270 */
[----:B------:R-:W-:Y:S01]  /*10e30*/  IMAD.U32 R5, RZ, RZ, UR5 ;  /* 0x00000005ff057e24 */ /* 0x000fe2000f8e00ff */
[----:B--2---:R-:W-:Y:S01]  /*10e40*/  LOP3.LUT R0, R2, 0x7f, RZ, 0xc0, !PT ;  /* 0x0000007f02007812 */ /* 0x004fe200078ec0ff */
[----:B-1----:R-:W-:-:S03]  /*10e50*/  IMAD.SHL.U32 R4, R4, 0x10, RZ ;  /* 0x0000001004047824 */ /* 0x002fc600078e00ff */
[----:B------:R-:W-:-:S07]  /*10e60*/  SHF.R.U32.HI R0, RZ, 0x3, R0 ;  /* 0x00000003ff007819 */ /* 0x000fce0000011600 */
[----:B------:R-:W0:Y:S01]  /*10e70*/  @P0 LDC R3, c[0x0][0x44c] ;  /* 0x00011300ff030b82 */ /* 0x000e220000000800 */
[----:B------:R-:W-:Y:S01]  /*10e80*/  LOP3.LUT R4, R0, 0x70, R4, 0xf8, !PT ;  /* 0x0000007000047812 */ /* 0x000fe200078ef804 */
[----:B------:R-:W-:-:S04]  /*10e90*/  IMAD.U32 R0, RZ, RZ, UR39 ;  /* 0x00000027ff007e24 */ /* 0x000fc8000f8e00ff */
[----:B------:R-:W-:Y:S02]  /*10ea0*/  IMAD R6, R0, 0x40, R4 ;  /* 0x0000004000067824 */ /* 0x000fe400078e0204 */
[----:B------:R-:W1:Y:S01]  /*10eb0*/  @P0 LDC R2, c[0x0][0x450] ;  /* 0x00011400ff020b82 */ /* 0x000e620000000800 */
[----:B------:R-:W-:Y:S01]  /*10ec0*/  IMAD.U32 R4, RZ, RZ, UR4 ;  /* 0x00000004ff047e24 */ /* 0x000fe2000f8e00ff */
[----:B------:R-:W-:Y:S01]  /*10ed0*/  ULDC.64 UR4, c[0x0][0x2d0] ;  /* 0x0000b40000047ab9 */ /* 0x000fe20000000a00 */
[----:B------:R-:W-:Y:S01]  /*10ee0*/  IMAD.MOV.U32 R0, RZ, RZ, R6 ;  /* 0x000000ffff007224 */ /* 0x000fe200078e0006 */
[----:B------:R2:W-:Y:S04]  /*10ef0*/  STL [R1+0x18], R6 ;  /* 0x0000180601007387 */ /* 0x0005e80000100800 */
[----:B------:R3:W5:Y:S01]  /*10f00*/  LDL R8, [R1+0x4] ;  /* 0x0000040001087983 */ /* 0x0007620000100800 */
[----:B0-----:R-:W-:-:S05]  /*10f10*/  @P0 IMAD.HI.U32 R3, R6, R3, RZ ;  /* 0x0000000306030227 */ /* 0x001fca00078e00ff */
[----:B-1----:R-:W-:Y:S01]  /*10f20*/  @P0 SHF.R.U32.HI R0, RZ, R2, R3 ;  /* 0x00000002ff000219 */ /* 0x002fe20000011603 */
[----:B------:R-:W-:Y:S02]  /*10f30*/  IMAD.MOV.U32 R2, RZ, RZ, R4 ;  /* 0x000000ffff027224 */ /* 0x000fe400078e0004 */
[----:B------:R-:W-:Y:S01]  /*10f40*/  IMAD.U32 R3, RZ, RZ, UR6 ;  /* 0x00000006ff037e24 */ /* 0x000fe2000f8e00ff */
[----:B------:R-:W-:Y:S01]  /*10f50*/  SHF.R.S32.HI R4, RZ, 0x1f, R0 ;  /* 0x0000001fff047819 */ /* 0x000fe20000011400 */
[----:B------:R-:W-:Y:S01]  /*10f60*/  ULDC.64 UR6, c[0x0][0x280] ;  /* 0x0000a00000067ab9 */ /* 0x000fe20000000a00 */
[----:B------:R-:W-:-:S04]  /*10f70*/  IMAD.WIDE.U32 R2, R0, UR4, R2 ;  /* 0x0000000400027c25 */ /* 0x000fc8000f8e0002 */
[----:B------:R-:W-:-:S04]  /*10f80*/  IMAD R4, R4, UR4, RZ ;  /* 0x0000000404047c24 */ /* 0x000fc8000f8e02ff */
[----:B------:R-:W-:Y:S01]  /*10f90*/  IMAD R4, R0, UR5, R4 ;  /* 0x0000000500047c24 */ /* 0x000fe2000f8e0204 */
[----:B------:R-:W-:Y:S01]  /*10fa0*/  ULDC.64 UR4, c[0x0][0x2c8] ;  /* 0x0000b20000047ab9 */ /* 0x000fe20000000a00 */
[----:B------:R-:W-:Y:S02]  /*10fb0*/  IMAD.MOV R0, RZ, RZ, -R0 ;  /* 0x000000ffff007224 */ /* 0x000fe400078e0a00 */
[----:B------:R-:W-:Y:S02]  /*10fc0*/  IMAD.IADD R3, R3, 0x1, R4 ;  /* 0x0000000103037824 */ /* 0x000fe400078e0204 */
[----:B------:R-:W-:Y:S02]  /*10fd0*/  IMAD R0, R7, R0, R6 ;  /* 0x0000000007007224 */ /* 0x000fe400078e0206 */
[----:B--2---:R-:W0:Y:S03]  /*10fe0*/  S2R R6, SR_TID.X ;  /* 0x0000000000067919 */ /* 0x004e260000002100 */
[----:B------:R-:W-:Y:S01]  /*10ff0*/  SHF.R.S32.HI R4, RZ, 0x1f, R0 ;  /* 0x0000001fff047819 */ /* 0x000fe20000011400 */
[----:B------:R-:W-:-:S04]  /*11000*/  IMAD.WIDE.U32 R2, R0, UR4, R2 ;  /* 0x0000000400027c25 */ /* 0x000fc8000f8e0002 */
[----:B------:R-:W-:Y:S01]  /*11010*/  IMAD R4, R4, UR4, RZ ;  /* 0x0000000404047c24 */ /* 0x000fe2000f8e02ff */
[----:B------:R-:W-:-:S03]  /*11020*/  ULDC UR4, c[0x0][0x2b8] ;  /* 0x0000ae0000047ab9 */ /* 0x000fc60000000800 */
[----:B------:R-:W-:Y:S01]  /*11030*/  IMAD R4, R0, UR5, R4 ;  /* 0x0000000500047c24 */ /* 0x000fe2000f8e0204 */
[----:B------:R-:W-:-:S03]  /*11040*/  LEA R0, P1, R2, UR6, 0x1 ;  /* 0x0000000602007c11 */ /* 0x000fc6000f8208ff */
[----:B------:R-:W-:Y:S02]  /*11050*/  IMAD.IADD R3, R3, 0x1, R4 ;  /* 0x0000000103037824 */ /* 0x000fe400078e0204 */
[----:B0-----:R-:W-:-:S05]  /*11060*/  IMAD.SHL.U32 R9, R6, 0x8, RZ ;  /* 0x0000000806097824 */ /* 0x001fca00078e00ff */
[----:B------:R-:W-:Y:S02]  /*11070*/  LOP3.LUT R9, R9, 0x38, RZ, 0xc0, !PT ;  /* 0x0000003809097812 */ /* 0x000fe400078ec0ff */
[----:B------:R-:W-:Y:S02]  /*11080*/  LOP3.LUT R6, R6, 0x7f, RZ, 0xc0, !PT ;  /* 0x0000007f06067812 */ /* 0x000fe400078ec0ff */
[----:B------:R-:W-:Y:S01]  /*11090*/  ISETP.GE.AND P0, PT, R9, UR4, PT ;  /* 0x0000000409007c0c */ /* 0x000fe2000bf06270 */
[----:B------:R-:W-:Y:S01]  /*110a0*/  UMOV UR4, 0xffffffff ;  /* 0xffffffff00047882 */ /* 0x000fe20000000000 */
[----:B------:R-:W-:Y:S02]  /*110b0*/  LEA.HI.X R3, R2, UR7, R3, 0x1, P1 ;  /* 0x0000000702037c11 */ /* 0x000fe400088f0c03 */
[----:B------:R-:W-:Y:S01]  /*110c0*/  SHF.R.U32.HI R10, RZ, 0x3, R6 ;  /* 0x00000003ff0a7819 */ /* 0x000fe20000011606 */
[----:B---3--:R-:W-:Y:S08]  /*110d0*/  BRA.DIV UR4, `(.L_x_4290) ;  /* 0x0000005204707947 */ /* 0x008ff0000b800000 */
[----:B------:R-:W0:Y:S01]  /*110e0*/  SHFL.IDX PT, R5, R0, RZ, 0x181f ;  /* 0x00181fff00057589 */ /* 0x000e2200000e0000 */
[----:B------:R-:W-:Y:S01]  /*110f0*/  IMAD.U32 R6, RZ, RZ, UR39 ;  /* 0x00000027ff067e24 */ /* 0x000fe2000f8e00ff */
[----:B------:R-:W-:Y:S02]  /*11100*/  ULDC UR4, c[0x0][0x288] ;  /* 0x0000a20000047ab9 */ /* 0x000fe40000000800 */
[----:B------:R-:W1:Y:S01]  /*11110*/  SHFL.IDX PT, R4, R3, RZ, 0x181f ;  /* 0x00181fff03047589 */ /* 0x000e6200000e0000 */
[----:B------:R-:W-:Y:S02]  /*11120*/  IMAD R2, R7, UR4, RZ ;  /* 0x0000000407027c24 */ /* 0x000fe4000f8e02ff */
[----:B------:R-:W-:-:S04]  /*11130*/  IMAD R10, R6, 0x40, R10 ;  /* 0x00000040060a7824 */ /* 0x000fc800078e020a */
[C---:B------:R-:W-:Y:S01]  /*11140*/  VIADD R7, R10.reuse, 0x10 ;  /* 0x000000100a077836 */ /* 0x040fe20000000000 */
[C---:B------:R-:W-:Y:S01]  /*11150*/  ISETP.GE.AND P1, PT, R10.reuse, R2, PT ;  /* 0x000000020a00720c */ /* 0x040fe20003f26270 */
[----:B------:R-:W-:Y:S01]  /*11160*/  VIADD R6, R10, 0x20 ;  /* 0x000000200a067836 */ /* 0x000fe20000000000 */
[----:B------:R-:W-:Y:S04]  /*11170*/  STL [R1+0x14], R10 ;  /* 0x0000140a01007387 */ /* 0x000fe80000100800 */
[----:B------:R-:W-:Y:S04]  /*11180*/  STL [R1+0x20], R7 ;  /* 0x0000200701007387 */ /* 0x000fe80000100800 */
[----:B------:R-:W-:Y:S03]  /*11190*/  STL [R1+0x24], R6 ;  /* 0x0000240601007387 */ /* 0x000fe60000100800 */
        /* <DEDUP_REMOVED lines=27> */
.L_x_4412:
        /* <DEDUP_REMOVED lines=12> */
.L_x_4291:
        /* <DEDUP_REMOVED lines=35> */
.L_x_4293:
[----:B------:R-:W-:Y:S05]  /*11640*/  BSYNC B6 ;  /* 0x0000000000067941 */ /* 0x000fea0003800000 */
.L_x_4292:
        /* <DEDUP_REMOVED lines=10> */
[----:B0-----:R-:W-:-:S13]  /*116f0*/  ISETP.NE.AND P0, PT, R8, 0x1, PT ;  /* 0x000000010800780c */ /* 0x001fda0003f05270 */
[----:B------:R-:W0:Y:S01]  /*11700*/  @P0 LDC R0, c[0x0][0x450] ;  /* 0x00011400ff000b82 */ /* 0x000e220000000800 */
[----:B-1----:R-:W-:Y:S02]  /*11710*/  IMAD.SHL.U32 R10, R10, 0x8, RZ ;  /* 0x000000080a0a7824 */ /* 0x002fe400078e00ff */
[----:B-----5:R-:W-:-:S03]  /*11720*/  IMAD.SHL.U32 R9, R11, 0x8, RZ ;  /* 0x000000080b097824 */ /* 0x020fc600078e00ff */
[----:B------:R-:W-:-:S04]  /*11730*/  LOP3.LUT R10, R10, 0x38, RZ, 0xc0, !PT ;  /* 0x000000380a0a7812 */ /* 0x000fc800078ec0ff */
[C---:B------:R-:W-:Y:S02]  /*11740*/  LOP3.LUT R12, R10.reuse, 0x80, RZ, 0xfc, !PT ;  /* 0x000000800a0c7812 */ /* 0x040fe400078efcff */
[----:B------:R-:W-:Y:S02]  /*11750*/  LOP3.LUT R10, R10, 0x40, RZ, 0xfc, !PT ;  /* 0x000000400a0a7812 */ /* 0x000fe400078efcff */
[----:B------:R-:W-:Y:S02]  /*11760*/  LOP3.LUT R9, R9, 0x38, RZ, 0xc0, !PT ;  /* 0x0000003809097812 */ /* 0x000fe400078ec0ff */
[----:B--2---:R-:W-:Y:S02]  /*11770*/  R2UR UR5, R5 ;  /* 0x00000000050572ca */ /* 0x004fe400000e0000 */
[----:B------:R-:W-:Y:S02]  /*11780*/  R2UR UR4, R4 ;  /* 0x00000000040472ca */ /* 0x000fe400000e0000 */
[----:B---3--:R-:W-:-:S02]  /*11790*/  R2UR UR5, R2 ;  /* 0x00000000020572ca */ /* 0x008fc400000e0000 */
        /* <DEDUP_REMOVED lines=30> */
[----:B------:R-:W-:Y:S01]  /*11980*/  ISETP.GE.AND P3, PT, R9, UR4, PT ;  /* 0x0000000409007c0c */ /* 0x000fe2000bf66270 */
[----:B------:R-:W1:Y:S01]  /*11990*/  S2R R12, SR_TID.X ;  /* 0x00000000000c7919 */ /* 0x000e620000002100 */
[----:B------:R-:W-:-:S02]  /*119a0*/  LEA.HI.X R6, R2, UR5, R6, 0x1, P0 ;  /* 0x0000000502067c11 */ /* 0x000fc400080f0c06 */
[----:B------:R-:W-:Y:S02]  /*119b0*/  SEL R2, RZ, 0x1, P3 ;  /* 0x00000001ff027807 */ /* 0x000fe40001800000 */
[----:B------:R-:W-:Y:S02]  /*119c0*/  SEL R3, RZ, 0x4, P2 ;  /* 0x00000004ff037807 */ /* 0x000fe40001000000 */
[----:B------:R-:W-:-:S04]  /*119d0*/  SEL R4, RZ, 0x2, P1 ;  /* 0x00000002ff047807 */ /* 0x000fc80000800000 */
[----:B------:R-:W-:Y:S02]  /*119e0*/  IADD3 R2, R3, R4, R2 ;  /* 0x0000000403027210 */ /* 0x000fe40007ffe002 */
        /* <DEDUP_REMOVED lines=10> */
[----:B------:R-:W-:Y:S01]  /*11a90*/  ISETP.GE.AND P0, PT, R10, UR4, PT ;  /* 0x000000040a007c0c */ /* 0x000fe2000bf06270 */
[C---:B------:R-:W-:Y:S01]  /*11aa0*/  IMAD.SHL.U32 R10, R11.reuse, 0x8, RZ ;  /* 0x000000080b0a7824 */ /* 0x040fe200078e00ff */
[----:B------:R-:W-:Y:S01]  /*11ab0*/  LOP3.LUT R12, R12, 0xc0, RZ, 0xfc, !PT ;  /* 0x000000c00c0c7812 */ /* 0x000fe200078efcff */
[----:B------:R-:W-:Y:S01]  /*11ac0*/  IMAD.SHL.U32 R11, R11, 0x8, RZ ;  /* 0x000000080b0b7824 */ /* 0x000fe200078e00ff */
[----:B------:R-:W-:Y:S02]  /*11ad0*/  SEL R3, RZ, 0x10, P0 ;  /* 0x00000010ff037807 */ /* 0x000fe40000000000 */
[----:B------:R-:W-:-:S02]  /*11ae0*/  LOP3.LUT R10, R10, 0x38, RZ, 0xc0, !PT ;  /* 0x000000380a0a7812 */ /* 0x000fc400078ec0ff */
[----:B------:R-:W-:Y:S02]  /*11af0*/  ISETP.GE.AND P5, PT, R12, UR4, PT ;  /* 0x000000040c007c0c */ /* 0x000fe4000bfa6270 */
[----:B------:R-:W-:Y:S02]  /*11b00*/  LOP3.LUT R12, R10, 0x180, RZ, 0xfc, !PT ;  /* 0x000001800a0c7812 */ /* 0x000fe400078efcff */
[----:B------:R-:W-:Y:S02]  /*11b10*/  LOP3.LUT R11, R11, 0x38, RZ, 0xc0, !PT ;  /* 0x000000380b0b7812 */ /* 0x000fe400078ec0ff */
[----:B------:R-:W-:Y:S02]  /*11b20*/  ISETP.GE.AND P1, PT, R12, UR4, PT ;  /* 0x000000040c007c0c */ /* 0x000fe4000bf26270 */
[----:B------:R-:W-:Y:S02]  /*11b30*/  LOP3.LUT R10, R11, 0x140, RZ, 0xfc, !PT ;  /* 0x000001400b0a7812 */ /* 0x000fe400078efcff */
[----:B------:R-:W-:-:S02]  /*11b40*/  SEL R4, RZ, 0x8, P5 ;  /* 0x00000008ff047807 */ /* 0x000fc40002800000 */
[----:B------:R-:W-:Y:S02]  /*11b50*/  SEL R5, RZ, 0x40, P1 ;  /* 0x00000040ff057807 */ /* 0x000fe40000800000 */
[----:B------:R-:W-:Y:S02]  /*11b60*/  LOP3.LUT R7, R11, 0x1c0, RZ, 0xfc, !PT ;  /* 0x000001c00b077812 */ /* 0x000fe400078efcff */
[----:B------:R-:W-:Y:S02]  /*11b70*/  ISETP.GE.AND P1, PT, R10, UR4, PT ;  /* 0x000000040a007c0c */ /* 0x000fe4000bf26270 */
[----:B------:R-:W-:Y:S02]  /*11b80*/  IADD3 R2, R3, R2, R4 ;  /* 0x0000000203027210 */ /* 0x000fe40007ffe004 */
[----:B------:R-:W-:Y:S02]  /*11b90*/  SEL R3, RZ, 0x20, P1 ;  /* 0x00000020ff037807 */ /* 0x000fe40000800000 */
[----:B------:R-:W-:Y:S01]  /*11ba0*/  ISETP.GE.AND P2, PT, R7, UR4, PT ;  /* 0x0000000407007c0c */ /* 0x000fe2000bf46270 */
[----:B------:R-:W-:Y:S01]  /*11bb0*/  UMOV UR4, 0xffffffff ;  /* 0xffffffff00047882 */ /* 0x000fe20000000000 */
[----:B------:R-:W-:-:S02]  /*11bc0*/  IADD3 R5, R5, R2, R3 ;  /* 0x0000000205057210 */ /* 0x000fc40007ffe003 */
[----:B------:R-:W-:-:S05]  /*11bd0*/  SEL R7, RZ, 0x80, P2 ;  /* 0x00000080ff077807 */ /* 0x000fca0001000000 */
        /* <DEDUP_REMOVED lines=9> */
[----:B------:R-:W-:-:S04]  /*11c70*/  @P0 LOP3.LUT R18, R18, 0x400, RZ, 0xfc, !PT ;  /* 0x0000040012120812 */ /* 0x000fc800078efcff */
[C---:B------:R-:W-:Y:S02]  /*11c80*/  LOP3.LUT P0, RZ, R18.reuse, 0x10, RZ, 0xc0, !PT ;  /* 0x0000001012ff7812 */ /* 0x040fe4000780c0ff */
[----:B------:R-:W-:-:S04]  /*11c90*/  LOP3.LUT R18, R18, 0xfffffdff, RZ, 0xc0, !PT ;  /* 0xfffffdff12127812 */ /* 0x000fc800078ec0ff */
[----:B------:R-:W-:-:S04]  /*11ca0*/  @P1 LOP3.LUT R18, R18, 0x200, RZ, 0xfc, !PT ;  /* 0x0000020012121812 */ /* 0x000fc800078efcff */
[C---:B------:R-:W-:Y:S02]  /*11cb0*/  LOP3.LUT P1, RZ, R18.reuse, 0x8, RZ, 0xc0, !PT ;  /* 0x0000000812ff7812 */ /* 0x040fe4000782c0ff */
[----:B------:R-:W-:Y:S01]  /*11cc0*/  LOP3.LUT R18, R18, 0xfffffeff, RZ, 0xc0, !PT ;  /* 0xfffffeff12127812 */ /* 0x000fe200078ec0ff */
[----:B------:R-:W-:Y:S01]  /*11cd0*/  SHFL.IDX PT, R14, R0, 0x1, 0x181f ;  /* 0x00381f00000e7f89 */ /* 0x000fe200000e0000 */
[-C--:B--2---:R-:W-:Y:S02]  /*11ce0*/  ISETP.GE.AND P2, PT, R3, R4.reuse, PT ;  /* 0x000000040300720c */ /* 0x084fe40003f46270 */
[----:B---3--:R-:W-:Y:S02]  /*11cf0*/  ISETP.GE.AND P3, PT, R2, R4, PT ;  /* 0x000000040200720c */ /* 0x008fe40003f66270 */
[----:B------:R-:W0:Y:S01]  /*11d00*/  S2R R2, SR_TID.X ;  /* 0x0000000000027919 */ /* 0x000e220000002100 */
[----:B------:R-:W1:Y:S08]  /*11d10*/  SHFL.IDX PT, R3, R0, RZ, 0x181f ;  /* 0x00181fff00037589 */ /* 0x000e7000000e0000 */
[----:B------:R-:W-:-:S02]  /*11d20*/  @!P2 LOP3.LUT R8, R5, 0x40, RZ, 0xc0, !PT ;  /* 0x000000400508a812 */ /* 0x000fc400078ec0ff */
[----:B------:R-:W-:Y:S02]  /*11d30*/  @P3 LOP3.LUT R18, R18, 0x100, RZ, 0xfc, !PT ;  /* 0x0000010012123812 */ /* 0x000fe400078efcff */
[----:B------:R-:W-:-:S04]  /*11d40*/  @!P2 SHF.R.U32.HI R8, RZ, 0x2, R8 ;  /* 0x00000002ff08a819 */ /* 0x000fc80000011608 */
[----:B------:R-:W-:Y:S02]  /*11d50*/  @!P2 ISETP.NE.U32.AND P3, PT, R8, RZ, PT ;  /* 0x000000ff0800a20c */ /* 0x000fe40003f65070 */
[----:B------:R-:W-:-:S04]  /*11d60*/  @!P2 LOP3.LUT R8, R7, 0x80, RZ, 0xc0, !PT ;  /* 0x000000800708a812 */ /* 0x000fc800078ec0ff */
[----:B------:R-:W-:Y:S01]  /*11d70*/  @!P2 SHF.R.U32.HI R8, RZ, 0x3, R8 ;  /* 0x00000003ff08a819 */ /* 0x000fe20000011608 */
[----:B0-----:R-:W-:Y:S02]  /*11d80*/  IMAD.SHL.U32 R12, R2, 0x8, RZ ;  /* 0x00000008020c7824 */ /* 0x001fe400078e00ff */
[----:B------:R-:W0:Y:S03]  /*11d90*/  SHFL.IDX PT, R2, R6, RZ, 0x181f ;  /* 0x00181fff06027589 */ /* 0x000e2600000e0000 */
[----:B------:R-:W-:-:S04]  /*11da0*/  LOP3.LUT R12, R12, 0x38, RZ, 0xc0, !PT ;  /* 0x000000380c0c7812 */ /* 0x000fc800078ec0ff */
[----:B-1----:R-:W-:-:S05]  /*11db0*/  @!P2 LEA R3, P6, R12, R3, 0x1 ;  /* 0x000000030c03a211 */ /* 0x002fca00078c08ff */
[----:B0-----:R-:W-:-:S05]  /*11dc0*/  @!P2 IMAD.X R2, RZ, RZ, R2, P6 ;  /* 0x000000ffff02a224 */ /* 0x001fca00030e0602 */
[----:B------:R-:W-:-:S04]  /*11dd0*/  @!P2 LOP3.LUT R3, R3, R2, RZ, 0x3c, !PT ;  /* 0x000000020303a212 */ /* 0x000fc800078e3cff */
[----:B------:R-:W-:-:S04]  /*11de0*/  @!P2 LOP3.LUT R2, R3, R2, RZ, 0x3c, !PT ;  /* 0x000000020302a212 */ /* 0x000fc800078e3cff */
[----:B------:R-:W-:Y:S02]  /*11df0*/  @!P2 LOP3.LUT R3, R3, R2, RZ, 0x3c, !PT ;  /* 0x000000020303a212 */ /* 0x000fe400078e3cff */
[----:B------:R-:W-:-:S03]  /*11e00*/  LOP3.LUT P6, RZ, R18, 0x4, RZ, 0xc0, !PT ;  /* 0x0000000412ff7812 */ /* 0x000fc600078cc0ff */
[----:B----4-:R-:W-:Y:S01]  /*11e10*/  @!P2 LDGSTS.E.BYPASS.LTC128B.128 [R11+0x26400], desc[UR44][R2.64], !P0 ;  /* 0x26400000020bafae */ /* 0x010fe2000c101d6c */
[----:B------:R-:W-:-:S03]  /*11e20*/  LOP3.LUT P0, RZ, R18, 0x400, RZ, 0xc0, !PT ;  /* 0x0000040012ff7812 */ /* 0x000fc6000780c0ff */
[----:B------:R-:W-:Y:S01]  /*11e30*/  @!P2 LDGSTS.E.BYPASS.LTC128B.128 [R11+0x28400], desc[UR44][R2.64+0x80], !P1 ;  /* 0x28400080020bafae */ /* 0x000fe2000c901d6c */
[----:B------:R-:W-:Y:S02]  /*11e40*/  LOP3.LUT P1, RZ, R18, 0x200, RZ, 0xc0, !PT ;  /* 0x0000020012ff7812 */ /* 0x000fe4000782c0ff */
[----:B------:R-:W-:Y:S02]  /*11e50*/  @!P2 ISETP.NE.U32.AND P4, PT, R8, RZ, PT ;  /* 0x000000ff0800a20c */ /* 0x000fe40003f85070 */
[----:B------:R-:W0:Y:S04]  /*11e60*/  SHFL.IDX PT, R8, R6, 0x1, 0x181f ;  /* 0x00381f0006087f89 */ /* 0x000e2800000e0000 */
[----:B------:R-:W-:Y:S04]  /*11e70*/  @!P2 LDGSTS.E.BYPASS.LTC128B.128 [R11+0x2a400], desc[UR44][R2.64+0x100], !P6 ;  /* 0x2a400100020bafae */ /* 0x000fe8000f101d6c */
        /* <DEDUP_REMOVED lines=52> */
.L_x_4422:
        /* <DEDUP_REMOVED lines=15> */
[----:B--2---:R-:W-:Y:S01]  /*122b0*/  LEA R2, P2, R2, R0, 0x1 ;  /* 0x0000000002027211 */ /* 0x004fe200078408ff */
[----:B---3--:R-:W-:-:S04]  /*122c0*/  IMAD.MOV.U32 R8, RZ, RZ, R3 ;  /* 0x000000ffff087224 */ /* 0x008fc800078e0003 */
[----:B-1----:R-:W-:Y:S01]  /*122d0*/  IMAD.X R3, RZ, RZ, R6, P2 ;  /* 0x000000ffff037224 */ /* 0x002fe200010e0606 */
[----:B------:R-:W-:-:S04]  /*122e0*/  ISETP.NE.U32.AND P2, PT, R5, RZ, PT ;  /* 0x000000ff0500720c */ /* 0x000fc80003f45070 */
[----:B------:R-:W-:Y:S01]  /*122f0*/  @!PT LDS RZ, [RZ] ;  /* 0x00000000fffff984 */ /* 0x000fe20000000800 */
[----:B------:R-:W-:Y:S01]  /*12300*/  @!PT LDS RZ, [RZ] ;  /* 0x00000000fffff984 */ /* 0x000fe20000000800 */
[----:B------:R-:W-:Y:S01]  /*12310*/  @!PT LDS RZ, [RZ] ;  /* 0x00000000fffff984 */ /* 0x000fe20000000800 */
[----:B------:R0:W-:Y:S04]  /*12320*/  LDGSTS.E.BYPASS.LTC128B.128 [R8+0x27c00], desc[UR44][R2.64], !P6 ;  /* 0x27c0000002087fae */ /* 0x0001e8000f101d6c */
        /* <DEDUP_REMOVED lines=8> */
.L_x_4296:
[----:B------:R-:W-:Y:S05]  /*123b0*/  BSYNC B0 ;  /* 0x0000000000007941 */ /* 0x000fea0003800000 */
.L_x_4295:
[----:B------:R-:W-:Y:S01]  /*123c0*/  NOP ;  /* 0x0000000000007918 */ /* 0x000fe20000000000 */
[----:B------:R-:W-:-:S13]  /*123d0*/  PLOP3.LUT P0, PT, PT, PT, PT, 0x80, 0x0 ;  /* 0x000000000000781c */ /* 0x000fda0003f0f070 */
.L_x_4297:
        /* <DEDUP_REMOVED lines=18> */
.L_x_4423:
[----:B------:R-:W-:Y:S05]  /*12500*/  BSYNC B0 ;  /* 0x0000000000007941 */ /* 0x000fea0003800000 */
.L_x_4298:
[----:B------:R-:W-:Y:S01]  /*12510*/  LOP3.LUT P0, RZ, R18, 0x2, RZ, 0xc0, !PT ;  /* 0x0000000212ff7812 */ /* 0x000fe2000780c0ff */
[----:B------:R-:W-:-:S12]  /*12520*/  BSSY B0, `(.L_x_4300) ;  /* 0x0000094000007945 */ /* 0x000fd80003800000 */
[----:B------:R-:W-:Y:S05]  /*12530*/  @!P0 BRA `(.L_x_4301) ;  /* 0x0000000800488947 */ /* 0x000fea0003800000 */
[----:B------:R-:W2:Y:S01]  /*12540*/  LDL R2, [R1+0x8] ;  /* 0x0000080001027983 */ /* 0x000ea20000100800 */
        /* <DEDUP_REMOVED lines=8> */
.L_x_4424:
[----:B------:R-:W-:Y:S05]  /*125d0*/  BSYNC B1 ;  /* 0x0000000000017941 */ /* 0x000fea0003800000 */
.L_x_4302:
        /* <DEDUP_REMOVED lines=9> */
.L_x_4305:
[----:B------:R-:W-:Y:S05]  /*12670*/  BSYNC B1 ;  /* 0x0000000000017941 */ /* 0x000fea0003800000 */
.L_x_4304:
        /* <DEDUP_REMOVED lines=11> */
.L_x_4306:
        /* <DEDUP_REMOVED lines=15> */
.L_x_4307:
        /* <DEDUP_REMOVED lines=15> */
.L_x_4308:
        /* <DEDUP_REMOVED lines=15> */
.L_x_4309:
        /* <DEDUP_REMOVED lines=15> */
.L_x_4310:
        /* <DEDUP_REMOVED lines=15> */
.L_x_4311:
        /* <DEDUP_REMOVED lines=15> */
.L_x_4312:
        /* <DEDUP_REMOVED lines=15> */
.L_x_4313:
        /* <DEDUP_REMOVED lines=10> */
.L_x_4301:
[----:B------:R-:W-:Y:S05]  /*12e60*/  BSYNC B0 ;  /* 0x0000000000007941 */ /* 0x000fea0003800000 */
.L_x_4300:
[----:B------:R-:W-:-:S06]  /*12e70*/  UISETP.GE.AND UP0, UPT, UR38, 0x2, UPT ;  /* 0x000000022600788c */ /* 0x000fcc000bf06270 */
[----:B------:R-:W-:-:S13]  /*12e80*/  PLOP3.LUT P0, PT, PT, PT, UP0, 0x80, 0x0 ;  /* 0x000000000000781c */ /* 0x000fda0003f0f008 */
[----:B------:R-:W-:Y:S05]  /*12e90*/  @!P0 BRA `(.L_x_4314) ;  /* 0x0000002800448947 */ /* 0x000fea0003800000 */
[----:B------:R-:W-:Y:S02]  /*12ea0*/  ULOP3.LUT UR4, UR38, 0x1, URZ, 0xc0, !UPT ;  /* 0x0000000126047892 */ /* 0x000fe4000f8ec03f */
[----:B-1----:R-:W-:Y:S02]  /*12eb0*/  IMAD.U32 R6, RZ, RZ, UR38 ;  /* 0x00000026ff067e24 */ /* 0x002fe4000f8e00ff */
[----:B------:R-:W-:Y:S02]  /*12ec0*/  UISETP.NE.U32.AND UP0, UPT, UR4, 0x1, UPT ;  /* 0x000000010400788c */ /* 0x000fe4000bf05070 */
[----:B------:R-:W-:-:S04]  /*12ed0*/  VIADD R6, R6, 0xfffffffe ;  /* 0xfffffffe06067836 */ /* 0x000fc80000000000 */
[----:B0-----:R-:W-:Y:S01]  /*12ee0*/  IMAD.MOV.U32 R0, RZ, RZ, R6 ;  /* 0x000000ffff007224 */ /* 0x001fe200078e0006 */
[----:B------:R-:W-:-:S13]  /*12ef0*/  PLOP3.LUT P0, PT, PT, PT, UP0, 0x80, 0x0 ;  /* 0x000000000000781c */ /* 0x000fda0003f0f008 */
[----:B------:R-:W-:Y:S05]  /*12f00*/  @!P0 BRA `(.L_x_4315) ;  /* 0x0000000c00608947 */ /* 0x000fea0003800000 */
        /* <DEDUP_REMOVED lines=21> */
[----:B------:R-:W-:-:S04]  /*13060*/  @P0 SHF.R.U32.HI R2, RZ, R3, R0 ;  /* 0x00000003ff020219 */ /* 0x000fc80000011600 */
[--C-:B------:R-:W-:Y:S01]  /*13070*/  SHF.R.S32.HI R3, RZ, 0x1f, R2.reuse ;  /* 0x0000001fff037819 */ /* 0x100fe20000011402 */
[----:B------:R-:W-:-:S04]  /*13080*/  IMAD.MOV R0, RZ, RZ, -R2 ;  /* 0x000000ffff007224 */ /* 0x000fc800078e0a02 */
[----:B------:R-:W-:Y:S02]  /*13090*/  IMAD R0, R4, R0, R6 ;  /* 0x0000000004007224 */ /* 0x000fe400078e0206 */
        /* <DEDUP_REMOVED lines=8> */
.L_x_4318:
[----:B------:R-:W1:Y:S01]  /*13120*/  S2R R2, SR_TID.X ;  /* 0x0000000000027919 */ /* 0x000e620000002100 */
[----:B------:R-:W-:Y:S01]  /*13130*/  IMAD R3, R19, 0x8, R17 ;  /* 0x0000000813037824 */ /* 0x000fe200078e0211 */
[----:B------:R-:W-:Y:S01]  /*13140*/  BSSY B1, `(.L_x_4319) ;  /* 0x0000006000017945 */ /* 0x000fe20003800000 */
[----:B-1----:R-:W-:Y:S02]  /*13150*/  LOP3.LUT R4, R2, 0x7f, RZ, 0xc0, !PT ;  /* 0x0000007f02047812 */ /* 0x002fe400078ec0ff */
[----:B------:R-:W-:Y:S02]  /*13160*/  SHF.L.U32 R2, R8, 0x1f, RZ ;  /* 0x0000001f08027819 */ /* 0x000fe400000006ff */
[----:B------:R-:W-:Y:S02]  /*13170*/  ISETP.NE.AND P1, PT, R4, RZ, PT ;  /* 0x000000ff0400720c */ /* 0x000fe40003f25270 */
[----:B------:R-:W1:Y:S02]  /*13180*/  SYNCS.PHASECHK.TRANS64.TRYWAIT P0, [R3+URZ+0x38840], R2 ;  /* 0x03884002030075a7 */ /* 0x000e64000800017f */
[----:B-1----:R-:W-:Y:S09]  /*13190*/  @!P0 BRA `(.L_x_4320) ;  /* 0x0000004000148947 */ /* 0x002ff20003800000 */
.L_x_4425:
[----:B------:R-:W-:Y:S05]  /*131a0*/  BSYNC B1 ;  /* 0x0000000000017941 */ /* 0x000fea0003800000 */
.L_x_4319:
        /* <DEDUP_REMOVED lines=9> */
.L_x_4322:
[----:B------:R-:W-:Y:S05]  /*13240*/  BSYNC B1 ;  /* 0x0000000000017941 */ /* 0x000fea0003800000 */
.L_x_4321:
        /* <DEDUP_REMOVED lines=12> */
.L_x_4323:
        /* <DEDUP_REMOVED lines=12> */
.L_x_4426:
[----:B------:R-:W-:Y:S05]  /*133d0*/  BSYNC B1 ;  /* 0x0000000000017941 */ /* 0x000fea0003800000 */
.L_x_4324:
        /* <DEDUP_REMOVED lines=11> */
.L_x_4327:
[----:B------:R-:W-:Y:S05]  /*13490*/  BSYNC B1 ;  /* 0x0000000000017941 */ /* 0x000fea0003800000 */
.L_x_4326:
[----:B------:R-:W-:Y:S01]  /*134a0*/  R2UR UR10, R7 ;  /* 0x00000000070a72ca */ /* 0x000fe200000e0000 */
[----:B-12---:R-:W-:Y:S01]  /*134b0*/  IMAD R2, R19, 0x10000, R17 ;  /* 0x0001000013027824 */ /* 0x006fe200078e0211 */
[----:B------:R-:W-:Y:S01]  /*134c0*/  R2UR UR6, R8 ;  /* 0x00000000080672ca */ /* 0x000fe200000e0000 */
[----:B------:R-:W-:Y:S01]  /*134d0*/  UIADD3 UR4, UP0, UR46, 0x470, URZ ;  /* 0x000004702e047890 */ /* 0x000fe2000ff1e03f */
[----:B------:R-:W-:Y:S01]  /*134e0*/  R2UR UR7, R9 ;  /* 0x00000000090772ca */ /* 0x000fe200000e0000 */
[----:B------:R-:W-:Y:S01]  /*134f0*/  VIADD R3, R3, 0x38850 ;  /* 0x0003885003037836 */ /* 0x000fe20000000000 */
[----:B------:R-:W-:Y:S01]  /*13500*/  R2UR UR11, R0 ;  /* 0x00000000000b72ca */ /* 0x000fe200000e0000 */
[----:B------:R-:W-:Y:S01]  /*13510*/  VIADD R4, R2, 0x400 ;  /* 0x0000040002047836 */ /* 0x000fe20000000000 */
[----:B------:R-:W-:Y:S01]  /*13520*/  PLOP3.LUT P0, PT, PT, PT, PT, 0x80, 0x0 ;  /* 0x000000000000781c */ /* 0x000fe20003f0f070 */
[----:B------:R-:W-:-:S12]  /*13530*/  UIADD3.X UR5, URZ, UR47, URZ, UP0, !UPT ;  /* 0x0000002f3f057290 */ /* 0x000fd800087fe43f */
.L_x_4328:
        /* <DEDUP_REMOVED lines=15> */
.L_x_4329:
        /* <DEDUP_REMOVED lines=15> */
.L_x_4330:
        /* <DEDUP_REMOVED lines=15> */
.L_x_4331:
        /* <DEDUP_REMOVED lines=15> */
.L_x_4332:
        /* <DEDUP_REMOVED lines=15> */
.L_x_4333:
        /* <DEDUP_REMOVED lines=15> */
.L_x_4334:
        /* <DEDUP_REMOVED lines=15> */
.L_x_4335:
        /* <DEDUP_REMOVED lines=9> */
.L_x_4317:
[----:B------:R-:W-:Y:S05]  /*13c60*/  BSYNC B0 ;  /* 0x0000000000007941 */ /* 0x000fea0003800000 */
.L_x_4316:
[----:B------:R-:W-:-:S06]  /*13c70*/  UIADD3 UR4, UR38, -0x3, URZ ;  /* 0xfffffffd26047890 */ /* 0x000fcc000fffe03f */
[----:B------:R-:W-:-:S07]  /*13c80*/  IMAD.U32 R0, RZ, RZ, UR4 ;  /* 0x00000004ff007e24 */ /* 0x000fce000f8e00ff */
.L_x_4315:
[----:B------:R-:W-:Y:S01]  /*13c90*/  ISETP.NE.AND P0, PT, R6, RZ, PT ;  /* 0x000000ff0600720c */ /* 0x000fe20003f05270 */
[----:B------:R-:W-:-:S12]  /*13ca0*/  BSSY B0, `(.L_x_4314) ;  /* 0x00001b0000007945 */ /* 0x000fd80003800000 */
[----:B------:R-:W-:Y:S05]  /*13cb0*/  @!P0 BRA `(.L_x_4336) ;  /* 0x0000001800b88947 */ /* 0x000fea0003800000 */
.L_x_4377:
        /* <DEDUP_REMOVED lines=33> */
.L_x_4339:
        /* <DEDUP_REMOVED lines=8> */
.L_x_4427:
[----:B------:R-:W-:Y:S05]  /*13f50*/  BSYNC B2 ;  /* 0x0000000000027941 */ /* 0x000fea0003800000 */
.L_x_4340:
        /* <DEDUP_REMOVED lines=9> */
.L_x_4343:
[----:B------:R-:W-:Y:S05]  /*13ff0*/  BSYNC B2 ;  /* 0x0000000000027941 */ /* 0x000fea0003800000 */
.L_x_4342:
        /* <DEDUP_REMOVED lines=11> */
.L_x_4344:
        /* <DEDUP_REMOVED lines=13> */
.L_x_4428:
[----:B------:R-:W-:Y:S05]  /*14180*/  BSYNC B2 ;  /* 0x0000000000027941 */ /* 0x000fea0003800000 */
.L_x_4345:
        /* <DEDUP_REMOVED lines=11> */
.L_x_4348:
[----:B------:R-:W-:Y:S05]  /*14240*/  BSYNC B2 ;  /* 0x0000000000027941 */ /* 0x000fea0003800000 */
.L_x_4347:
        /* <DEDUP_REMOVED lines=9> */
.L_x_4349:
        /* <DEDUP_REMOVED lines=15> */
.L_x_4350:
        /* <DEDUP_REMOVED lines=15> */
.L_x_4351:
        /* <DEDUP_REMOVED lines=15> */
.L_x_4352:
        /* <DEDUP_REMOVED lines=15> */
.L_x_4353:
        /* <DEDUP_REMOVED lines=15> */
.L_x_4354:
        /* <DEDUP_REMOVED lines=15> */
.L_x_4355:
        /* <DEDUP_REMOVED lines=15> */
.L_x_4356:
        /* <DEDUP_REMOVED lines=10> */
.L_x_4338:
[----:B------:R-:W-:Y:S05]  /*14a10*/  BSYNC B1 ;  /* 0x0000000000017941 */ /* 0x000fea0003800000 */
.L_x_4337:
[----:B------:R-:W-:Y:S01]  /*14a20*/  VIADD R7, R7, 0x1 ;  /* 0x0000000107077836 */ /* 0x000fe20000000000 */
[----:B------:R-:W-:Y:S01]  /*14a30*/  LOP3.LUT P2, RZ, R18, 0x2, RZ, 0xc0, !PT ;  /* 0x0000000212ff7812 */ /* 0x000fe2000784c0ff */
[----:B------:R-:W-:Y:S03]  /*14a40*/  BSSY B1, `(.L_x_4357) ;  /* 0x00000d2000017945 */ /* 0x000fe60003800000 */
[----:B------:R-:W-:-:S04]  /*14a50*/  ISETP.NE.AND P0, PT, R7, 0x2, PT ;  /* 0x000000020700780c */ /* 0x000fc80003f05270 */
[----:B------:R-:W-:Y:S02]  /*14a60*/  SEL R2, RZ, 0x1, P0 ;  /* 0x00000001ff027807 */ /* 0x000fe40000000000 */
[----:B------:R-:W-:Y:S02]  /*14a70*/  SEL R19, R7, RZ, P0 ;  /* 0x000000ff07137207 */ /* 0x000fe40000000000 */
[----:B0-----:R-:W-:-:S05]  /*14a80*/  LOP3.LUT R8, R6, R2, RZ, 0x3c, !PT ;  /* 0x0000000206087212 */ /* 0x001fca00078e3cff */
[----:B------:R0:W-:Y:S01]  /*14a90*/  STL [R1+0x8], R8 ;  /* 0x0000080801007387 */ /* 0x0001e20000100800 */
[----:B------:R-:W-:Y:S05]  /*14aa0*/  @!P2 BRA `(.L_x_4358) ;  /* 0x0000000c002ca947 */ /* 0x000fea0003800000 */
[----:B------:R-:W-:Y:S01]  /*14ab0*/  LOP3.LUT P2, RZ, R18, 0x1, RZ, 0xc0, !PT ;  /* 0x0000000112ff7812 */ /* 0x000fe2000784c0ff */
[----:B------:R-:W-:-:S12]  /*14ac0*/  VIADD R6, R0, 0xffffffff ;  /* 0xffffffff00067836 */ /* 0x000fd80000000000 */
        /* <DEDUP_REMOVED lines=21> */
.L_x_4359:
[----:B------:R-:W2:Y:S01]  /*14c20*/  S2R R2, SR_TID.X ;  /* 0x0000000000027919 */ /* 0x000ea20000002100 */
[----:B-1----:R-:W-:Y:S01]  /*14c30*/  IMAD R4, R19, 0x8, R17 ;  /* 0x0000000813047824 */ /* 0x002fe200078e0211 */
[----:B------:R-:W-:Y:S01]  /*14c40*/  BSSY B2, `(.L_x_4360) ;  /* 0x0000006000027945 */ /* 0x000fe20003800000 */
[----:B--2---:R-:W-:Y:S02]  /*14c50*/  LOP3.LUT R3, R2, 0x7f, RZ, 0xc0, !PT ;  /* 0x0000007f02037812 */ /* 0x004fe400078ec0ff */
[----:B------:R-:W-:Y:S02]  /*14c60*/  SHF.L.U32 R2, R8, 0x1f, RZ ;  /* 0x0000001f08027819 */ /* 0x000fe400000006ff */
[----:B------:R-:W-:Y:S02]  /*14c70*/  ISETP.NE.AND P1, PT, R3, RZ, PT ;  /* 0x000000ff0300720c */ /* 0x000fe40003f25270 */
[----:B------:R-:W1:Y:S02]  /*14c80*/  SYNCS.PHASECHK.TRANS64.TRYWAIT P0, [R4+URZ+0x38840], R2 ;  /* 0x03884002040075a7 */ /* 0x000e64000800017f */
[----:B-1----:R-:W-:Y:S09]  /*14c90*/  @!P0 BRA `(.L_x_4361) ;  /* 0x0000002400a48947 */ /* 0x002ff20003800000 */
.L_x_4429:
[----:B------:R-:W-:Y:S05]  /*14ca0*/  BSYNC B2 ;  /* 0x0000000000027941 */ /* 0x000fea0003800000 */
.L_x_4360:
        /* <DEDUP_REMOVED lines=9> */
.L_x_4363:
[----:B------:R-:W-:Y:S05]  /*14d40*/  BSYNC B2 ;  /* 0x0000000000027941 */ /* 0x000fea0003800000 */
.L_x_4362:
        /* <DEDUP_REMOVED lines=11> */
.L_x_4364:
        /* <DEDUP_REMOVED lines=13> */
.L_x_4430:
[----:B------:R-:W-:Y:S05]  /*14ed0*/  BSYNC B2 ;  /* 0x0000000000027941 */ /* 0x000fea0003800000 */
.L_x_4365:
[----:B------:R-:W-:Y:S01]  /*14ee0*/  BSSY B2, `(.L_x_4367) ;  /* 0x000000b000027945 */ /* 0x000fe20003800000 */
[----:B-12---:R-:W-:Y:S02]  /*14ef0*/  IMAD.MOV.U32 R2, RZ, RZ, 0x0 ;  /* 0x00000000ff027424 */ /* 0x006fe400078e00ff */
[----:B------:R-:W-:Y:S01]  /*14f00*/  IMAD.MOV.U32 R3, RZ, RZ, 0x14f00000 ;  /* 0x14f00000ff037424 */ /* 0x000fe200078e00ff */
[----:B------:R-:W-:Y:S06]  /*14f10*/  @P1 BRA `(.L_x_4368) ;  /* 0x00000000001c1947 */ /* 0x000fec0003800000 */
[----:B------:R-:W0:Y:S02]  /*14f20*/  S2R R7, SR_TID.X ;  /* 0x0000000000077919 */ /* 0x000e240000002100 */
[----:B0-----:R-:W-:Y:S01]  /*14f30*/  LOP3.LUT R8, R7, 0x1f, RZ, 0xc0, !PT ;  /* 0x0000001f07087812 */ /* 0x001fe200078ec0ff */
[----:B------:R-:W-:-:S03]  /*14f40*/  IMAD.MOV.U32 R7, RZ, RZ, 0x10000 ;  /* 0x00010000ff077424 */ /* 0x000fc600078e00ff */
[----:B------:R-:W-:Y:S01]  /*14f50*/  ISETP.NE.AND P0, PT, R8, RZ, PT ;  /* 0x000000ff0800720c */ /* 0x000fe20003f05270 */
[----:B------:R1:W-:-:S12]  /*14f60*/  SYNCS.ARRIVE.TRANS64 RZ, [R4+URZ+0x38850], R7 ;  /* 0x0388500704ff79a7 */ /* 0x0003d8000800003f */
[----:B-1----:R-:W-:Y:S05]  /*14f70*/  @!P0 BRA `(.L_x_4368) ;  /* 0x0000000000048947 */ /* 0x002fea0003800000 */
[----:B------:R-:W-:Y:S01]  /*14f80*/  BPT.TRAP 0x1 ;  /* 0x000000040000795c */ /* 0x000fe20000300000 */
.L_x_4368:
[----:B------:R-:W-:Y:S05]  /*14f90*/  BSYNC B2 ;  /* 0x0000000000027941 */ /* 0x000fea0003800000 */
.L_x_4367:
        /* <DEDUP_REMOVED lines=9> */
.L_x_4369:
        /* <DEDUP_REMOVED lines=10> */
[----:B------:R-:W-:Y:S01]  /*150d0*/  R2UR UR6, R2 ;  /* 0x00000000020672ca */ /* 0x000fe200000e0000 */
[----:B------:R-:W-:Y:S01]  /*150e0*/  VIADD R7, R5, 0x2400 ;  /* 0x0000240005077836 */ /* 0x000fe20000000000 */
[----:B------:R-:W-:Y:S01]  /*150f0*/  R2UR UR7, R3 ;  /* 0x00000000030772ca */ /* 0x000fe200000e0000 */
[----:B------:R-:W-:Y:S01]  /*15100*/  UMOV UR10, 0x40 ;  /* 0x00000040000a7882 */ /* 0x000fe20000000000 */
[----:B------:R-:W-:-:S13]  /*15110*/  PLOP3.LUT P0, PT, PT, PT, PT, 0x80, 0x0 ;  /* 0x000000000000781c */ /* 0x000fda0003f0f070 */
.L_x_4370:
        /* <DEDUP_REMOVED lines=15> */
.L_x_4371:
        /* <DEDUP_REMOVED lines=15> */
.L_x_4372:
        /* <DEDUP_REMOVED lines=15> */
.L_x_4373:
        /* <DEDUP_REMOVED lines=15> */
.L_x_4374:
        /* <DEDUP_REMOVED lines=15> */
.L_x_4375:
        /* <DEDUP_REMOVED lines=15> */
.L_x_4376:
        /* <DEDUP_REMOVED lines=10> */
.L_x_4358:
[----:B------:R-:W-:Y:S05]  /*15760*/  BSYNC B1 ;  /* 0x0000000000017941 */ /* 0x000fea0003800000 */
.L_x_4357:
[C---:B------:R-:W-:Y:S01]  /*15770*/  ISETP.GT.AND P0, PT, R0.reuse, 0x1, PT ;  /* 0x000000010000780c */ /* 0x040fe20003f04270 */
[----:B------:R-:W-:-:S12]  /*15780*/  VIADD R0, R0, 0xfffffffe ;  /* 0xfffffffe00007836 */ /* 0x000fd80000000000 */
[----:B------:R-:W-:Y:S05]  /*15790*/  @P0 BRA `(.L_x_4377) ;  /* 0xffffffe400480947 */ /* 0x000fea000383ffff */
.L_x_4336:
[----:B------:R-:W-:Y:S05]  /*157a0*/  BSYNC B0 ;  /* 0x0000000000007941 */ /* 0x000fea0003800000 */
.L_x_4314:
        /* <DEDUP_REMOVED lines=11> */
[----:B------:R-:W2:Y:S01]  /*15860*/  S2R R3, SR_LANEID ;  /* 0x0000000000037919 */ /* 0x000ea20000000000 */
[----:B------:R-:W-:Y:S01]  /*15870*/  VOTEU.ANY UR4, UPT, PT ;  /* 0x0000000000047886 */ /* 0x000fe200038e0100 */
[----:B------:R-:W3:Y:S01]  /*15880*/  LDC.64 R4, c[0x0][0xd80] ;  /* 0x00036000ff047b82 */ /* 0x000ee20000000a00 */
[----:B------:R-:W2:Y:S08]  /*15890*/  FLO.U32 R0, UR4 ;  /* 0x0000000400007d00 */ /* 0x000eb000080e0000 */
[----:B0-----:R-:W3:Y:S01]  /*158a0*/  POPC R2, UR4 ;  /* 0x0000000400027d09 */ /* 0x001ee20008000000 */
[----:B--2---:R-:W-:-:S13]  /*158b0*/  ISETP.EQ.U32.AND P1, PT, R0, R3, PT ;  /* 0x000000030000720c */ /* 0x004fda0003f22070 */
[----:B---3--:R-:W2:Y:S01]  /*158c0*/  @P1 ATOMG.E.ADD.STRONG.GPU PT, R5, desc[UR44][R4.64], R2 ;  /* 0x00000002040519a8 */ /* 0x008ea200081ee1ec */
[----:B------:R-:W0:Y:S02]  /*158d0*/  S2R R3, SR_LTMASK ;  /* 0x0000000000037919 */ /* 0x000e240000003900 */
[----:B0-----:R-:W-:-:S06]  /*158e0*/  LOP3.LUT R3, R3, UR4, RZ, 0xc0, !PT ;  /* 0x0000000403037c12 */ /* 0x001fcc000f8ec0ff */
[----:B------:R-:W0:Y:S01]  /*158f0*/  POPC R3, R3 ;  /* 0x0000000300037309 */ /* 0x000e220000000000 */
[----:B--2---:R-:W0:Y:S02]  /*15900*/  SHFL.IDX PT, R0, R5, R0, 0x1f ;  /* 0x00001f0005007589 */ /* 0x004e2400000e0000 */
[----:B0-----:R-:W-:-:S05]  /*15910*/  IADD3 R0, R0, UR41, R3 ;  /* 0x0000002900007c10 */ /* 0x001fca000fffe003 */
[----:B------:R2:W-:Y:S02]  /*15920*/  STL [R1+0x10], R0 ;  /* 0x0000100001007387 */ /* 0x0005e40000100800 */
.L_x_4379:
[----:B------:R-:W-:Y:S05]  /*15930*/  BSYNC B0 ;  /* 0x0000000000007941 */ /* 0x000fea0003800000 */
.L_x_4378:
[----:B------:R-:W-:-:S07]  /*15940*/  SEL R19, R19, RZ, P0 ;  /* 0x000000ff13137207 */ /* 0x000fce0000000000 */
.L_x_4276:
[----:B------:R-:W-:Y:S05]  /*15950*/  BSYNC B7 ;  /* 0x0000000000077941 */ /* 0x000fea0003800000 */
.L_x_4274:
[----:B------:R4:W5:Y:S01]  /*15960*/  LDL R3, [R1+0x10] ;  /* 0x0000100001037983 */ /* 0x0009620000100800 */
[----:B------:R-:W-:-:S13]  /*15970*/  LOP3.LUT P0, RZ, R18, 0x80, RZ, 0xc0, !PT ;  /* 0x0000008012ff7812 */ /* 0x000fda000780c0ff */
[----:B----4-:R-:W-:Y:S05]  /*15980*/  @!P0 BRA `(.L_x_4380) ;  /* 0x0000000000288947 */ /* 0x010fea0003800000 */
[----:B------:R-:W-:Y:S05]  /*15990*/  WARPSYNC.ALL ;  /* 0x0000000000007948 */ /* 0x000fea0003800000 */
[----:B------:R-:W4:Y:S08]  /*159a0*/  S2UR UR5, SR_CgaCtaId ;  /* 0x00000000000579c3 */ /* 0x000f300000008800 */
[----:B------:R-:W-:Y:S06]  /*159b0*/  BAR.SYNC.DEFER_BLOCKING 0x5, 0x180 ;  /* 0x0146000000007b1d */ /* 0x000fec0000010000 */
[----:B------:R-:W-:-:S02]  /*159c0*/  UMOV UR4, 0x400 ;  /* 0x0000040000047882 */ /* 0x000fc40000000000 */
[----:B----4-:R-:W-:-:S06]  /*159d0*/  ULEA UR4, UR5, UR4, 0x18 ;  /* 0x0000000405047291 */ /* 0x010fcc000f8ec03f */
[----:B------:R-:W-:-:S05]  /*159e0*/  IMAD.U32 R17, RZ, RZ, UR4 ;  /* 0x00000004ff117e24 */ /* 0x000fca000f8e00ff */
[----:B-----5:R-:W4:Y:S04]  /*159f0*/  LDS R3, [R17+0x388d0] ;  /* 0x0388d00011037984 */ /* 0x020f280000000800 */
[----:B----4-:R4:W-:Y:S01]  /*15a00*/  STL [R1+0x10], R3 ;  /* 0x0000100301007387 */ /* 0x0109e20000100800 */
[----:B------:R-:W-:Y:S06]  /*15a10*/  BAR.ARV 0x4, 0x180 ;  /* 0x0106000000007b1d */ /* 0x000fec0000002000 */
[----:B------:R-:W-:Y:S05]  /*15a20*/  BRA `(.L_x_4381) ;  /* 0x00000000002c7947 */ /* 0x000fea0003800000 */
.L_x_4380:
[----:B------:R-:W-:-:S03]  /*15a30*/  UMOV UR4, 0xffffffff ;  /* 0xffffffff00047882 */ /* 0x000fc60000000000 */
[----:B------:R-:W-:Y:S05]  /*15a40*/  BRA.DIV UR4, `(.L_x_4382) ;  /* 0x0000001a04607947 */ /* 0x000fea000b800000 */
[----:B-----5:R4:W0:Y:S02]  /*15a50*/  SHFL.IDX PT, R14, R3, RZ, 0x1f ;  /* 0x00001fff030e7589 */ /* 0x02082400000e0000 */
.L_x_4433:
[----:B--23--:R-:W2:Y:S01]  /*15a60*/  @!P2 S2R R0, SR_CgaCtaId ;  /* 0x000000000000a919 */ /* 0x00cea20000008800 */
[----:B------:R-:W-:Y:S05]  /*15a70*/  WARPSYNC.ALL ;  /* 0x0000000000007948 */ /* 0x000fea0003800000 */
[----:B------:R-:W-:Y:S01]  /*15a80*/  BAR.SYNC.DEFER_BLOCKING 0x4, 0x180 ;  /* 0x0106000000007b1d */ /* 0x000fe20000010000 */
[----:B0-----:R-:W-:-:S05]  /*15a90*/  @!P2 MOV R2, 0x400 ;  /* 0x000004000002a802 */ /* 0x001fca0000000f00 */
[----:B------:R0:W-:Y:S01]  /*15aa0*/  STL [R1+0x10], R14 ;  /* 0x0000100e01007387 */ /* 0x0001e20000100800 */
[----:B--2---:R-:W-:-:S05]  /*15ab0*/  @!P2 LEA R17, R0, R2, 0x18 ;  /* 0x000000020011a211 */ /* 0x004fca00078ec0ff */
[----:B------:R0:W-:Y:S01]  /*15ac0*/  @!P2 STS [R17+0x388d0], R3 ;  /* 0x0388d0031100a388 */ /* 0x0001e20000000800 */
[----:B------:R-:W-:Y:S06]  /*15ad0*/  BAR.ARV 0x5, 0x180 ;  /* 0x0146000000007b1d */ /* 0x000fec0000002000 */
.L_x_4381:
[----:B--23--:R-:W2:Y:S01]  /*15ae0*/  LDL R0, [R1+0x10] ;  /* 0x0000100001007983 */ /* 0x00cea20000100800 */
[----:B------:R-:W-:Y:S02]  /*15af0*/  ULDC UR4, c[0x0][0xd38] ;  /* 0x00034e0000047ab9 */ /* 0x000fe40000000800 */
[----:B--2---:R-:W-:-:S13]  /*15b00*/  ISETP.GE.AND P0, PT, R0, UR4, PT ;  /* 0x0000000400007c0c */ /* 0x004fda000bf06270 */
[----:B------:R-:W-:Y:S05]  /*15b10*/  @!P0 BRA `(.L_x_4383) ;  /* 0xffffffa0005c8947 */ /* 0x000fea000383ffff */
.L_x_4271:
[----:B0-----:R-:W2:Y:S01]  /*15b20*/  LDL.LU R0, [R1+0x28] ;  /* 0x0000280001007983 */ /* 0x001ea20000300800 */
[----:B------:R-:W-:Y:S01]  /*15b30*/  BSSY B0, `(.L_x_4384) ;  /* 0x000000b000007945 */ /* 0x000fe20003800000 */
[----:B------:R-:W0:Y:S01]  /*15b40*/  S2R R5, SR_CgaCtaId ;  /* 0x0000000000057919 */ /* 0x000e220000008800 */
[----:B--2---:R-:W-:-:S05]  /*15b50*/  VIADD R0, R0, 0x1 ;  /* 0x0000000100007836 */ /* 0x004fca0000000000 */
[----:B------:R-:W-:-:S04]  /*15b60*/  LEA.HI R2, R0, R0, RZ, 0x1 ;  /* 0x0000000000027211 */ /* 0x000fc800078f08ff */
[----:B----4-:R-:W-:-:S05]  /*15b70*/  LOP3.LUT R3, R2, 0xfffffffe, RZ, 0xc0, !PT ;  /* 0xfffffffe02037812 */ /* 0x010fca00078ec0ff */
[----:B------:R-:W-:Y:S01]  /*15b80*/  IMAD.IADD R3, R0, 0x1, -R3 ;  /* 0x0000000100037824 */ /* 0x000fe200078e0a03 */
[----:B------:R-:W-:-:S04]  /*15b90*/  MOV R0, 0x400 ;  /* 0x0000040000007802 */ /* 0x000fc80000000f00 */
[----:B0-----:R-:W-:Y:S02]  /*15ba0*/  LEA R0, R5, R0, 0x18 ;  /* 0x0000000005007211 */ /* 0x001fe400078ec0ff */
[----:B------:R-:W-:-:S04]  /*15bb0*/  SHF.L.U32 R3, R3, 0x1f, RZ ;  /* 0x0000001f03037819 */ /* 0x000fc800000006ff */
[----:B------:R-:W0:Y:S02]  /*15bc0*/  SYNCS.PHASECHK.TRANS64.TRYWAIT P0, [R0+URZ+0x38820], R3 ;  /* 0x03882003000075a7 */ /* 0x000e24000800017f */
[----:B0-----:R-:W-:Y:S05]  /*15bd0*/  @!P0 BRA `(.L_x_4385) ;  /* 0x0000001800248947 */ /* 0x001fea0003800000 */
.L_x_4434:
[----:B------:R-:W-:Y:S05]  /*15be0*/  BSYNC B0 ;  /* 0x0000000000007941 */ /* 0x000fea0003800000 */
.L_x_4384:
[----:B------:R-:W-:-:S03]  /*15bf0*/  UMOV UR4, 0xffffffff ;  /* 0xffffffff00047882 */ /* 0x000fc60000000000 */
[----:B------:R-:W-:Y:S05]  /*15c00*/  BRA.DIV UR4, `(.L_x_4386) ;  /* 0x0000001a042c7947 */ /* 0x000fea000b800000 */
[----:B------:R-:W2:Y:S02]  /*15c10*/  S2R R2, SR_TID.X ;  /* 0x0000000000027919 */ /* 0x000ea40000002100 */
[----:B--2---:R-:W-:-:S04]  /*15c20*/  SHF.R.U32.HI R2, RZ, 0x5, R2 ;  /* 0x00000005ff027819 */ /* 0x004fc80000011602 */
[----:B------:R-:W-:-:S05]  /*15c30*/  LOP3.LUT R2, R2, 0x3, RZ, 0xc0, !PT ;  /* 0x0000000302027812 */ /* 0x000fca00078ec0ff */
[----:B------:R2:W3:Y:S02]  /*15c40*/  SHFL.IDX PT, R14, R2, RZ, 0x1f ;  /* 0x00001fff020e7589 */ /* 0x0004e400000e0000 */
.L_x_4437:
[----:B---3--:R-:W-:Y:S01]  /*15c50*/  ISETP.NE.AND P0, PT, R14, RZ, PT ;  /* 0x000000ff0e00720c */ /* 0x008fe20003f05270 */
[----:B------:R-:W-:-:S12]  /*15c60*/  BSSY B0, `(.L_x_4387) ;  /* 0x0000025000007945 */ /* 0x000fd80003800000 */
[----:B------:R-:W-:Y:S05]  /*15c70*/  @P0 BRA `(.L_x_4388) ;  /* 0x00000000008c0947 */ /* 0x000fea0003800000 */
[----:B------:R-:W-:-:S03]  /*15c80*/  UMOV UR4, 0xffffffff ;  /* 0xffffffff00047882 */ /* 0x000fc60000000000 */
[----:B------:R-:W-:Y:S05]  /*15c90*/  BRA.DIV UR4, `(.L_x_4389) ;  /* 0x0000001a043c7947 */ /* 0x000fea000b800000 */
[----:B------:R-:W-:-:S13]  /*15ca0*/  ELECT P6, URZ, PT ;  /* 0x00000000003f782f */ /* 0x000fda00038c0000 */
.L_x_4440:
[----:B------:R-:W-:Y:S05]  /*15cb0*/  @!P6 BRA `(.L_x_4388) ;  /* 0x00000000007ce947 */ /* 0x000fea0003800000 */
[----:B------:R-:W-:-:S06]  /*15cc0*/  ULOP3.LUT UR4, UR40, 0x2, URZ, 0xfc, !UPT ;  /* 0x0000000228047892 */ /* 0x000fcc000f8efc3f */
[----:B--2---:R-:W-:-:S05]  /*15cd0*/  IMAD.U32 R2, RZ, RZ, UR4 ;  /* 0x00000004ff027e24 */ /* 0x004fca000f8e00ff */
[----:B------:R-:W-:-:S13]  /*15ce0*/  ISETP.NE.AND P2, PT, R2, 0x3, PT ;  /* 0x000000030200780c */ /* 0x000fda0003f45270 */
[----:B------:R-:W-:Y:S05]  /*15cf0*/  @!P2 BRA `(.L_x_4390) ;  /* 0x000000000004a947 */ /* 0x000fea0003800000 */
[----:B------:R-:W-:Y:S01]  /*15d00*/  BPT.TRAP 0x1 ;  /* 0x000000040000795c */ /* 0x000fe20000300000 */
.L_x_4390:
        /* <DEDUP_REMOVED lines=13> */
.L_x_4441:
[----:B------:R-:W1:Y:S02]  /*15de0*/  SYNCS.PHASECHK.TRANS64.TRYWAIT P0, [R7+URZ], R2 ;  /* 0x00000002070075a7 */ /* 0x000e64000800017f */
[----:B-1----:R-:W-:Y:S05]  /*15df0*/  @!P0 BRA `(.L_x_4392) ;  /* 0x0000001800188947 */ /* 0x002fea0003800000 */
.L_x_4442:
[----:B------:R-:W-:Y:S05]  /*15e00*/  @!P2 BRA `(.L_x_4393) ;  /* 0x000000000004a947 */ /* 0x000fea0003800000 */
[----:B------:R-:W-:Y:S01]  /*15e10*/  BPT.TRAP 0x1 ;  /* 0x000000040000795c */ /* 0x000fe20000300000 */
.L_x_4393:
[----:B------:R-:W-:-:S04]  /*15e20*/  VIADD R0, R0, 0x38860 ;  /* 0x0003886000007836 */ /* 0x000fc80000000000 */
[----:B------:R-:W-:-:S04]  /*15e30*/  IMAD R4, R19, 0x8, R0 ;  /* 0x0000000813047824 */ /* 0x000fc800078e0200 */
[----:B------:R-:W2:Y:S02]  /*15e40*/  SYNCS.PHASECHK.TRANS64.TRYWAIT P0, [R4+URZ], R5 ;  /* 0x00000005040075a7 */ /* 0x000ea4000800017f */
[----:B--2---:R-:W-:Y:S05]  /*15e50*/  @!P0 BRA `(.L_x_4394) ;  /* 0x0000001800148947 */ /* 0x004fea0003800000 */
.L_x_4443:
[----:B------:R-:W-:-:S07]  /*15e60*/  IMAD R3, R3, 0x8, R0 ;  /* 0x0000000803037824 */ /* 0x000fce00078e0200 */
.L_x_4395:
[----:B---3--:R3:W4:Y:S02]  /*15e70*/  SYNCS.PHASECHK.TRANS64.TRYWAIT P0, [R3+URZ], R2 ;  /* 0x00000002030075a7 */ /* 0x008724000800017f */
[----:B----4-:R-:W-:Y:S05]  /*15e80*/  @!P0 NANOSLEEP.SYNCS 0x989680 ;  /* 0x009896800000895d */ /* 0x010fea0003900000 */
[----:B------:R-:W4:Y:S02]  /*15e90*/  @!P0 SYNCS.PHASECHK.TRANS64 P0, [R3+URZ], R2 ;  /* 0x00000002030085a7 */ /* 0x000f24000800007f */
[----:B----4-:R-:W-:Y:S05]  /*15ea0*/  @!P0 BRA `(.L_x_4395) ;  /* 0xfffffffc00f08947 */ /* 0x010fea000383ffff */
.L_x_4388:
[----:B------:R-:W-:Y:S05]  /*15eb0*/  BSYNC B0 ;  /* 0x0000000000007941 */ /* 0x000fea0003800000 */
.L_x_4387:
[----:B------:R-:W-:Y:S05]  /*15ec0*/  EXIT ;  /* 0x000000000000794d */ /* 0x000fea0003800000 */
.L_x_4230:
[----:B0-----:R0:W1:Y:S02]  /*15ed0*/  SYNCS.PHASECHK.TRANS64.TRYWAIT P1, [R17+URZ+0x38800], R4 ;  /* 0x03880004110075a7 */ /* 0x001064000802017f */
[----:B-1----:R-:W-:Y:S05]  /*15ee0*/  @!P1 NANOSLEEP.SYNCS 0x989680 ;  /* 0x009896800000995d */ /* 0x002fea0003900000 */
[----:B------:R-:W1:Y:S02]  /*15ef0*/  @!P1 SYNCS.PHASECHK.TRANS64 P1, [R17+URZ+0x38800], R4 ;  /* 0x03880004110095a7 */ /* 0x000e64000802007f */
[----:B-1----:R-:W-:Y:S05]  /*15f00*/  @!P1 BRA `(.L_x_4230) ;  /* 0xfffffffc00f09947 */ /* 0x002fea000383ffff */
[----:B------:R-:W-:Y:S05]  /*15f10*/  BRA `(.L_x_4396) ;  /* 0xfffffed8005c7947 */ /* 0x000fea000383ffff */
.L_x_4234:
[----:B--2---:R2:W3:Y:S02]  /*15f20*/  SYNCS.PHASECHK.TRANS64.TRYWAIT P1, [R6+URZ+0x38830], R7 ;  /* 0x03883007060075a7 */ /* 0x0044e4000802017f */
[----:B---3--:R-:W-:Y:S05]  /*15f30*/  @!P1 NANOSLEEP.SYNCS 0x989680 ;  /* 0x009896800000995d */ /* 0x008fea0003900000 */
[----:B------:R-:W3:Y:S02]  /*15f40*/  @!P1 SYNCS.PHASECHK.TRANS64 P1, [R6+URZ+0x38830], R7 ;  /* 0x03883007060095a7 */ /* 0x000ee4000802007f */
[----:B---3--:R-:W-:Y:S05]  /*15f50*/  @!P1 BRA `(.L_x_4234) ;  /* 0xfffffffc00f09947 */ /* 0x008fea000383ffff */
[----:B------:R-:W-:Y:S05]  /*15f60*/  BRA `(.L_x_4233) ;  /* 0xfffffed8007c7947 */ /* 0x000fea000383ffff */
.L_x_4235:
[----:B---3--:R3:W4:Y:S02]  /*15f70*/  SYNCS.PHASECHK.TRANS64.TRYWAIT P1, [R17+URZ+0x38810], R4 ;  /* 0x03881004110075a7 */ /* 0x008724000802017f */
[----:B----4-:R-:W-:Y:S05]  /*15f80*/  @!P1 NANOSLEEP.SYNCS 0x989680 ;  /* 0x009896800000995d */ /* 0x010fea0003900000 */
[----:B------:R-:W4:Y:S02]  /*15f90*/  @!P1 SYNCS.PHASECHK.TRANS64 P1, [R17+URZ+0x38810], R4 ;  /* 0x03881004110095a7 */ /* 0x000f24000802007f */
[----:B----4-:R-:W-:Y:S05]  /*15fa0*/  @!P1 BRA `(.L_x_4235) ;  /* 0xfffffffc00f09947 */ /* 0x010fea000383ffff */
[----:B------:R-:W-:Y:S05]  /*15fb0*/  BRA `(.L_x_4397) ;  /* 0xfffffedc00087947 */ /* 0x000fea000383ffff */
.L_x_4239:
[----:B0-----:R0:W3:Y:S02]  /*15fc0*/  SYNCS.PHASECHK.TRANS64.TRYWAIT P1, [R6+URZ+0x38850], R7 ;  /* 0x03885007060075a7 */ /* 0x0010e4000802017f */
[----:B---3--:R-:W-:Y:S05]  /*15fd0*/  @!P1 NANOSLEEP.SYNCS 0x989680 ;  /* 0x009896800000995d */ /* 0x008fea0003900000 */
[----:B------:R-:W3:Y:S02]  /*15fe0*/  @!P1 SYNCS.PHASECHK.TRANS64 P1, [R6+URZ+0x38850], R7 ;  /* 0x03885007060095a7 */ /* 0x000ee4000802007f */
[----:B---3--:R-:W-:Y:S05]  /*15ff0*/  @!P1 BRA `(.L_x_4239) ;  /* 0xfffffffc00f09947 */ /* 0x008fea000383ffff */
[----:B------:R-:W-:Y:S05]  /*16000*/  BRA `(.L_x_4238) ;  /* 0xfffffedc00387947 */ /* 0x000fea000383ffff */
.L_x_4244:
[----:B-1----:R1:W2:Y:S02]  /*16010*/  SYNCS.PHASECHK.TRANS64.TRYWAIT P3, [R9+URZ+0x38830], R8 ;  /* 0x03883008090075a7 */ /* 0x0022a4000806017f */
[----:B--2---:R-:W-:Y:S05]  /*16020*/  @!P3 NANOSLEEP.SYNCS 0x989680 ;  /* 0x009896800000b95d */ /* 0x004fea0003900000 */
[----:B------:R-:W2:Y:S02]  /*16030*/  @!P3 SYNCS.PHASECHK.TRANS64 P3, [R9+URZ+0x38830], R8 ;  /* 0x038830080900b5a7 */ /* 0x000ea4000806007f */
[----:B--2---:R-:W-:Y:S05]  /*16040*/  @!P3 BRA `(.L_x_4244) ;  /* 0xfffffffc00f0b947 */ /* 0x004fea000383ffff */
[----:B------:R-:W-:Y:S05]  /*16050*/  BRA `(.L_x_4243) ;  /* 0xffffff0400607947 */ /* 0x000fea000383ffff */
.L_x_4248:
[----:B---3--:R3:W4:Y:S02]  /*16060*/  SYNCS.PHASECHK.TRANS64.TRYWAIT P3, [R9+URZ+0x38850], R8 ;  /* 0x03885008090075a7 */ /* 0x008724000806017f */
[----:B----4-:R-:W-:Y:S05]  /*16070*/  @!P3 NANOSLEEP.SYNCS 0x989680 ;  /* 0x009896800000b95d */ /* 0x010fea0003900000 */
[----:B------:R-:W4:Y:S02]  /*16080*/  @!P3 SYNCS.PHASECHK.TRANS64 P3, [R9+URZ+0x38850], R8 ;  /* 0x038850080900b5a7 */ /* 0x000f24000806007f */
[----:B----4-:R-:W-:Y:S05]  /*16090*/  @!P3 BRA `(.L_x_4248) ;  /* 0xfffffffc00f0b947 */ /* 0x010fea000383ffff */
[----:B------:R-:W-:Y:S05]  /*160a0*/  BRA `(.L_x_4247) ;  /* 0xffffff0400c47947 */ /* 0x000fea000383ffff */
.L_x_4254:
[----:B-1----:R1:W2:Y:S02]  /*160b0*/  SYNCS.PHASECHK.TRANS64.TRYWAIT P1, [R9+URZ+0x38830], R8 ;  /* 0x03883008090075a7 */ /* 0x0022a4000802017f */
[----:B--2---:R-:W-:Y:S05]  /*160c0*/  @!P1 NANOSLEEP.SYNCS 0x989680 ;  /* 0x009896800000995d */ /* 0x004fea0003900000 */
[----:B------:R-:W2:Y:S02]  /*160d0*/  @!P1 SYNCS.PHASECHK.TRANS64 P1, [R9+URZ+0x38830], R8 ;  /* 0x03883008090095a7 */ /* 0x000ea4000802007f */
[----:B--2---:R-:W-:Y:S05]  /*160e0*/  @!P1 BRA `(.L_x_4254) ;  /* 0xfffffffc00f09947 */ /* 0x004fea000383ffff */
[----:B------:R-:W-:Y:S05]  /*160f0*/  BRA `(.L_x_4253) ;  /* 0xffffff3400d07947 */ /* 0x000fea000383ffff */
.L_x_4258:
[----:B---3--:R3:W4:Y:S02]  /*16100*/  SYNCS.PHASECHK.TRANS64.TRYWAIT P1, [R9+URZ+0x38850], R8 ;  /* 0x03885008090075a7 */ /* 0x008724000802017f */
[----:B----4-:R-:W-:Y:S05]  /*16110*/  @!P1 NANOSLEEP.SYNCS 0x989680 ;  /* 0x009896800000995d */ /* 0x010fea0003900000 */
[----:B------:R-:W4:Y:S02]  /*16120*/  @!P1 SYNCS.PHASECHK.TRANS64 P1, [R9+URZ+0x38850], R8 ;  /* 0x03885008090095a7 */ /* 0x000f24000802007f */
[----:B----4-:R-:W-:Y:S05]  /*16130*/  @!P1 BRA `(.L_x_4258) ;  /* 0xfffffffc00f09947 */ /* 0x010fea000383ffff */
[----:B------:R-:W-:Y:S05]  /*16140*/  BRA `(.L_x_4257) ;  /* 0xffffff38002c7947 */ /* 0x000fea000383ffff */
.L_x_4282:
[----:B------:R-:W-:Y:S02]  /*16150*/  IMAD.MOV.U32 R13, RZ, RZ, R4 ;  /* 0x000000ffff0d7224 */ /* 0x000fe400078e0004 */
[----:B------:R-:W-:Y:S02]  /*16160*/  IMAD.MOV.U32 R12, RZ, RZ, RZ ;  /* 0x000000ffff0c7224 */ /* 0x000fe400078e00ff */
[----:B------:R-:W-:Y:S02]  /*16170*/  IMAD.MOV.U32 R11, RZ, RZ, 0x1f ;  /* 0x0000001fff0b7424 */ /* 0x000fe400078e00ff */
[----:B------:R-:W-:-:S07]  /*16180*/  IMAD.MOV.U32 R15, RZ, RZ, -0x1 ;  /* 0xffffffffff0f7424 */ /* 0x000fce00078e00ff */
[----:B0-----:R-:W-:Y:S05]  /*16190*/  WARPSYNC.COLLECTIVE R15, `(.L_x_4398) ;  /* 0x000000000f087348 */ /* 0x001fea0003c00000 */
[----:B------:R1:W2:Y:S02]  /*161a0*/  SHFL.IDX P6, R14, R13, R12, R11 ;  /* 0x0000000c0d0e7389 */ /* 0x0002a400000c000b */
[----:B012---:R-:W-:Y:S01]  /*161b0*/  ENDCOLLECTIVE ;  /* 0x000000000000791b */ /* 0x007fe20003800000 */
.L_x_4398:
[----:B------:R-:W-:Y:S05]  /*161c0*/  BRA `(.L_x_4399) ;  /* 0xffffffa400747947 */ /* 0x000fea000383ffff */
.L_x_4284:
[----:B------:R-:W-:Y:S01]  /*161d0*/  BSSY B0, `(.L_x_4400) ;  /* 0x0000006000007945 */ /* 0x000fe20003800000 */
[----:B------:R-:W-:-:S07]  /*161e0*/  IMAD.MOV.U32 R15, RZ, RZ, -0x1 ;  /* 0xffffffffff0f7424 */ /* 0x000fce00078e00ff */
[----:B01----:R-:W-:Y:S05]  /*161f0*/  WARPSYNC.COLLECTIVE R15, `(.L_x_4401) ;  /* 0x000000000f0c7348 */ /* 0x003fea0003c00000 */
[----:B------:R-:W-:Y:S02]  /*16200*/  ELECT P6, UR62, PT ;  /* 0x00000000003e782f */ /* 0x000fe400038c0000 */
[----:B------:R-:W-:Y:S01]  /*16210*/  MOV R14, UR62 ;  /* 0x0000003e000e7c02 */ /* 0x000fe20008000f00 */
[----:B01----:R-:W-:Y:S10]  /*16220*/  ENDCOLLECTIVE ;  /* 0x000000000000791b */ /* 0x003ff40003800000 */
.L_x_4401:
[----:B------:R-:W-:Y:S05]  /*16230*/  BSYNC B0 ;  /* 0x0000000000007941 */ /* 0x000fea0003800000 */
.L_x_4400:
[----:B------:R-:W-:Y:S05]  /*16240*/  BRA `(.L_x_4402) ;  /* 0xffffffa400787947 */ /* 0x000fea000383ffff */
.L_x_4286:
[----:B--2---:R2:W3:Y:S02]  /*16250*/  SYNCS.PHASECHK.TRANS64.TRYWAIT P0, [R0+URZ+0x38840], R2 ;  /* 0x03884002000075a7 */ /* 0x0044e4000800017f */
[----:B---3--:R-:W-:Y:S05]  /*16260*/  @!P0 NANOSLEEP.SYNCS 0x989680 ;  /* 0x009896800000895d */ /* 0x008fea0003900000 */
[----:B------:R-:W3:Y:S02]  /*16270*/  @!P0 SYNCS.PHASECHK.TRANS64 P0, [R0+URZ+0x38840], R2 ;  /* 0x03884002000085a7 */ /* 0x000ee4000800007f */
[----:B---3--:R-:W-:Y:S05]  /*16280*/  @!P0 BRA `(.L_x_4286) ;  /* 0xfffffffc00f08947 */ /* 0x008fea000383ffff */
[----:B------:R-:W-:Y:S05]  /*16290*/  BRA `(.L_x_4403) ;  /* 0xffffffa400d07947 */ /* 0x000fea000383ffff */
.L_x_4290:
        /* <DEDUP_REMOVED lines=8> */
.L_x_4404:
[----:B------:R-:W-:-:S04]  /*16320*/  IMAD R10, R6, 0x40, R10 ;  /* 0x00000040060a7824 */ /* 0x000fc800078e020a */
[----:B------:R-:W-:Y:S01]  /*16330*/  VIADD R6, R10, 0x20 ;  /* 0x000000200a067836 */ /* 0x000fe20000000000 */
[----:B------:R0:W-:Y:S01]  /*16340*/  STL [R1+0x14], R10 ;  /* 0x0000140a01007387 */ /* 0x0001e20000100800 */
[----:B------:R-:W-:Y:S02]  /*16350*/  IMAD.MOV.U32 R13, RZ, RZ, R0 ;  /* 0x000000ffff0d7224 */ /* 0x000fe400078e0000 */
[----:B------:R-:W-:-:S07]  /*16360*/  IMAD.MOV.U32 R4, RZ, RZ, R14 ;  /* 0x000000ffff047224 */ /* 0x000fce00078e000e */
[----:B0-----:R-:W-:Y:S05]  /*16370*/  WARPSYNC.COLLECTIVE R15, `(.L_x_4405) ;  /* 0x000000000f087348 */ /* 0x001fea0003c00000 */
[----:B------:R1:W2:Y:S02]  /*16380*/  SHFL.IDX P6, R14, R13, R12, R11 ;  /* 0x0000000c0d0e7389 */ /* 0x0002a400000c000b */
[----:B012---:R-:W-:Y:S01]  /*16390*/  ENDCOLLECTIVE ;  /* 0x000000000000791b */ /* 0x007fe20003800000 */
.L_x_4405:
[----:B------:R-:W-:Y:S02]  /*163a0*/  ULDC UR4, c[0x0][0x288] ;  /* 0x0000a20000047ab9 */ /* 0x000fe40000000800 */
[----:B------:R-:W-:Y:S02]  /*163b0*/  IMAD R2, R7, UR4, RZ ;  /* 0x0000000407027c24 */ /* 0x000fe4000f8e02ff */
[----:B------:R-:W-:-:S03]  /*163c0*/  VIADD R7, R10, 0x10 ;  /* 0x000000100a077836 */ /* 0x000fc60000000000 */
[----:B------:R-:W-:Y:S02]  /*163d0*/  ISETP.GE.AND P1, PT, R10, R2, PT ;  /* 0x000000020a00720c */ /* 0x000fe40003f26270 */
[----:B------:R0:W-:Y:S01]  /*163e0*/  STL [R1+0x20], R7 ;  /* 0x0000200701007387 */ /* 0x0001e20000100800 */
[----:B------:R-:W-:-:S03]  /*163f0*/  IMAD.MOV.U32 R13, RZ, RZ, R3 ;  /* 0x000000ffff0d7224 */ /* 0x000fc600078e0003 */
[----:B------:R0:W-:Y:S01]  /*16400*/  STL [R1+0x24], R6 ;  /* 0x0000240601007387 */ /* 0x0001e20000100800 */
[----:B------:R-:W-:Y:S02]  /*16410*/  IMAD.MOV.U32 R12, RZ, RZ, 0x1 ;  /* 0x00000001ff0c7424 */ /* 0x000fe400078e00ff */
[----:B------:R-:W-:-:S07]  /*16420*/  IMAD.MOV.U32 R5, RZ, RZ, R14 ;  /* 0x000000ffff057224 */ /* 0x000fce00078e000e */
[----:B0-----:R-:W-:Y:S05]  /*16430*/  WARPSYNC.COLLECTIVE R15, `(.L_x_4406) ;  /* 0x000000000f087348 */ /* 0x001fea0003c00000 */
[----:B------:R1:W2:Y:S02]  /*16440*/  SHFL.IDX P6, R14, R13, R12, R11 ;  /* 0x0000000c0d0e7389 */ /* 0x0002a400000c000b */
[----:B012---:R-:W-:Y:S01]  /*16450*/  ENDCOLLECTIVE ;  /* 0x000000000000791b */ /* 0x007fe20003800000 */
.L_x_4406:
        /* <DEDUP_REMOVED lines=15> */
.L_x_4407:
[----:B------:R-:W-:Y:S02]  /*16550*/  IMAD.MOV.U32 R13, RZ, RZ, R3 ;  /* 0x000000ffff0d7224 */ /* 0x000fe400078e0003 */
[----:B------:R-:W-:Y:S02]  /*16560*/  IMAD.MOV.U32 R12, RZ, RZ, 0x2 ;  /* 0x00000002ff0c7424 */ /* 0x000fe400078e00ff */
[----:B------:R-:W-:-:S07]  /*16570*/  IMAD.MOV.U32 R5, RZ, RZ, R14 ;  /* 0x000000ffff057224 */ /* 0x000fce00078e000e */
[----:B------:R-:W-:Y:S05]  /*16580*/  WARPSYNC.COLLECTIVE R15, `(.L_x_4408) ;  /* 0x000000000f087348 */ /* 0x000fea0003c00000 */
[----:B------:R0:W1:Y:S02]  /*16590*/  SHFL.IDX P6, R14, R13, R12, R11 ;  /* 0x0000000c0d0e7389 */ /* 0x00006400000c000b */
[----:B01----:R-:W-:Y:S01]  /*165a0*/  ENDCOLLECTIVE ;  /* 0x000000000000791b */ /* 0x003fe20003800000 */
.L_x_4408:
        /* <DEDUP_REMOVED lines=15> */
.L_x_4409:
[----:B------:R-:W-:Y:S02]  /*166a0*/  IMAD.MOV.U32 R13, RZ, RZ, R3 ;  /* 0x000000ffff0d7224 */ /* 0x000fe400078e0003 */
[----:B------:R-:W-:Y:S02]  /*166b0*/  IMAD.MOV.U32 R12, RZ, RZ, 0x3 ;  /* 0x00000003ff0c7424 */ /* 0x000fe400078e00ff */
[----:B------:R-:W-:-:S07]  /*166c0*/  IMAD.MOV.U32 R5, RZ, RZ, R14 ;  /* 0x000000ffff057224 */ /* 0x000fce00078e000e */
[----:B------:R-:W-:Y:S05]  /*166d0*/  WARPSYNC.COLLECTIVE R15, `(.L_x_4410) ;  /* 0x000000000f087348 */ /* 0x000fea0003c00000 */
[----:B------:R0:W1:Y:S02]  /*166e0*/  SHFL.IDX P6, R14, R13, R12, R11 ;  /* 0x0000000c0d0e7389 */ /* 0x00006400000c000b */
[----:B01----:R-:W-:Y:S01]  /*166f0*/  ENDCOLLECTIVE ;  /* 0x000000000000791b */ /* 0x003fe20003800000 */
.L_x_4410:
        /* <DEDUP_REMOVED lines=10> */
.L_x_4411:
[----:B------:R-:W-:Y:S01]  /*167a0*/  @!PT LDS RZ, [RZ] ;  /* 0x00000000fffff984 */ /* 0x000fe20000000800 */
[----:B------:R-:W-:Y:S01]  /*167b0*/  @!PT LDS RZ, [RZ] ;  /* 0x00000000fffff984 */ /* 0x000fe20000000800 */
[----:B------:R-:W-:Y:S01]  /*167c0*/  @!PT LDS RZ, [RZ] ;  /* 0x00000000fffff984 */ /* 0x000fe20000000800 */
[----:B------:R0:W-:Y:S01]  /*167d0*/  @!P1 LDGSTS.E.BYPASS.LTC128B.128 [R8+0x21400], desc[UR44][R4.64], !P0 ;  /* 0x2140000004089fae */ /* 0x0001e2000c101d6c */
[----:B------:R-:W-:Y:S01]  /*167e0*/  IMAD.MOV.U32 R0, RZ, RZ, R14 ;  /* 0x000000ffff007224 */ /* 0x000fe200078e000e */
[----:B------:R-:W-:Y:S06]  /*167f0*/  BRA `(.L_x_4412) ;  /* 0xffffffa800d47947 */ /* 0x000fec000383ffff */
.L_x_4294:
        /* <DEDUP_REMOVED lines=8> */
.L_x_4414:
[----:B------:R-:W-:Y:S05]  /*16880*/  BSYNC B0 ;  /* 0x0000000000007941 */ /* 0x000fea0003800000 */
.L_x_4413:
        /* <DEDUP_REMOVED lines=10> */
.L_x_4415:
        /* <DEDUP_REMOVED lines=46> */
.L_x_4416:
[----:B------:R-:W-:Y:S02]  /*16c10*/  IMAD.MOV.U32 R13, RZ, RZ, R0 ;  /* 0x000000ffff0d7224 */ /* 0x000fe400078e0000 */
[----:B------:R-:W-:-:S07]  /*16c20*/  IMAD.MOV.U32 R8, RZ, RZ, R14 ;  /* 0x000000ffff087224 */ /* 0x000fce00078e000e */
[----:B------:R-:W-:Y:S05]  /*16c30*/  WARPSYNC.COLLECTIVE R15, `(.L_x_4417) ;  /* 0x000000000f087348 */ /* 0x000fea0003c00000 */
[----:B------:R0:W1:Y:S02]  /*16c40*/  SHFL.IDX P6, R14, R13, R12, R11 ;  /* 0x0000000c0d0e7389 */ /* 0x00006400000c000b */
[----:B01----:R-:W-:Y:S01]  /*16c50*/  ENDCOLLECTIVE ;  /* 0x000000000000791b */ /* 0x003fe20003800000 */
.L_x_4417:
        /* <DEDUP_REMOVED lines=22> */
.L_x_4418:
        /* <DEDUP_REMOVED lines=21> */
.L_x_4419:
        /* <DEDUP_REMOVED lines=29> */
.L_x_4420:
[----:B------:R-:W-:Y:S02]  /*170e0*/  IMAD.MOV.U32 R13, RZ, RZ, R0 ;  /* 0x000000ffff0d7224 */ /* 0x000fe400078e0000 */
[----:B------:R-:W-:-:S07]  /*170f0*/  IMAD.MOV.U32 R6, RZ, RZ, R14 ;  /* 0x000000ffff067224 */ /* 0x000fce00078e000e */
[----:B------:R-:W-:Y:S05]  /*17100*/  WARPSYNC.COLLECTIVE R15, `(.L_x_4421) ;  /* 0x000000000f087348 */ /* 0x000fea0003c00000 */
[----:B------:R0:W1:Y:S02]  /*17110*/  SHFL.IDX P6, R14, R13, R12, R11 ;  /* 0x0000000c0d0e7389 */ /* 0x00006400000c000b */
[----:B01----:R-:W-:Y:S01]  /*17120*/  ENDCOLLECTIVE ;  /* 0x000000000000791b */ /* 0x003fe20003800000 */
.L_x_4421:
[----:B------:R-:W-:Y:S01]  /*17130*/  IMAD.MOV.U32 R0, RZ, RZ, R14 ;  /* 0x000000ffff007224 */ /* 0x000fe200078e000e */
[----:B------:R-:W-:Y:S06]  /*17140*/  BRA `(.L_x_4422) ;  /* 0xffffffb0001c7947 */ /* 0x000fec000383ffff */
.L_x_4299:
[----:B0-----:R0:W2:Y:S02]  /*17150*/  SYNCS.PHASECHK.TRANS64.TRYWAIT P0, [R17+URZ+0x38820], R0 ;  /* 0x03882000110075a7 */ /* 0x0010a4000800017f */
[----:B--2---:R-:W-:Y:S05]  /*17160*/  @!P0 NANOSLEEP.SYNCS 0x989680 ;  /* 0x009896800000895d */ /* 0x004fea0003900000 */
[----:B------:R-:W2:Y:S02]  /*17170*/  @!P0 SYNCS.PHASECHK.TRANS64 P0, [R17+URZ+0x38820], R0 ;  /* 0x03882000110085a7 */ /* 0x000ea4000800007f */
[----:B--2---:R-:W-:Y:S05]  /*17180*/  @!P0 BRA `(.L_x_4299) ;  /* 0xfffffffc00f08947 */ /* 0x004fea000383ffff */
[----:B------:R-:W-:Y:S05]  /*17190*/  BRA `(.L_x_4423) ;  /* 0xffffffb000d87947 */ /* 0x000fea000383ffff */
.L_x_4303:
[----:B0-----:R0:W2:Y:S02]  /*171a0*/  SYNCS.PHASECHK.TRANS64.TRYWAIT P0, [R0+URZ+0x38860], R2 ;  /* 0x03886002000075a7 */ /* 0x0010a4000800017f */
[----:B--2---:R-:W-:Y:S05]  /*171b0*/  @!P0 NANOSLEEP.SYNCS 0x989680 ;  /* 0x009896800000895d */ /* 0x004fea0003900000 */
[----:B------:R-:W2:Y:S02]  /*171c0*/  @!P0 SYNCS.PHASECHK.TRANS64 P0, [R0+URZ+0x38860], R2 ;  /* 0x03886002000085a7 */ /* 0x000ea4000800007f */
[----:B--2---:R-:W-:Y:S05]  /*171d0*/  @!P0 BRA `(.L_x_4303) ;  /* 0xfffffffc00f08947 */ /* 0x004fea000383ffff */
[----:B------:R-:W-:Y:S05]  /*171e0*/  BRA `(.L_x_4424) ;  /* 0xffffffb000f87947 */ /* 0x000fea000383ffff */
.L_x_4320:
[----:B-1----:R1:W2:Y:S02]  /*171f0*/  SYNCS.PHASECHK.TRANS64.TRYWAIT P0, [R3+URZ+0x38840], R2 ;  /* 0x03884002030075a7 */ /* 0x0022a4000800017f */
[----:B--2---:R-:W-:Y:S05]  /*17200*/  @!P0 NANOSLEEP.SYNCS 0x989680 ;  /* 0x009896800000895d */ /* 0x004fea0003900000 */
[----:B------:R-:W2:Y:S02]  /*17210*/  @!P0 SYNCS.PHASECHK.TRANS64 P0, [R3+URZ+0x38840], R2 ;  /* 0x03884002030085a7 */ /* 0x000ea4000800007f */
[----:B--2---:R-:W-:Y:S05]  /*17220*/  @!P0 BRA `(.L_x_4320) ;  /* 0xfffffffc00f08947 */ /* 0x004fea000383ffff */
[----:B------:R-:W-:Y:S05]  /*17230*/  BRA `(.L_x_4425) ;  /* 0xffffffbc00d87947 */ /* 0x000fea000383ffff */
.L_x_4325:
[----:B--2---:R2:W3:Y:S02]  /*17240*/  SYNCS.PHASECHK.TRANS64.TRYWAIT P0, [R3+URZ+0x38860], R2 ;  /* 0x03886002030075a7 */ /* 0x0044e4000800017f */
[----:B---3--:R-:W-:Y:S05]  /*17250*/  @!P0 NANOSLEEP.SYNCS 0x989680 ;  /* 0x009896800000895d */ /* 0x008fea0003900000 */
[----:B------:R-:W3:Y:S02]  /*17260*/  @!P0 SYNCS.PHASECHK.TRANS64 P0, [R3+URZ+0x38860], R2 ;  /* 0x03886002030085a7 */ /* 0x000ee4000800007f */
[----:B---3--:R-:W-:Y:S05]  /*17270*/  @!P0 BRA `(.L_x_4325) ;  /* 0xfffffffc00f08947 */ /* 0x008fea000383ffff */
[----:B------:R-:W-:Y:S05]  /*17280*/  BRA `(.L_x_4426) ;  /* 0xffffffc000507947 */ /* 0x000fea000383ffff */
.L_x_4341:
[----:B0-----:R0:W1:Y:S02]  /*17290*/  SYNCS.PHASECHK.TRANS64.TRYWAIT P0, [R4+URZ+0x38840], R2 ;  /* 0x03884002040075a7 */ /* 0x001064000800017f */
[----:B-1----:R-:W-:Y:S05]  /*172a0*/  @!P0 NANOSLEEP.SYNCS 0x989680 ;  /* 0x009896800000895d */ /* 0x002fea0003900000 */
[----:B------:R-:W1:Y:S02]  /*172b0*/  @!P0 SYNCS.PHASECHK.TRANS64 P0, [R4+URZ+0x38840], R2 ;  /* 0x03884002040085a7 */ /* 0x000e64000800007f */
[----:B-1----:R-:W-:Y:S05]  /*172c0*/  @!P0 BRA `(.L_x_4341) ;  /* 0xfffffffc00f08947 */ /* 0x002fea000383ffff */
[----:B------:R-:W-:Y:S05]  /*172d0*/  BRA `(.L_x_4427) ;  /* 0xffffffcc001c7947 */ /* 0x000fea000383ffff */
.L_x_4346:
[----:B-1----:R1:W2:Y:S02]  /*172e0*/  SYNCS.PHASECHK.TRANS64.TRYWAIT P0, [R4+URZ+0x38860], R2 ;  /* 0x03886002040075a7 */ /* 0x0022a4000800017f */
[----:B--2---:R-:W-:Y:S05]  /*172f0*/  @!P0 NANOSLEEP.SYNCS 0x989680 ;  /* 0x009896800000895d */ /* 0x004fea0003900000 */
[----:B------:R-:W2:Y:S02]  /*17300*/  @!P0 SYNCS.PHASECHK.TRANS64 P0, [R4+URZ+0x38860], R2 ;  /* 0x03886002040085a7 */ /* 0x000ea4000800007f */
[----:B--2---:R-:W-:Y:S05]  /*17310*/  @!P0 BRA `(.L_x_4346) ;  /* 0xfffffffc00f08947 */ /* 0x004fea000383ffff */
[----:B------:R-:W-:Y:S05]  /*17320*/  BRA `(.L_x_4428) ;  /* 0xffffffcc00947947 */ /* 0x000fea000383ffff */
.L_x_4361:
[----:B-1----:R1:W2:Y:S02]  /*17330*/  SYNCS.PHASECHK.TRANS64.TRYWAIT P0, [R4+URZ+0x38840], R2 ;  /* 0x03884002040075a7 */ /* 0x0022a4000800017f */
[----:B--2---:R-:W-:Y:S05]  /*17340*/  @!P0 NANOSLEEP.SYNCS 0x989680 ;  /* 0x009896800000895d */ /* 0x004fea0003900000 */
[----:B------:R-:W2:Y:S02]  /*17350*/  @!P0 SYNCS.PHASECHK.TRANS64 P0, [R4+URZ+0x38840], R2 ;  /* 0x03884002040085a7 */ /* 0x000ea4000800007f */
[----:B--2---:R-:W-:Y:S05]  /*17360*/  @!P0 BRA `(.L_x_4361) ;  /* 0xfffffffc00f08947 */ /* 0x004fea000383ffff */
[----:B------:R-:W-:Y:S05]  /*17370*/  BRA `(.L_x_4429) ;  /* 0xffffffd800487947 */ /* 0x000fea000383ffff */
.L_x_4366:
[----:B--2---:R2:W3:Y:S02]  /*17380*/  SYNCS.PHASECHK.TRANS64.TRYWAIT P0, [R4+URZ+0x38860], R2 ;  /* 0x03886002040075a7 */ /* 0x0044e4000800017f */
[----:B---3--:R-:W-:Y:S05]  /*17390*/  @!P0 NANOSLEEP.SYNCS 0x989680 ;  /* 0x009896800000895d */ /* 0x008fea0003900000 */
[----:B------:R-:W3:Y:S02]  /*173a0*/  @!P0 SYNCS.PHASECHK.TRANS64 P0, [R4+URZ+0x38860], R2 ;  /* 0x03886002040085a7 */ /* 0x000ee4000800007f */
[----:B---3--:R-:W-:Y:S05]  /*173b0*/  @!P0 BRA `(.L_x_4366) ;  /* 0xfffffffc00f08947 */ /* 0x008fea000383ffff */
[----:B------:R-:W-:Y:S05]  /*173c0*/  BRA `(.L_x_4430) ;  /* 0xffffffd800c07947 */ /* 0x000fea000383ffff */
.L_x_4382:
[----:B------:R-:W-:Y:S01]  /*173d0*/  BSSY B0, `(.L_x_4431) ;  /* 0x0000008000007945 */ /* 0x000fe20003800000 */
[----:B-----5:R-:W-:Y:S02]  /*173e0*/  IMAD.MOV.U32 R13, RZ, RZ, R3 ;  /* 0x000000ffff0d7224 */ /* 0x020fe400078e0003 */
[----:B------:R-:W-:Y:S02]  /*173f0*/  IMAD.MOV.U32 R12, RZ, RZ, RZ ;  /* 0x000000ffff0c7224 */ /* 0x000fe400078e00ff */
[----:B------:R-:W-:Y:S02]  /*17400*/  IMAD.MOV.U32 R11, RZ, RZ, 0x1f ;  /* 0x0000001fff0b7424 */ /* 0x000fe400078e00ff */
[----:B------:R-:W-:-:S07]  /*17410*/  IMAD.MOV.U32 R15, RZ, RZ, -0x1 ;  /* 0xffffffffff0f7424 */ /* 0x000fce00078e00ff */
[----:B0123--:R-:W-:Y:S05]  /*17420*/  WARPSYNC.COLLECTIVE R15, `(.L_x_4432) ;  /* 0x000000000f087348 */ /* 0x00ffea0003c00000 */
[----:B------:R4:W0:Y:S02]  /*17430*/  SHFL.IDX P6, R14, R13, R12, R11 ;  /* 0x0000000c0d0e7389 */ /* 0x00082400000c000b */
[----:B01234-:R-:W-:Y:S01]  /*17440*/  ENDCOLLECTIVE ;  /* 0x000000000000791b */ /* 0x01ffe20003800000 */
.L_x_4432:
[----:B------:R-:W-:Y:S05]  /*17450*/  BSYNC B0 ;  /* 0x0000000000007941 */ /* 0x000fea0003800000 */
.L_x_4431:
[----:B------:R-:W-:Y:S05]  /*17460*/  BRA `(.L_x_4433) ;  /* 0xffffffe4007c7947 */ /* 0x000fea000383ffff */
.L_x_4385:
[----:B0-----:R0:W2:Y:S02]  /*17470*/  SYNCS.PHASECHK.TRANS64.TRYWAIT P0, [R0+URZ+0x38820], R3 ;  /* 0x03882003000075a7 */ /* 0x0010a4000800017f */
[----:B--2---:R-:W-:Y:S05]  /*17480*/  @!P0 NANOSLEEP.SYNCS 0x989680 ;  /* 0x009896800000895d */ /* 0x004fea0003900000 */
[----:B------:R-:W2:Y:S02]  /*17490*/  @!P0 SYNCS.PHASECHK.TRANS64 P0, [R0+URZ+0x38820], R3 ;  /* 0x03882003000085a7 */ /* 0x000ea4000800007f */
[----:B--2---:R-:W-:Y:S05]  /*174a0*/  @!P0 BRA `(.L_x_4385) ;  /* 0xfffffffc00f08947 */ /* 0x004fea000383ffff */
[----:B------:R-:W-:Y:S05]  /*174b0*/  BRA `(.L_x_4434) ;  /* 0xffffffe400c87947 */ /* 0x000fea000383ffff */
.L_x_4386:
        /* <DEDUP_REMOVED lines=11> */
.L_x_4436:
[----:B------:R-:W-:Y:S05]  /*17570*/  BSYNC B0 ;  /* 0x0000000000007941 */ /* 0x000fea0003800000 */
.L_x_4435:
[----:B------:R-:W-:Y:S05]  /*17580*/  BRA `(.L_x_4437) ;  /* 0xffffffe400b07947 */ /* 0x000fea000383ffff */
.L_x_4389:
[----:B------:R-:W-:Y:S01]  /*17590*/  BSSY B1, `(.L_x_4438) ;  /* 0x0000006000017945 */ /* 0x000fe20003800000 */
[----:B------:R-:W-:-:S07]  /*175a0*/  IMAD.MOV.U32 R15, RZ, RZ, -0x1 ;  /* 0xffffffffff0f7424 */ /* 0x000fce00078e00ff */
[----:B012---:R-:W-:Y:S05]  /*175b0*/  WARPSYNC.COLLECTIVE R15, `(.L_x_4439) ;  /* 0x000000000f0c7348 */ /* 0x007fea0003c00000 */
[----:B------:R-:W-:Y:S02]  /*175c0*/  ELECT P6, UR62, PT ;  /* 0x00000000003e782f */ /* 0x000fe400038c0000 */
[----:B------:R-:W-:Y:S01]  /*175d0*/  MOV R14, UR62 ;  /* 0x0000003e000e7c02 */ /* 0x000fe20008000f00 */
[----:B012---:R-:W-:Y:S10]  /*175e0*/  ENDCOLLECTIVE ;  /* 0x000000000000791b */ /* 0x007ff40003800000 */
.L_x_4439:
[----:B------:R-:W-:Y:S05]  /*175f0*/  BSYNC B1 ;  /* 0x0000000000017941 */ /* 0x000fea0003800000 */
.L_x_4438:
[----:B------:R-:W-:Y:S05]  /*17600*/  BRA `(.L_x_4440) ;  /* 0xffffffe400a87947 */ /* 0x000fea000383ffff */
.L_x_4391:
[----:B0-----:R0:W1:Y:S02]  /*17610*/  SYNCS.PHASECHK.TRANS64.TRYWAIT P0, [R6+URZ], R5 ;  /* 0x00000005060075a7 */ /* 0x001064000800017f */
[----:B-1----:R-:W-:Y:S05]  /*17620*/  @!P0 NANOSLEEP.SYNCS 0x989680 ;  /* 0x009896800000895d */ /* 0x002fea0003900000 */
[----:B------:R-:W1:Y:S02]  /*17630*/  @!P0 SYNCS.PHASECHK.TRANS64 P0, [R6+URZ], R5 ;  /* 0x00000005060085a7 */ /* 0x000e64000800007f */
[----:B-1----:R-:W-:Y:S05]  /*17640*/  @!P0 BRA `(.L_x_4391) ;  /* 0xfffffffc00f08947 */ /* 0x002fea000383ffff */
[----:B------:R-:W-:Y:S05]  /*17650*/  BRA `(.L_x_4441) ;  /* 0xffffffe400e07947 */ /* 0x000fea000383ffff */
.L_x_4392:
[----:B-1----:R1:W2:Y:S02]  /*17660*/  SYNCS.PHASECHK.TRANS64.TRYWAIT P0, [R7+URZ], R2 ;  /* 0x00000002070075a7 */ /* 0x0022a4000800017f */
[----:B--2---:R-:W-:Y:S05]  /*17670*/  @!P0 NANOSLEEP.SYNCS 0x989680 ;  /* 0x009896800000895d */ /* 0x004fea0003900000 */
[----:B------:R-:W2:Y:S02]  /*17680*/  @!P0 SYNCS.PHASECHK.TRANS64 P0, [R7+URZ], R2 ;  /* 0x00000002070085a7 */ /* 0x000ea4000800007f */
[----:B--2---:R-:W-:Y:S05]  /*17690*/  @!P0 BRA `(.L_x_4392) ;  /* 0xfffffffc00f08947 */ /* 0x004fea000383ffff */
[----:B------:R-:W-:Y:S05]  /*176a0*/  BRA `(.L_x_4442) ;  /* 0xffffffe400d47947 */ /* 0x000fea000383ffff */
.L_x_4394:
[----:B--2---:R2:W3:Y:S02]  /*176b0*/  SYNCS.PHASECHK.TRANS64.TRYWAIT P0, [R4+URZ], R5 ;  /* 0x00000005040075a7 */ /* 0x0044e4000800017f */
[----:B---3--:R-:W-:Y:S05]  /*176c0*/  @!P0 NANOSLEEP.SYNCS 0x989680 ;  /* 0x009896800000895d */ /* 0x008fea0003900000 */
[----:B------:R-:W3:Y:S02]  /*176d0*/  @!P0 SYNCS.PHASECHK.TRANS64 P0, [R4+URZ], R5 ;  /* 0x00000005040085a7 */ /* 0x000ee4000800007f */
[----:B---3--:R-:W-:Y:S05]  /*176e0*/  @!P0 BRA `(.L_x_4394) ;  /* 0xfffffffc00f08947 */ /* 0x008fea000383ffff */
[----:B------:R-:W-:Y:S05]  /*176f0*/  BRA `(.L_x_4443) ;  /* 0xffffffe400d87947 */ /* 0x000fea000383ffff */
.L_x_4444:
        /* <DEDUP_REMOVED lines=16> */
.L_x_5880:


//--------------------- .text._ZN7cutlass13device_kernelIN5flash11enable_sm90INS1_16FlashAttnFwdSm90INS1_25CollectiveMainloopFwdSm90ILi2EN4cute5tupleIJNS5_1CILi1EEES8_S8_EEENS6_IJNS7_ILi64EEESA_SA_EEELi512ENS_6half_tEfNS_4arch4Sm90ELb1ELb0ELb0ELb1ELb0ELb0ELb0ELb0ELb0ELb1ELb0ELb0EEENS1_21CollectiveEpilogueFwdINS6_IJSA_NS7_ILi512EEESA_EEES9_SC_SE_Li256ELb1ELb1ELb0ELb0EEENS1_36VarlenDynamicPersistentTileSchedulerILi64ELi64ELi256ELi128ELb0ELb1ELb1ELb1ELb1ELb1EEEEEEEEEvNT_6ParamsE --------------------------
	.section	.text._ZN7cutlass13device_kernelIN5flash11enable_sm90INS1_16FlashAttnFwdSm90INS1_25CollectiveMainloopFwdSm90ILi2EN4cute5tupleIJNS5_1CILi1EEES8_S8_EEENS6_IJNS7_ILi64EEESA_SA_EEELi512ENS_6half_tEfNS_4arch4Sm90ELb1ELb0ELb0ELb1ELb0ELb0ELb0ELb0ELb0ELb1ELb0ELb0EEENS1_21CollectiveEpilogueFwdINS6_IJSA_NS7_ILi512EEESA_EEES9_SC_SE_Li256ELb1ELb1ELb0ELb0EEENS1_36VarlenDynamicPersistentTileSchedulerILi64ELi64ELi256ELi128ELb0ELb1ELb1ELb1ELb1ELb1EEEEEEEEEvNT_6ParamsE,"ax",@progbits
	.align	128
.text._ZN7cutlass13device_kernelIN5flash11enable_sm90INS1_16FlashAttnFwdSm90INS1_25CollectiveMainloopFwdSm90ILi2EN4cute5tupleIJNS5_1CILi1EEES8_S8_EEENS6_IJNS7_ILi64EEESA_SA_EEELi512ENS_6half_tEfNS_4arch4Sm90ELb1ELb0ELb0ELb1ELb0ELb0ELb0ELb0ELb0ELb1ELb0ELb0EEENS1_21CollectiveEpilogueFwdINS6_IJSA_NS7_ILi512EEESA_EEES9_SC_SE_Li256ELb1ELb1ELb0ELb0EEENS1_36VarlenDynamicPersistentTileSchedulerILi64ELi64ELi256ELi128ELb0ELb1ELb1ELb1ELb1ELb1EEEEEEEEEvNT_6ParamsE:
        .type           _ZN7cutlass13device_kernelIN5flash11enable_sm90INS1_16FlashAttnFwdSm90INS1_25CollectiveMainloopFwdSm90ILi2EN4cute5tupleIJNS5_1CILi1EEES8_S8_EEENS6_IJNS7_ILi64EEESA_SA_EEELi512ENS_6half_tEfNS_4arch4Sm90ELb1ELb0ELb0ELb1ELb0ELb0ELb0ELb0ELb0ELb1ELb0ELb0EEENS1_21CollectiveEpilogueFwdINS6_IJSA_NS7_ILi512EEESA_EEES9_SC_SE_Li256ELb1ELb1ELb0ELb0EEENS1_36VarlenDynamicPersistentTileSchedulerILi64ELi64ELi256ELi128ELb0ELb1ELb1ELb1ELb1ELb1EEEEEEEEEvNT_6ParamsE,@function
        .size           _ZN7cutlass13device_kernelIN5flash11enable_sm90INS1_16FlashAttnFwdSm90INS1_25CollectiveMainloopFwdSm90ILi2EN4cute5tupleIJNS5_1CILi1EEES8_S8_EEENS6_IJNS7_ILi64EEESA_SA_EEELi512ENS_6half_tEfNS_4arch4Sm90ELb1ELb0ELb0ELb1ELb0ELb0ELb0ELb0ELb0ELb1ELb0ELb0EEENS1_21CollectiveEpilogueFwdINS6_IJSA_NS7_ILi512EEESA_EEES9_SC_SE_Li256ELb1ELb1ELb0ELb0EEENS1_36VarlenDynamicPersistentTileSchedulerILi64ELi64ELi256ELi128ELb0ELb1ELb1ELb1ELb1ELb1EEEEEEEEEvNT_6ParamsE,(.L_x_5881 - _ZN7cutlass13device_kernelIN5flash11enable_sm90INS1_16FlashAttnFwdSm90INS1_25CollectiveMainloopFwdSm90ILi2EN4cute5tupleIJNS5_1CILi1EEES8_S8_EEENS6_IJNS7_ILi64EEESA_SA_EEELi512ENS_6half_tEfNS_4arch4Sm90ELb1ELb0ELb0ELb1ELb0ELb0ELb0ELb0ELb0ELb1ELb0ELb0EEENS1_21CollectiveEpilogueFwdINS6_IJSA_NS7_ILi512EEESA_EEES9_SC_SE_Li256ELb1ELb1ELb0ELb0EEENS1_36VarlenDynamicPersistentTileSchedulerILi64ELi64ELi256ELi128ELb0ELb1ELb1ELb1ELb1ELb1EEEEEEEEEvNT_6ParamsE)
        .other          _ZN7cutlass13device_kernelIN5flash11enable_sm90INS1_16FlashAttnFwdSm90INS1_25CollectiveMainloopFwdSm90ILi2EN4cute5tupleIJNS5_1CILi1EEES8_S8_EEENS6_IJNS7_ILi64EEESA_SA_EEELi512ENS_6half_tEfNS_4arch4Sm90ELb1ELb0ELb0ELb1ELb0ELb0ELb0ELb0ELb0ELb1ELb0ELb0EEENS1_21CollectiveEpilogueFwdINS6_IJSA_NS7_ILi512EEESA_EEES9_SC_SE_Li256ELb1ELb1ELb0ELb0EEENS1_36VarlenDynamicPersistentTileSchedulerILi64ELi64ELi256ELi128ELb0ELb1ELb1ELb1ELb1ELb1EEEEEEEEEvNT_6ParamsE,@"STO_CUDA_ENTRY STV_DEFAULT"
_ZN7cutlass13device_kernelIN5flash11enable_sm90INS1_16FlashAttnFwdSm90INS1_25CollectiveMainloopFwdSm90ILi2EN4cute5tupleIJNS5_1CILi1EEES8_S8_EEENS6_IJNS7_ILi64EEESA_SA_EEELi512ENS_6half_tEfNS_4arch4Sm90ELb1ELb0ELb0ELb1ELb0ELb0ELb0ELb0ELb0ELb1ELb0ELb0EEENS1_21CollectiveEpilogueFwdINS6_IJSA_NS7_ILi512EEESA_EEES9_SC_SE_Li256ELb1ELb1ELb0ELb0EEENS1_36VarlenDynamicPersistentTileSchedulerILi64ELi64ELi256ELi128ELb0ELb1ELb1ELb1ELb1ELb1EEEEEEEEEvNT_6ParamsE:
        /* <DEDUP_REMOVED lines=18> */
.L_x_4446:
[----:B------:R-:W-:Y:S05]  /*0120*/  BSYNC B0 ;  /* 0x0000000000007941 */ /* 0x000fea0003800000 */
.L_x_4445:
        /* <DEDUP_REMOVED lines=37> */
.L_x_4447:
        /* <DEDUP_REMOVED lines=22> */
.L_x_4448:
        /* <DEDUP_REMOVED lines=18> */
.L_x_4449:
        /* <DEDUP_REMOVED lines=22> */
.L_x_4450:
        /* <DEDUP_REMOVED lines=22> */
.L_x_4451:
[----:B------:R-:W-:Y:S01]  /*08c0*/  PLOP3.LUT P0, PT, PT, PT, UP0, 0x80, 0x0 ;  /* 0x000000000000781c */ /* 0x000fe20003f0f008 */
[----:B------:R-:W-:Y:S01]  /*08d0*/  UMOV UR36, 0x1 ;  /* 0x0000000100247882 */ /* 0x000fe20000000000 */
[----:B------:R-:W-:Y:S01]  /*08e0*/  NOP ;  /* 0x0000000000007918 */ /* 0x000fe20000000000 */
[----:B------:R-:W-:Y:S01]  /*08f0*/  USEL UR36, UR36, 0x2, !UP0 ;  /* 0x0000000224247887 */ /* 0x000fe2000c000000 */
[----:B------:R-:W-:Y:S01]  /*0900*/  ULDC.64 UR40, c[0x0][0x208] ;  /* 0x0000820000287ab9 */ /* 0x000fe20000000a00 */
[----:B012-4-:R-:W-:Y:S08]  /*0910*/  BAR.SYNC.DEFER_BLOCKING 0x0 ;  /* 0x0000000000007b1d */ /* 0x017ff00000010000 */
[----:B------:R-:W-:Y:S05]  /*0920*/  @!P0 BRA `(.L_x_4452) ;  /* 0x000000b8004c8947 */ /* 0x000fea0003800000 */
.L_x_4453:
        /* <DEDUP_REMOVED lines=28> */
[----:B------:R-:W-:Y:S01]  /*0af0*/  LEA.HI R3, R0, R197, RZ, 0x4 ;  /* 0x000000c500037211 */ /* 0x000fe200078f20ff */
[----:B------:R-:W-:-:S03]  /*0b00*/  UMOV UR37, URZ ;  /* 0x0000003f00257c82 */ /* 0x000fc60008000000 */
[----:B------:R-:W-:Y:S02]  /*0b10*/  SHF.R.S32.HI R2, RZ, 0x4, R3 ;  /* 0x00000004ff027819 */ /* 0x000fe40000011403 */
[C---:B------:R-:W-:Y:S02]  /*0b20*/  LOP3.LUT R6, R3.reuse, 0xfffffff0, RZ, 0xc0, !PT ;  /* 0xfffffff003067812 */ /* 0x040fe400078ec0ff */
[----:B------:R-:W-:-:S03]  /*0b30*/  LEA.HI R4, R3, R2, RZ, 0x1 ;  /* 0x0000000203047211 */ /* 0x000fc600078f08ff */
[----:B------:R-:W-:Y:S01]  /*0b40*/  IMAD.IADD R6, R197, 0x1, -R6 ;  /* 0x00000001c5067824 */ /* 0x000fe200078e0a06 */
[----:B------:R-:W-:Y:S02]  /*0b50*/  LOP3.LUT R5, R4, 0x1ffffffe, RZ, 0xc0, !PT ;  /* 0x1ffffffe04057812 */ /* 0x000fe400078ec0ff */
[----:B------:R-:W-:-:S03]  /*0b60*/  LEA.HI R4, R0, R197, RZ, 0x5 ;  /* 0x000000c500047211 */ /* 0x000fc600078f28ff */
[----:B------:R-:W-:Y:S01]  /*0b70*/  IMAD.IADD R10, R2, 0x1, -R5 ;  /* 0x00000001020a7824 */ /* 0x000fe200078e0a05 */
[CC--:B------:R-:W-:Y:S02]  /*0b80*/  LEA.HI R5, R0.reuse, R197.reuse, RZ, 0x2 ;  /* 0x000000c500057211 */ /* 0x0c0fe400078f10ff */
[----:B------:R-:W-:Y:S02]  /*0b90*/  LEA.HI R2, R0, R197, RZ, 0x7 ;  /* 0x000000c500027211 */ /* 0x000fe400078f38ff */
[--C-:B------:R-:W-:Y:S02]  /*0ba0*/  SHF.R.S32.HI R12, RZ, 0x5, R4.reuse ;  /* 0x00000005ff0c7819 */ /* 0x100fe40000011404 */
[----:B------:R-:W-:Y:S02]  /*0bb0*/  SHF.R.S32.HI R3, RZ, 0x1f, R4 ;  /* 0x0000001fff037819 */ /* 0x000fe40000011404 */
[----:B------:R-:W-:Y:S02]  /*0bc0*/  LOP3.LUT R8, R5, 0xfffffffc, RZ, 0xc0, !PT ;  /* 0xfffffffc05087812 */ /* 0x000fe400078ec0ff */
[----:B------:R-:W-:-:S02]  /*0bd0*/  LOP3.LUT R4, R2, 0xffffff80, RZ, 0xc0, !PT ;  /* 0xffffff8002047812 */ /* 0x000fc400078ec0ff */
[----:B------:R-:W-:Y:S01]  /*0be0*/  LEA.HI R5, R3, R12, RZ, 0x2 ;  /* 0x0000000c03057211 */ /* 0x000fe200078f10ff */
[C---:B------:R-:W-:Y:S01]  /*0bf0*/  IMAD.IADD R8, R197.reuse, 0x1, -R8 ;  /* 0x00000001c5087824 */ /* 0x040fe200078e0a08 */
        /* <DEDUP_REMOVED lines=11> */
[-C--:B------:R-:W-:Y:S02]  /*0cb0*/  LEA.HI R5, R3, R4.reuse, RZ, 0x2 ;  /* 0x0000000403057211 */ /* 0x080fe400078f10ff */
[----:B------:R-:W-:Y:S01]  /*0cc0*/  LOP3.LUT R9, R7, 0xfffffff8, RZ, 0xc0, !PT ;  /* 0xfffffff807097812 */ /* 0x000fe200078ec0ff */
[----:B------:R-:W-:Y:S01]  /*0cd0*/  IMAD.IADD R185, R8, 0x1, -R11 ;  /* 0x0000000108b97824 */ /* 0x000fe200078e0a0b */
[----:B------:R-:W-:Y:S01]  /*0ce0*/  LOP3.LUT R11, R5, 0x7ffffffc, RZ, 0xc0, !PT ;  /* 0x7ffffffc050b7812 */ /* 0x000fe200078ec0ff */
[----:B------:R-:W-:Y:S01]  /*0cf0*/  IMAD.SHL.U32 R7, R7, 0x40, RZ ;  /* 0x0000004007077824 */ /* 0x000fe200078e00ff */
[----:B------:R-:W-:Y:S01]  /*0d00*/  SHF.R.S32.HI R8, RZ, 0x1f, R5 ;  /* 0x0000001fff087819 */ /* 0x000fe20000011405 */
[----:B------:R-:W-:Y:S01]  /*0d10*/  IMAD.IADD R9, R6, 0x1, -R9 ;  /* 0x0000000106097824 */ /* 0x000fe200078e0a09 */
[----:B------:R-:W-:Y:S01]  /*0d20*/  LEA.HI R6, R3, R4, RZ, 0x5 ;  /* 0x0000000403067211 */ /* 0x000fe200078f28ff */
[----:B------:R-:W-:Y:S01]  /*0d30*/  IMAD.IADD R11, R4, 0x1, -R11 ;  /* 0x00000001040b7824 */ /* 0x000fe200078e0a0b */
[----:B------:R-:W-:Y:S01]  /*0d40*/  SHF.R.S32.HI R3, RZ, 0x2, R5 ;  /* 0x00000002ff037819 */ /* 0x000fe20000011405 */
[----:B------:R-:W-:Y:S01]  /*0d50*/  IMAD.SHL.U32 R4, R9, 0x40, RZ ;  /* 0x0000004009047824 */ /* 0x000fe200078e00ff */
[----:B------:R-:W-:Y:S01]  /*0d60*/  LOP3.LUT R7, R7, 0x7ffffe00, RZ, 0xc0, !PT ;  /* 0x7ffffe0007077812 */ /* 0x000fe200078ec0ff */
[----:B------:R-:W-:Y:S01]  /*0d70*/  IMAD.SHL.U32 R5, R10, 0x8, RZ ;  /* 0x000000080a057824 */ /* 0x000fe200078e00ff */
[----:B------:R-:W-:-:S02]  /*0d80*/  LEA.HI R8, R8, R3, RZ, 0x3 ;  /* 0x0000000308087211 */ /* 0x000fc400078f18ff */
[----:B------:R-:W-:Y:S01]  /*0d90*/  LOP3.LUT R4, R4, 0x1c0, RZ, 0xc0, !PT ;  /* 0x000001c004047812 */ /* 0x000fe200078ec0ff */
[----:B------:R-:W-:Y:S01]  /*0da0*/  IMAD.U32 R196, R14, 0x40, R5 ;  /* 0x000000400ec47824 */ /* 0x000fe200078e0005 */
[----:B------:R-:W-:Y:S01]  /*0db0*/  LOP3.LUT R8, R8, 0xfffffff8, RZ, 0xc0, !PT ;  /* 0xfffffff808087812 */ /* 0x000fe200078ec0ff */
[----:B------:R-:W-:Y:S01]  /*0dc0*/  IMAD R7, R12, 0x400, R7 ;  /* 0x000004000c077824 */ /* 0x000fe200078e0207 */
[----:B------:R-:W-:Y:S02]  /*0dd0*/  LOP3.LUT R5, R4, 0x8, R5, 0xf8, !PT ;  /* 0x0000000804057812 */ /* 0x000fe400078ef805 */
[----:B------:R-:W-:Y:S01]  /*0de0*/  SHF.R.U32.HI R4, RZ, 0x3, R4 ;  /* 0x00000003ff047819 */ /* 0x000fe20000011604 */
[----:B------:R-:W-:Y:S01]  /*0df0*/  IMAD.IADD R3, R3, 0x1, -R8 ;  /* 0x0000000103037824 */ /* 0x000fe200078e0a08 */
[----:B------:R-:W-:Y:S02]  /*0e00*/  LEA.HI R0, R0, R197, RZ, 0x3 ;  /* 0x000000c500007211 */ /* 0x000fe400078f18ff */
[----:B------:R-:W-:-:S02]  /*0e10*/  LOP3.LUT R4, R5, R4, RZ, 0x3c, !PT ;  /* 0x0000000405047212 */ /* 0x000fc400078e3cff */
[----:B------:R-:W-:Y:S02]  /*0e20*/  LOP3.LUT R8, R0, 0xfffffff8, RZ, 0xc0, !PT ;  /* 0xfffffff800087812 */ /* 0x000fe400078ec0ff */
[----:B------:R-:W-:Y:S01]  /*0e30*/  R2P PR, R9, 0x6 ;  /* 0x0000000609007804 */ /* 0x000fe20000000000 */
[----:B------:R-:W-:Y:S01]  /*0e40*/  IMAD.IADD R4, R7, 0x1, R4 ;  /* 0x0000000107047824 */ /* 0x000fe200078e0204 */
[----:B------:R-:W-:Y:S01]  /*0e50*/  LEA.HI R2, R2, R193, RZ, 0x1 ;  /* 0x000000c102027211 */ /* 0x000fe200078f08ff */
[----:B------:R-:W-:Y:S01]  /*0e60*/  IMAD.IADD R191, R197, 0x1, -R8 ;  /* 0x00000001c5bf7824 */ /* 0x000fe200078e0a08 */
[----:B------:R-:W-:Y:S02]  /*0e70*/  SHF.R.S32.HI R6, RZ, 0x5, R6 ;  /* 0x00000005ff067819 */ /* 0x000fe40000011406 */
[----:B------:R-:W-:Y:S01]  /*0e80*/  LEA R19, R4, UR46, 0x1 ;  /* 0x0000002e04137c11 */ /* 0x000fe2000f8e08ff */
[----:B------:R-:W-:Y:S01]  /*0e90*/  IMAD.SHL.U32 R17, R191, 0x8, RZ ;  /* 0x00000008bf117824 */ /* 0x000fe200078e00ff */
[----:B------:R-:W-:Y:S01]  /*0ea0*/  LOP3.LUT R2, R2, 0xfffffe, RZ, 0xc0, !PT ;  /* 0x00fffffe02027812 */ /* 0x000fe200078ec0ff */
[----:B------:R-:W-:Y:S01]  /*0eb0*/  IMAD R16, R6, 0x10, R3 ;  /* 0x0000001006107824 */ /* 0x000fe200078e0203 */
[----:B------:R-:W-:Y:S01]  /*0ec0*/  SEL R23, R23, 0xffffffc0, !P2 ;  /* 0xffffffc017177807 */ /* 0x000fe20005000000 */
[----:B------:R-:W-:Y:S01]  /*0ed0*/  VIADD R184, R19, 0x26800 ;  /* 0x0002680013b87836 */ /* 0x000fe20000000000 */
[----:B------:R-:W-:Y:S01]  /*0ee0*/  SHF.R.S32.HI R192, RZ, 0x3, R0 ;  /* 0x00000003ffc07819 */ /* 0x000fe20000011400 */
[----:B------:R-:W-:-:S02]  /*0ef0*/  IMAD.IADD R2, R193, 0x1, -R2 ;  /* 0x00000001c1027824 */ /* 0x000fc400078e0a02 */
        /* <DEDUP_REMOVED lines=14> */
[----:B------:R-:W-:Y:S01]  /*0fe0*/  @P1 VIADD R22, R184, 0xffffffe0 ;  /* 0xffffffe0b8161836 */ /* 0x000fe20000000000 */
[----:B------:R-:W-:Y:S01]  /*0ff0*/  SHF.R.S32.HI R198, RZ, 0x1f, R194 ;  /* 0x0000001fffc67819 */ /* 0x000fe200000114c2 */
[----:B------:R-:W-:-:S02]  /*1000*/  IMAD.SHL.U32 R18, R2, 0x100, RZ ;  /* 0x0000010002127824 */ /* 0x000fc400078e00ff */
[----:B------:R-:W-:Y:S02]  /*1010*/  IMAD.IADD R184, R184, 0x1, R23 ;  /* 0x00000001b8b87824 */ /* 0x000fe400078e0217 */
[----:B------:R-:W-:Y:S02]  /*1020*/  IMAD.SHL.U32 R2, R11, 0x2, RZ ;  /* 0x000000020b027824 */ /* 0x000fe400078e00ff */
[----:B------:R-:W-:Y:S02]  /*1030*/  IMAD R185, R185, 0x8, R16 ;  /* 0x00000008b9b97824 */ /* 0x000fe400078e0210 */
[----:B------:R-:W-:-:S07]  /*1040*/  IMAD.IADD R23, R23, 0x1, R22 ;  /* 0x0000000117177824 */ /* 0x000fce00078e0216 */
.L_x_4509:
[----:B------:R-:W-:Y:S01]  /*1050*/  ULDC.64 UR8, c[0x0][0xc88] ;  /* 0x0003220000087ab9 */ /* 0x000fe20000000a00 */
[----:B------:R-:W-:Y:S01]  /*1060*/  ULDC.64 UR10, c[0x0][0xa18] ;  /* 0x00028600000a7ab9 */ /* 0x000fe20000000a00 */
[----:B------:R-:W-:Y:S02]  /*1070*/  UIMAD.WIDE UR8, UR7, 0x4, UR8 ;  /* 0x00000004070878a5 */ /* 0x000fe4000f8e0208 */
[----:B------:R-:W-:Y:S01]  /*1080*/  UISETP.NE.U32.AND UP1, UPT, UR10, URZ, UPT ;  /* 0x0000003f0a00728c */ /* 0x000fe2000bf25070 */
[----:B------:R-:W-:Y:S01]  /*1090*/  ULDC UR4, c[0x0][0x424] ;  /* 0x0001090000047ab9 */ /* 0x000fe20000000800 */
[----:B------:R-:W-:Y:S02]  /*10a0*/  ULDC UR7, c[0x0][0x2f0] ;  /* 0x0000bc0000077ab9 */ /* 0x000fe40000000800 */
[----:B0-23--:R-:W-:Y:S02]  /*10b0*/  IMAD.U32 R4, RZ, RZ, UR8 ;  /* 0x00000008ff047e24 */ /* 0x00dfe4000f8e00ff */
[----:B------:R-:W-:Y:S01]  /*10c0*/  IMAD.U32 R5, RZ, RZ, UR9 ;  /* 0x00000009ff057e24 */ /* 0x000fe2000f8e00ff */
[----:B------:R-:W-:-:S04]  /*10d0*/  ULDC.64 UR8, c[0x0][0xa28] ;  /* 0x00028a0000087ab9 */ /* 0x000fc80000000a00 */
[----:B------:R-:W2:Y:S01]  /*10e0*/  LDG.E R4, desc[UR40][R4.64] ;  /* 0x0000002804047981 */ /* 0x000ea2000c1e1900 */
[----:B------:R-:W-:Y:S02]  /*10f0*/  UISETP.NE.U32.AND UP0, UPT, UR8, URZ, UPT ;  /* 0x0000003f0800728c */ /* 0x000fe4000bf05070 */
[----:B------:R-:W-:Y:S02]  /*1100*/  UISETP.NE.AND.EX UP1, UPT, UR11, URZ, UPT, UP1 ;  /* 0x0000003f0b00728c */ /* 0x000fe4000bf25310 */
[----:B------:R-:W-:-:S04]  /*1110*/  UISETP.NE.AND.EX UP0, UPT, UR9, URZ, UPT, UP0 ;  /* 0x0000003f0900728c */ /* 0x000fc8000bf05300 */
[----:B------:R-:W-:Y:S02]  /*1120*/  PLOP3.LUT P2, PT, PT, PT, UP1, 0x80, 0x0 ;  /* 0x000000000000781c */ /* 0x000fe40003f4f018 */
[----:B------:R-:W-:Y:S02]  /*1130*/  PLOP3.LUT P0, PT, PT, PT, UP0, 0x80, 0x0 ;  /* 0x000000000000781c */ /* 0x000fe40003f0f008 */
[----:B--2---:R-:W-:-:S13]  /*1140*/  R2UR UR45, R4 ;  /* 0x00000000042d72ca */ /* 0x004fda00000e0000 */
[----:B------:R-:W-:Y:S02]  /*1150*/  USHF.R.S32.HI UR44, URZ, 0x1f, UR45 ;  /* 0x0000001f3f2c7899 */ /* 0x000fe4000801142d */
[----:B------:R-:W-:-:S04]  /*1160*/  @UP0 ULEA UR8, UP2, UR45, UR8, 0x2 ;  /* 0x000000082d080291 */ /* 0x000fc8000f84103f */
[----:B------:R-:W-:Y:S02]  /*1170*/  @UP0 ULEA.HI.X UR9, UR45, UR9, UR44, 0x2, UP2 ;  /* 0x000000092d090291 */ /* 0x000fe400090f142c */
[----:B------:R-:W-:Y:S01]  /*1180*/  @UP1 ULEA UR10, UP0, UR45, UR10, 0x2 ;  /* 0x0000000a2d0a1291 */ /* 0x000fe2000f80103f */
[----:B------:R-:W-:-:S03]  /*1190*/  IMAD.U32 R4, RZ, RZ, UR8 ;  /* 0x00000008ff047e24 */ /* 0x000fc6000f8e00ff */
[----:B------:R-:W-:Y:S01]  /*11a0*/  @UP1 ULEA.HI.X UR11, UR45, UR11, UR44, 0x2, UP0 ;  /* 0x0000000b2d0b1291 */ /* 0x000fe200080f142c */
[----:B------:R-:W-:Y:S01]  /*11b0*/  IMAD.U32 R5, RZ, RZ, UR9 ;  /* 0x00000009ff057e24 */ /* 0x000fe2000f8e00ff */
[----:B------:R-:W-:Y:S01]  /*11c0*/  ULDC.64 UR8, c[0x0][0x418] ;  /* 0x0001060000087ab9 */ /* 0x000fe20000000a00 */
[----:B-1----:R-:W-:-:S03]  /*11d0*/  IMAD.U32 R6, RZ, RZ, UR10 ;  /* 0x0000000aff067e24 */ /* 0x002fc6000f8e00ff */
[----:B----4-:R-:W-:Y:S01]  /*11e0*/  IMAD.U32 R7, RZ, RZ, UR11 ;  /* 0x0000000bff077e24 */ /* 0x010fe2000f8e00ff */
[----:B------:R-:W2:Y:S04]  /*11f0*/  @P0 LDG.E R4, desc[UR40][R4.64] ;  /* 0x0000002804040981 */ /* 0x000ea8000c1e1900 */
[----:B------:R-:W3:Y:S01]  /*1200*/  @P2 LDG.E R6, desc[UR40][R6.64] ;  /* 0x0000002806062981 */ /* 0x000ee2000c1e1900 */
[----:B------:R-:W-:Y:S01]  /*1210*/  UISETP.NE.U32.AND UP0, UPT, UR8, URZ, UPT ;  /* 0x0000003f0800728c */ /* 0x000fe2000bf05070 */
[----:B------:R-:W-:Y:S01]  /*1220*/  UMOV UR50, URZ ;  /* 0x0000003f00327c82 */ /* 0x000fe20008000000 */
[----:B------:R-:W-:Y:S02]  /*1230*/  ULDC UR51, c[0x0][0x288] ;  /* 0x0000a20000337ab9 */ /* 0x000fe40000000800 */
[----:B------:R-:W-:Y:S01]  /*1240*/  UISETP.NE.AND.EX UP0, UPT, UR9, URZ, UPT, UP0 ;  /* 0x0000003f0900728c */ /* 0x000fe2000bf05300 */
[----:B------:R-:W-:-:S02]  /*1250*/  UMOV UR43, UR6 ;  /* 0x00000006002b7c82 */ /* 0x000fc40008000000 */
[----:B------:R-:W-:Y:S01]  /*1260*/  ULDC.64 UR8, c[0x0][0xa20] ;  /* 0x0002880000087ab9 */ /* 0x000fe20000000a00 */
[----:B------:R-:W-:Y:S01]  /*1270*/  USEL UR4, UR4, 0x1, UP0 ;  /* 0x0000000104047887 */ /* 0x000fe20008000000 */
[----:B------:R-:W-:-:S03]  /*1280*/  ISETP.NE.U32.AND P1, PT, RZ, UR8, PT ;  /* 0x00000008ff007c0c */ /* 0x000fc6000bf25070 */
        /* <DEDUP_REMOVED lines=18> */
.L_x_4454:
[----:B------:R-:W-:Y:S05]  /*13b0*/  @!P1 BRA `(.L_x_4455) ;  /* 0x00000000001c9947 */ /* 0x000fea0003800000 */
[----:B------:R-:W-:-:S04]  /*13c0*/  ULEA UR4, UP0, UR45, UR8, 0x2 ;  /* 0x000000082d047291 */ /* 0x000fc8000f80103f */
[----:B------:R-:W-:Y:S02]  /*13d0*/  ULEA.HI.X UR6, UR45, UR9, UR44, 0x2, UP0 ;  /* 0x000000092d067291 */ /* 0x000fe400080f142c */
[----:B------:R-:W-:-:S04]  /*13e0*/  IMAD.U32 R4, RZ, RZ, UR4 ;  /* 0x00000004ff047e24 */ /* 0x000fc8000f8e00ff */
[----:B------:R-:W-:-:S05]  /*13f0*/  IMAD.U32 R5, RZ, RZ, UR6 ;  /* 0x00000006ff057e24 */ /* 0x000fca000f8e00ff */
[----:B------:R-:W2:Y:S02]  /*1400*/  LDG.E R4, desc[UR40][R4.64] ;  /* 0x0000002804047981 */ /* 0x000ea4000c1e1900 */
[----:B--2---:R-:W-:Y:S01]  /*1410*/  R2UR UR4, R4 ;  /* 0x00000000040472ca */ /* 0x004fe200000e0000 */
[----:B------:R-:W-:-:S14]  /*1420*/  BRA `(.L_x_4456) ;  /* 0x0000000000347947 */ /* 0x000fdc0003800000 */
.L_x_4455:
        /* <DEDUP_REMOVED lines=13> */
.L_x_4456:
        /* <DEDUP_REMOVED lines=9> */
[----:B------:R-:W0:Y:S01]  /*1590*/  LDC R0, c[0x0][0x448] ;  /* 0x00011200ff007b82 */ /* 0x000e220000000800 */
[----:B------:R-:W-:Y:S01]  /*15a0*/  UIADD3 UR4, UR42, 0x3f, URZ ;  /* 0x0000003f2a047890 */ /* 0x000fe2000fffe03f */
[----:B------:R-:W-:Y:S01]  /*15b0*/  CS2R R150, SRZ ;  /* 0x0000000000967805 */ /* 0x000fe2000001ff00 */
[----:B------:R-:W-:Y:S01]  /*15c0*/  UIADD3 UR50, UR50, 0x40, -UR51 ;  /* 0x0000004032327890 */ /* 0x000fe2000fffe833 */
        /* <DEDUP_REMOVED lines=20> */
[----:B0-----:R-:W-:Y:S01]  /*1710*/  ISETP.NE.AND P0, PT, R0, 0x1, PT ;  /* 0x000000010000780c */ /* 0x001fe20003f05270 */
[----:B------:R-:W-:Y:S01]  /*1720*/  IMAD.U32 R0, RZ, RZ, UR4 ;  /* 0x00000004ff007e24 */ /* 0x000fe2000f8e00ff */
        /* <DEDUP_REMOVED lines=11> */
[----:B------:R-:W0:Y:S01]  /*17e0*/  @P0 LDC R3, c[0x0][0x44c] ;  /* 0x00011300ff030b82 */ /* 0x000e220000000800 */
[----:B------:R-:W-:Y:S02]  /*17f0*/  CS2R R44, SRZ ;  /* 0x00000000002c7805 */ /* 0x000fe4000001ff00 */
[----:B------:R-:W-:-:S02]  /*1800*/  CS2R R92, SRZ ;  /* 0x00000000005c7805 */ /* 0x000fc4000001ff00 */
[----:B------:R-:W-:Y:S02]  /*1810*/  CS2R R42, SRZ ;  /* 0x00000000002a7805 */ /* 0x000fe4000001ff00 */
[----:B------:R-:W-:Y:S02]  /*1820*/  CS2R R40, SRZ ;  /* 0x0000000000287805 */ /* 0x000fe4000001ff00 */
[----:B------:R-:W-:Y:S02]  /*1830*/  CS2R R88, SRZ ;  /* 0x0000000000587805 */ /* 0x000fe4000001ff00 */
[----:B------:R-:W-:Y:S02]  /*1840*/  CS2R R86, SRZ ;  /* 0x0000000000567805 */ /* 0x000fe4000001ff00 */
[----:B------:R-:W-:Y:S01]  /*1850*/  CS2R R84, SRZ ;  /* 0x0000000000547805 */ /* 0x000fe2000001ff00 */
[----:B------:R-:W1:Y:S01]  /*1860*/  @P0 LDC R4, c[0x0][0x450] ;  /* 0x00011400ff040b82 */ /* 0x000e620000000800 */
        /* <DEDUP_REMOVED lines=15> */
[----:B0-----:R-:W-:Y:S01]  /*1960*/  @P0 IMAD.HI.U32 R3, R3, UR4, RZ ;  /* 0x0000000403030c27 */ /* 0x001fe2000f8e00ff */
[----:B------:R-:W-:Y:S02]  /*1970*/  CS2R R52, SRZ ;  /* 0x0000000000347805 */ /* 0x000fe4000001ff00 */
[----:B------:R-:W-:Y:S02]  /*1980*/  CS2R R50, SRZ ;  /* 0x0000000000327805 */ /* 0x000fe4000001ff00 */
[----:B------:R-:W-:Y:S02]  /*1990*/  CS2R R48, SRZ ;  /* 0x0000000000307805 */ /* 0x000fe4000001ff00 */
[----:B------:R-:W-:-:S02]  /*19a0*/  CS2R R10, SRZ ;  /* 0x00000000000a7805 */ /* 0x000fc4000001ff00 */
[----:B------:R-:W-:Y:S02]  /*19b0*/  CS2R R8, SRZ ;  /* 0x0000000000087805 */ /* 0x000fe4000001ff00 */
[----:B------:R-:W-:Y:S02]  /*19c0*/  CS2R R38, SRZ ;  /* 0x0000000000267805 */ /* 0x000fe4000001ff00 */
[----:B------:R-:W-:Y:S02]  /*19d0*/  CS2R R34, SRZ ;  /* 0x0000000000227805 */ /* 0x000fe4000001ff00 */
[----:B-1----:R-:W-:Y:S02]  /*19e0*/  @P0 SHF.R.U32.HI R0, RZ, R4, R3 ;  /* 0x00000004ff000219 */ /* 0x002fe40000011603 */
[----:B------:R-:W-:Y:S02]  /*19f0*/  CS2R R30, SRZ ;  /* 0x00000000001e7805 */ /* 0x000fe4000001ff00 */
[----:B------:R-:W-:Y:S01]  /*1a00*/  PLOP3.LUT P0, PT, PT, PT, PT, 0x80, 0x0 ;  /* 0x000000000000781c */ /* 0x000fe20003f0f070 */
[----:B------:R-:W-:Y:S01]  /*1a10*/  IMAD.MOV.U32 R12, RZ, RZ, RZ ;  /* 0x000000ffff0c7224 */ /* 0x000fe200078e00ff */
[----:B------:R-:W-:Y:S01]  /*1a20*/  CS2R R26, SRZ ;  /* 0x00000000001a7805 */ /* 0x000fe2000001ff00 */
[----:B------:R-:W-:-:S02]  /*1a30*/  VIADD R3, R0, UR50 ;  /* 0x0000003200037c36 */ /* 0x000fc40008000000 */
[----:B------:R-:W-:Y:S02]  /*1a40*/  IMAD.MOV.U32 R0, RZ, RZ, RZ ;  /* 0x000000ffff007224 */ /* 0x000fe400078e00ff */
        /* <DEDUP_REMOVED lines=22> */
.L_x_4459:
[----:B------:R-:W-:Y:S01]  /*1bb0*/  ULEA UR21, UR37, UR46, 0x3 ;  /* 0x0000002e25157291 */ /* 0x000fe2000f8e183f */
[----:B------:R-:W-:-:S05]  /*1bc0*/  IMAD.U32 R0, RZ, RZ, UR38 ;  /* 0x00000026ff007e24 */ /* 0x000fca000f8e00ff */
[----:B------:R-:W-:-:S04]  /*1bd0*/  SHF.L.U32 R0, R0, 0x1f, RZ ;  /* 0x0000001f00007819 */ /* 0x000fc800000006ff */
[----:B------:R-:W0:Y:S02]  /*1be0*/  SYNCS.PHASECHK.TRANS64.TRYWAIT P1, [UR21+0x28c50], R0 ;  /* 0x028c5000ff0075a7 */ /* 0x000e240008020155 */
[----:B0-----:R-:W-:Y:S05]  /*1bf0*/  @!P1 BRA `(.L_x_4460) ;  /* 0x0000011800009947 */ /* 0x001fea0003800000 */
.L_x_4650:
        /* <DEDUP_REMOVED lines=45> */
.L_x_4466:
        /* <DEDUP_REMOVED lines=143> */
.L_x_4462:
[----:B------:R-:W-:Y:S01]  /*27c0*/  ULEA UR21, UR37, UR46, 0x3 ;  /* 0x0000002e25157291 */ /* 0x000fe2000f8e183f */
[----:B------:R-:W-:-:S05]  /*27d0*/  IMAD.U32 R0, RZ, RZ, UR38 ;  /* 0x00000026ff007e24 */ /* 0x000fca000f8e00ff */
[----:B------:R-:W-:-:S04]  /*27e0*/  SHF.L.U32 R0, R0, 0x1f, RZ ;  /* 0x0000001f00007819 */ /* 0x000fc800000006ff */
[----:B------:R0:W1:Y:S01]  /*27f0*/  SYNCS.PHASECHK.TRANS64.TRYWAIT P1, [UR21+0x28c50], R0 ;  /* 0x028c5000ff0075a7 */ /* 0x0000620008020155 */
[----:B------:R-:W-:Y:S05]  /*2800*/  @!P0 BRA `(.L_x_4463) ;  /* 0x0000000000048947 */ /* 0x000fea0003800000 */
[----:B------:R-:W-:Y:S01]  /*2810*/  BPT.TRAP 0x1 ;  /* 0x000000040000795c */ /* 0x000fe20000300000 */
.L_x_4463:
[----:B-1----:R-:W-:Y:S05]  /*2820*/  @P1 BRA `(.L_x_4464) ;  /* 0x0000000000081947 */ /* 0x002fea0003800000 */
[----:B------:R-:W1:Y:S02]  /*2830*/  SYNCS.PHASECHK.TRANS64.TRYWAIT P1, [UR21+0x28c50], R0 ;  /* 0x028c5000ff0075a7 */ /* 0x000e640008020155 */
[----:B-1----:R-:W-:Y:S05]  /*2840*/  @!P1 BRA `(.L_x_4465) ;  /* 0x0000010c00049947 */ /* 0x002fea0003800000 */
.L_x_4464:
        /* <DEDUP_REMOVED lines=29> */
.L_x_4461:
        /* <DEDUP_REMOVED lines=144> */
.L_x_4457:
[----:B------:R-:W-:Y:S01]  /*3320*/  ULDC UR4, c[0x0][0x448] ;  /* 0x0001120000047ab9 */ /* 0x000fe20000000800 */
[----:B------:R-:W-:Y:S01]  /*3330*/  UIADD3 UR6, UR42, 0x3f, URZ ;  /* 0x0000003f2a067890 */ /* 0x000fe2000fffe03f */
[----:B------:R-:W-:Y:S01]  /*3340*/  PLOP3.LUT P0, PT, PT, PT, PT, 0x80, 0x0 ;  /* 0x000000000000781c */ /* 0x000fe20003f0f070 */
[----:B------:R-:W-:Y:S01]  /*3350*/  UISETP.NE.AND UP0, UPT, UR4, 0x1, UPT ;  /* 0x000000010400788c */ /* 0x000fe2000bf05270 */
[----:B------:R-:W-:Y:S01]  /*3360*/  IMAD.MOV.U32 R0, RZ, RZ, RZ ;  /* 0x000000ffff007224 */ /* 0x000fe200078e00ff */
[----:B------:R-:W-:Y:S01]  /*3370*/  UIADD3 UR7, UR50, 0x40, -UR51 ;  /* 0x0000004032077890 */ /* 0x000fe2000fffe833 */
        /* <DEDUP_REMOVED lines=8> */
[----:B------:R-:W-:Y:S01]  /*3400*/  @UP0 ULDC UR4, c[0x0][0x44c] ;  /* 0x0001130000040ab9 */ /* 0x000fe20000000800 */
[----:B------:R-:W-:Y:S01]  /*3410*/  @UP0 ULDC UR8, c[0x0][0x450] ;  /* 0x0001140000080ab9 */ /* 0x000fe20000000800 */
[----:B------:R-:W-:Y:S01]  /*3420*/  UIMAD.WIDE.U32 UR4, UR6, UR4, URZ ;  /* 0x00000004060472a5 */ /* 0x000fe2000f8e003f */
[----:B------:R-:W-:-:S02]  /*3430*/  CS2R R136, SRZ ;  /* 0x0000000000887805 */ /* 0x000fc4000001ff00 */
[----:B------:R-:W-:Y:S02]  /*3440*/  CS2R R134, SRZ ;  /* 0x0000000000867805 */ /* 0x000fe4000001ff00 */
[----:B------:R-:W-:Y:S01]  /*3450*/  CS2R R132, SRZ ;  /* 0x0000000000847805 */ /* 0x000fe2000001ff00 */
[----:B------:R-:W-:Y:S01]  /*3460*/  @UP0 USHF.R.U32.HI UR6, URZ, UR8, UR5 ;  /* 0x000000083f060299 */ /* 0x000fe20008011605 */
[----:B------:R-:W-:Y:S02]  /*3470*/  CS2R R130, SRZ ;  /* 0x0000000000827805 */ /* 0x000fe4000001ff00 */
[----:B------:R-:W-:Y:S02]  /*3480*/  CS2R R128, SRZ ;  /* 0x0000000000807805 */ /* 0x000fe4000001ff00 */
[----:B------:R-:W-:Y:S01]  /*3490*/  CS2R R126, SRZ ;  /* 0x00000000007e7805 */ /* 0x000fe2000001ff00 */
[----:B------:R-:W-:Y:S01]  /*34a0*/  UIADD3 UR6, UR7, UR6, URZ ;  /* 0x0000000607067290 */ /* 0x000fe2000fffe03f */
[----:B------:R-:W-:-:S02]  /*34b0*/  CS2R R124, SRZ ;  /* 0x00000000007c7805 */ /* 0x000fc4000001ff00 */
[----:B------:R-:W-:Y:S02]  /*34c0*/  CS2R R122, SRZ ;  /* 0x00000000007a7805 */ /* 0x000fe4000001ff00 */
[----:B------:R-:W-:Y:S01]  /*34d0*/  CS2R R120, SRZ ;  /* 0x0000000000787805 */ /* 0x000fe2000001ff00 */
[----:B------:R-:W-:Y:S01]  /*34e0*/  USHF.R.S32.HI UR4, URZ, 0x1f, UR6 ;  /* 0x0000001f3f047899 */ /* 0x000fe20008011406 */
[----:B------:R-:W-:Y:S02]  /*34f0*/  CS2R R168, SRZ ;  /* 0x0000000000a87805 */ /* 0x000fe4000001ff00 */
[----:B------:R-:W-:Y:S02]  /*3500*/  CS2R R166, SRZ ;  /* 0x0000000000a67805 */ /* 0x000fe4000001ff00 */
[----:B------:R-:W-:Y:S01]  /*3510*/  CS2R R116, SRZ ;  /* 0x0000000000747805 */ /* 0x000fe2000001ff00 */
[----:B------:R-:W-:Y:S01]  /*3520*/  ULEA.HI UR4, UR4, UR6, URZ, 0x6 ;  /* 0x0000000604047291 */ /* 0x000fe2000f8f303f */
[----:B------:R-:W-:-:S02]  /*3530*/  CS2R R164, SRZ ;  /* 0x0000000000a47805 */ /* 0x000fc4000001ff00 */
[----:B------:R-:W-:Y:S02]  /*3540*/  CS2R R162, SRZ ;  /* 0x0000000000a27805 */ /* 0x000fe4000001ff00 */
[----:B------:R-:W-:Y:S01]  /*3550*/  CS2R R112, SRZ ;  /* 0x0000000000707805 */ /* 0x000fe2000001ff00 */
[----:B------:R-:W-:Y:S01]  /*3560*/  USHF.R.S32.HI UR4, URZ, 0x6, UR4 ;  /* 0x000000063f047899 */ /* 0x000fe20008011404 */
[----:B------:R-:W-:Y:S02]  /*3570*/  CS2R R160, SRZ ;  /* 0x0000000000a07805 */ /* 0x000fe4000001ff00 */
[----:B------:R-:W-:Y:S02]  /*3580*/  CS2R R158, SRZ ;  /* 0x00000000009e7805 */ /* 0x000fe4000001ff00 */
[----:B------:R-:W-:Y:S01]  /*3590*/  CS2R R108, SRZ ;  /* 0x00000000006c7805 */ /* 0x000fe2000001ff00 */
[----:B------:R-:W-:Y:S01]  /*35a0*/  UISETP.LT.AND UP0, UPT, UR52, UR4, UPT ;  /* 0x000000043400728c */ /* 0x000fe2000bf01270 */
[----:B------:R-:W-:-:S02]  /*35b0*/  CS2R R156, SRZ ;  /* 0x00000000009c7805 */ /* 0x000fc4000001ff00 */
[----:B------:R-:W-:Y:S02]  /*35c0*/  CS2R R104, SRZ ;  /* 0x0000000000687805 */ /* 0x000fe4000001ff00 */
[----:B------:R-:W-:Y:S01]  /*35d0*/  CS2R R154, SRZ ;  /* 0x00000000009a7805 */ /* 0x000fe2000001ff00 */
[----:B------:R-:W-:Y:S01]  /*35e0*/  USEL UR52, UR52, UR4, UP0 ;  /* 0x0000000434347287 */ /* 0x000fe20008000000 */
[----:B------:R-:W-:Y:S02]  /*35f0*/  CS2R R100, SRZ ;  /* 0x0000000000647805 */ /* 0x000fe4000001ff00 */
[----:B------:R-:W-:Y:S02]  /*3600*/  CS2R R152, SRZ ;  /* 0x0000000000987805 */ /* 0x000fe4000001ff00 */
[----:B------:R-:W-:Y:S01]  /*3610*/  CS2R R96, SRZ ;  /* 0x0000000000607805 */ /* 0x000fe2000001ff00 */
[----:B------:R-:W-:Y:S01]  /*3620*/  UISETP.GE.AND UP0, UPT, UR52, 0x1, UPT ;  /* 0x000000013400788c */ /* 0x000fe2000bf06270 */
[----:B------:R-:W-:-:S02]  /*3630*/  CS2R R46, SRZ ;  /* 0x00000000002e7805 */ /* 0x000fc4000001ff00 */
[----:B------:R-:W-:Y:S02]  /*3640*/  CS2R R44, SRZ ;  /* 0x00000000002c7805 */ /* 0x000fe4000001ff00 */
[----:B------:R-:W-:Y:S02]  /*3650*/  CS2R R92, SRZ ;  /* 0x00000000005c7805 */ /* 0x000fe4000001ff00 */
[----:B------:R-:W-:Y:S02]  /*3660*/  CS2R R42, SRZ ;  /* 0x00000000002a7805 */ /* 0x000fe4000001ff00 */
[----:B------:R-:W-:Y:S02]  /*3670*/  CS2R R40, SRZ ;  /* 0x0000000000287805 */ /* 0x000fe4000001ff00 */
[----:B------:R-:W-:Y:S02]  /*3680*/  PLOP3.LUT P1, PT, PT, PT, UP0, 0x80, 0x0 ;  /* 0x000000000000781c */ /* 0x000fe40003f2f008 */
        /* <DEDUP_REMOVED lines=60> */
.L_x_4467:
        /* <DEDUP_REMOVED lines=9> */
.L_x_4651:
[----:B------:R-:W-:Y:S05]  /*3ae0*/  @!P0 BRA `(.L_x_4469) ;  /* 0x0000000000048947 */ /* 0x000fea0003800000 */
[----:B------:R-:W-:Y:S01]  /*3af0*/  BPT.TRAP 0x1 ;  /* 0x000000040000795c */ /* 0x000fe20000300000 */
.L_x_4469:
[----:B------:R-:W-:Y:S02]  /*3b00*/  IMAD.U32 R7, RZ, RZ, UR37 ;  /* 0x00000025ff077e24 */ /* 0x000fe4000f8e00ff */
[----:B------:R-:W-:-:S03]  /*3b10*/  IMAD.U32 R8, RZ, RZ, UR38 ;  /* 0x00000026ff087e24 */ /* 0x000fc6000f8e00ff */
[----:B------:R-:W-:Y:S02]  /*3b20*/  LEA R7, R7, UR46, 0x3 ;  /* 0x0000002e07077c11 */ /* 0x000fe4000f8e18ff */
[----:B------:R-:W-:-:S04]  /*3b30*/  SHF.L.U32 R8, R8, 0x1f, RZ ;  /* 0x0000001f08087819 */ /* 0x000fc800000006ff */
[----:B------:R1:W2:Y:S01]  /*3b40*/  SYNCS.PHASECHK.TRANS64.TRYWAIT P1, [R7+URZ+0x28c30], R8 ;  /* 0x028c3008070075a7 */ /* 0x0002a2000802017f */
[----:B------:R-:W-:Y:S05]  /*3b50*/  @!P0 BRA `(.L_x_4470) ;  /* 0x0000000000048947 */ /* 0x000fea0003800000 */
[----:B------:R-:W-:Y:S01]  /*3b60*/  BPT.TRAP 0x1 ;  /* 0x000000040000795c */ /* 0x000fe20000300000 */
.L_x_4470:
[----:B--2---:R-:W-:Y:S05]  /*3b70*/  @P1 BRA `(.L_x_4471) ;  /* 0x0000000000081947 */ /* 0x004fea0003800000 */
[----:B------:R-:W2:Y:S02]  /*3b80*/  SYNCS.PHASECHK.TRANS64.TRYWAIT P1, [R7+URZ+0x28c30], R8 ;  /* 0x028c3008070075a7 */ /* 0x000ea4000802017f */
[----:B--2---:R-:W-:Y:S05]  /*3b90*/  @!P1 BRA `(.L_x_4472) ;  /* 0x000000f800609947 */ /* 0x004fea0003800000 */
.L_x_4471:
        /* <DEDUP_REMOVED lines=44> */
[----:B------:R-:W0:Y:S02]  /*3e60*/  SHFL.IDX PT, R6, R3, 0x1, 0x1c1f ;  /* 0x003c1f0003067f89 */ /* 0x000e2400000e0000 */
[----:B------:R-:W-:Y:S02]  /*3e70*/  UIADD3 UR7, UR50, 0x1, UR6 ;  /* 0x0000000132077890 */ /* 0x000fe4000fffe006 */
[----:B------:R-:W-:Y:S01]  /*3e80*/  IMAD.U32 R5, RZ, RZ, UR6 ;  /* 0x00000006ff057e24 */ /* 0x000fe2000f8e00ff */
[----:B------:R-:W3:Y:S03]  /*3e90*/  SHFL.IDX PT, R3, R3, RZ, 0x1c1f ;  /* 0x001c1fff03037589 */ /* 0x000ee600000e0000 */
[----:B------:R-:W-:Y:S01]  /*3ea0*/  IMAD.U32 R9, RZ, RZ, UR7 ;  /* 0x00000007ff097e24 */ /* 0x000fe2000f8e00ff */
[----:B------:R-:W-:-:S04]  /*3eb0*/  IADD3 R4, -R2, UR50, R5 ;  /* 0x0000003202047c10 */ /* 0x000fc8000fffe105 */
[----:B------:R-:W-:-:S04]  /*3ec0*/  IADD3 R5, R9, -UR51, -R2 ;  /* 0x8000003309057c10 */ /* 0x000fc8000fffe802 */
[----:B0-----:R-:W-:-:S04]  /*3ed0*/  VIADDMNMX R6, R6, R5, R4, PT ;  /* 0x0000000506067246 */ /* 0x001fc80003800104 */
[C---:B------:R-:W-:Y:S02]  /*3ee0*/  ISETP.GT.AND P3, PT, R6.reuse, RZ, PT ;  /* 0x000000ff0600720c */ /* 0x040fe40003f64270 */
[C---:B------:R-:W-:Y:S02]  /*3ef0*/  ISETP.GT.AND P4, PT, R6.reuse, 0x1, PT ;  /* 0x000000010600780c */ /* 0x040fe40003f84270 */
[----:B------:R-:W-:Y:S02]  /*3f00*/  ISETP.GT.AND P5, PT, R6, 0x8, PT ;  /* 0x000000080600780c */ /* 0x000fe40003fa4270 */
[----:B---3--:R-:W-:Y:S01]  /*3f10*/  VIADDMNMX R4, R3, R5, R4, PT ;  /* 0x0000000503047246 */ /* 0x008fe20003800104 */
[----:B------:R-:W-:Y:S02]  /*3f20*/  WARPGROUP.DEPBAR.LE gsb0, 0x0 ;  /* 0x00008000000079c5 */ /* 0x000fe40000010000 */
[----:B------:R-:W-:-:S06]  /*3f30*/  WARPGROUP.ARRIVE ;  /* 0x00000000000079c5 */ /* 0x000fcc0000000000 */
[----:B------:R-:W-:Y:S01]  /*3f40*/  HGMMA.64x64x16.F32 R24, gdesc[UR8], R24, gsb0 ;  /* 0x00e00000081879f0 */ /* 0x000fe20008000818 */
[----:B------:R-:W-:Y:S02]  /*3f50*/  ULDC UR10, c[0x0][0x988] ;  /* 0x00026200000a7ab9 */ /* 0x000fe40000000800 */
        /* <DEDUP_REMOVED lines=47> */
[C---:B------:R-:W-:Y:S02]  /*4250*/  ISETP.GT.AND P3, PT, R4.reuse, RZ, PT ;  /* 0x000000ff0400720c */ /* 0x040fe40003f64270 */
[----:B------:R-:W-:Y:S02]  /*4260*/  FMNMX.FTZ R6, R55, R6, !PT ;  /* 0x0000000637067209 */ /* 0x000fe40007810000 */
[----:B------:R-:W-:-:S02]  /*4270*/  ISETP.GT.AND P4, PT, R4, 0x1, PT ;  /* 0x000000010400780c */ /* 0x000fc40003f84270 */
[----:B------:R-:W-:Y:S01]  /*4280*/  ISETP.GT.AND P5, PT, R4, 0x8, PT ;  /* 0x000000080400780c */ /* 0x000fe20003fa4270 */
[----:B------:R-:W0:Y:S01]  /*4290*/  SHFL.BFLY PT, R9, R6, 0x2, 0x1f ;  /* 0x0c401f0006097f89 */ /* 0x000e2200000e0000 */
[----:B------:R-:W-:Y:S02]  /*42a0*/  FSEL R24, R24, -INF , P3 ;  /* 0xff80000018187808 */ /* 0x000fe40001800000 */
[----:B------:R-:W-:Y:S02]  /*42b0*/  FSEL R25, R25, -INF , P4 ;  /* 0xff80000019197808 */ /* 0x000fe40002000000 */
[----:B------:R-:W-:Y:S02]  /*42c0*/  ISETP.GT.AND P3, PT, R4, 0x9, PT ;  /* 0x000000090400780c */ /* 0x000fe40003f64270 */
[----:B------:R-:W-:Y:S02]  /*42d0*/  FSEL R28, R28, -INF , P5 ;  /* 0xff8000001c1c7808 */ /* 0x000fe40002800000 */
[----:B------:R-:W-:-:S02]  /*42e0*/  FMNMX.FTZ R3, R24, R25, !PT ;  /* 0x0000001918037209 */ /* 0x000fc40007810000 */
[C---:B------:R-:W-:Y:S02]  /*42f0*/  ISETP.GT.AND P4, PT, R4.reuse, 0x10, PT ;  /* 0x000000100400780c */ /* 0x040fe40003f84270 */
[----:B------:R-:W-:Y:S02]  /*4300*/  FSEL R29, R29, -INF , P3 ;  /* 0xff8000001d1d7808 */ /* 0x000fe40001800000 */
[----:B------:R-:W-:Y:S02]  /*4310*/  ISETP.GT.AND P3, PT, R4, 0x11, PT ;  /* 0x000000110400780c */ /* 0x000fe40003f64270 */
[----:B------:R-:W-:Y:S02]  /*4320*/  FSEL R32, R32, -INF , P4 ;  /* 0xff80000020207808 */ /* 0x000fe40002000000 */
[----:B------:R-:W-:Y:S02]  /*4330*/  ISETP.GT.AND P4, PT, R4, 0x18, PT ;  /* 0x000000180400780c */ /* 0x000fe40003f84270 */
[----:B------:R-:W-:-:S02]  /*4340*/  FSEL R33, R33, -INF , P3 ;  /* 0xff80000021217808 */ /* 0x000fc40001800000 */
[----:B------:R-:W-:Y:S02]  /*4350*/  ISETP.GT.AND P3, PT, R4, 0x19, PT ;  /* 0x000000190400780c */ /* 0x000fe40003f64270 */
[----:B0-----:R-:W-:Y:S02]  /*4360*/  FMNMX.FTZ R9, R6, R9, !PT ;  /* 0x0000000906097209 */ /* 0x001fe40007810000 */
[----:B------:R-:W-:Y:S02]  /*4370*/  FMNMX.FTZ R6, R28, R3, !PT ;  /* 0x000000031c067209 */ /* 0x000fe40007810000 */
[----:B------:R-:W-:Y:S01]  /*4380*/  FSEL R36, R36, -INF , P4 ;  /* 0xff80000024247808 */ /* 0x000fe20002000000 */
[----:B------:R-:W0:Y:S01]  /*4390*/  SHFL.BFLY PT, R10, R9, 0x1, 0x1f ;  /* 0x0c201f00090a7f89 */ /* 0x000e2200000e0000 */
[----:B------:R-:W-:Y:S02]  /*43a0*/  FMNMX.FTZ R3, R29, R6, !PT ;  /* 0x000000061d037209 */ /* 0x000fe40007810000 */
[----:B------:R-:W-:-:S02]  /*43b0*/  ISETP.GT.AND P4, PT, R4, 0x20, PT ;  /* 0x000000200400780c */ /* 0x000fc40003f84270 */
[----:B------:R-:W-:Y:S02]  /*43c0*/  FMNMX.FTZ R6, R32, R3, !PT ;  /* 0x0000000320067209 */ /* 0x000fe40007810000 */
[----:B------:R-:W-:Y:S02]  /*43d0*/  FSEL R37, R37, -INF , P3 ;  /* 0xff80000025257808 */ /* 0x000fe40001800000 */
[----:B------:R-:W-:Y:S02]  /*43e0*/  FMNMX.FTZ R3, R33, R6, !PT ;  /* 0x0000000621037209 */ /* 0x000fe40007810000 */
[----:B------:R-:W-:Y:S02]  /*43f0*/  ISETP.GT.AND P5, PT, R4, 0x21, PT ;  /* 0x000000210400780c */ /* 0x000fe40003fa4270 */
[----:B------:R-:W-:Y:S02]  /*4400*/  FSEL R40, R40, -INF , P4 ;  /* 0xff80000028287808 */ /* 0x000fe40002000000 */
[----:B------:R-:W-:-:S02]  /*4410*/  ISETP.GT.AND P4, PT, R4, 0x28, PT ;  /* 0x000000280400780c */ /* 0x000fc40003f84270 */
[----:B------:R-:W-:Y:S02]  /*4420*/  FSEL R41, R41, -INF , P5 ;  /* 0xff80000029297808 */ /* 0x000fe40002800000 */
[----:B------:R-:W-:Y:S02]  /*4430*/  ISETP.GT.AND P3, PT, R4, 0x29, PT ;  /* 0x000000290400780c */ /* 0x000fe40003f64270 */
[----:B------:R-:W-:Y:S02]  /*4440*/  FSEL R44, R44, -INF , P4 ;  /* 0xff8000002c2c7808 */ /* 0x000fe40002000000 */
[----:B------:R-:W-:Y:S02]  /*4450*/  ISETP.GT.AND P4, PT, R4, 0x30, PT ;  /* 0x000000300400780c */ /* 0x000fe40003f84270 */
[----:B0-----:R-:W-:Y:S02]  /*4460*/  FMNMX.FTZ R6, R9, R10, !PT ;  /* 0x0000000a09067209 */ /* 0x001fe40007810000 */
[----:B------:R-:W-:-:S02]  /*4470*/  FMNMX.FTZ R10, R36, R3, !PT ;  /* 0x00000003240a7209 */ /* 0x000fc40007810000 */
[----:B------:R-:W-:Y:S01]  /*4480*/  FSEL R45, R45, -INF , P3 ;  /* 0xff8000002d2d7808 */ /* 0x000fe20001800000 */
[----:B------:R-:W-:Y:S01]  /*4490*/  FMUL.FTZ R5, R6, UR10 ;  /* 0x0000000a06057c20 */ /* 0x000fe20008410000 */
        /* <DEDUP_REMOVED lines=15> */
[----:B------:R-:W-:Y:S02]  /*4590*/  FSETP.NEU.FTZ.AND P5, PT, R6, -INF , PT ;  /* 0xff8000000600780b */ /* 0x000fe40003fbd000 */
[----:B------:R-:W-:-:S02]  /*45a0*/  FMNMX.FTZ R4, R53, R4, !PT ;  /* 0x0000000435047209 */ /* 0x000fc40007810000 */
        /* <DEDUP_REMOVED lines=128> */
.L_x_4473:
[----:B------:R3:W4:Y:S01]  /*4db0*/  SYNCS.PHASECHK.TRANS64.TRYWAIT P3, [R7+URZ+0x28c50], R8 ;  /* 0x028c5008070075a7 */ /* 0x000722000806017f */
[----:B------:R-:W-:Y:S05]  /*4dc0*/  @!P0 BRA `(.L_x_4474) ;  /* 0x0000000000048947 */ /* 0x000fea0003800000 */
[----:B------:R-:W-:Y:S01]  /*4dd0*/  BPT.TRAP 0x1 ;  /* 0x000000040000795c */ /* 0x000fe20000300000 */
.L_x_4474:
[----:B----4-:R-:W-:Y:S05]  /*4de0*/  @P3 BRA `(.L_x_4475) ;  /* 0x0000000000083947 */ /* 0x010fea0003800000 */
[----:B------:R-:W4:Y:S02]  /*4df0*/  SYNCS.PHASECHK.TRANS64.TRYWAIT P3, [R7+URZ+0x28c50], R8 ;  /* 0x028c5008070075a7 */ /* 0x000f24000806017f */
[----:B----4-:R-:W-:Y:S05]  /*4e00*/  @!P3 BRA `(.L_x_4476) ;  /* 0x000000e400d8b947 */ /* 0x010fea0003800000 */
.L_x_4475:
[----:B------:R-:W-:Y:S01]  /*4e10*/  ULEA UR11, UR37, UR49, 0xc ;  /* 0x00000031250b7291 */ /* 0x000fe2000f8e603f */
[----:B------:R-:W-:Y:S01]  /*4e20*/  WARPGROUP.ARRIVE ;  /* 0x00000000000079c5 */ /* 0x000fe20000000000 */
[----:B------:R-:W-:Y:S01]  /*4e30*/  UMOV UR7, 0x40000040 ;  /* 0x4000004000077882 */ /* 0x000fe20000000000 */
[----:B------:R-:W-:Y:S01]  /*4e40*/  @UP0 ULDC UR14, c[0x0][0x450] ;  /* 0x00011400000e0ab9 */ /* 0x000fe20000000800 */
[----:B------:R-:W-:Y:S01]  /*4e50*/  UIADD3 UR21, UR52, -0x2, URZ ;  /* 0xfffffffe34157890 */ /* 0x000fe2000fffe03f */
        /* <DEDUP_REMOVED lines=48> */
[----:B------:R-:W-:-:S06]  /*5160*/  ULDC UR22, c[0x0][0x988] ;  /* 0x0002620000167ab9 */ /* 0x000fcc0000000800 */
.L_x_4486:
[----:B------:R-:W-:-:S04]  /*5170*/  UIADD3 UR37, UR23, 0x1, URZ ;  /* 0x0000000117257890 */ /* 0x000fc8000fffe03f */
[----:B------:R-:W-:-:S04]  /*5180*/  UISETP.NE.AND UP1, UPT, UR37, 0x2, UPT ;  /* 0x000000022500788c */ /* 0x000fc8000bf25270 */
[----:B------:R-:W-:Y:S02]  /*5190*/  USEL UR6, URZ, 0x1, UP1 ;  /* 0x000000013f067887 */ /* 0x000fe40008800000 */
[----:B------:R-:W-:Y:S02]  /*51a0*/  USEL UR37, UR37, URZ, UP1 ;  /* 0x0000003f25257287 */ /* 0x000fe40008800000 */
[----:B------:R-:W-:Y:S01]  /*51b0*/  ULOP3.LUT UR38, UR38, UR6, URZ, 0x3c, !UPT ;  /* 0x0000000626267292 */ /* 0x000fe2000f8e3c3f */
[----:B--23--:R-:W-:Y:S11]  /*51c0*/  @!P0 BRA `(.L_x_4478) ;  /* 0x0000000000048947 */ /* 0x00cff60003800000 */
[----:B------:R-:W-:Y:S01]  /*51d0*/  BPT.TRAP 0x1 ;  /* 0x000000040000795c */ /* 0x000fe20000300000 */
.L_x_4478:
[----:B------:R-:W-:Y:S01]  /*51e0*/  ULEA UR24, UR37, UR46, 0x3 ;  /* 0x0000002e25187291 */ /* 0x000fe2000f8e183f */
[----:B-1----:R-:W-:-:S05]  /*51f0*/  IMAD.U32 R7, RZ, RZ, UR38 ;  /* 0x00000026ff077e24 */ /* 0x002fca000f8e00ff */
[----:B------:R-:W-:-:S04]  /*5200*/  SHF.L.U32 R7, R7, 0x1f, RZ ;  /* 0x0000001f07077819 */ /* 0x000fc800000006ff */
[----:B------:R1:W2:Y:S01]  /*5210*/  SYNCS.PHASECHK.TRANS64.TRYWAIT P3, [UR24+0x28c30], R7 ;  /* 0x028c3007ff0075a7 */ /* 0x0002a20008060158 */
[----:B------:R-:W-:Y:S05]  /*5220*/  @!P0 BRA `(.L_x_4479) ;  /* 0x0000000000048947 */ /* 0x000fea0003800000 */
[----:B------:R-:W-:Y:S01]  /*5230*/  BPT.TRAP 0x1 ;  /* 0x000000040000795c */ /* 0x000fe20000300000 */
.L_x_4479:
[----:B--2---:R-:W-:Y:S05]  /*5240*/  @P3 BRA `(.L_x_4480) ;  /* 0x0000000000083947 */ /* 0x004fea0003800000 */
[----:B------:R-:W2:Y:S02]  /*5250*/  SYNCS.PHASECHK.TRANS64.TRYWAIT P3, [UR24+0x28c30], R7 ;  /* 0x028c3007ff0075a7 */ /* 0x000ea40008060158 */
[----:B--2---:R-:W-:Y:S05]  /*5260*/  @!P3 BRA `(.L_x_4481) ;  /* 0x000000e000d4b947 */ /* 0x004fea0003800000 */
.L_x_4480:
[----:B------:R-:W-:Y:S01]  /*5270*/  R2UR UR18, R0 ;  /* 0x00000000001272ca */ /* 0x000fe200000e0000 */
[----:B0-----:R-:W-:Y:S01]  /*5280*/  WARPGROUP.ARRIVE ;  /* 0x00000000000079c5 */ /* 0x001fe20000000000 */
[----:B------:R-:W-:Y:S01]  /*5290*/  UMOV UR19, 0x40000040 ;  /* 0x4000004000137882 */ /* 0x000fe20000000000 */
[----:B------:R-:W-:Y:S01]  /*52a0*/  UMOV UR7, 0x40000040 ;  /* 0x4000004000077882 */ /* 0x000fe20000000000 */
[----:B------:R-:W-:Y:S01]  /*52b0*/  UMOV UR11, 0x40000040 ;  /* 0x40000040000b7882 */ /* 0x000fe20000000000 */
[----:B------:R-:W-:Y:S01]  /*52c0*/  UMOV UR15, 0x40000040 ;  /* 0x40000040000f7882 */ /* 0x000fe20000000000 */
[----:B------:R-:W-:Y:S02]  /*52d0*/  VIADD R5, R185, UR42 ;  /* 0x0000002ab9057c36 */ /* 0x000fe40008000000 */
[----:B------:R-:W-:-:S05]  /*52e0*/  IMAD.U32 R13, RZ, RZ, UR50 ;  /* 0x00000032ff0d7e24 */ /* 0x000fca000f8e00ff */
        /* <DEDUP_REMOVED lines=14> */
[----:B------:R-:W0:Y:S04]  /*53d0*/  SHFL.IDX PT, R11, R5, RZ, 0x1c1f ;  /* 0x001c1fff050b7589 */ /* 0x000e2800000e0000 */
[----:B------:R-:W-:Y:S01]  /*53e0*/  IADD3 R6, R13, UR6, -R2 ;  /* 0x000000060d067c10 */ /* 0x000fe2000fffe802 */
[----:B------:R-:W2:Y:S04]  /*53f0*/  SHFL.IDX PT, R5, R5, 0x1, 0x1c1f ;  /* 0x003c1f0005057f89 */ /* 0x000ea800000e0000 */
[----:B------:R-:W-:-:S04]  /*5400*/  VIADD R6, R6, -UR51 ;  /* 0x8000003306067c36 */ /* 0x000fc80008000000 */
[----:B0-----:R-:W-:-:S05]  /*5410*/  IMAD.IADD R11, R6, 0x1, R11 ;  /* 0x00000001060b7824 */ /* 0x001fca00078e020b */
[C---:B------:R-:W-:Y:S01]  /*5420*/  ISETP.GT.AND P3, PT, R11.reuse, RZ, PT ;  /* 0x000000ff0b00720c */ /* 0x040fe20003f64270 */
[----:B--2---:R-:W-:Y:S01]  /*5430*/  IMAD.IADD R6, R6, 0x1, R5 ;  /* 0x0000000106067824 */ /* 0x004fe200078e0205 */
[----:B------:R-:W-:-:S04]  /*5440*/  ISETP.GT.AND P4, PT, R11, 0x1, PT ;  /* 0x000000010b00780c */ /* 0x000fc80003f84270 */
        /* <DEDUP_REMOVED lines=382> */
.L_x_4482:
[----:B------:R2:W3:Y:S01]  /*6c30*/  SYNCS.PHASECHK.TRANS64.TRYWAIT P3, [UR24+0x28c50], R7 ;  /* 0x028c5007ff0075a7 */ /* 0x0004e20008060158 */
[----:B------:R-:W-:Y:S05]  /*6c40*/  @!P0 BRA `(.L_x_4483) ;  /* 0x0000000000048947 */ /* 0x000fea0003800000 */
[----:B------:R-:W-:Y:S01]  /*6c50*/  BPT.TRAP 0x1 ;  /* 0x000000040000795c */ /* 0x000fe20000300000 */
.L_x_4483:
[----:B---3--:R-:W-:Y:S05]  /*6c60*/  @P3 BRA `(.L_x_4484) ;  /* 0x0000000000083947 */ /* 0x008fea0003800000 */
[----:B------:R-:W3:Y:S02]  /*6c70*/  SYNCS.PHASECHK.TRANS64.TRYWAIT P3, [UR24+0x28c50], R7 ;  /* 0x028c5007ff0075a7 */ /* 0x000ee40008060158 */
[----:B---3--:R-:W-:Y:S05]  /*6c80*/  @!P3 BRA `(.L_x_4485) ;  /* 0x000000c80064b947 */ /* 0x008fea0003800000 */
.L_x_4484:
        /* <DEDUP_REMOVED lines=42> */
.L_x_4477:
[----:B------:R-:W-:-:S13]  /*6f30*/  ISETP.LE.AND P2, PT, RZ, UR21, PT ;  /* 0x00000015ff007c0c */ /* 0x000fda000bf43270 */
[----:B------:R-:W-:Y:S05]  /*6f40*/  @!P2 BRA `(.L_x_4487) ;  /* 0x00000018002ca947 */ /* 0x000fea0003800000 */
[----:B------:R-:W-:Y:S01]  /*6f50*/  IMAD.MOV.U32 R9, RZ, RZ, R6 ;  /* 0x000000ffff097224 */ /* 0x000fe200078e0006 */
[----:B------:R-:W-:Y:S01]  /*6f60*/  UMOV UR22, UR37 ;  /* 0x0000002500167c82 */ /* 0x000fe20008000000 */
[----:B------:R-:W-:Y:S01]  /*6f70*/  IMAD.MOV.U32 R8, RZ, RZ, R5 ;  /* 0x000000ffff087224 */ /* 0x000fe200078e0005 */
[----:B------:R-:W-:-:S06]  /*6f80*/  ULDC UR20, c[0x0][0x988] ;  /* 0x0002620000147ab9 */ /* 0x000fcc0000000800 */
.L_x_4496:
[----:B------:R-:W-:-:S04]  /*6f90*/  UIADD3 UR37, UR22, 0x1, URZ ;  /* 0x0000000116257890 */ /* 0x000fc8000fffe03f */
[----:B------:R-:W-:-:S04]  /*6fa0*/  UISETP.NE.AND UP0, UPT, UR37, 0x2, UPT ;  /* 0x000000022500788c */ /* 0x000fc8000bf05270 */
[----:B------:R-:W-:Y:S02]  /*6fb0*/  USEL UR6, URZ, 0x1, UP0 ;  /* 0x000000013f067887 */ /* 0x000fe40008000000 */
[----:B------:R-:W-:Y:S02]  /*6fc0*/  USEL UR37, UR37, URZ, UP0 ;  /* 0x0000003f25257287 */ /* 0x000fe40008000000 */
[----:B------:R-:W-:Y:S01]  /*6fd0*/  ULOP3.LUT UR38, UR38, UR6, URZ, 0x3c, !UPT ;  /* 0x0000000626267292 */ /* 0x000fe2000f8e3c3f */
[----:B----4-:R-:W-:Y:S11]  /*6fe0*/  @!P0 BRA `(.L_x_4488) ;  /* 0x0000000000048947 */ /* 0x010ff60003800000 */
[----:B------:R-:W-:Y:S01]  /*6ff0*/  BPT.TRAP 0x1 ;  /* 0x000000040000795c */ /* 0x000fe20000300000 */
.L_x_4488:
[----:B------:R-:W-:Y:S01]  /*7000*/  ULEA UR23, UR37, UR46, 0x3 ;  /* 0x0000002e25177291 */ /* 0x000fe2000f8e183f */
[----:B-12---:R-:W-:-:S05]  /*7010*/  IMAD.U32 R7, RZ, RZ, UR38 ;  /* 0x00000026ff077e24 */ /* 0x006fca000f8e00ff */
[----:B------:R-:W-:-:S04]  /*7020*/  SHF.L.U32 R7, R7, 0x1f, RZ ;  /* 0x0000001f07077819 */ /* 0x000fc800000006ff */
[----:B------:R1:W2:Y:S01]  /*7030*/  SYNCS.PHASECHK.TRANS64.TRYWAIT P2, [UR23+0x28c30], R7 ;  /* 0x028c3007ff0075a7 */ /* 0x0002a20008040157 */
[----:B------:R-:W-:Y:S05]  /*7040*/  @!P0 BRA `(.L_x_4489) ;  /* 0x0000000000048947 */ /* 0x000fea0003800000 */
[----:B------:R-:W-:Y:S01]  /*7050*/  BPT.TRAP 0x1 ;  /* 0x000000040000795c */ /* 0x000fe20000300000 */
.L_x_4489:
[----:B--2---:R-:W-:Y:S05]  /*7060*/  @P2 BRA `(.L_x_4490) ;  /* 0x0000000000082947 */ /* 0x004fea0003800000 */
[----:B------:R-:W2:Y:S02]  /*7070*/  SYNCS.PHASECHK.TRANS64.TRYWAIT P2, [UR23+0x28c30], R7 ;  /* 0x028c3007ff0075a7 */ /* 0x000ea40008040157 */
[----:B--2---:R-:W-:Y:S05]  /*7080*/  @!P2 BRA `(.L_x_4491) ;  /* 0x000000c40078a947 */ /* 0x004fea0003800000 */
.L_x_4490:
        /* <DEDUP_REMOVED lines=328> */
.L_x_4492:
[----:B------:R2:W3:Y:S01]  /*8510*/  SYNCS.PHASECHK.TRANS64.TRYWAIT P2, [UR23+0x28c50], R7 ;  /* 0x028c5007ff0075a7 */ /* 0x0004e20008040157 */
[----:B------:R-:W-:Y:S05]  /*8520*/  @!P0 BRA `(.L_x_4493) ;  /* 0x0000000000048947 */ /* 0x000fea0003800000 */
[----:B------:R-:W-:Y:S01]  /*8530*/  BPT.TRAP 0x1 ;  /* 0x000000040000795c */ /* 0x000fe20000300000 */
.L_x_4493:
[----:B---3--:R-:W-:Y:S05]  /*8540*/  @P2 BRA `(.L_x_4494) ;  /* 0x0000000000082947 */ /* 0x008fea0003800000 */
[----:B------:R-:W3:Y:S02]  /*8550*/  SYNCS.PHASECHK.TRANS64.TRYWAIT P2, [UR23+0x28c50], R7 ;  /* 0x028c5007ff0075a7 */ /* 0x000ee40008040157 */
[----:B---3--:R-:W-:Y:S05]  /*8560*/  @!P2 BRA `(.L_x_4495) ;  /* 0x000000b00058a947 */ /* 0x008fea0003800000 */
.L_x_4494:
        /* <DEDUP_REMOVED lines=41> */
.L_x_4487:
[----:B------:R-:W5:Y:S01]  /*8800*/  SHFL.BFLY PT, R0, R3, 0x2, 0x1f ;  /* 0x0c401f0003007f89 */ /* 0x000f6200000e0000 */
[----:B------:R-:W-:Y:S01]  /*8810*/  IMAD.U32 R14, RZ, RZ, UR10 ;  /* 0x0000000aff0e7e24 */ /* 0x000fe2000f8e00ff */
        /* <DEDUP_REMOVED lines=19> */
[----:B------:R-:W-:Y:S02]  /*8950*/  FSETP.NE.FTZ.AND P1, PT, R13, RZ, PT ;  /* 0x000000ff0d00720b */ /* 0x000fe40003f35000 */
[----:B------:R-:W-:Y:S01]  /*8960*/  ISETP.NE.AND P0, PT, R2, R7, PT ;  /* 0x000000070200720c */ /* 0x000fe20003f05270 */
[----:B------:R-:W-:Y:S01]  /*8970*/  IMAD.MOV.U32 R7, RZ, RZ, RZ ;  /* 0x000000ffff077224 */ /* 0x000fe200078e00ff */
[----:B------:R-:W-:-:S09]  /*8980*/  FSETP.NE.FTZ.AND P2, PT, R11, RZ, PT ;  /* 0x000000ff0b00720b */ /* 0x000fd20003f55000 */
[----:B------:R-:W3:Y:S01]  /*8990*/  @P1 MUFU.RCP R7, R13 ;  /* 0x0000000d00071308 */ /* 0x000ee20000001000 */
[----:B------:R-:W-:Y:S01]  /*89a0*/  @P1 FMUL.FTZ R14, R14, 0.69314718246459960938 ;  /* 0x3f3172180e0e1820 */ /* 0x000fe20000410000 */
[----:B------:R-:W-:Y:S02]  /*89b0*/  @!P0 IMAD R0, R3, 0x40, R16 ;  /* 0x0000004003008824 */ /* 0x000fe400078e0210 */
[----:B------:R-:W-:Y:S01]  /*89c0*/  @P2 FMUL.FTZ R20, R20, 0.69314718246459960938 ;  /* 0x3f31721814142820 */ /* 0x000fe20000410000 */
[----:B------:R-:W-:Y:S02]  /*89d0*/  IMAD.MOV.U32 R3, RZ, RZ, -0x800000 ;  /* 0xff800000ff037424 */ /* 0x000fe400078e00ff */
[----:B------:R-:W-:Y:S01]  /*89e0*/  @!P0 LEA R9, R0, UR46, 0x2 ;  /* 0x0000002e00098c11 */ /* 0x000fe2000f8e10ff */
[----:B------:R-:W-:Y:S01]  /*89f0*/  @P2 MUFU.RCP R4, R11 ;  /* 0x0000000b00042308 */ /* 0x000fe20000001000 */
[----:B------:R-:W-:-:S07]  /*8a00*/  IMAD.MOV.U32 R0, RZ, RZ, -0x800000 ;  /* 0xff800000ff007424 */ /* 0x000fce00078e00ff */
[----:B------:R-:W0:Y:S01]  /*8a10*/  @P1 MUFU.LG2 R13, R13 ;  /* 0x0000000d000d1308 */ /* 0x000e220000000c00 */
        /* <DEDUP_REMOVED lines=65> */
[----:B0-----:R-:W-:Y:S01]  /*8e30*/  @P1 FMUL.FTZ R13, R13, 0.69314718246459960938 ;  /* 0x3f3172180d0d1820 */ /* 0x001fe20000410000 */
        /* <DEDUP_REMOVED lines=71> */
.L_x_4458:
        /* <DEDUP_REMOVED lines=37> */
[----:B------:R-:W-:Y:S01]  /*9500*/  UIADD3 UR4, UP1, UR10, UR8, URZ ;  /* 0x000000080a047290 */ /* 0x000fe2000ff3e03f */
[----:B------:R-:W-:Y:S01]  /*9510*/  F2FP.F16.F32.PACK_AB R73, R75, R74 ;  /* 0x0000004a4b49723e */ /* 0x000fe200000000ff */
[----:B------:R-:W-:Y:S01]  /*9520*/  UISETP.NE.U32.AND UP0, UPT, UR8, URZ, UPT ;  /* 0x0000003f0800728c */ /* 0x000fe2000bf05070 */
[C---:B------:R-:W-:Y:S01]  /*9530*/  IADD3 R175, P1, R4.reuse, 0x20, RZ ;  /* 0x0000002004af7810 */ /* 0x040fe20007f3e0ff */
[----:B------:R-:W-:Y:S01]  /*9540*/  UIADD3.X UR8, UR11, UR9, URZ, UP1, !UPT ;  /* 0x000000090b087290 */ /* 0x000fe20008ffe43f */
[C---:B------:R-:W-:Y:S01]  /*9550*/  LOP3.LUT R7, R4.reuse, 0x380, RZ, 0xc0, !PT ;  /* 0x0000038004077812 */ /* 0x040fe200078ec0ff */
[----:B------:R-:W-:Y:S01]  /*9560*/  UISETP.NE.AND.EX UP0, UPT, UR9, URZ, UPT, UP0 ;  /* 0x0000003f0900728c */ /* 0x000fe2000bf05300 */
        /* <DEDUP_REMOVED lines=78> */
[----:B------:R-:W-:Y:S02]  /*9a50*/  LOP3.LUT R167, R118, 0x380, RZ, 0xc0, !PT ;  /* 0x0000038076a77812 */ /* 0x000fe400078ec0ff */
[----:B------:R-:W-:Y:S01]  /*9a60*/  MOV R26, R20 ;  /* 0x00000014001a7202 */ /* 0x000fe20000000f00 */
[----:B------:R0:W-:Y:S01]  /*9a70*/  STSM.16.M88.4 [R27], R4 ;  /* 0x000000041b007844 */ /* 0x0001e20000000200 */
[----:B------:R-:W-:Y:S02]  /*9a80*/  F2FP.F16.F32.PACK_AB R8, R41, R158 ;  /* 0x0000009e2908723e */ /* 0x000fe400000000ff */
[----:B------:R-:W-:Y:S02]  /*9a90*/  LOP3.LUT R90, R90, R183, RZ, 0x3c, !PT ;  /* 0x000000b75a5a7212 */ /* 0x000fe400078e3cff */
        /* <DEDUP_REMOVED lines=11> */
[----:B------:R-:W-:Y:S01]  /*9b50*/  SHF.R.U64 R167, R167, 0x3, RZ ;  /* 0x00000003a7a77819 */ /* 0x000fe200000012ff */
[----:B------:R-:W-:Y:S01]  /*9b60*/  STSM.16.M88.4 [R32], R64 ;  /* 0x0000004020007844 */ /* 0x000fe20000000200 */
[----:B------:R-:W-:Y:S01]  /*9b70*/  MOV R36, R36 ;  /* 0x0000002400247202 */ /* 0x000fe20000000f00 */
[----:B------:R-:W-:Y:S01]  /*9b80*/  ULDC.64 UR8, c[0x0][0xc08] ;  /* 0x0003020000087ab9 */ /* 0x000fe20000000a00 */
[----:B------:R-:W-:Y:S01]  /*9b90*/  F2FP.F16.F32.PACK_AB R74, R77, R76 ;  /* 0x0000004c4d4a723e */ /* 0x000fe200000000ff */
[----:B------:R-:W-:Y:S01]  /*9ba0*/  IMAD.U32 R4, RZ, RZ, UR4 ;  /* 0x00000004ff047e24 */ /* 0x000fe2000f8e00ff */
[----:B------:R-:W-:-:S02]  /*9bb0*/  F2FP.F16.F32.PACK_AB R75, R79, R78 ;  /* 0x0000004e4f4b723e */ /* 0x000fc400000000ff */
[----:B------:R-:W-:Y:S02]  /*9bc0*/  F2FP.F16.F32.PACK_AB R81, R83, R82 ;  /* 0x000000525351723e */ /* 0x000fe400000000ff */
[----:B------:R-:W-:Y:S01]  /*9bd0*/  MOV R21, R90 ;  /* 0x0000005a00157202 */ /* 0x000fe20000000f00 */
[----:B------:R-:W-:Y:S01]  /*9be0*/  STSM.16.M88.4 [R36], R72 ;  /* 0x0000004824007844 */ /* 0x000fe20000000200 */
[----:B------:R-:W-:Y:S02]  /*9bf0*/  F2FP.F16.F32.PACK_AB R82, R85, R84 ;  /* 0x000000545552723e */ /* 0x000fe400000000ff */
[----:B------:R-:W-:Y:S02]  /*9c00*/  F2FP.F16.F32.PACK_AB R83, R87, R86 ;  /* 0x000000565753723e */ /* 0x000fe400000000ff */
[----:B------:R-:W-:Y:S02]  /*9c10*/  F2FP.F16.F32.PACK_AB R88, R89, R88 ;  /* 0x000000585958723e */ /* 0x000fe400000000ff */
[----:B------:R-:W-:Y:S01]  /*9c20*/  LOP3.LUT R110, R110, R211, RZ, 0x3c, !PT ;  /* 0x000000d36e6e7212 */ /* 0x000fe200078e3cff */
[----:B------:R-:W-:Y:S01]  /*9c30*/  STSM.16.M88.4 [R21], R80 ;  /* 0x0000005015007844 */ /* 0x000fe20000000200 */
[----:B------:R-:W-:-:S02]  /*9c40*/  MOV R94, R94 ;  /* 0x0000005e005e7202 */ /* 0x000fc40000000f00 */
[----:B------:R-:W-:Y:S02]  /*9c50*/  MOV R20, R98 ;  /* 0x0000006200147202 */ /* 0x000fe40000000f00 */
[----:B------:R-:W-:Y:S02]  /*9c60*/  F2FP.F16.F32.PACK_AB R89, R42, R40 ;  /* 0x000000282a59723e */ /* 0x000fe400000000ff */
        /* <DEDUP_REMOVED lines=8> */
[----:B------:R-:W-:Y:S02]  /*9cf0*/  F2FP.F16.F32.PACK_AB R104, R105, R104 ;  /* 0x000000686968723e */ /* 0x000fe400000000ff */
[----:B------:R-:W-:Y:S01]  /*9d00*/  LOP3.LUT R118, R167, R118, RZ, 0x3c, !PT ;  /* 0x00000076a7767212 */ /* 0x000fe200078e3cff */
[----:B------:R-:W-:Y:S01]  /*9d10*/  STSM.16.M88.4 [R20], R96 ;  /* 0x0000006014007844 */ /* 0x000fe20000000200 */
[----:B------:R-:W-:Y:S02]  /*9d20*/  MOV R102, R102 ;  /* 0x0000006600667202 */ /* 0x000fe40000000f00 */
[----:B------:R-:W-:-:S02]  /*9d30*/  MOV R14, R114 ;  /* 0x00000072000e7202 */ /* 0x000fc40000000f00 */
[----:B------:R-:W-:Y:S02]  /*9d40*/  F2FP.F16.F32.PACK_AB R105, R157, R156 ;  /* 0x0000009c9d69723e */ /* 0x000fe400000000ff */
[----:B------:R-:W-:Y:S02]  /*9d50*/  F2FP.F16.F32.PACK_AB R106, R109, R108 ;  /* 0x0000006c6d6a723e */ /* 0x000fe400000000ff */
[----:B------:R-:W-:Y:S02]  /*9d60*/  F2FP.F16.F32.PACK_AB R107, R161, R159 ;  /* 0x0000009fa16b723e */ /* 0x000fe400000000ff */
[----:B------:R-:W-:Y:S02]  /*9d70*/  F2FP.F16.F32.PACK_AB R112, R113, R112 ;  /* 0x000000707170723e */ /* 0x000fe400000000ff */
[----:B------:R-:W-:Y:S01]  /*9d80*/  F2FP.F16.F32.PACK_AB R120, R121, R120 ;  /* 0x000000787978723e */ /* 0x000fe200000000ff */
[----:B------:R-:W-:Y:S01]  /*9d90*/  STSM.16.M88.4 [R102], R104 ;  /* 0x0000006866007844 */ /* 0x000fe20000000200 */
[----:B------:R-:W-:-:S02]  /*9da0*/  LOP3.LUT R12, R12, R171, RZ, 0x3c, !PT ;  /* 0x000000ab0c0c7212 */ /* 0x000fc400078e3cff */
        /* <DEDUP_REMOVED lines=15> */
[----:B------:R-:W-:Y:S01]  /*9ea0*/  F2FP.F16.F32.PACK_AB R144, R145, R144 ;  /* 0x000000909190723e */ /* 0x000fe200000000ff */
[----:B------:R0:W-:Y:S01]  /*9eb0*/  STSM.16.M88.4 [R14], R128 ;  /* 0x000000800e007844 */ /* 0x0001e20000000200 */
[----:B------:R-:W-:Y:S02]  /*9ec0*/  MOV R118, R118 ;  /* 0x0000007600767202 */ /* 0x000fe40000000f00 */
[----:B------:R-:W-:Y:S02]  /*9ed0*/  F2FP.F16.F32.PACK_AB R138, R141, R140 ;  /* 0x0000008c8d8a723e */ /* 0x000fe400000000ff */
[----:B------:R-:W-:Y:S02]  /*9ee0*/  F2FP.F16.F32.PACK_AB R139, R143, R142 ;  /* 0x0000008e8f8b723e */ /* 0x000fe400000000ff */
[----:B------:R-:W-:-:S02]  /*9ef0*/  F2FP.F16.F32.PACK_AB R145, R147, R146 ;  /* 0x000000929391723e */ /* 0x000fc400000000ff */
        /* <DEDUP_REMOVED lines=14> */
[----:B------:R-:W-:Y:S01]  /*9fe0*/  IMAD.U32 R76, RZ, RZ, UR4 ;  /* 0x00000004ff4c7e24 */ /* 0x000fe2000f8e00ff */
[----:B------:R-:W2:Y:S01]  /*9ff0*/  @P0 LDG.E R6, desc[UR40][R4.64] ;  /* 0x0000002804060981 */ /* 0x000ea2000c1e1900 */
        /* <DEDUP_REMOVED lines=12> */
[----:B-1----:R-:W-:Y:S02]  /*a0c0*/  LOP3.LUT R12, R13, 0x380, RZ, 0xc0, !PT ;  /* 0x000003800d0c7812 */ /* 0x002fe400078ec0ff */
        /* <DEDUP_REMOVED lines=23> */
.L_x_4499:
        /* <DEDUP_REMOVED lines=69> */
[----:B------:R-:W-:Y:S01]  /*a690*/  IMAD.MOV R21, RZ, RZ, -R18 ;  /* 0x000000ffff157224 */ /* 0x000fe200078e0a12 */
[----:B------:R-:W-:Y:S01]  /*a6a0*/  UIMAD.WIDE.U32 UR8, UR43, UR12, UR8 ;  /* 0x0000000c2b0872a5 */ /* 0x000fe2000f8e0008 */
[----:B------:R-:W-:Y:S01]  /*a6b0*/  VIADD R20, R16, UR42 ;  /* 0x0000002a10147c36 */ /* 0x000fe20008000000 */
[----:B------:R-:W-:-:S03]  /*a6c0*/  UIMAD UR10, UR43, UR13, UR10 ;  /* 0x0000000d2b0a72a4 */ /* 0x000fc6000f8e020a */
[----:B------:R-:W-:Y:S01]  /*a6d0*/  ULDC.64 UR12, c[0x0][0xb98] ;  /* 0x0002e600000c7ab9 */ /* 0x000fe20000000a00 */
[----:B------:R-:W-:Y:S02]  /*a6e0*/  UIADD3 UR9, UR9, UR10, URZ ;  /* 0x0000000a09097290 */ /* 0x000fe4000fffe03f */
[----:B------:R-:W-:Y:S02]  /*a6f0*/  UIMAD UR11, UR44, UR12, URZ ;  /* 0x0000000c2c0b72a4 */ /* 0x000fe4000f8e023f */
[----:B------:R-:W-:Y:S02]  /*a700*/  UIMAD.WIDE.U32 UR8, UR45, UR12, UR8 ;  /* 0x0000000c2d0872a5 */ /* 0x000fe4000f8e0008 */
[----:B------:R-:W-:Y:S01]  /*a710*/  UIMAD UR11, UR45, UR13, UR11 ;  /* 0x0000000d2d0b72a4 */ /* 0x000fe2000f8e020b */
        /* <DEDUP_REMOVED lines=31> */
.L_x_4500:
        /* <DEDUP_REMOVED lines=17> */
[----:B------:R-:W-:-:S03]  /*aa20*/  SEL R3, RZ, 0xffffffff, P0 ;  /* 0xffffffffff037807 */ /* 0x000fc60000000000 */
[----:B------:R-:W5:Y:S04]  /*aa30*/  LD.E.128 R36, desc[UR40][R36.64] ;  /* 0x0000002824247980 */ /* 0x000f68000c101d00 */
[----:B------:R-:W5:Y:S02]  /*aa40*/  LD.E.128 R40, desc[UR40][R40.64] ;  /* 0x0000002828287980 */ /* 0x000f64000c101d00 */
[----:B------:R-:W1:Y:S01]  /*aa50*/  @P2 LDC R21, c[0x0][0xbec] ;  /* 0x0002fb00ff152b82 */ /* 0x000e620000000800 */
[----:B------:R-:W-:Y:S01]  /*aa60*/  IMAD.SHL.U32 R3, R3, 0x4, RZ ;  /* 0x0000000403037824 */ /* 0x000fe200078e00ff */
[----:B------:R-:W-:Y:S01]  /*aa70*/  UIMAD UR10, UR14, UR12, URZ ;  /* 0x0000000c0e0a72a4 */ /* 0x000fe2000f8e023f */
[----:B------:R-:W-:Y:S01]  /*aa80*/  ISETP.GE.AND P0, PT, R188, UR16, PT ;  /* 0x00000010bc007c0c */ /* 0x000fe2000bf06270 */
[----:B------:R-:W5:Y:S04]  /*aa90*/  LD.E.128 R48, desc[UR40][R48.64] ;  /* 0x0000002830307980 */ /* 0x000f68000c101d00 */
[----:B------:R-:W2:Y:S01]  /*aaa0*/  @P2 LDC R77, c[0x0][0xbf0] ;  /* 0x0002fc00ff4d2b82 */ /* 0x000ea20000000800 */
[----:B------:R-:W-:Y:S01]  /*aab0*/  LOP3.LUT R3, R3, 0x4, R0, 0xe2, !PT ;  /* 0x0000000403037812 */ /* 0x000fe200078ee200 */
[----:B------:R-:W-:Y:S01]  /*aac0*/  UIMAD.WIDE.U32 UR8, UR4, UR12, URZ ;  /* 0x0000000c040872a5 */ /* 0x000fe2000f8e003f */
[----:B------:R-:W-:Y:S01]  /*aad0*/  SEL R20, RZ, 0xffffffff, P0 ;  /* 0xffffffffff147807 */ /* 0x000fe20000000000 */
[----:B------:R-:W-:Y:S01]  /*aae0*/  UIMAD UR10, UR4, UR13, UR10 ;  /* 0x0000000d040a72a4 */ /* 0x000fe2000f8e020a */
[----:B------:R-:W-:Y:S01]  /*aaf0*/  IMAD R0, R191, 0x20, R192 ;  /* 0x00000020bf007824 */ /* 0x000fe200078e02c0 */
[----:B------:R-:W-:Y:S01]  /*ab00*/  ISETP.GE.AND P0, PT, R187, UR16, PT ;  /* 0x00000010bb007c0c */ /* 0x000fe2000bf06270 */
[----:B------:R-:W-:Y:S01]  /*ab10*/  ULDC.64 UR12, c[0x0][0xae8] ;  /* 0x0002ba00000c7ab9 */ /* 0x000fe20000000a00 */
[----:B------:R-:W-:Y:S01]  /*ab20*/  UIADD3 UR9, UR9, UR10, URZ ;  /* 0x0000000a09097290 */ /* 0x000fe2000fffe03f */
[----:B------:R-:W-:Y:S01]  /*ab30*/  VIADD R82, R0, UR42 ;  /* 0x0000002a00527c36 */ /* 0x000fe20008000000 */
[----:B------:R-:W-:Y:S01]  /*ab40*/  UIMAD UR4, UR15, UR12, URZ ;  /* 0x0000000c0f0472a4 */ /* 0x000fe2000f8e023f */
[----:B------:R-:W-:Y:S01]  /*ab50*/  SEL R0, RZ, 0xffffffff, P0 ;  /* 0xffffffffff007807 */ /* 0x000fe20000000000 */
[----:B------:R-:W-:Y:S01]  /*ab60*/  UIMAD.WIDE.U32 UR8, UR43, UR12, UR8 ;  /* 0x0000000c2b0872a5 */ /* 0x000fe2000f8e0008 */
        /* <DEDUP_REMOVED lines=26> */
[----:B------:R-:W-:-:S02]  /*ad10*/  IMAD R77, R81, R79, R82 ;  /* 0x0000004f514d7224 */ /* 0x000fc400078e0252 */
[----:B------:R-:W-:Y:S01]  /*ad20*/  IMAD.U32 R21, RZ, RZ, UR4 ;  /* 0x00000004ff157e24 */ /* 0x000fe2000f8e00ff */
[----:B------:R-:W5:Y:S01]  /*ad30*/  LD.E.128 R60, desc[UR40][R60.64] ;  /* 0x000000283c3c7980 */ /* 0x000f62000c101d00 */
[----:B------:R-:W-:Y:S01]  /*ad40*/  IMAD.SHL.U32 R83, R0, 0x20, RZ ;  /* 0x0000002000537824 */ /* 0x000fe200078e00ff */
[----:B------:R-:W-:Y:S02]  /*ad50*/  SHF.R.S32.HI R0, RZ, 0x1f, R77 ;  /* 0x0000001fff007819 */ /* 0x000fe4000001144d */
[----:B------:R-:W5:Y:S01]  /*ad60*/  LD.E.128 R72, desc[UR40][R72.64] ;  /* 0x0000002848487980 */ /* 0x000f62000c101d00 */
[----:B------:R-:W-:-:S03]  /*ad70*/  ISETP.GE.AND P0, PT, R195, UR16, PT ;  /* 0x00000010c3007c0c */ /* 0x000fc6000bf06270 */
[----:B------:R-:W5:Y:S01]  /*ad80*/  LD.E.128 R68, desc[UR40][R68.64] ;  /* 0x0000002844447980 */ /* 0x000f62000c101d00 */
[C---:B------:R-:W-:Y:S01]  /*ad90*/  IMAD R79, R3.reuse, UR9, R80 ;  /* 0x00000009034f7c24 */ /* 0x040fe2000f8e0250 */
[----:B------:R-:W-:Y:S01]  /*ada0*/  UIADD3 UR4, UR46, 0x28c20, URZ ;  /* 0x00028c202e047890 */ /* 0x000fe2000fffe03f */
[----:B------:R-:W-:Y:S01]  /*adb0*/  IMAD.WIDE.U32 R20, R3, UR8, R20 ;  /* 0x0000000803147c25 */ /* 0x000fe2000f8e0014 */
[----:B------:R-:W-:Y:S01]  /*adc0*/  @!PT LDS RZ, [RZ] ;  /* 0x00000000fffff984 */ /* 0x000fe20000000800 */
[----:B------:R-:W-:Y:S01]  /*add0*/  @!PT LDS RZ, [RZ] ;  /* 0x00000000fffff984 */ /* 0x000fe20000000800 */
[----:B------:R-:W-:Y:S01]  /*ade0*/  @!PT LDS RZ, [RZ] ;  /* 0x00000000fffff984 */ /* 0x000fe20000000800 */
[----:B------:R-:W-:Y:S01]  /*adf0*/  @!PT LDS RZ, [RZ] ;  /* 0x00000000fffff984 */ /* 0x000fe20000000800 */
[----:B------:R1:W-:Y:S06]  /*ae00*/  MEMBAR.ALL.CTA ;  /* 0x0000000000007992 */ /* 0x0003ec0000008000 */
[----:B-1----:R-:W1:Y:S01]  /*ae10*/  FENCE.VIEW.ASYNC.S ;  /* 0x00000000000073c6 */ /* 0x002e620000000000 */
[----:B------:R-:W-:Y:S01]  /*ae20*/  ULDC.64 UR8, c[0x0][0xad8] ;  /* 0x0002b60000087ab9 */ /* 0x000fe20000000a00 */
[----:B------:R-:W-:Y:S01]  /*ae30*/  SEL R3, RZ, 0x40, P0 ;  /* 0x00000040ff037807 */ /* 0x000fe20000000000 */
[----:B------:R-:W-:Y:S01]  /*ae40*/  IMAD.IADD R21, R21, 0x1, R79 ;  /* 0x0000000115157824 */ /* 0x000fe200078e024f */
[----:B------:R-:W-:Y:S01]  /*ae50*/  ISETP.GE.AND P0, PT, R194, UR16, PT ;  /* 0x00000010c2007c0c */ /* 0x000fe2000bf06270 */
[----:B------:R-:W-:Y:S01]  /*ae60*/  IMAD R0, R0, UR8, RZ ;  /* 0x0000000800007c24 */ /* 0x000fe2000f8e02ff */
[----:B------:R-:W-:Y:S01]  /*ae70*/  UPRMT UR4, URZ, 0x654, UR4 ;  /* 0x000006543f047896 */ /* 0x000fe20008000004 */
[----:B-----5:R-:W-:Y:S01]  /*ae80*/  IMAD R87, R76, R81, RZ ;  /* 0x000000514c577224 */ /* 0x020fe200078e02ff */
[----:B------:R-:W-:Y:S01]  /*ae90*/  LOP3.LUT R78, R83, 0x20, R78, 0xe2, !PT ;  /* 0x00000020534e7812 */ /* 0x000fe200078ee24e */
[----:B------:R-:W-:Y:S01]  /*aea0*/  VIADD R86, R192, UR42 ;  /* 0x0000002ac0567c36 */ /* 0x000fe20008000000 */
[----:B------:R-:W-:Y:S01]  /*aeb0*/  BSSY B1, `(.L_x_4501) ;  /* 0x000002e000017945 */ /* 0x000fe20003800000 */
[C---:B------:R-:W-:Y:S01]  /*aec0*/  IMAD R79, R77.reuse, UR9, R0 ;  /* 0x000000094d4f7c24 */ /* 0x040fe2000f8e0200 */
[----:B------:R-:W-:Y:S01]  /*aed0*/  SEL R0, RZ, 0x80, P0 ;  /* 0x00000080ff007807 */ /* 0x000fe20000000000 */
[----:B------:R-:W-:Y:S01]  /*aee0*/  IMAD.WIDE.U32 R20, R77, UR8, R20 ;  /* 0x000000084d147c25 */ /* 0x000fe2000f8e0014 */
[----:B------:R-:W-:Y:S01]  /*aef0*/  ISETP.GE.AND P0, PT, R86, R87, PT ;  /* 0x000000575600720c */ /* 0x000fe20003f06270 */
[----:B------:R-:W-:Y:S01]  /*af00*/  ULDC.64 UR8, c[0x0][0xa80] ;  /* 0x0002a00000087ab9 */ /* 0x000fe20000000a00 */
[----:B------:R-:W-:Y:S01]  /*af10*/  LOP3.LUT R3, R78, R3, RZ, 0xfc, !PT ;  /* 0x000000034e037212 */ /* 0x000fe200078efcff */
[----:B------:R-:W-:Y:S01]  /*af20*/  IMAD.IADD R21, R21, 0x1, R79 ;  /* 0x0000000115157824 */ /* 0x000fe200078e024f */
[----:B------:R-:W-:-:S02]  /*af30*/  LEA R84, P1, R20, UR8, 0x1 ;  /* 0x0000000814547c11 */ /* 0x000fc4000f8208ff */
[----:B------:R-:W-:Y:S02]  /*af40*/  LOP3.LUT R0, R3, R0, RZ, 0xfc, !PT ;  /* 0x0000000003007212 */ /* 0x000fe400078efcff */
[----:B------:R-:W-:Y:S01]  /*af50*/  LEA.HI.X R85, R20, UR9, R21, 0x1, P1 ;  /* 0x0000000914557c11 */ /* 0x000fe200088f0c15 */
[----:B-1----:R0:W1:Y:S01]  /*af60*/  SHFL.IDX PT, R76, R84, RZ, 0x181f ;  /* 0x00181fff544c7589 */ /* 0x00206200000e0000 */
[----:B------:R-:W-:Y:S03]  /*af70*/  SYNCS.ARRIVE.TRANS64.RED.A1T0 RZ, [UR4], RZ ;  /* 0x000000ffffff79a7 */ /* 0x000fe60008100404 */
        /* <DEDUP_REMOVED lines=33> */
.L_x_4502:
[----:B------:R-:W-:Y:S05]  /*b190*/  BSYNC B1 ;  /* 0x0000000000017941 */ /* 0x000fea0003800000 */
.L_x_4501:
        /* <DEDUP_REMOVED lines=38> */
.L_x_4498:
        /* <DEDUP_REMOVED lines=31> */
.L_x_4504:
[----:B------:R-:W-:Y:S01]  /*b5f0*/  USEL UR45, UR45, URZ, !UP0 ;  /* 0x0000003f2d2d7287 */ /* 0x000fe2000c000000 */
[----:B------:R-:W-:Y:S01]  /*b600*/  BSSY B1, `(.L_x_4505) ;  /* 0x000002c000017945 */ /* 0x000fe20003800000 */
[----:B------:R-:W-:-:S03]  /*b610*/  USEL UR44, UR44, URZ, !UP0 ;  /* 0x0000003f2c2c7287 */ /* 0x000fc6000c000000 */
[----:B------:R-:W-:Y:S09]  /*b620*/  @P0 BRA `(.L_x_4506) ;  /* 0x0000000000a40947 */ /* 0x000ff20003800000 */
        /* <DEDUP_REMOVED lines=41> */
.L_x_4506:
[----:B------:R-:W-:Y:S05]  /*b8c0*/  BSYNC B1 ;  /* 0x0000000000017941 */ /* 0x000fea0003800000 */
.L_x_4505:
        /* <DEDUP_REMOVED lines=23> */
[----:B------:R-:W-:Y:S01]  /*ba40*/  VIADD R8, R3, UR42 ;  /* 0x0000002a03087c36 */ /* 0x000fe20008000000 */
        /* <DEDUP_REMOVED lines=11> */
[----:B------:R-:W-:Y:S01]  /*bb00*/  VIADD R26, R192, UR42 ;  /* 0x0000002ac01a7c36 */ /* 0x000fe20008000000 */
[----:B------:R-:W-:Y:S01]  /*bb10*/  ISETP.GE.AND P2, PT, R194, UR13, PT ;  /* 0x0000000dc2007c0c */ /* 0x000fe2000bf46270 */
[----:B0-----:R-:W-:Y:S01]  /*bb20*/  @P0 IMAD.HI.U32 R6, R8, R5, RZ ;  /* 0x0000000508060227 */ /* 0x001fe200078e00ff */
[----:B------:R-:W-:Y:S01]  /*bb30*/  UIADD3 UR4, UR9, UR4, URZ ;  /* 0x0000000409047290 */ /* 0x000fe2000fffe03f */
[----:B------:R-:W-:Y:S01]  /*bb40*/  LOP3.LUT R10, R10, 0x8, R9, 0xe2, !PT ;  /* 0x000000080a0a7812 */ /* 0x000fe200078ee209 */
[----:B------:R-:W-:Y:S01]  /*bb50*/  BSSY B1, `(.L_x_4507) ;  /* 0x0000046000017945 */ /* 0x000fe20003800000 */
[----:B------:R-:W-:Y:S01]  /*bb60*/  IMAD.U32 R4, RZ, RZ, UR8 ;  /* 0x00000008ff047e24 */ /* 0x000fe2000f8e00ff */
[----:B------:R-:W-:Y:S01]  /*bb70*/  SEL R0, RZ, 0x80, P2 ;  /* 0x00000080ff007807 */ /* 0x000fe20001000000 */
[----:B------:R-:W-:Y:S01]  /*bb80*/  IMAD.U32 R5, RZ, RZ, UR9 ;  /* 0x00000009ff057e24 */ /* 0x000fe2000f8e00ff */
[----:B------:R-:W-:Y:S01]  /*bb90*/  ULDC.64 UR8, c[0x0][0xae0] ;  /* 0x0002b80000087ab9 */ /* 0x000fe20000000a00 */
[----:B-1----:R-:W-:Y:S01]  /*bba0*/  @P0 SHF.R.U32.HI R3, RZ, R7, R6 ;  /* 0x00000007ff030219 */ /* 0x002fe20000011606 */
[----:B------:R-:W-:Y:S01]  /*bbb0*/  IMAD.U32 R5, RZ, RZ, UR4 ;  /* 0x00000004ff057e24 */ /* 0x000fe2000f8e00ff */
[----:B------:R-:W-:-:S02]  /*bbc0*/  ISETP.GE.AND P0, PT, R187, UR13, PT ;  /* 0x0000000dbb007c0c */ /* 0x000fc4000bf06270 */
        /* <DEDUP_REMOVED lines=62> */
.L_x_4508:
[----:B------:R-:W-:Y:S05]  /*bfb0*/  BSYNC B1 ;  /* 0x0000000000017941 */ /* 0x000fea0003800000 */
.L_x_4507:
        /* <DEDUP_REMOVED lines=36> */
.L_x_4503:
[----:B------:R-:W-:Y:S05]  /*c200*/  BSYNC B0 ;  /* 0x0000000000007941 */ /* 0x000fea0003800000 */
.L_x_4497:
[----:B------:R-:W-:Y:S02]  /*c210*/  ULDC UR4, c[0x0][0xc3c] ;  /* 0x00030f0000047ab9 */ /* 0x000fe40000000800 */
[----:B------:R-:W-:-:S06]  /*c220*/  UISETP.GE.AND UP0, UPT, UR7, UR4, UPT ;  /* 0x000000040700728c */ /* 0x000fcc000bf06270 */
[----:B------:R-:W-:-:S13]  /*c230*/  PLOP3.LUT P0, PT, PT, PT, UP0, 0x80, 0x0 ;  /* 0x000000000000781c */ /* 0x000fda0003f0f008 */
[----:B------:R-:W-:Y:S05]  /*c240*/  @!P0 BRA `(.L_x_4509) ;  /* 0xffffff4c00808947 */ /* 0x000fea000383ffff */
[----:B------:R-:W-:Y:S05]  /*c250*/  EXIT ;  /* 0x000000000000794d */ /* 0x000fea0003800000 */
.L_x_4452:
[----:B------:R-:W-:-:S08]  /*c260*/  NOP ;  /* 0x0000000000007918 */ /* 0x000fd00000000000 */
[----:B------:R-:W0:-:S00]  /*c270*/  USETMAXREG.DEALLOC.CTAPOOL 0x18 ;  /* 0x00000018000079c8 */ /* 0x000e0000080e0500 */
[----:B0-----:R-:W-:Y:S01]  /*c280*/  LOP3.LUT R0, R0, 0x3, RZ, 0xc0, !PT ;  /* 0x0000000300007812 */ /* 0x001fe200078ec0ff */
[----:B------:R-:W-:-:S05]  /*c290*/  IMAD.MOV.U32 R4, RZ, RZ, RZ ;  /* 0x000000ffff047224 */ /* 0x000fca00078e00ff */
[----:B------:R-:W0:Y:S02]  /*c2a0*/  SHFL.IDX PT, R0, R0, RZ, 0x1f ;  /* 0x00001fff00007589 */ /* 0x000e2400000e0000 */
[----:B0-----:R-:W-:-:S04]  /*c2b0*/  ISETP.NE.AND P0, PT, R0, RZ, PT ;  /* 0x000000ff0000720c */ /* 0x001fc80003f05270 */
        /* <DEDUP_REMOVED lines=10> */
.L_x_4510:
        /* <DEDUP_REMOVED lines=42> */
.L_x_4516:
        /* <DEDUP_REMOVED lines=12> */
.L_x_4515:
[----:B------:R-:W-:Y:S05]  /*c6c0*/  BSYNC B0 ;  /* 0x0000000000007941 */ /* 0x000fea0003800000 */
.L_x_4514:
        /* <DEDUP_REMOVED lines=21> */
.L_x_4512:
        /* <DEDUP_REMOVED lines=20> */
.L_x_4517:
[--C-:B-12---:R-:W-:Y:S02]  /*c960*/  IMAD.MOV R5, RZ, RZ, -R3.reuse ;  /* 0x000000ffff057224 */ /* 0x106fe400078e0a03 */
[----:B---3--:R-:W-:Y:S01]  /*c970*/  IMAD R16, R16, UR5, R6 ;  /* 0x0000000510107c24 */ /* 0x008fe2000f8e0206 */
[----:B------:R-:W-:Y:S01]  /*c980*/  IABS R6, R8 ;  /* 0x0000000800067213 */ /* 0x000fe20000000000 */
        /* <DEDUP_REMOVED lines=22> */
[----:B------:R-:W-:-:S04]  /*caf0*/  VIADDMNMX R9, R10, UR5, R9, PT ;  /* 0x000000050a097c46 */ /* 0x000fc8000b800109 */
[-C--:B------:R-:W-:Y:S02]  /*cb00*/  IABS R7, R9.reuse ;  /* 0x0000000900077213 */ /* 0x080fe40000000000 */
[----:B------:R-:W-:Y:S02]  /*cb10*/  IABS R8, R9 ;  /* 0x0000000900087213 */ /* 0x000fe40000000000 */
[----:B------:R-:W1:Y:S03]  /*cb20*/  I2F.RP R10, R7 ;  /* 0x00000007000a7306 */ /* 0x000e660000209400 */
[----:B------:R-:W-:-:S05]  /*cb30*/  IMAD.MOV R8, RZ, RZ, -R8 ;  /* 0x000000ffff087224 */ /* 0x000fca00078e0a08 */
[----:B-1----:R-:W1:Y:S02]  /*cb40*/  MUFU.RCP R10, R10 ;  /* 0x0000000a000a7308 */ /* 0x002e640000001000 */
[----:B-1----:R-:W-:-:S06]  /*cb50*/  VIADD R3, R10, 0xffffffe ;  /* 0x0ffffffe0a037836 */ /* 0x002fcc0000000000 */
[----:B------:R-:W1:Y:S02]  /*cb60*/  F2I.FTZ.U32.TRUNC.NTZ R3, R3 ;  /* 0x0000000300037305 */ /* 0x000e64000021f000 */
        /* <DEDUP_REMOVED lines=23> */
.L_x_4513:
[----:B------:R-:W-:Y:S02]  /*cce0*/  IMAD.MOV.U32 R17, RZ, RZ, RZ ;  /* 0x000000ffff117224 */ /* 0x000fe400078e00ff */
[----:B------:R-:W-:Y:S02]  /*ccf0*/  IMAD.U32 R16, RZ, RZ, UR6 ;  /* 0x00000006ff107e24 */ /* 0x000fe4000f8e00ff */
[----:B------:R-:W-:-:S07]  /*cd00*/  IMAD.MOV.U32 R18, RZ, RZ, RZ ;  /* 0x000000ffff127224 */ /* 0x000fce00078e00ff */
.L_x_4518:
[----:B------:R-:W-:-:S13]  /*cd10*/  ISETP.NE.AND P0, PT, R0, RZ, PT ;  /* 0x000000ff0000720c */ /* 0x000fda0003f05270 */
[----:B------:R-:W1:Y:S01]  /*cd20*/  @!P0 S2R R3, SR_CgaCtaId ;  /* 0x0000000000038919 */ /* 0x000e620000008800 */
[----:B------:R-:W-:-:S04]  /*cd30*/  @!P0 MOV R0, 0x400 ;  /* 0x0000040000008802 */ /* 0x000fc80000000f00 */
[----:B-1----:R-:W-:-:S05]  /*cd40*/  @!P0 LEA R0, R3, R0, 0x18 ;  /* 0x0000000003008211 */ /* 0x002fca00078ec0ff */
[----:B------:R2:W-:Y:S01]  /*cd50*/  @!P0 STS.128 [R0+0x28cd0], R16 ;  /* 0x028cd01000008388 */ /* 0x0005e20000000c00 */
[----:B------:R-:W-:Y:S06]  /*cd60*/  BAR.ARV 0x5, 0x180 ;  /* 0x0146000000007b1d */ /* 0x000fec0000002000 */
.L_x_4511:
[----:B0-2---:R-:W-:Y:S01]  /*cd70*/  IMAD.MOV.U32 R0, RZ, RZ, 0x1 ;  /* 0x00000001ff007424 */ /* 0x005fe200078e00ff */
        /* <DEDUP_REMOVED lines=30> */
.L_x_4637:
        /* <DEDUP_REMOVED lines=56> */
.L_x_4520:
[----:B------:R-:W-:Y:S01]  /*d2e0*/  IMAD.MOV.U32 R2, RZ, RZ, R12 ;  /* 0x000000ffff027224 */ /* 0x000fe200078e000c */
[----:B------:R-:W-:Y:S01]  /*d2f0*/  ULDC.64 UR4, c[0x0][0xa20] ;  /* 0x0002880000047ab9 */ /* 0x000fe20000000a00 */
[----:B-----5:R-:W-:Y:S01]  /*d300*/  IMAD.IADD R3, R8, 0x1, R0 ;  /* 0x0000000108037824 */ /* 0x020fe200078e0200 */
[----:B------:R-:W-:Y:S02]  /*d310*/  ISETP.NE.U32.AND P1, PT, RZ, UR4, PT ;  /* 0x00000004ff007c0c */ /* 0x000fe4000bf25070 */
[----:B------:R2:W-:Y:S02]  /*d320*/  STL [R1+0xc], R2 ;  /* 0x00000c0201007387 */ /* 0x0005e40000100800 */
[----:B------:R-:W-:Y:S02]  /*d330*/  ISETP.NE.AND.EX P1, PT, RZ, UR5, PT, P1 ;  /* 0x00000005ff007c0c */ /* 0x000fe4000bf25310 */
[----:B------:R2:W-:Y:S11]  /*d340*/  STL [R1+0x1c], R3 ;  /* 0x00001c0301007387 */ /* 0x0005f60000100800 */
[----:B--2---:R-:W-:Y:S05]  /*d350*/  @!P1 BRA `(.L_x_4521) ;  /* 0x0000000000109947 */ /* 0x004fea0003800000 */
[----:B------:R-:W-:-:S04]  /*d360*/  IADD3 R6, P0, R11, UR4, RZ ;  /* 0x000000040b067c10 */ /* 0x000fc8000ff1e0ff */
[----:B------:R-:W-:-:S05]  /*d370*/  IADD3.X R7, R10, UR5, RZ, P0, !PT ;  /* 0x000000050a077c10 */ /* 0x000fca00087fe4ff */
[----:B------:R2:W5:Y:S01]  /*d380*/  LDG.E R6, desc[UR40][R6.64] ;  /* 0x0000002806067981 */ /* 0x000562000c1e1900 */
[----:B------:R-:W-:Y:S05]  /*d390*/  BRA `(.L_x_4522) ;  /* 0x0000000000107947 */ /* 0x000fea0003800000 */
.L_x_4521:
[----:B------:R-:W-:Y:S05]  /*d3a0*/  @!P0 BRA `(.L_x_4522) ;  /* 0x00000000000c8947 */ /* 0x000fea0003800000 */
[----:B------:R-:W2:Y:S04]  /*d3b0*/  LDG.E R6, desc[UR40][R4.64] ;  /* 0x0000002804067981 */ /* 0x000ea8000c1e1900 */
[----:B------:R-:W2:Y:S02]  /*d3c0*/  LDG.E R4, desc[UR40][R4.64+0x4] ;  /* 0x0000042804047981 */ /* 0x000ea4000c1e1900 */
[----:B--2---:R-:W-:-:S07]  /*d3d0*/  IMAD.IADD R6, R4, 0x1, -R6 ;  /* 0x0000000104067824 */ /* 0x004fce00078e0a06 */
.L_x_4522:
[----:B-----5:R-:W-:Y:S01]  /*d3e0*/  IMAD.IADD R6, R6, 0x1, -R0 ;  /* 0x0000000106067824 */ /* 0x020fe200078e0a00 */
[----:B------:R-:W-:Y:S01]  /*d3f0*/  BSSY B7, `(.L_x_4523) ;  /* 0x00004fd000077945 */ /* 0x000fe20003800000 */
[----:B------:R-:W3:Y:S02]  /*d400*/  LDC R0, c[0x0][0x448] ;  /* 0x00011200ff007b82 */ /* 0x000ee40000000800 */
[----:B---3--:R-:W-:Y:S01]  /*d410*/  ISETP.NE.AND P0, PT, R0, 0x1, PT ;  /* 0x000000010000780c */ /* 0x008fe20003f05270 */
[----:B------:R-:W-:-:S04]  /*d420*/  IMAD.SHL.U32 R0, R17, 0x40, RZ ;  /* 0x0000004011007824 */ /* 0x000fc800078e00ff */
[----:B------:R-:W-:-:S08]  /*d430*/  VIADD R0, R0, 0x3f ;  /* 0x0000003f00007836 */ /* 0x000fd00000000000 */
[----:B------:R-:W3:Y:S08]  /*d440*/  @P0 LDC R2, c[0x0][0x44c] ;  /* 0x00011300ff020b82 */ /* 0x000ef00000000800 */
[----:B------:R-:W4:Y:S01]  /*d450*/  @P0 LDC R3, c[0x0][0x450] ;  /* 0x00011400ff030b82 */ /* 0x000f220000000800 */
[----:B---3--:R-:W-:-:S05]  /*d460*/  @P0 IMAD.HI.U32 R2, R0, R2, RZ ;  /* 0x0000000200020227 */ /* 0x008fca00078e00ff */
[----:B----4-:R-:W-:Y:S02]  /*d470*/  @P0 SHF.R.U32.HI R0, RZ, R3, R2 ;  /* 0x00000003ff000219 */ /* 0x010fe40000011602 */
[C---:B------:R-:W-:Y:S01]  /*d480*/  IADD3 R2, R6.reuse, 0x40, -R9 ;  /* 0x0000004006027810 */ /* 0x040fe20007ffe809 */
[----:B------:R-:W-:-:S04]  /*d490*/  VIADD R6, R6, 0x3f ;  /* 0x0000003f06067836 */ /* 0x000fc80000000000 */
[----:B------:R-:W-:Y:S01]  /*d4a0*/  IMAD.IADD R0, R2, 0x1, R0 ;  /* 0x0000000102007824 */ /* 0x000fe200078e0200 */
[----:B------:R-:W-:-:S04]  /*d4b0*/  SHF.R.S32.HI R2, RZ, 0x1f, R6 ;  /* 0x0000001fff027819 */ /* 0x000fc80000011406 */
[----:B------:R-:W-:Y:S02]  /*d4c0*/  SHF.R.S32.HI R3, RZ, 0x1f, R0 ;  /* 0x0000001fff037819 */ /* 0x000fe40000011400 */
[----:B------:R-:W-:Y:S02]  /*d4d0*/  LEA.HI R2, R2, R6, RZ, 0x6 ;  /* 0x0000000602027211 */ /* 0x000fe400078f30ff */
[----:B------:R-:W-:Y:S02]  /*d4e0*/  LEA.HI R3, R3, R0, RZ, 0x6 ;  /* 0x0000000003037211 */ /* 0x000fe400078f30ff */
[----:B------:R-:W-:Y:S02]  /*d4f0*/  SHF.R.S32.HI R2, RZ, 0x6, R2 ;  /* 0x00000006ff027819 */ /* 0x000fe40000011402 */
[----:B------:R-:W-:-:S04]  /*d500*/  SHF.R.S32.HI R3, RZ, 0x6, R3 ;  /* 0x00000006ff037819 */ /* 0x000fc80000011403 */
[----:B------:R-:W-:-:S04]  /*d510*/  VIMNMX R4, R2, R3, PT ;  /* 0x0000000302047248 */ /* 0x000fc80003fe0100 */
[----:B------:R-:W-:Y:S01]  /*d520*/  ISETP.GT.AND P0, PT, R4, RZ, PT ;  /* 0x000000ff0400720c */ /* 0x000fe20003f04270 */
        /* <DEDUP_REMOVED lines=19> */
.L_x_4524:
[----:B------:R-:W3:Y:S01]  /*d660*/  LDL R0, [R1+0x4] ;  /* 0x0000040001007983 */ /* 0x000ee20000100800 */
        /* <DEDUP_REMOVED lines=20> */
.L_x_4527:
[----:B------:R-:W-:Y:S05]  /*d7b0*/  BSYNC B6 ;  /* 0x0000000000067941 */ /* 0x000fea0003800000 */
.L_x_4526:
        /* <DEDUP_REMOVED lines=21> */
.L_x_4530:
        /* <DEDUP_REMOVED lines=16> */
.L_x_4529:
[----:B------:R-:W-:Y:S05]  /*da10*/  BSYNC B6 ;  /* 0x0000000000067941 */ /* 0x000fea0003800000 */
.L_x_4528:
[----:B------:R-:W3:Y:S01]  /*da20*/  LDL.LU R2, [R1] ;  /* 0x0000000001027983 */ /* 0x000ee20000300800 */
[----:B------:R-:W-:-:S03]  /*da30*/  ULDC.64 UR4, c[0x0][0x9f8] ;  /* 0x00027e0000047ab9 */ /* 0x000fc60000000a00 */
[----:B------:R-:W4:Y:S04]  /*da40*/  LDL.LU R4, [R1+0x14] ;  /* 0x0000140001047983 */ /* 0x000f280000300800 */
[----:B--2---:R-:W2:Y:S01]  /*da50*/  LDL R7, [R1+0xc] ;  /* 0x00000c0001077983 */ /* 0x004ea20000100800 */
[----:B------:R-:W-:-:S03]  /*da60*/  ISETP.NE.U32.AND P0, PT, RZ, UR4, PT ;  /* 0x00000004ff007c0c */ /* 0x000fc6000bf05070 */
[----:B------:R-:W5:Y:S01]  /*da70*/  LDL R0, [R1+0x28] ;  /* 0x0000280001007983 */ /* 0x000f620000100800 */
[----:B------:R-:W-:-:S13]  /*da80*/  ISETP.NE.AND.EX P0, PT, RZ, UR5, PT, P0 ;  /* 0x00000005ff007c0c */ /* 0x000fda000bf05300 */
[----:B---3--:R-:W-:-:S04]  /*da90*/  @P0 IADD3 R2, P1, R2, UR4, RZ ;  /* 0x0000000402020c10 */ /* 0x008fc8000ff3e0ff */
[----:B----4-:R-:W-:Y:S01]  /*daa0*/  @P0 IADD3.X R3, R4, UR5, RZ, P1, !PT ;  /* 0x0000000504030c10 */ /* 0x010fe20008ffe4ff */
[----:B------:R-:W-:-:S04]  /*dab0*/  ULDC.64 UR4, c[0x0][0xa08] ;  /* 0x0002820000047ab9 */ /* 0x000fc80000000a00 */
[----:B--2---:R2:W3:Y:S02]  /*dac0*/  @P0 LDG.E R7, desc[UR40][R2.64] ;  /* 0x0000002802070981 */ /* 0x0044e4000c1e1900 */
[----:B--2---:R-:W2:Y:S01]  /*dad0*/  LDC.64 R2, c[0x0][0x418] ;  /* 0x00010600ff027b82 */ /* 0x004ea20000000a00 */
[----:B-----5:R-:W-:Y:S01]  /*dae0*/  VIADD R4, R0, 0xffffffff ;  /* 0xffffffff00047836 */ /* 0x020fe20000000000 */
[----:B---3--:R-:W-:Y:S01]  /*daf0*/  SHF.R.S32.HI R8, RZ, 0x1f, R7 ;  /* 0x0000001fff087819 */ /* 0x008fe20000011407 */
[----:B------:R3:W-:Y:S04]  /*db00*/  @P0 STL [R1+0xc], R7 ;  /* 0x00000c0701000387 */ /* 0x0007e80000100800 */
[----:B------:R3:W-:Y:S01]  /*db10*/  STL [R1+0x14], R8 ;  /* 0x0000140801007387 */ /* 0x0007e20000100800 */
[----:B--2---:R-:W-:Y:S01]  /*db20*/  LOP3.LUT P0, RZ, R2, UR4, RZ, 0xfc, !PT ;  /* 0x0000000402ff7c12 */ /* 0x004fe2000f80fcff */
[----:B------:R-:W-:-:S03]  /*db30*/  UMOV UR4, 0xffffffff ;  /* 0xffffffff00047882 */ /* 0x000fc60000000000 */
[----:B------:R-:W-:-:S04]  /*db40*/  LOP3.LUT P0, RZ, R3, UR5, RZ, 0xfc, P0 ;  /* 0x0000000503ff7c12 */ /* 0x000fc8000800fcff */
[----:B------:R-:W-:Y:S01]  /*db50*/  SEL R0, R7, RZ, !P0 ;  /* 0x000000ff07007207 */ /* 0x000fe20004000000 */
[----:B---3--:R-:W-:Y:S08]  /*db60*/  BRA.DIV UR4, `(.L_x_4531) ;  /* 0x0000005a04ec7947 */ /* 0x008ff0000b800000 */
[----:B------:R-:W2:Y:S02]  /*db70*/  S2R R5, SR_TID.X ;  /* 0x0000000000057919 */ /* 0x000ea40000002100 */
[----:B--2---:R-:W-:-:S04]  /*db80*/  SHF.R.U32.HI R5, RZ, 0x5, R5 ;  /* 0x00000005ff057819 */ /* 0x004fc80000011605 */
[----:B------:R-:W-:-:S05]  /*db90*/  LOP3.LUT R5, R5, 0x3, RZ, 0xc0, !PT ;  /* 0x0000000305057812 */ /* 0x000fca00078ec0ff */
[----:B------:R2:W3:Y:S02]  /*dba0*/  SHFL.IDX PT, R14, R5, RZ, 0x1f ;  /* 0x00001fff050e7589 */ /* 0x0004e400000e0000 */
.L_x_4654:
[----:B------:R-:W-:Y:S01]  /*dbb0*/  PLOP3.LUT P1, PT, PT, PT, PT, 0x8, 0x0 ;  /* 0x000000000000781c */ /* 0x000fe20003f2e170 */
[----:B------:R4:W-:Y:S01]  /*dbc0*/  STL [R1], R0 ;  /* 0x0000000001007387 */ /* 0x0009e20000100800 */
[----:B---3--:R-:W-:-:S03]  /*dbd0*/  ISETP.NE.AND P0, PT, R14, RZ, PT ;  /* 0x000000ff0e00720c */ /* 0x008fc60003f05270 */
[----:B------:R3:W-:Y:S01]  /*dbe0*/  STL [R1+0x24], R4 ;  /* 0x0000240401007387 */ /* 0x0007e20000100800 */
[----:B----4-:R-:W-:-:S05]  /*dbf0*/  P2R R0, PR, RZ, 0x2 ;  /* 0x00000002ff007803 */ /* 0x010fca0000000000 */
[----:B------:R3:W-:Y:S04]  /*dc00*/  STL [R1+0x18], R0 ;  /* 0x0000180001007387 */ /* 0x0007e80000100800 */
[----:B------:R-:W-:Y:S05]  /*dc10*/  @P0 BRA `(.L_x_4532) ;  /* 0x00000004001c0947 */ /* 0x000fea0003800000 */
[----:B------:R-:W-:-:S03]  /*dc20*/  UMOV UR4, 0xffffffff ;  /* 0xffffffff00047882 */ /* 0x000fc60000000000 */
[----:B------:R-:W-:Y:S05]  /*dc30*/  BRA.DIV UR4, `(.L_x_4533) ;  /* 0x0000005a04ec7947 */ /* 0x000fea000b800000 */
[----:B------:R-:W-:-:S13]  /*dc40*/  ELECT P6, URZ, PT ;  /* 0x00000000003f782f */ /* 0x000fda00038c0000 */
.L_x_4657:
[----:B------:R-:W-:Y:S05]  /*dc50*/  @!P6 BRA `(.L_x_4532) ;  /* 0x00000004000ce947 */ /* 0x000fea0003800000 */
[----:B------:R-:W-:-:S04]  /*dc60*/  ISETP.NE.U32.AND P0, PT, R2, RZ, PT ;  /* 0x000000ff0200720c */ /* 0x000fc80003f05070 */
[----:B------:R-:W-:-:S13]  /*dc70*/  ISETP.NE.AND.EX P0, PT, R3, RZ, PT, P0 ;  /* 0x000000ff0300720c */ /* 0x000fda0003f05300 */
[----:B------:R-:W-:Y:S05]  /*dc80*/  @!P0 BRA `(.L_x_4534) ;  /* 0x0000000000548947 */ /* 0x000fea0003800000 */
[----:B------:R-:W4:Y:S01]  /*dc90*/  LDC R6, c[0x0][0x43c] ;  /* 0x00010f00ff067b82 */ /* 0x000f220000000800 */
[----:B01----:R-:W-:Y:S01]  /*dca0*/  IMAD.MOV.U32 R9, RZ, RZ, R4 ;  /* 0x000000ffff097224 */ /* 0x003fe200078e0004 */
[----:B------:R-:W-:-:S03]  /*dcb0*/  ULDC.64 UR4, c[0x0][0x428] ;  /* 0x00010a0000047ab9 */ /* 0x000fc60000000a00 */
[----:B---3--:R-:W-:Y:S01]  /*dcc0*/  IMAD.MOV.U32 R0, RZ, RZ, R9 ;  /* 0x000000ffff007224 */ /* 0x008fe200078e0009 */
[----:B----4-:R-:W-:-:S13]  /*dcd0*/  ISETP.NE.AND P0, PT, R6, 0x1, PT ;  /* 0x000000010600780c */ /* 0x010fda0003f05270 */
[----:B--2---:R-:W0:Y:S02]  /*dce0*/  @P0 LDC.64 R4, c[0x0][0x440] ;  /* 0x00011000ff040b82 */ /* 0x004e240000000a00 */
        /* <DEDUP_REMOVED lines=13> */
[----:B------:R-:W2:Y:S04]  /*ddc0*/  LDG.E R0, desc[UR40][R2.64] ;  /* 0x0000002802007981 */ /* 0x000ea8000c1e1900 */
[----:B--2---:R4:W-:Y:S02]  /*ddd0*/  STL [R1], R0 ;  /* 0x0000000001007387 */ /* 0x0049e40000100800 */
.L_x_4534:
[----:B------:R-:W5:Y:S04]  /*dde0*/  LDL R7, [R1+0x4] ;  /* 0x0000040001077983 */ /* 0x000f680000100800 */
[----:B---34-:R-:W5:Y:S04]  /*ddf0*/  LDL R0, [R1+0x8] ;  /* 0x0000080001007983 */ /* 0x018f680000100800 */
[----:B------:R-:W3:Y:S01]  /*de00*/  LDL R2, [R1+0x10] ;  /* 0x0000100001027983 */ /* 0x000ee20000100800 */
[----:B-----5:R-:W-:Y:S01]  /*de10*/  IMAD R0, R0, 0x8, R7 ;  /* 0x0000000800007824 */ /* 0x020fe200078e0207 */
[----:B---3--:R-:W-:-:S04]  /*de20*/  SHF.L.U32 R2, R2, 0x1f, RZ ;  /* 0x0000001f02027819 */ /* 0x008fc800000006ff */
[----:B------:R-:W3:Y:S02]  /*de30*/  SYNCS.PHASECHK.TRANS64.TRYWAIT P0, [R0+URZ+0x28c40], R2 ;  /* 0x028c4002000075a7 */ /* 0x000ee4000800017f */
[----:B---3--:R-:W-:Y:S05]  /*de40*/  @!P0 BRA `(.L_x_4535) ;  /* 0x0000005800888947 */ /* 0x008fea0003800000 */
.L_x_4658:
[----:B------:R-:W4:Y:S02]  /*de50*/  S2R R3, SR_TID.X ;  /* 0x0000000000037919 */ /* 0x000f240000002100 */
[----:B----4-:R-:W-:-:S04]  /*de60*/  LOP3.LUT R3, R3, 0x7f, RZ, 0xc0, !PT ;  /* 0x0000007f03037812 */ /* 0x010fc800078ec0ff */
[----:B------:R-:W-:-:S13]  /*de70*/  ISETP.NE.AND P0, PT, R3, RZ, PT ;  /* 0x000000ff0300720c */ /* 0x000fda0003f05270 */
[----:B------:R-:W-:Y:S05]  /*de80*/  @P0 BRA `(.L_x_4536) ;  /* 0x00000000001c0947 */ /* 0x000fea0003800000 */
[----:B------:R-:W4:Y:S01]  /*de90*/  S2R R3, SR_TID.X ;  /* 0x0000000000037919 */ /* 0x000f220000002100 */
[----:B---3--:R-:W-:-:S04]  /*dea0*/  IMAD.MOV.U32 R2, RZ, RZ, 0x2000 ;  /* 0x00002000ff027424 */ /* 0x008fc800078e00ff */
[----:B------:R3:W-:Y:S01]  /*deb0*/  SYNCS.ARRIVE.TRANS64 RZ, [R0+URZ+0x28c30], R2 ;  /* 0x028c300200ff79a7 */ /* 0x0007e2000800003f */
[----:B----4-:R-:W-:-:S04]  /*dec0*/  LOP3.LUT R3, R3, 0x1f, RZ, 0xc0, !PT ;  /* 0x0000001f03037812 */ /* 0x010fc800078ec0ff */
[----:B------:R-:W-:-:S13]  /*ded0*/  ISETP.NE.AND P0, PT, R3, RZ, PT ;  /* 0x000000ff0300720c */ /* 0x000fda0003f05270 */
[----:B---3--:R-:W-:Y:S05]  /*dee0*/  @!P0 BRA `(.L_x_4536) ;  /* 0x0000000000048947 */ /* 0x008fea0003800000 */
[----:B------:R-:W-:Y:S01]  /*def0*/  BPT.TRAP 0x1 ;  /* 0x000000040000795c */ /* 0x000fe20000300000 */
.L_x_4536:
[----:B--2---:R-:W2:Y:S04]  /*df00*/  LDL R5, [R1+0x4] ;  /* 0x0000040001057983 */ /* 0x004ea80000100800 */
[----:B------:R-:W2:Y:S04]  /*df10*/  LDL R4, [R1+0x8] ;  /* 0x0000080001047983 */ /* 0x000ea80000100800 */
[----:B------:R-:W4:Y:S04]  /*df20*/  LDL R6, [R1+0x24] ;  /* 0x0000240001067983 */ /* 0x000f280000100800 */
[----:B------:R-:W5:Y:S04]  /*df30*/  LDL R3, [R1+0x1c] ;  /* 0x00001c0001037983 */ /* 0x000f680000100800 */
[----:B---3--:R-:W3:Y:S01]  /*df40*/  LDL R2, [R1] ;  /* 0x0000000001027983 */ /* 0x008ee20000100800 */
        /* <DEDUP_REMOVED lines=8> */
[----:B--2---:R-:W-:Y:S01]  /*dfd0*/  IMAD R0, R4, 0x2000, R5 ;  /* 0x0000200004007824 */ /* 0x004fe200078e0205 */
[----:B----4-:R-:W-:-:S04]  /*dfe0*/  R2UR UR11, R6 ;  /* 0x00000000060b72ca */ /* 0x010fc800000e0000 */
[----:B------:R-:W-:Y:S02]  /*dff0*/  R2UR UR8, R0 ;  /* 0x00000000000872ca */ /* 0x000fe400000e0000 */
[----:B-----5:R-:W-:Y:S02]  /*e000*/  R2UR UR4, R3 ;  /* 0x00000000030472ca */ /* 0x020fe400000e0000 */
[----:B---3--:R-:W-:Y:S02]  /*e010*/  R2UR UR13, R2 ;  /* 0x00000000020d72ca */ /* 0x008fe400000e0000 */
[----:B------:R-:W-:-:S07]  /*e020*/  P2R R0, PR, RZ, 0x1 ;  /* 0x00000001ff007803 */ /* 0x000fce0000000000 */
[----:B------:R-:W-:Y:S02]  /*e030*/  UIADD3 UR8, UR8, 0x22400, URZ ;  /* 0x0002240008087890 */ /* 0x000fe4000fffe03f */
[----:B------:R-:W-:Y:S01]  /*e040*/  ULEA UR11, UR11, UR4, 0x6 ;  /* 0x000000040b0b7291 */ /* 0x000fe2000f8e303f */
[----:B------:R4:W-:Y:S02]  /*e050*/  STL [R1+0x18], R0 ;  /* 0x0000180001007387 */ /* 0x0009e40000100800 */
[----:B------:R-:W-:-:S06]  /*e060*/  UMOV UR4, 0x0 ;  /* 0x0000000000047882 */ /* 0x000fcc0000000000 */
[----:B------:R4:W-:Y:S01]  /*e070*/  UTMALDG.4D [UR8], [UR6], desc[UR4] ;  /* 0x00000408060075b4 */ /* 0x0009e20008019000 */
[----:B------:R-:W-:Y:S02]  /*e080*/  NOP ;  /* 0x0000000000007918 */ /* 0x000fe40000000000 */
.L_x_4532:
[----:B------:R-:W5:Y:S04]  /*e090*/  LDL R2, [R1+0x4] ;  /* 0x0000040001027983 */ /* 0x000f680000100800 */
[----:B------:R-:W5:Y:S04]  /*e0a0*/  LDL.LU R3, [R1+0x2c] ;  /* 0x00002c0001037983 */ /* 0x000f680000300800 */
[----:B--2---:R-:W2:Y:S04]  /*e0b0*/  LDL.LU R5, [R1+0x20] ;  /* 0x0000200001057983 */ /* 0x004ea80000300800 */
[----:B---3--:R-:W3:Y:S01]  /*e0c0*/  LDL.LU R4, [R1+0x34] ;  /* 0x0000340001047983 */ /* 0x008ee20000300800 */
[----:B------:R-:W-:Y:S05]  /*e0d0*/  WARPSYNC.ALL ;  /* 0x0000000000007948 */ /* 0x000fea0003800000 */
[----:B----4-:R-:W-:Y:S01]  /*e0e0*/  ULDC.64 UR4, c[0x0][0x298] ;  /* 0x0000a60000047ab9 */ /* 0x010fe20000000a00 */
[----:B------:R-:W-:Y:S01]  /*e0f0*/  ULDC.64 UR6, c[0x0][0xa00] ;  /* 0x0002800000067ab9 */ /* 0x000fe20000000a00 */
[----:B------:R-:W-:Y:S01]  /*e100*/  BSSY B6, `(.L_x_4537) ;  /* 0x0000024000067945 */ /* 0x000fe20003800000 */
[----:B------:R-:W-:Y:S01]  /*e110*/  BAR.SYNC.DEFER_BLOCKING 0x8, 0x100 ;  /* 0x0204000000007b1d */ /* 0x000fe20000010000 */
[----:B------:R-:W-:-:S04]  /*e120*/  ISETP.NE.U32.AND P0, PT, RZ, UR6, PT ;  /* 0x00000006ff007c0c */ /* 0x000fc8000bf05070 */
[----:B------:R-:W-:Y:S01]  /*e130*/  ISETP.NE.AND.EX P0, PT, RZ, UR7, PT, P0 ;  /* 0x00000007ff007c0c */ /* 0x000fe2000bf05300 */
[----:B-----5:R-:W-:Y:S01]  /*e140*/  VIADD R2, R2, 0x20400 ;  /* 0x0002040002027836 */ /* 0x020fe20000000000 */
[----:B------:R-:W-:-:S04]  /*e150*/  SHF.R.S32.HI R0, RZ, 0x1f, R3 ;  /* 0x0000001fff007819 */ /* 0x000fc80000011403 */
[----:B------:R-:W-:Y:S02]  /*e160*/  LOP3.LUT P1, RZ, R2, 0x3ff, RZ, 0xc0, !PT ;  /* 0x000003ff02ff7812 */ /* 0x000fe4000782c0ff */
[----:B--2---:R-:W-:Y:S01]  /*e170*/  SEL R5, R5, RZ, !P0 ;  /* 0x000000ff05057207 */ /* 0x004fe20004000000 */
[----:B------:R-:W-:Y:S01]  /*e180*/  IMAD R0, R0, UR4, RZ ;  /* 0x0000000400007c24 */ /* 0x000fe2000f8e02ff */
[----:B---3--:R-:W-:-:S03]  /*e190*/  SEL R4, R4, RZ, !P0 ;  /* 0x000000ff04047207 */ /* 0x008fc60004000000 */
[C---:B------:R-:W-:Y:S02]  /*e1a0*/  IMAD R0, R3.reuse, UR5, R0 ;  /* 0x0000000503007c24 */ /* 0x040fe4000f8e0200 */
[----:B------:R-:W-:-:S05]  /*e1b0*/  IMAD.WIDE.U32 R2, R3, UR4, RZ ;  /* 0x0000000403027c25 */ /* 0x000fca000f8e00ff */
[----:B------:R2:W-:Y:S04]  /*e1c0*/  STL.64 [R1+0x40], R2 ;  /* 0x0000400201007387 */ /* 0x0005e80000100a00 */
[----:B------:R3:W-:Y:S04]  /*e1d0*/  STL [R1+0x20], R5 ;  /* 0x0000200501007387 */ /* 0x0007e80000100800 */
[----:B------:R3:W-:Y:S01]  /*e1e0*/  STL [R1+0x4c], R4 ;  /* 0x00004c0401007387 */ /* 0x0007e20000100800 */
[----:B--2---:R-:W-:Y:S01]  /*e1f0*/  IMAD.IADD R2, R3, 0x1, R0 ;  /* 0x0000000103027824 */ /* 0x004fe200078e0200 */
[----:B------:R-:W-:-:S05]  /*e200*/  SHF.R.S32.HI R0, RZ, 0x1f, R18 ;  /* 0x0000001fff007819 */ /* 0x000fca0000011412 */
        /* <DEDUP_REMOVED lines=18> */
[----:B012---:R-:W-:Y:S05]  /*e330*/  CALL.ABS.NOINC R2 ;  /* 0x0000000002007343 */ /* 0x007fea0003c00000 */
.L_x_4538:
[----:B------:R-:W-:Y:S05]  /*e340*/  BSYNC B6 ;  /* 0x0000000000067941 */ /* 0x000fea0003800000 */
.L_x_4537:
[----:B---3--:R-:W2:Y:S01]  /*e350*/  LDL.LU R5, [R1+0x2c] ;  /* 0x00002c0001057983 */ /* 0x008ea20000300800 */
[----:B------:R-:W-:Y:S01]  /*e360*/  ULDC.64 UR4, c[0x0][0x2d8] ;  /* 0x0000b60000047ab9 */ /* 0x000fe20000000a00 */
[----:B------:R-:W3:Y:S01]  /*e370*/  LDC R7, c[0x0][0x448] ;  /* 0x00011200ff077b82 */ /* 0x000ee20000000800 */
[----:B------:R-:W-:Y:S01]  /*e380*/  ULDC UR6, c[0x0][0x2b8] ;  /* 0x0000ae0000067ab9 */ /* 0x000fe20000000800 */
[----:B------:R-:W2:Y:S04]  /*e390*/  LDL.LU.64 R2, [R1+0x40] ;  /* 0x0000400001027983 */ /* 0x000ea80000300a00 */
[----:B------:R-:W4:Y:S04]  /*e3a0*/  LDL.LU R0, [R1+0x34] ;  /* 0x0000340001007983 */ /* 0x000f280000300800 */
[----:B------:R-:W4:Y:S04]  /*e3b0*/  LDL.LU R6, [R1+0x4c] ;  /* 0x00004c0001067983 */ /* 0x000f280000300800 */
[----:B------:R-:W4:Y:S04]  /*e3c0*/  LDL.LU R4, [R1+0x20] ;  /* 0x0000200001047983 */ /* 0x000f280000300800 */
[----:B01----:R0:W5:Y:S01]  /*e3d0*/  LDL R9, [R1+0x48] ;  /* 0x0000480001097983 */ /* 0x0031620000100800 */
[----:B---3--:R-:W-:Y:S01]  /*e3e0*/  ISETP.NE.AND P0, PT, R7, 0x1, PT ;  /* 0x000000010700780c */ /* 0x008fe20003f05270 */
[----:B--2---:R-:W-:-:S02]  /*e3f0*/  IMAD.MOV.U32 R3, RZ, RZ, R5 ;  /* 0x000000ffff037224 */ /* 0x004fc400078e0005 */
[----:B------:R-:W1:Y:S01]  /*e400*/  S2R R5, SR_TID.X ;  /* 0x0000000000057919 */ /* 0x000e620000002100 */
[----:B----4-:R-:W-:Y:S02]  /*e410*/  IMAD R0, R0, UR4, RZ ;  /* 0x0000000400007c24 */ /* 0x010fe4000f8e02ff */
[----:B------:R-:W-:-:S04]  /*e420*/  IMAD.WIDE.U32 R2, R18, UR4, R2 ;  /* 0x0000000412027c25 */ /* 0x000fc8000f8e0002 */
[----:B------:R-:W-:Y:S01]  /*e430*/  IMAD R0, R18, UR5, R0 ;  /* 0x0000000512007c24 */ /* 0x000fe2000f8e0200 */
[----:B------:R-:W-:-:S03]  /*e440*/  ULDC.64 UR4, c[0x0][0x2e0] ;  /* 0x0000b80000047ab9 */ /* 0x000fc60000000a00 */
[----:B------:R-:W-:Y:S02]  /*e450*/  IMAD.IADD R3, R3, 0x1, R0 ;  /* 0x0000000103037824 */ /* 0x000fe400078e0200 */
[----:B------:R-:W-:Y:S02]  /*e460*/  IMAD R0, R6, UR4, RZ ;  /* 0x0000000406007c24 */ /* 0x000fe4000f8e02ff */
        /* <DEDUP_REMOVED lines=27> */
[----:B------:R-:W1:Y:S01]  /*e620*/  S2R R8, SR_TID.X ;  /* 0x0000000000087919 */ /* 0x000e620000002100 */
[----:B------:R-:W-:Y:S01]  /*e630*/  ULDC.64 UR4, c[0x0][0x280] ;  /* 0x0000a00000047ab9 */ /* 0x000fe20000000a00 */
[----:B------:R0:W5:Y:S01]  /*e640*/  LDL R6, [R1+0x30] ;  /* 0x0000300001067983 */ /* 0x0001620000100800 */
[----:B------:R-:W-:Y:S01]  /*e650*/  IMAD.IADD R0, R5, 0x1, R0 ;  /* 0x0000000105007824 */ /* 0x000fe200078e0200 */
[----:B------:R-:W-:Y:S01]  /*e660*/  LEA R3, P1, R4, UR4, 0x1 ;  /* 0x0000000404037c11 */ /* 0x000fe2000f8208ff */
[----:B------:R-:W-:-:S03]  /*e670*/  UMOV UR4, 0xffffffff ;  /* 0xffffffff00047882 */ /* 0x000fc60000000000 */
[----:B------:R-:W-:Y:S01]  /*e680*/  LEA.HI.X R2, R4, UR5, R0, 0x1, P1 ;  /* 0x0000000504027c11 */ /* 0x000fe200088f0c00 */
[C---:B-1----:R-:W-:Y:S01]  /*e690*/  IMAD.SHL.U32 R10, R8.reuse, 0x8, RZ ;  /* 0x00000008080a7824 */ /* 0x042fe200078e00ff */
[----:B------:R-:W-:-:S04]  /*e6a0*/  LOP3.LUT R8, R8, 0x7f, RZ, 0xc0, !PT ;  /* 0x0000007f08087812 */ /* 0x000fc800078ec0ff */
[----:B------:R-:W-:-:S04]  /*e6b0*/  LOP3.LUT R10, R10, 0x38, RZ, 0xc0, !PT ;  /* 0x000000380a0a7812 */ /* 0x000fc800078ec0ff */
[----:B------:R-:W-:Y:S02]  /*e6c0*/  ISETP.GE.AND P0, PT, R10, UR6, PT ;  /* 0x000000060a007c0c */ /* 0x000fe4000bf06270 */
[----:B------:R-:W-:Y:S01]  /*e6d0*/  SHF.R.U32.HI R8, RZ, 0x3, R8 ;  /* 0x00000003ff087819 */ /* 0x000fe20000011608 */
[----:B0-----:R-:W-:Y:S10]  /*e6e0*/  BRA.DIV UR4, `(.L_x_4539) ;  /* 0x0000005204747947 */ /* 0x001ff4000b800000 */
[----:B------:R-:W0:Y:S01]  /*e6f0*/  SHFL.IDX PT, R5, R3, RZ, 0x181f ;  /* 0x00181fff03057589 */ /* 0x000e2200000e0000 */
[----:B-----5:R-:W-:Y:S02]  /*e700*/  IMAD R0, R6, R7, RZ ;  /* 0x0000000706007224 */ /* 0x020fe400078e02ff */
[----:B------:R-:W-:Y:S01]  /*e710*/  IMAD R17, R17, 0x40, R8 ;  /* 0x0000004011117824 */ /* 0x000fe200078e0208 */
[----:B------:R-:W1:Y:S04]  /*e720*/  SHFL.IDX PT, R4, R2, RZ, 0x181f ;  /* 0x00181fff02047589 */ /* 0x000e6800000e0000 */
[----:B------:R-:W-:-:S13]  /*e730*/  ISETP.GE.AND P1, PT, R17, R0, PT ;  /* 0x000000001100720c */ /* 0x000fda0003f26270 */
[----:B0-----:R-:W-:-:S05]  /*e740*/  @!P1 LEA R5, P2, R10, R5, 0x1 ;  /* 0x000000050a059211 */ /* 0x001fca00078408ff */
[----:B-1----:R-:W-:-:S05]  /*e750*/  @!P1 IMAD.X R4, RZ, RZ, R4, P2 ;  /* 0x000000ffff049224 */ /* 0x002fca00010e0604 */
[----:B------:R-:W-:-:S04]  /*e760*/  @!P1 LOP3.LUT R5, R5, R4, RZ, 0x3c, !PT ;  /* 0x0000000405059212 */ /* 0x000fc800078e3cff */
[----:B------:R-:W-:-:S04]  /*e770*/  @!P1 LOP3.LUT R4, R5, R4, RZ, 0x3c, !PT ;  /* 0x0000000405049212 */ /* 0x000fc800078e3cff */
[----:B------:R-:W-:-:S05]  /*e780*/  @!P1 LOP3.LUT R5, R5, R4, RZ, 0x3c, !PT ;  /* 0x0000000405059212 */ /* 0x000fca00078e3cff */
[----:B------:R-:W-:Y:S01]  /*e790*/  @!PT LDS RZ, [RZ] ;  /* 0x00000000fffff984 */ /* 0x000fe20000000800 */
[----:B------:R0:W-:Y:S02]  /*e7a0*/  @!P1 LDGSTS.E.BYPASS.LTC128B.128 [R9+0x20400], desc[UR40][R4.64], !P0 ;  /* 0x2040000004099fae */ /* 0x0001e4000c101d68 */
[----:B0-----:R-:W-:Y:S02]  /*e7b0*/  VIADD R4, R17, 0x10 ;  /* 0x0000001011047836 */ /* 0x001fe40000000000 */
[----:B------:R-:W0:Y:S03]  /*e7c0*/  SHFL.IDX PT, R5, R3, 0x1, 0x181f ;  /* 0x00381f0003057f89 */ /* 0x000e2600000e0000 */
[----:B------:R-:W-:Y:S02]  /*e7d0*/  ISETP.GE.AND P1, PT, R4, R0, PT ;  /* 0x000000000400720c */ /* 0x000fe40003f26270 */
[----:B------:R-:W1:Y:S11]  /*e7e0*/  SHFL.IDX PT, R4, R2, 0x1, 0x181f ;  /* 0x00381f0002047f89 */ /* 0x000e7600000e0000 */
[----:B0-----:R-:W-:-:S05]  /*e7f0*/  @!P1 LEA R5, P2, R10, R5, 0x1 ;  /* 0x000000050a059211 */ /* 0x001fca00078408ff */
[----:B-1----:R-:W-:-:S05]  /*e800*/  @!P1 IMAD.X R4, RZ, RZ, R4, P2 ;  /* 0x000000ffff049224 */ /* 0x002fca00010e0604 */
[----:B------:R-:W-:-:S04]  /*e810*/  @!P1 LOP3.LUT R5, R5, R4, RZ, 0x3c, !PT ;  /* 0x0000000405059212 */ /* 0x000fc800078e3cff */
[----:B------:R-:W-:-:S04]  /*e820*/  @!P1 LOP3.LUT R4, R5, R4, RZ, 0x3c, !PT ;  /* 0x0000000405049212 */ /* 0x000fc800078e3cff */
[----:B------:R-:W-:-:S05]  /*e830*/  @!P1 LOP3.LUT R5, R5, R4, RZ, 0x3c, !PT ;  /* 0x0000000405059212 */ /* 0x000fca00078e3cff */
[----:B------:R0:W-:Y:S02]  /*e840*/  @!P1 LDGSTS.E.BYPASS.LTC128B.128 [R9+0x20c00], desc[UR40][R4.64], !P0 ;  /* 0x20c0000004099fae */ /* 0x0001e4000c101d68 */
[----:B0-----:R-:W-:Y:S02]  /*e850*/  VIADD R4, R17, 0x20 ;  /* 0x0000002011047836 */ /* 0x001fe40000000000 */
[----:B------:R-:W0:Y:S03]  /*e860*/  SHFL.IDX PT, R5, R3, 0x2, 0x181f ;  /* 0x00581f0003057f89 */ /* 0x000e2600000e0000 */
[----:B------:R-:W-:Y:S01]  /*e870*/  ISETP.GE.AND P1, PT, R4, R0, PT ;  /* 0x000000000400720c */ /* 0x000fe20003f26270 */
[----:B------:R-:W-:Y:S04]  /*e880*/  SHFL.IDX PT, R3, R3, 0x3, 0x181f ;  /* 0x00781f0003037f89 */ /* 0x000fe800000e0000 */
[----:B------:R-:W1:Y:S08]  /*e890*/  SHFL.IDX PT, R4, R2, 0x2, 0x181f ;  /* 0x00581f0002047f89 */ /* 0x000e7000000e0000 */
[----:B0-----:R-:W-:-:S05]  /*e8a0*/  @!P1 LEA R5, P2, R10, R5, 0x1 ;  /* 0x000000050a059211 */ /* 0x001fca00078408ff */
[----:B-1----:R-:W-:-:S05]  /*e8b0*/  @!P1 IMAD.X R4, RZ, RZ, R4, P2 ;  /* 0x000000ffff049224 */ /* 0x002fca00010e0604 */
[----:B------:R-:W-:-:S04]  /*e8c0*/  @!P1 LOP3.LUT R5, R5, R4, RZ, 0x3c, !PT ;  /* 0x0000000405059212 */ /* 0x000fc800078e3cff */
[----:B------:R-:W-:-:S04]  /*e8d0*/  @!P1 LOP3.LUT R4, R5, R4, RZ, 0x3c, !PT ;  /* 0x0000000405049212 */ /* 0x000fc800078e3cff */
[----:B------:R-:W-:-:S05]  /*e8e0*/  @!P1 LOP3.LUT R5, R5, R4, RZ, 0x3c, !PT ;  /* 0x0000000405059212 */ /* 0x000fca00078e3cff */
[----:B------:R0:W-:Y:S04]  /*e8f0*/  @!P1 LDGSTS.E.BYPASS.LTC128B.128 [R9+0x21400], desc[UR40][R4.64], !P0 ;  /* 0x2140000004099fae */ /* 0x0001e8000c101d68 */
[----:B0-----:R0:W1:Y:S02]  /*e900*/  SHFL.IDX PT, R4, R2, 0x3, 0x181f ;  /* 0x00781f0002047f89 */ /* 0x00106400000e0000 */
.L_x_4667:
[----:B------:R2:W5:Y:S01]  /*e910*/  LDL R8, [R1+0x4] ;  /* 0x0000040001087983 */ /* 0x0005620000100800 */
[----:B------:R-:W-:-:S05]  /*e920*/  VIADD R17, R17, 0x30 ;  /* 0x0000003011117836 */ /* 0x000fca0000000000 */
[----:B------:R-:W-:-:S13]  /*e930*/  ISETP.GE.AND P1, PT, R17, R0, PT ;  /* 0x000000001100720c */ /* 0x000fda0003f26270 */
[----:B0-----:R-:W-:-:S05]  /*e940*/  @!P1 LEA R2, P2, R10, R3, 0x1 ;  /* 0x000000030a029211 */ /* 0x001fca00078408ff */
[----:B-1----:R-:W-:-:S05]  /*e950*/  @!P1 IMAD.X R3, RZ, RZ, R4, P2 ;  /* 0x000000ffff039224 */ /* 0x002fca00010e0604 */
[----:B------:R-:W-:Y:S01]  /*e960*/  @!PT LDS RZ, [RZ] ;  /* 0x00000000fffff984 */ /* 0x000fe20000000800 */
[----:B------:R-:W-:Y:S01]  /*e970*/  @!PT LDS RZ, [RZ] ;  /* 0x00000000fffff984 */ /* 0x000fe20000000800 */
[----:B------:R-:W-:Y:S01]  /*e980*/  @!PT LDS RZ, [RZ] ;  /* 0x00000000fffff984 */ /* 0x000fe20000000800 */
[----:B------:R2:W-:Y:S01]  /*e990*/  @!P1 LDGSTS.E.BYPASS.LTC128B.128 [R9+0x21c00], desc[UR40][R2.64], !P0 ;  /* 0x21c0000002099fae */ /* 0x0005e2000c101d68 */
[----:B------:R-:W-:Y:S01]  /*e9a0*/  PLOP3.LUT P0, PT, PT, PT, PT, 0x80, 0x0 ;  /* 0x000000000000781c */ /* 0x000fe20003f0f070 */
[----:B------:R-:W-:-:S12]  /*e9b0*/  NOP ;  /* 0x0000000000007918 */ /* 0x000fd80000000000 */
.L_x_4540:
[----:B--2---:R-:W2:Y:S01]  /*e9c0*/  LDL R2, [R1+0x4] ;  /* 0x0000040001027983 */ /* 0x004ea20000100800 */
        /* <DEDUP_REMOVED lines=18> */
.L_x_4668:
[----:B------:R-:W-:Y:S05]  /*eaf0*/  BSYNC B0 ;  /* 0x0000000000007941 */ /* 0x000fea0003800000 */
.L_x_4541:
        /* <DEDUP_REMOVED lines=8> */
[----:B------:R-:W2:Y:S02]  /*eb80*/  LDL R2, [R1+0x10] ;  /* 0x0000100001027983 */ /* 0x000ea40000100800 */
[----:B---3--:R-:W-:Y:S01]  /*eb90*/  IMAD R0, R4, 0x8, R5 ;  /* 0x0000000804007824 */ /* 0x008fe200078e0205 */
[----:B0-----:R-:W-:Y:S01]  /*eba0*/  LOP3.LUT R3, R3, 0x7f, RZ, 0xc0, !PT ;  /* 0x0000007f03037812 */ /* 0x001fe200078ec0ff */
[----:B------:R-:W-:Y:S03]  /*ebb0*/  BSSY B1, `(.L_x_4545) ;  /* 0x0000005000017945 */ /* 0x000fe60003800000 */
[----:B------:R-:W-:-:S02]  /*ebc0*/  ISETP.NE.AND P1, PT, R3, RZ, PT ;  /* 0x000000ff0300720c */ /* 0x000fc40003f25270 */
[----:B--2---:R-:W-:-:S04]  /*ebd0*/  SHF.L.U32 R2, R2, 0x1f, RZ ;  /* 0x0000001f02027819 */ /* 0x004fc800000006ff */
[----:B------:R-:W0:Y:S02]  /*ebe0*/  SYNCS.PHASECHK.TRANS64.TRYWAIT P0, [R0+URZ+0x28c60], R2 ;  /* 0x028c6002000075a7 */ /* 0x000e24000800017f */
[----:B0-----:R-:W-:Y:S05]  /*ebf0*/  @!P0 BRA `(.L_x_4546) ;  /* 0x00000050008c8947 */ /* 0x001fea0003800000 */
.L_x_4669:
[----:B------:R-:W-:Y:S05]  /*ec00*/  BSYNC B1 ;  /* 0x0000000000017941 */ /* 0x000fea0003800000 */
.L_x_4545:
        /* <DEDUP_REMOVED lines=9> */
.L_x_4548:
[----:B------:R-:W-:Y:S05]  /*eca0*/  BSYNC B1 ;  /* 0x0000000000017941 */ /* 0x000fea0003800000 */
.L_x_4547:
[----:B------:R-:W2:Y:S04]  /*ecb0*/  LDL R5, [R1+0x1c] ;  /* 0x00001c0001057983 */ /* 0x000ea80000100800 */
[----:B------:R-:W2:Y:S04]  /*ecc0*/  LDL.LU R3, [R1+0x24] ;  /* 0x0000240001037983 */ /* 0x000ea80000300800 */
[----:B------:R-:W3:Y:S04]  /*ecd0*/  LDL R4, [R1+0x4] ;  /* 0x0000040001047983 */ /* 0x000ee80000100800 */
        /* <DEDUP_REMOVED lines=11> */
.L_x_4549:
        /* <DEDUP_REMOVED lines=16> */
.L_x_4550:
        /* <DEDUP_REMOVED lines=16> */
.L_x_4551:
        /* <DEDUP_REMOVED lines=16> */
.L_x_4552:
        /* <DEDUP_REMOVED lines=16> */
.L_x_4553:
        /* <DEDUP_REMOVED lines=16> */
.L_x_4554:
        /* <DEDUP_REMOVED lines=16> */
.L_x_4555:
        /* <DEDUP_REMOVED lines=16> */
.L_x_4556:
        /* <DEDUP_REMOVED lines=11> */
.L_x_4544:
[----:B------:R-:W-:Y:S05]  /*f540*/  BSYNC B0 ;  /* 0x0000000000007941 */ /* 0x000fea0003800000 */
.L_x_4543:
[----:B------:R-:W2:Y:S01]  /*f550*/  LDL R4, [R1+0x28] ;  /* 0x0000280001047983 */ /* 0x000ea20000100800 */
[----:B------:R-:W-:Y:S01]  /*f560*/  BSSY B0, `(.L_x_4557) ;  /* 0x00002ca000007945 */ /* 0x000fe20003800000 */
[----:B--2---:R-:W-:-:S13]  /*f570*/  ISETP.GE.AND P0, PT, R4, 0x2, PT ;  /* 0x000000020400780c */ /* 0x004fda0003f06270 */
[----:B------:R-:W-:Y:S05]  /*f580*/  @!P0 BRA `(.L_x_4558) ;  /* 0x0000002c001c8947 */ /* 0x000fea0003800000 */
[C---:B------:R-:W-:Y:S01]  /*f590*/  LOP3.LUT R0, R4.reuse, 0x1, RZ, 0xc0, !PT ;  /* 0x0000000104007812 */ /* 0x040fe200078ec0ff */
[----:B------:R-:W-:Y:S01]  /*f5a0*/  VIADD R4, R4, 0xfffffffe ;  /* 0xfffffffe04047836 */ /* 0x000fe20000000000 */
[----:B------:R-:W-:Y:S02]  /*f5b0*/  BSSY B2, `(.L_x_4559) ;  /* 0x00000f0000027945 */ /* 0x000fe40003800000 */
[----:B------:R-:W-:Y:S01]  /*f5c0*/  ISETP.NE.U32.AND P0, PT, R0, 0x1, PT ;  /* 0x000000010000780c */ /* 0x000fe20003f05070 */
[----:B------:R-:W-:-:S12]  /*f5d0*/  IMAD.MOV.U32 R0, RZ, RZ, R4 ;  /* 0x000000ffff007224 */ /* 0x000fd800078e0004 */
[----:B------:R-:W-:Y:S05]  /*f5e0*/  @!P0 BRA `(.L_x_4560) ;  /* 0x0000000c00b08947 */ /* 0x000fea0003800000 */
[----:B------:R-:W2:Y:S04]  /*f5f0*/  LDL R6, [R1+0x18] ;  /* 0x0000180001067983 */ /* 0x000ea80000100800 */
[----:B------:R-:W3:Y:S04]  /*f600*/  LDL.LU R5, [R1+0x8] ;  /* 0x0000080001057983 */ /* 0x000ee80000300800 */
[----:B-----5:R-:W4:Y:S01]  /*f610*/  LDL.LU R8, [R1+0x10] ;  /* 0x0000100001087983 */ /* 0x020f220000300800 */
[----:B------:R-:W-:Y:S01]  /*f620*/  BSSY B1, `(.L_x_4561) ;  /* 0x00000e6000017945 */ /* 0x000fe20003800000 */
[----:B--2---:R-:W-:Y:S01]  /*f630*/  ISETP.NE.AND P2, PT, R6, RZ, PT ;  /* 0x000000ff0600720c */ /* 0x004fe20003f45270 */
[----:B---3--:R-:W-:-:S05]  /*f640*/  VIADD R0, R5, 0x1 ;  /* 0x0000000105007836 */ /* 0x008fca0000000000 */
[----:B------:R-:W-:-:S04]  /*f650*/  ISETP.NE.AND P0, PT, R0, 0x2, PT ;  /* 0x000000020000780c */ /* 0x000fc80003f05270 */
[----:B------:R-:W-:Y:S02]  /*f660*/  SEL R2, RZ, 0x1, P0 ;  /* 0x00000001ff027807 */ /* 0x000fe40000000000 */
[----:B------:R-:W-:Y:S02]  /*f670*/  SEL R9, R0, RZ, P0 ;  /* 0x000000ff00097207 */ /* 0x000fe40000000000 */
[----:B----4-:R-:W-:-:S05]  /*f680*/  LOP3.LUT R8, R8, R2, RZ, 0x3c, !PT ;  /* 0x0000000208087212 */ /* 0x010fca00078e3cff */
        /* <DEDUP_REMOVED lines=28> */
.L_x_4563:
        /* <DEDUP_REMOVED lines=9> */
.L_x_4670:
[----:B------:R-:W-:Y:S05]  /*f8e0*/  BSYNC B3 ;  /* 0x0000000000037941 */ /* 0x000fea0003800000 */
.L_x_4564:
        /* <DEDUP_REMOVED lines=9> */
.L_x_4567:
[----:B------:R-:W-:Y:S05]  /*f980*/  BSYNC B3 ;  /* 0x0000000000037941 */ /* 0x000fea0003800000 */
.L_x_4566:
[----:B------:R-:W2:Y:S04]  /*f990*/  LDL R7, [R1+0x4] ;  /* 0x0000040001077983 */ /* 0x000ea80000100800 */
[----:B------:R-:W2:Y:S04]  /*f9a0*/  LDL R5, [R1+0x8] ;  /* 0x0000080001057983 */ /* 0x000ea80000100800 */
[----:B------:R-:W3:Y:S01]  /*f9b0*/  LDL R6, [R1+0x1c] ;  /* 0x00001c0001067983 */ /* 0x000ee20000100800 */
[----:B0-----:R-:W-:Y:S01]  /*f9c0*/  IMAD.MOV.U32 R8, RZ, RZ, RZ ;  /* 0x000000ffff087224 */ /* 0x001fe200078e00ff */
        /* <DEDUP_REMOVED lines=10> */
.L_x_4568:
        /* <DEDUP_REMOVED lines=14> */
.L_x_4671:
[----:B------:R-:W-:Y:S05]  /*fb50*/  BSYNC B3 ;  /* 0x0000000000037941 */ /* 0x000fea0003800000 */
.L_x_4569:
        /* <DEDUP_REMOVED lines=11> */
.L_x_4572:
[----:B------:R-:W-:Y:S05]  /*fc10*/  BSYNC B3 ;  /* 0x0000000000037941 */ /* 0x000fea0003800000 */
.L_x_4571:
        /* <DEDUP_REMOVED lines=11> */
.L_x_4573:
        /* <DEDUP_REMOVED lines=16> */
.L_x_4574:
        /* <DEDUP_REMOVED lines=16> */
.L_x_4575:
        /* <DEDUP_REMOVED lines=16> */
.L_x_4576:
        /* <DEDUP_REMOVED lines=16> */
.L_x_4577:
        /* <DEDUP_REMOVED lines=16> */
.L_x_4578:
        /* <DEDUP_REMOVED lines=16> */
.L_x_4579:
        /* <DEDUP_REMOVED lines=16> */
.L_x_4580:
        /* <DEDUP_REMOVED lines=11> */
.L_x_4562:
[----:B------:R-:W-:Y:S05]  /*10480*/  BSYNC B1 ;  /* 0x0000000000017941 */ /* 0x000fea0003800000 */
.L_x_4561:
[----:B------:R-:W2:Y:S02]  /*10490*/  LDL.LU R5, [R1+0x28] ;  /* 0x0000280001057983 */ /* 0x000ea40000300800 */
[----:B--2---:R-:W-:-:S07]  /*104a0*/  VIADD R0, R5, 0xfffffffd ;  /* 0xfffffffd05007836 */ /* 0x004fce0000000000 */
.L_x_4560:
[----:B------:R-:W-:Y:S05]  /*104b0*/  BSYNC B2 ;  /* 0x0000000000027941 */ /* 0x000fea0003800000 */
.L_x_4559:
[----:B------:R-:W-:-:S13]  /*104c0*/  ISETP.NE.AND P0, PT, R4, RZ, PT ;  /* 0x000000ff0400720c */ /* 0x000fda0003f05270 */
[----:B------:R-:W-:Y:S05]  /*104d0*/  @!P0 BRA `(.L_x_4558) ;  /* 0x0000001c00488947 */ /* 0x000fea0003800000 */
.L_x_4621:
        /* <DEDUP_REMOVED lines=13> */
[----:B0----5:R-:W-:Y:S01]  /*105b0*/  IMAD.MOV.U32 R8, RZ, RZ, R0 ;  /* 0x000000ffff087224 */ /* 0x021fe200078e0000 */
        /* <DEDUP_REMOVED lines=23> */
.L_x_4583:
        /* <DEDUP_REMOVED lines=9> */
.L_x_4672:
[----:B------:R-:W-:Y:S05]  /*107c0*/  BSYNC B2 ;  /* 0x0000000000027941 */ /* 0x000fea0003800000 */
.L_x_4584:
        /* <DEDUP_REMOVED lines=9> */
.L_x_4587:
[----:B------:R-:W-:Y:S05]  /*10860*/  BSYNC B2 ;  /* 0x0000000000027941 */ /* 0x000fea0003800000 */
.L_x_4586:
        /* <DEDUP_REMOVED lines=13> */
.L_x_4588:
        /* <DEDUP_REMOVED lines=14> */
.L_x_4673:
[----:B------:R-:W-:Y:S05]  /*10a20*/  BSYNC B2 ;  /* 0x0000000000027941 */ /* 0x000fea0003800000 */
.L_x_4589:
        /* <DEDUP_REMOVED lines=11> */
.L_x_4592:
[----:B------:R-:W-:Y:S05]  /*10ae0*/  BSYNC B2 ;  /* 0x0000000000027941 */ /* 0x000fea0003800000 */
.L_x_4591:
        /* <DEDUP_REMOVED lines=10> */
.L_x_4593:
        /* <DEDUP_REMOVED lines=16> */
.L_x_4594:
        /* <DEDUP_REMOVED lines=16> */
.L_x_4595:
        /* <DEDUP_REMOVED lines=16> */
.L_x_4596:
        /* <DEDUP_REMOVED lines=16> */
.L_x_4597:
        /* <DEDUP_REMOVED lines=16> */
.L_x_4598:
        /* <DEDUP_REMOVED lines=16> */
.L_x_4599:
        /* <DEDUP_REMOVED lines=16> */
.L_x_4600:
        /* <DEDUP_REMOVED lines=11> */
.L_x_4582:
[----:B------:R-:W-:Y:S05]  /*11340*/  BSYNC B1 ;  /* 0x0000000000017941 */ /* 0x000fea0003800000 */
.L_x_4581:
[----:B------:R-:W2:Y:S01]  /*11350*/  LDL R2, [R1+0x18] ;  /* 0x0000180001027983 */ /* 0x000ea20000100800 */
[----:B------:R-:W-:Y:S01]  /*11360*/  VIADD R6, R6, 0x1 ;  /* 0x0000000106067836 */ /* 0x000fe20000000000 */
[----:B------:R-:W-:Y:S04]  /*11370*/  BSSY B1, `(.L_x_4601) ;  /* 0x00000e5000017945 */ /* 0x000fe80003800000 */
[----:B------:R-:W-:-:S04]  /*11380*/  ISETP.NE.AND P0, PT, R6, 0x2, PT ;  /* 0x000000020600780c */ /* 0x000fc80003f05270 */
[----:B0----5:R-:W-:Y:S02]  /*11390*/  SEL R8, R6, RZ, P0 ;  /* 0x000000ff06087207 */ /* 0x021fe40000000000 */
        /* <DEDUP_REMOVED lines=31> */
.L_x_4603:
        /* <DEDUP_REMOVED lines=9> */
.L_x_4674:
[----:B------:R-:W-:Y:S05]  /*11620*/  BSYNC B2 ;  /* 0x0000000000027941 */ /* 0x000fea0003800000 */
.L_x_4604:
        /* <DEDUP_REMOVED lines=9> */
.L_x_4607:
[----:B------:R-:W-:Y:S05]  /*116c0*/  BSYNC B2 ;  /* 0x0000000000027941 */ /* 0x000fea0003800000 */
.L_x_4606:
        /* <DEDUP_REMOVED lines=14> */
.L_x_4608:
        /* <DEDUP_REMOVED lines=14> */
.L_x_4675:
[----:B------:R-:W-:Y:S05]  /*11890*/  BSYNC B2 ;  /* 0x0000000000027941 */ /* 0x000fea0003800000 */
.L_x_4609:
        /* <DEDUP_REMOVED lines=11> */
.L_x_4612:
[----:B------:R-:W-:Y:S05]  /*11950*/  BSYNC B2 ;  /* 0x0000000000027941 */ /* 0x000fea0003800000 */
.L_x_4611:
        /* <DEDUP_REMOVED lines=11> */
.L_x_4613:
        /* <DEDUP_REMOVED lines=16> */
.L_x_4614:
        /* <DEDUP_REMOVED lines=16> */
.L_x_4615:
        /* <DEDUP_REMOVED lines=16> */
.L_x_4616:
        /* <DEDUP_REMOVED lines=16> */
.L_x_4617:
        /* <DEDUP_REMOVED lines=16> */
.L_x_4618:
        /* <DEDUP_REMOVED lines=16> */
.L_x_4619:
        /* <DEDUP_REMOVED lines=16> */
.L_x_4620:
        /* <DEDUP_REMOVED lines=11> */
.L_x_4602:
[----:B------:R-:W-:Y:S05]  /*121c0*/  BSYNC B1 ;  /* 0x0000000000017941 */ /* 0x000fea0003800000 */
.L_x_4601:
[C---:B------:R-:W-:Y:S01]  /*121d0*/  ISETP.GT.AND P0, PT, R0.reuse, 0x1, PT ;  /* 0x000000010000780c */ /* 0x040fe20003f04270 */
[----:B------:R-:W-:-:S12]  /*121e0*/  VIADD R0, R0, 0xfffffffe ;  /* 0xfffffffe00007836 */ /* 0x000fd80000000000 */
[----:B------:R-:W-:Y:S05]  /*121f0*/  @P0 BRA `(.L_x_4621) ;  /* 0xffffffe000b80947 */ /* 0x000fea000383ffff */
.L_x_4558:
[----:B------:R-:W-:Y:S05]  /*12200*/  BSYNC B0 ;  /* 0x0000000000007941 */ /* 0x000fea0003800000 */
.L_x_4557:
        /* <DEDUP_REMOVED lines=24> */
.L_x_4623:
[----:B------:R-:W-:Y:S05]  /*12390*/  BSYNC B0 ;  /* 0x0000000000007941 */ /* 0x000fea0003800000 */
.L_x_4622:
[----:B------:R-:W-:-:S05]  /*123a0*/  SEL R0, R0, RZ, P0 ;  /* 0x000000ff00007207 */ /* 0x000fca0000000000 */
[----:B------:R2:W-:Y:S02]  /*123b0*/  STL [R1+0x8], R0 ;  /* 0x0000080001007387 */ /* 0x0005e40000100800 */
.L_x_4525:
[----:B------:R-:W-:Y:S05]  /*123c0*/  BSYNC B7 ;  /* 0x0000000000077941 */ /* 0x000fea0003800000 */
.L_x_4523:
        /* <DEDUP_REMOVED lines=13> */
.L_x_4624:
        /* <DEDUP_REMOVED lines=36> */
.L_x_4685:
[----:B------:R-:W-:Y:S02]  /*126e0*/  ULDC UR4, c[0x0][0xc38] ;  /* 0x00030e0000047ab9 */ /* 0x000fe40000000800 */
[----:B------:R-:W-:-:S04]  /*126f0*/  IMAD.U32 R4, RZ, RZ, UR4 ;  /* 0x00000004ff047e24 */ /* 0x000fc8000f8e00ff */
[----:B--2---:R-:W-:-:S04]  /*12700*/  IMAD R5, R14, R4, RZ ;  /* 0x000000040e057224 */ /* 0x004fc800078e02ff */
[----:B------:R-:W-:-:S05]  /*12710*/  IMAD.IADD R16, R16, 0x1, R5 ;  /* 0x0000000110107824 */ /* 0x000fca00078e0205 */
[----:B------:R-:W-:-:S13]  /*12720*/  ISETP.GT.AND P6, PT, R16, R0, PT ;  /* 0x000000001000720c */ /* 0x000fda0003fc4270 */
[----:B------:R-:W-:Y:S05]  /*12730*/  @P6 BRA `(.L_x_4627) ;  /* 0x00000000009c6947 */ /* 0x000fea0003800000 */
.L_x_4632:
        /* <DEDUP_REMOVED lines=14> */
.L_x_4630:
[----:B------:R-:W-:Y:S05]  /*12820*/  BSYNC B0 ;  /* 0x0000000000007941 */ /* 0x000fea0003800000 */
.L_x_4629:
        /* <DEDUP_REMOVED lines=14> */
[----:B------:R-:W1:Y:S02]  /*12910*/  SHFL.UP PT, R14, R6, 0x10, RZ ;  /* 0x06000000060e7989 */ /* 0x000e6400000e00ff */
[----:B-12---:R-:W-:-:S05]  /*12920*/  SEL R3, R14, RZ, P5 ;  /* 0x000000ff0e037207 */ /* 0x006fca0002800000 */
[----:B------:R-:W-:-:S05]  /*12930*/  IMAD.IADD R3, R6, 0x1, R3 ;  /* 0x0000000106037824 */ /* 0x000fca00078e0203 */
[----:B------:R1:W2:Y:S02]  /*12940*/  SHFL.IDX PT, R14, R3, 0x1f, 0x1f ;  /* 0x03e01f00030e7f89 */ /* 0x0002a400000e0000 */
.L_x_4693:
[----:B------:R-:W-:Y:S02]  /*12950*/  ULDC UR4, c[0x0][0xc38] ;  /* 0x00030e0000047ab9 */ /* 0x000fe40000000800 */
[----:B------:R-:W-:-:S04]  /*12960*/  IMAD.U32 R4, RZ, RZ, UR4 ;  /* 0x00000004ff047e24 */ /* 0x000fc8000f8e00ff */
[----:B--2---:R-:W-:-:S04]  /*12970*/  IMAD R5, R14, R4, RZ ;  /* 0x000000040e057224 */ /* 0x004fc800078e02ff */
[----:B------:R-:W-:-:S05]  /*12980*/  IMAD.IADD R16, R5, 0x1, R16 ;  /* 0x0000000105107824 */ /* 0x000fca00078e0210 */
[----:B------:R-:W-:-:S13]  /*12990*/  ISETP.GT.AND P6, PT, R16, R0, PT ;  /* 0x000000001000720c */ /* 0x000fda0003fc4270 */
[----:B------:R-:W-:Y:S05]  /*129a0*/  @!P6 BRA `(.L_x_4632) ;  /* 0xfffffffc0064e947 */ /* 0x000fea000383ffff */
.L_x_4627:
        /* <DEDUP_REMOVED lines=8> */
.L_x_4697:
[----:B------:R-:W-:Y:S01]  /*12a30*/  ISETP.NE.AND P0, PT, R5, RZ, PT ;  /* 0x000000ff0500720c */ /* 0x000fe20003f05270 */
[----:B------:R-:W-:-:S12]  /*12a40*/  IMAD.MOV.U32 R5, RZ, RZ, RZ ;  /* 0x000000ffff057224 */ /* 0x000fd800078e00ff */
[----:B------:R-:W-:Y:S05]  /*12a50*/  @!P0 BRA `(.L_x_4634) ;  /* 0x0000000000108947 */ /* 0x000fea0003800000 */
[----:B------:R-:W-:Y:S01]  /*12a60*/  UMOV UR4, 0xffffffff ;  /* 0xffffffff00047882 */ /* 0x000fe20000000000 */
[----:B------:R-:W-:Y:S02]  /*12a70*/  VIADD R12, R6, 0xffffffff ;  /* 0xffffffff060c7836 */ /* 0x000fe40000000000 */
[----:B------:R-:W-:Y:S05]  /*12a80*/  BRA.DIV UR4, `(.L_x_4635) ;  /* 0x0000001e049c7947 */ /* 0x000fea000b800000 */
[----:B------:R4:W0:Y:S02]  /*12a90*/  SHFL.IDX PT, R5, R3, R12, 0x1f ;  /* 0x00001f0c03057589 */ /* 0x00082400000e0000 */
.L_x_4634:
[----:B-12-4-:R-:W1:Y:S01]  /*12aa0*/  LDC.64 R2, c[0x0][0xc90] ;  /* 0x00032400ff027b82 */ /* 0x016e620000000a00 */
[----:B------:R-:W-:-:S04]  /*12ab0*/  IMAD.IADD R19, R6, 0x1, R19 ;  /* 0x0000000106137824 */ /* 0x000fc800078e0213 */
[----:B-1----:R-:W-:-:S05]  /*12ac0*/  IMAD.WIDE R2, R19, 0x4, R2 ;  /* 0x0000000413027825 */ /* 0x002fca00078e0202 */
[----:B0-----:R-:W3:Y:S01]  /*12ad0*/  LDG.E R7, desc[UR40][R2.64] ;  /* 0x0000002802077981 */ /* 0x001ee2000c1e1900 */
[----:B------:R-:W-:-:S04]  /*12ae0*/  IMAD R16, R5, R4, R16 ;  /* 0x0000000405107224 */ /* 0x000fc800078e0210 */
[----:B------:R-:W-:Y:S02]  /*12af0*/  IMAD.IADD R0, R0, 0x1, -R16 ;  /* 0x0000000100007824 */ /* 0x000fe400078e0a10 */
[----:B---3--:R-:W-:-:S05]  /*12b00*/  IMAD R6, R17, R7, RZ ;  /* 0x0000000711067224 */ /* 0x008fca00078e02ff */
        /* <DEDUP_REMOVED lines=59> */
.L_x_4628:
[----:B------:R-:W-:Y:S01]  /*12ec0*/  UMOV UR4, URZ ;  /* 0x0000003f00047c82 */ /* 0x000fe20008000000 */
[----:B------:R-:W-:Y:S01]  /*12ed0*/  UMOV UR5, URZ ;  /* 0x0000003f00057c82 */ /* 0x000fe20008000000 */
[----:B------:R-:W-:Y:S01]  /*12ee0*/  ULDC UR6, c[0x0][0xc3c] ;  /* 0x00030f0000067ab9 */ /* 0x000fe20000000800 */
[----:B------:R-:W-:Y:S02]  /*12ef0*/  IMAD.MOV.U32 R16, RZ, RZ, R0 ;  /* 0x000000ffff107224 */ /* 0x000fe400078e0000 */
[----:B------:R-:W-:Y:S02]  /*12f00*/  IMAD.U32 R17, RZ, RZ, UR4 ;  /* 0x00000004ff117e24 */ /* 0x000fe4000f8e00ff */
[----:B------:R-:W-:Y:S02]  /*12f10*/  IMAD.U32 R18, RZ, RZ, UR5 ;  /* 0x00000005ff127e24 */ /* 0x000fe4000f8e00ff */
[----:B------:R-:W-:-:S07]  /*12f20*/  IMAD.U32 R19, RZ, RZ, UR6 ;  /* 0x00000006ff137e24 */ /* 0x000fce000f8e00ff */
.L_x_4636:
        /* <DEDUP_REMOVED lines=12> */
.L_x_4625:
[----:B------:R-:W-:Y:S02]  /*12ff0*/  ULDC UR4, c[0x0][0xc3c] ;  /* 0x00030f0000047ab9 */ /* 0x000fe40000000800 */
[----:B----4-:R-:W-:-:S13]  /*13000*/  ISETP.GE.AND P0, PT, R19, UR4, PT ;  /* 0x0000000413007c0c */ /* 0x010fda000bf06270 */
[----:B------:R-:W-:Y:S05]  /*13010*/  @!P0 BRA `(.L_x_4637) ;  /* 0xffffff9c00d08947 */ /* 0x000fea000383ffff */
[----:B------:R-:W-:Y:S05]  /*13020*/  BSYNC B8 ;  /* 0x0000000000087941 */ /* 0x000fea0003800000 */
.L_x_4519:
        /* <DEDUP_REMOVED lines=12> */
.L_x_4700:
[----:B------:R-:W-:Y:S05]  /*130f0*/  BSYNC B0 ;  /* 0x0000000000007941 */ /* 0x000fea0003800000 */
.L_x_4638:
[----:B------:R-:W-:-:S03]  /*13100*/  UMOV UR4, 0xffffffff ;  /* 0xffffffff00047882 */ /* 0x000fc60000000000 */
[----:B------:R-:W-:Y:S05]  /*13110*/  BRA.DIV UR4, `(.L_x_4640) ;  /* 0x0000001a04347947 */ /* 0x000fea000b800000 */
[----:B------:R-:W2:Y:S02]  /*13120*/  S2R R2, SR_TID.X ;  /* 0x0000000000027919 */ /* 0x000ea40000002100 */
[----:B--2---:R-:W-:-:S04]  /*13130*/  SHF.R.U32.HI R2, RZ, 0x5, R2 ;  /* 0x00000005ff027819 */ /* 0x004fc80000011602 */
[----:B------:R-:W-:-:S05]  /*13140*/  LOP3.LUT R2, R2, 0x3, RZ, 0xc0, !PT ;  /* 0x0000000302027812 */ /* 0x000fca00078ec0ff */
[----:B------:R2:W3:Y:S02]  /*13150*/  SHFL.IDX PT, R14, R2, RZ, 0x1f ;  /* 0x00001fff020e7589 */ /* 0x0004e400000e0000 */
.L_x_4703:
[----:B---3--:R-:W-:Y:S01]  /*13160*/  ISETP.NE.AND P0, PT, R14, RZ, PT ;  /* 0x000000ff0e00720c */ /* 0x008fe20003f05270 */
[----:B------:R-:W-:-:S12]  /*13170*/  BSSY B0, `(.L_x_4641) ;  /* 0x0000027000007945 */ /* 0x000fd80003800000 */
[----:B------:R-:W-:Y:S05]  /*13180*/  @P0 BRA `(.L_x_4642) ;  /* 0x0000000000940947 */ /* 0x000fea0003800000 */
[----:B------:R-:W-:-:S03]  /*13190*/  UMOV UR4, 0xffffffff ;  /* 0xffffffff00047882 */ /* 0x000fc60000000000 */
[----:B------:R-:W-:Y:S05]  /*131a0*/  BRA.DIV UR4, `(.L_x_4643) ;  /* 0x0000001a04447947 */ /* 0x000fea000b800000 */
[----:B------:R-:W-:-:S13]  /*131b0*/  ELECT P6, URZ, PT ;  /* 0x00000000003f782f */ /* 0x000fda00038c0000 */
.L_x_4706:
[----:B------:R-:W-:Y:S05]  /*131c0*/  @!P6 BRA `(.L_x_4642) ;  /* 0x000000000084e947 */ /* 0x000fea0003800000 */
[----:B------:R-:W-:-:S06]  /*131d0*/  ULOP3.LUT UR4, UR36, 0x2, URZ, 0xfc, !UPT ;  /* 0x0000000224047892 */ /* 0x000fcc000f8efc3f */
[----:B--2---:R-:W-:-:S05]  /*131e0*/  IMAD.U32 R2, RZ, RZ, UR4 ;  /* 0x00000004ff027e24 */ /* 0x004fca000f8e00ff */
[----:B------:R-:W-:-:S13]  /*131f0*/  ISETP.NE.AND P2, PT, R2, 0x3, PT ;  /* 0x000000030200780c */ /* 0x000fda0003f45270 */
[----:B------:R-:W-:Y:S05]  /*13200*/  @!P2 BRA `(.L_x_4644) ;  /* 0x000000000004a947 */ /* 0x000fea0003800000 */
[----:B------:R-:W-:Y:S01]  /*13210*/  BPT.TRAP 0x1 ;  /* 0x000000040000795c */ /* 0x000fe20000300000 */
.L_x_4644:
        /* <DEDUP_REMOVED lines=14> */
.L_x_4707:
[----:B------:R-:W1:Y:S02]  /*13300*/  SYNCS.PHASECHK.TRANS64.TRYWAIT P0, [R7+URZ], R2 ;  /* 0x00000002070075a7 */ /* 0x000e64000800017f */
[----:B-1----:R-:W-:Y:S05]  /*13310*/  @!P0 BRA `(.L_x_4646) ;  /* 0x00000018001c8947 */ /* 0x002fea0003800000 */
.L_x_4708:
[----:B------:R-:W-:Y:S05]  /*13320*/  @!P2 BRA `(.L_x_4647) ;  /* 0x000000000004a947 */ /* 0x000fea0003800000 */
[----:B------:R-:W-:Y:S01]  /*13330*/  BPT.TRAP 0x1 ;  /* 0x000000040000795c */ /* 0x000fe20000300000 */
.L_x_4647:
[----:B------:R-:W2:Y:S01]  /*13340*/  LDL.LU R4, [R1+0x8] ;  /* 0x0000080001047983 */ /* 0x000ea20000300800 */
[----:B------:R-:W-:-:S04]  /*13350*/  VIADD R0, R0, 0x28c60 ;  /* 0x00028c6000007836 */ /* 0x000fc80000000000 */
[----:B--2---:R-:W-:-:S04]  /*13360*/  IMAD R4, R4, 0x8, R0 ;  /* 0x0000000804047824 */ /* 0x004fc800078e0200 */
[----:B------:R-:W2:Y:S02]  /*13370*/  SYNCS.PHASECHK.TRANS64.TRYWAIT P0, [R4+URZ], R5 ;  /* 0x00000005040075a7 */ /* 0x000ea4000800017f */
[----:B--2---:R-:W-:Y:S05]  /*13380*/  @!P0 BRA `(.L_x_4648) ;  /* 0x0000001800148947 */ /* 0x004fea0003800000 */
.L_x_4709:
[----:B------:R-:W-:-:S07]  /*13390*/  IMAD R3, R3, 0x8, R0 ;  /* 0x0000000803037824 */ /* 0x000fce00078e0200 */
.L_x_4649:
[----:B---3--:R3:W4:Y:S02]  /*133a0*/  SYNCS.PHASECHK.TRANS64.TRYWAIT P0, [R3+URZ], R2 ;  /* 0x00000002030075a7 */ /* 0x008724000800017f */
[----:B----4-:R-:W-:Y:S05]  /*133b0*/  @!P0 NANOSLEEP.SYNCS 0x989680 ;  /* 0x009896800000895d */ /* 0x010fea0003900000 */
[----:B------:R-:W4:Y:S02]  /*133c0*/  @!P0 SYNCS.PHASECHK.TRANS64 P0, [R3+URZ], R2 ;  /* 0x00000002030085a7 */ /* 0x000f24000800007f */
[----:B----4-:R-:W-:Y:S05]  /*133d0*/  @!P0 BRA `(.L_x_4649) ;  /* 0xfffffffc00f08947 */ /* 0x010fea000383ffff */
.L_x_4642:
[----:B------:R-:W-:Y:S05]  /*133e0*/  BSYNC B0 ;  /* 0x0000000000007941 */ /* 0x000fea0003800000 */
.L_x_4641:
[----:B------:R-:W-:Y:S05]  /*133f0*/  EXIT ;  /* 0x000000000000794d */ /* 0x000fea0003800000 */
.L_x_4460:
[----:B0-----:R-:W-:-:S04]  /*13400*/  IMAD.U32 R3, RZ, RZ, UR21 ;  /* 0x00000015ff037e24 */ /* 0x001fc8000f8e00ff */
[----:B------:R0:W1:Y:S03]  /*13410*/  SYNCS.PHASECHK.TRANS64.TRYWAIT P1, [R3+URZ+0x28c50], R0 ;  /* 0x028c5000030075a7 */ /* 0x000066000802017f */
[----:B-1----:R-:W-:Y:S05]  /*13420*/  @!P1 NANOSLEEP.SYNCS 0x989680 ;  /* 0x009896800000995d */ /* 0x002fea0003900000 */
[----:B------:R-:W1:Y:S02]  /*13430*/  @!P1 SYNCS.PHASECHK.TRANS64 P1, [R3+URZ+0x28c50], R0 ;  /* 0x028c5000030095a7 */ /* 0x000e64000802007f */
[----:B-1----:R-:W-:Y:S05]  /*13440*/  @!P1 BRA `(.L_x_4460) ;  /* 0xfffffffc00ec9947 */ /* 0x002fea000383ffff */
[----:B------:R-:W-:Y:S05]  /*13450*/  BRA `(.L_x_4650) ;  /* 0xfffffee400e87947 */ /* 0x000fea000383ffff */
.L_x_4465:
[----:B-1----:R-:W-:-:S04]  /*13460*/  IMAD.U32 R3, RZ, RZ, UR21 ;  /* 0x00000015ff037e24 */ /* 0x002fc8000f8e00ff */
[----:B------:R1:W2:Y:S03]  /*13470*/  SYNCS.PHASECHK.TRANS64.TRYWAIT P1, [R3+URZ+0x28c50], R0 ;  /* 0x028c5000030075a7 */ /* 0x0002a6000802017f */
[----:B--2---:R-:W-:Y:S05]  /*13480*/  @!P1 NANOSLEEP.SYNCS 0x989680 ;  /* 0x009896800000995d */ /* 0x004fea0003900000 */
[----:B------:R-:W2:Y:S02]  /*13490*/  @!P1 SYNCS.PHASECHK.TRANS64 P1, [R3+URZ+0x28c50], R0 ;  /* 0x028c5000030095a7 */ /* 0x000ea4000802007f */
[----:B--2---:R-:W-:Y:S05]  /*134a0*/  @!P1 BRA `(.L_x_4465) ;  /* 0xfffffffc00ec9947 */ /* 0x004fea000383ffff */
[----:B------:R-:W-:Y:S05]  /*134b0*/  BRA `(.L_x_4464) ;  /* 0xfffffef000e47947 */ /* 0x000fea000383ffff */
.L_x_4468:
[----:B0-----:R-:W-:-:S04]  /*134c0*/  IMAD.U32 R3, RZ, RZ, UR46 ;  /* 0x0000002eff037e24 */ /* 0x001fc8000f8e00ff */
[----:B------:R0:W1:Y:S03]  /*134d0*/  SYNCS.PHASECHK.TRANS64.TRYWAIT P1, [R3+URZ+0x28c00], R0 ;  /* 0x028c0000030075a7 */ /* 0x000066000802017f */
[----:B-1----:R-:W-:Y:S05]  /*134e0*/  @!P1 NANOSLEEP.SYNCS 0x989680 ;  /* 0x009896800000995d */ /* 0x002fea0003900000 */
[----:B------:R-:W1:Y:S02]  /*134f0*/  @!P1 SYNCS.PHASECHK.TRANS64 P1, [R3+URZ+0x28c00], R0 ;  /* 0x028c0000030095a7 */ /* 0x000e64000802007f */
[----:B-1----:R-:W-:Y:S05]  /*13500*/  @!P1 BRA `(.L_x_4468) ;  /* 0xfffffffc00ec9947 */ /* 0x002fea000383ffff */
[----:B------:R-:W-:Y:S05]  /*13510*/  BRA `(.L_x_4651) ;  /* 0xffffff0400707947 */ /* 0x000fea000383ffff */
.L_x_4472:
[----:B--2---:R2:W3:Y:S02]  /*13520*/  SYNCS.PHASECHK.TRANS64.TRYWAIT P1, [R7+URZ+0x28c30], R8 ;  /* 0x028c3008070075a7 */ /* 0x0044e4000802017f */
[----:B---3--:R-:W-:Y:S05]  /*13530*/  @!P1 NANOSLEEP.SYNCS 0x989680 ;  /* 0x009896800000995d */ /* 0x008fea0003900000 */
[----:B------:R-:W3:Y:S02]  /*13540*/  @!P1 SYNCS.PHASECHK.TRANS64 P1, [R7+URZ+0x28c30], R8 ;  /* 0x028c3008070095a7 */ /* 0x000ee4000802007f */
[----:B---3--:R-:W-:Y:S05]  /*13550*/  @!P1 BRA `(.L_x_4472) ;  /* 0xfffffffc00f09947 */ /* 0x008fea000383ffff */
[----:B------:R-:W-:Y:S05]  /*13560*/  BRA `(.L_x_4471) ;  /* 0xffffff04008c7947 */ /* 0x000fea000383ffff */
.L_x_4476:
[----:B----4-:R4:W0:Y:S02]  /*13570*/  SYNCS.PHASECHK.TRANS64.TRYWAIT P3, [R7+URZ+0x28c50], R8 ;  /* 0x028c5008070075a7 */ /* 0x010824000806017f */
[----:B0-----:R-:W-:Y:S05]  /*13580*/  @!P3 NANOSLEEP.SYNCS 0x989680 ;  /* 0x009896800000b95d */ /* 0x001fea0003900000 */
[----:B------:R-:W0:Y:S02]  /*13590*/  @!P3 SYNCS.PHASECHK.TRANS64 P3, [R7+URZ+0x28c50], R8 ;  /* 0x028c50080700b5a7 */ /* 0x000e24000806007f */
[----:B0-----:R-:W-:Y:S05]  /*135a0*/  @!P3 BRA `(.L_x_4476) ;  /* 0xfffffffc00f0b947 */ /* 0x001fea000383ffff */
[----:B------:R-:W-:Y:S05]  /*135b0*/  BRA `(.L_x_4475) ;  /* 0xffffff1800147947 */ /* 0x000fea000383ffff */
.L_x_4481:
[----:B--2---:R-:W-:-:S04]  /*135c0*/  IMAD.U32 R6, RZ, RZ, UR24 ;  /* 0x00000018ff067e24 */ /* 0x004fc8000f8e00ff */
[----:B------:R2:W3:Y:S03]  /*135d0*/  SYNCS.PHASECHK.TRANS64.TRYWAIT P3, [R6+URZ+0x28c30], R7 ;  /* 0x028c3007060075a7 */ /* 0x0004e6000806017f */
[----:B---3--:R-:W-:Y:S05]  /*135e0*/  @!P3 NANOSLEEP.SYNCS 0x989680 ;  /* 0x009896800000b95d */ /* 0x008fea0003900000 */
[----:B------:R-:W3:Y:S02]  /*135f0*/  @!P3 SYNCS.PHASECHK.TRANS64 P3, [R6+URZ+0x28c30], R7 ;  /* 0x028c30070600b5a7 */ /* 0x000ee4000806007f */
[----:B---3--:R-:W-:Y:S05]  /*13600*/  @!P3 BRA `(.L_x_4481) ;  /* 0xfffffffc00ecb947 */ /* 0x008fea000383ffff */
[----:B------:R-:W-:Y:S05]  /*13610*/  BRA `(.L_x_4480) ;  /* 0xffffff1c00147947 */ /* 0x000fea000383ffff */
.L_x_4485:
[----:B---3--:R3:W4:Y:S02]  /*13620*/  SYNCS.PHASECHK.TRANS64.TRYWAIT P3, [R170+URZ+0x28c50], R7 ;  /* 0x028c5007aa0075a7 */ /* 0x008724000806017f */
[----:B----4-:R-:W-:Y:S05]  /*13630*/  @!P3 NANOSLEEP.SYNCS 0x989680 ;  /* 0x009896800000b95d */ /* 0x010fea0003900000 */
[----:B------:R-:W4:Y:S02]  /*13640*/  @!P3 SYNCS.PHASECHK.TRANS64 P3, [R170+URZ+0x28c50], R7 ;  /* 0x028c5007aa00b5a7 */ /* 0x000f24000806007f */
[----:B----4-:R-:W-:Y:S05]  /*13650*/  @!P3 BRA `(.L_x_4485) ;  /* 0xfffffffc00f0b947 */ /* 0x010fea000383ffff */
[----:B------:R-:W-:Y:S05]  /*13660*/  BRA `(.L_x_4484) ;  /* 0xffffff3400887947 */ /* 0x000fea000383ffff */
.L_x_4491:
[----:B--2---:R-:W-:-:S04]  /*13670*/  IMAD.U32 R6, RZ, RZ, UR23 ;  /* 0x00000017ff067e24 */ /* 0x004fc8000f8e00ff */
[----:B------:R2:W4:Y:S03]  /*13680*/  SYNCS.PHASECHK.TRANS64.TRYWAIT P2, [R6+URZ+0x28c30], R7 ;  /* 0x028c3007060075a7 */ /* 0x000526000804017f */
[----:B----4-:R-:W-:Y:S05]  /*13690*/  @!P2 NANOSLEEP.SYNCS 0x989680 ;  /* 0x009896800000a95d */ /* 0x010fea0003900000 */
[----:B------:R-:W4:Y:S02]  /*136a0*/  @!P2 SYNCS.PHASECHK.TRANS64 P2, [R6+URZ+0x28c30], R7 ;  /* 0x028c30070600a5a7 */ /* 0x000f24000804007f */
[----:B----4-:R-:W-:Y:S05]  /*136b0*/  @!P2 BRA `(.L_x_4491) ;  /* 0xfffffffc00eca947 */ /* 0x010fea000383ffff */
[----:B------:R-:W-:Y:S05]  /*136c0*/  BRA `(.L_x_4490) ;  /* 0xffffff3800707947 */ /* 0x000fea000383ffff */
.L_x_4495:
[----:B---3--:R3:W4:Y:S02]  /*136d0*/  SYNCS.PHASECHK.TRANS64.TRYWAIT P2, [R170+URZ+0x28c50], R7 ;  /* 0x028c5007aa0075a7 */ /* 0x008724000804017f */
[----:B----4-:R-:W-:Y:S05]  /*136e0*/  @!P2 NANOSLEEP.SYNCS 0x989680 ;  /* 0x009896800000a95d */ /* 0x010fea0003900000 */
[----:B------:R-:W4:Y:S02]  /*136f0*/  @!P2 SYNCS.PHASECHK.TRANS64 P2, [R170+URZ+0x28c50], R7 ;  /* 0x028c5007aa00a5a7 */ /* 0x000f24000804007f */
[----:B----4-:R-:W-:Y:S05]  /*13700*/  @!P2 BRA `(.L_x_4495) ;  /* 0xfffffffc00f0a947 */ /* 0x010fea000383ffff */
[----:B------:R-:W-:Y:S05]  /*13710*/  BRA `(.L_x_4494) ;  /* 0xffffff4c00947947 */ /* 0x000fea000383ffff */
.L_x_4531:
        /* <DEDUP_REMOVED lines=11> */
.L_x_4653:
[----:B------:R-:W-:Y:S05]  /*137d0*/  BSYNC B0 ;  /* 0x0000000000007941 */ /* 0x000fea0003800000 */
.L_x_4652:
[----:B------:R-:W-:Y:S05]  /*137e0*/  BRA `(.L_x_4654) ;  /* 0xffffffa000f07947 */ /* 0x000fea000383ffff */
.L_x_4533:
[----:B------:R-:W-:Y:S01]  /*137f0*/  BSSY B0, `(.L_x_4655) ;  /* 0x0000006000007945 */ /* 0x000fe20003800000 */
[----:B------:R-:W-:-:S07]  /*13800*/  IMAD.MOV.U32 R15, RZ, RZ, -0x1 ;  /* 0xffffffffff0f7424 */ /* 0x000fce00078e00ff */
[----:B0123--:R-:W-:Y:S05]  /*13810*/  WARPSYNC.COLLECTIVE R15, `(.L_x_4656) ;  /* 0x000000000f0c7348 */ /* 0x00ffea0003c00000 */
[----:B------:R-:W-:Y:S02]  /*13820*/  ELECT P6, UR62, PT ;  /* 0x00000000003e782f */ /* 0x000fe400038c0000 */
[----:B------:R-:W-:Y:S01]  /*13830*/  MOV R14, UR62 ;  /* 0x0000003e000e7c02 */ /* 0x000fe20008000f00 */
[----:B0123--:R-:W-:Y:S10]  /*13840*/  ENDCOLLECTIVE ;  /* 0x000000000000791b */ /* 0x00fff40003800000 */
.L_x_4656:
[----:B------:R-:W-:Y:S05]  /*13850*/  BSYNC B0 ;  /* 0x0000000000007941 */ /* 0x000fea0003800000 */
.L_x_4655:
[----:B------:R-:W-:Y:S05]  /*13860*/  BRA `(.L_x_4657) ;  /* 0xffffffa000f87947 */ /* 0x000fea000383ffff */
.L_x_4535:
[----:B---3--:R3:W4:Y:S02]  /*13870*/  SYNCS.PHASECHK.TRANS64.TRYWAIT P0, [R0+URZ+0x28c40], R2 ;  /* 0x028c4002000075a7 */ /* 0x008724000800017f */
[----:B----4-:R-:W-:Y:S05]  /*13880*/  @!P0 NANOSLEEP.SYNCS 0x989680 ;  /* 0x009896800000895d */ /* 0x010fea0003900000 */
[----:B------:R-:W4:Y:S02]  /*13890*/  @!P0 SYNCS.PHASECHK.TRANS64 P0, [R0+URZ+0x28c40], R2 ;  /* 0x028c4002000085a7 */ /* 0x000f24000800007f */
[----:B----4-:R-:W-:Y:S05]  /*138a0*/  @!P0 BRA `(.L_x_4535) ;  /* 0xfffffffc00f08947 */ /* 0x010fea000383ffff */
[----:B------:R-:W-:Y:S05]  /*138b0*/  BRA `(.L_x_4658) ;  /* 0xffffffa400647947 */ /* 0x000fea000383ffff */
.L_x_4539:
[----:B------:R-:W-:Y:S02]  /*138c0*/  IMAD.MOV.U32 R13, RZ, RZ, R2 ;  /* 0x000000ffff0d7224 */ /* 0x000fe400078e0002 */
[----:B------:R-:W-:Y:S02]  /*138d0*/  IMAD.MOV.U32 R12, RZ, RZ, RZ ;  /* 0x000000ffff0c7224 */ /* 0x000fe400078e00ff */
[----:B------:R-:W-:Y:S02]  /*138e0*/  IMAD.MOV.U32 R11, RZ, RZ, 0x181f ;  /* 0x0000181fff0b7424 */ /* 0x000fe400078e00ff */
[----:B------:R-:W-:Y:S02]  /*138f0*/  IMAD.MOV.U32 R15, RZ, RZ, -0x1 ;  /* 0xffffffffff0f7424 */ /* 0x000fe400078e00ff */
[----:B-----5:R-:W-:Y:S02]  /*13900*/  IMAD R0, R6, R7, RZ ;  /* 0x0000000706007224 */ /* 0x020fe400078e02ff */
[----:B------:R-:W-:-:S07]  /*13910*/  IMAD R17, R17, 0x40, R8 ;  /* 0x0000004011117824 */ /* 0x000fce00078e0208 */
[----:B------:R-:W-:Y:S05]  /*13920*/  WARPSYNC.COLLECTIVE R15, `(.L_x_4659) ;  /* 0x000000000f087348 */ /* 0x000fea0003c00000 */
[----:B------:R0:W1:Y:S02]  /*13930*/  SHFL.IDX P6, R14, R13, R12, R11 ;  /* 0x0000000c0d0e7389 */ /* 0x00006400000c000b */
[----:B01----:R-:W-:Y:S01]  /*13940*/  ENDCOLLECTIVE ;  /* 0x000000000000791b */ /* 0x003fe20003800000 */
.L_x_4659:
[C---:B------:R-:W-:Y:S01]  /*13950*/  VIADD R7, R17.reuse, 0x10 ;  /* 0x0000001011077836 */ /* 0x040fe20000000000 */
[----:B------:R-:W-:Y:S01]  /*13960*/  ISETP.GE.AND P1, PT, R17, R0, PT ;  /* 0x000000001100720c */ /* 0x000fe20003f26270 */
[----:B------:R-:W-:Y:S02]  /*13970*/  IMAD.MOV.U32 R13, RZ, RZ, R3 ;  /* 0x000000ffff0d7224 */ /* 0x000fe400078e0003 */
[----:B------:R-:W-:-:S10]  /*13980*/  IMAD.MOV.U32 R4, RZ, RZ, R14 ;  /* 0x000000ffff047224 */ /* 0x000fd400078e000e */
[----:B------:R-:W-:Y:S05]  /*13990*/  WARPSYNC.COLLECTIVE R15, `(.L_x_4660) ;  /* 0x000000000f087348 */ /* 0x000fea0003c00000 */
[----:B------:R0:W1:Y:S02]  /*139a0*/  SHFL.IDX P6, R14, R13, R12, R11 ;  /* 0x0000000c0d0e7389 */ /* 0x00006400000c000b */
[----:B01----:R-:W-:Y:S01]  /*139b0*/  ENDCOLLECTIVE ;  /* 0x000000000000791b */ /* 0x003fe20003800000 */
.L_x_4660:
[----:B------:R-:W-:Y:S02]  /*139c0*/  IMAD.MOV.U32 R13, RZ, RZ, R2 ;  /* 0x000000ffff0d7224 */ /* 0x000fe400078e0002 */
[----:B------:R-:W-:Y:S02]  /*139d0*/  IMAD.MOV.U32 R12, RZ, RZ, 0x1 ;  /* 0x00000001ff0c7424 */ /* 0x000fe400078e00ff */
[----:B------:R-:W-:-:S07]  /*139e0*/  IMAD.MOV.U32 R5, RZ, RZ, R14 ;  /* 0x000000ffff057224 */ /* 0x000fce00078e000e */
[----:B------:R-:W-:Y:S05]  /*139f0*/  WARPSYNC.COLLECTIVE R15, `(.L_x_4661) ;  /* 0x000000000f087348 */ /* 0x000fea0003c00000 */
[----:B------:R0:W1:Y:S02]  /*13a00*/  SHFL.IDX P6, R14, R13, R12, R11 ;  /* 0x0000000c0d0e7389 */ /* 0x00006400000c000b */
[----:B01----:R-:W-:Y:S01]  /*13a10*/  ENDCOLLECTIVE ;  /* 0x000000000000791b */ /* 0x003fe20003800000 */
.L_x_4661:
        /* <DEDUP_REMOVED lines=15> */
.L_x_4662:
[----:B------:R-:W-:Y:S02]  /*13b10*/  IMAD.MOV.U32 R13, RZ, RZ, R2 ;  /* 0x000000ffff0d7224 */ /* 0x000fe400078e0002 */
[----:B------:R-:W-:Y:S02]  /*13b20*/  IMAD.MOV.U32 R12, RZ, RZ, 0x2 ;  /* 0x00000002ff0c7424 */ /* 0x000fe400078e00ff */
[----:B------:R-:W-:-:S07]  /*13b30*/  IMAD.MOV.U32 R5, RZ, RZ, R14 ;  /* 0x000000ffff057224 */ /* 0x000fce00078e000e */
[----:B------:R-:W-:Y:S05]  /*13b40*/  WARPSYNC.COLLECTIVE R15, `(.L_x_4663) ;  /* 0x000000000f087348 */ /* 0x000fea0003c00000 */
[----:B------:R0:W1:Y:S02]  /*13b50*/  SHFL.IDX P6, R14, R13, R12, R11 ;  /* 0x0000000c0d0e7389 */ /* 0x00006400000c000b */
[----:B01----:R-:W-:Y:S01]  /*13b60*/  ENDCOLLECTIVE ;  /* 0x000000000000791b */ /* 0x003fe20003800000 */
.L_x_4663:
        /* <DEDUP_REMOVED lines=10> */
[----:B0-----:R-:W-:-:S05]  /*13c10*/  VIADD R4, R17, 0x20 ;  /* 0x0000002011047836 */ /* 0x001fca0000000000 */
[----:B------:R-:W-:Y:S01]  /*13c20*/  ISETP.GE.AND P1, PT, R4, R0, PT ;  /* 0x000000000400720c */ /* 0x000fe20003f26270 */
[----:B------:R-:W-:-:S12]  /*13c30*/  IMAD.MOV.U32 R4, RZ, RZ, R14 ;  /* 0x000000ffff047224 */ /* 0x000fd800078e000e */
[----:B------:R-:W-:Y:S05]  /*13c40*/  WARPSYNC.COLLECTIVE R15, `(.L_x_4664) ;  /* 0x000000000f087348 */ /* 0x000fea0003c00000 */
[----:B------:R0:W1:Y:S02]  /*13c50*/  SHFL.IDX P6, R14, R13, R12, R11 ;  /* 0x0000000c0d0e7389 */ /* 0x00006400000c000b */
[----:B01----:R-:W-:Y:S01]  /*13c60*/  ENDCOLLECTIVE ;  /* 0x000000000000791b */ /* 0x003fe20003800000 */
.L_x_4664:
[----:B------:R-:W-:Y:S02]  /*13c70*/  IMAD.MOV.U32 R13, RZ, RZ, R2 ;  /* 0x000000ffff0d7224 */ /* 0x000fe400078e0002 */
[----:B------:R-:W-:Y:S02]  /*13c80*/  IMAD.MOV.U32 R12, RZ, RZ, 0x3 ;  /* 0x00000003ff0c7424 */ /* 0x000fe400078e00ff */
[----:B------:R-:W-:-:S07]  /*13c90*/  IMAD.MOV.U32 R5, RZ, RZ, R14 ;  /* 0x000000ffff057224 */ /* 0x000fce00078e000e */
[----:B------:R-:W-:Y:S05]  /*13ca0*/  WARPSYNC.COLLECTIVE R15, `(.L_x_4665) ;  /* 0x000000000f087348 */ /* 0x000fea0003c00000 */
[----:B------:R0:W1:Y:S02]  /*13cb0*/  SHFL.IDX P6, R14, R13, R12, R11 ;  /* 0x0000000c0d0e7389 */ /* 0x00006400000c000b */
[----:B01----:R-:W-:Y:S01]  /*13cc0*/  ENDCOLLECTIVE ;  /* 0x000000000000791b */ /* 0x003fe20003800000 */
.L_x_4665:
        /* <DEDUP_REMOVED lines=14> */
.L_x_4666:
[----:B------:R-:W-:Y:S01]  /*13db0*/  IMAD.MOV.U32 R3, RZ, RZ, R14 ;  /* 0x000000ffff037224 */ /* 0x000fe200078e000e */
[----:B------:R-:W-:Y:S06]  /*13dc0*/  BRA `(.L_x_4667) ;  /* 0xffffffa800d07947 */ /* 0x000fec000383ffff */
.L_x_4542:
[----:B0-----:R-:W2:Y:S02]  /*13dd0*/  LDL R2, [R1+0x4] ;  /* 0x0000040001027983 */ /* 0x001ea40000100800 */
[----:B--2---:R0:W1:Y:S02]  /*13de0*/  SYNCS.PHASECHK.TRANS64.TRYWAIT P0, [R2+URZ+0x28c20], R0 ;  /* 0x028c2000020075a7 */ /* 0x004064000800017f */
[----:B-1----:R-:W-:Y:S05]  /*13df0*/  @!P0 NANOSLEEP.SYNCS 0x989680 ;  /* 0x009896800000895d */ /* 0x002fea0003900000 */
[----:B------:R-:W1:Y:S02]  /*13e00*/  @!P0 SYNCS.PHASECHK.TRANS64 P0, [R2+URZ+0x28c20], R0 ;  /* 0x028c2000020085a7 */ /* 0x000e64000800007f */
[----:B-1----:R-:W-:Y:S05]  /*13e10*/  @!P0 BRA `(.L_x_4542) ;  /* 0xfffffffc00ec8947 */ /* 0x002fea000383ffff */
[----:B------:R-:W-:Y:S05]  /*13e20*/  BRA `(.L_x_4668) ;  /* 0xffffffac00307947 */ /* 0x000fea000383ffff */
.L_x_4546:
[----:B0-----:R0:W1:Y:S02]  /*13e30*/  SYNCS.PHASECHK.TRANS64.TRYWAIT P0, [R0+URZ+0x28c60], R2 ;  /* 0x028c6002000075a7 */ /* 0x001064000800017f */
[----:B-1----:R-:W-:Y:S05]  /*13e40*/  @!P0 NANOSLEEP.SYNCS 0x989680 ;  /* 0x009896800000895d */ /* 0x002fea0003900000 */
[----:B------:R-:W1:Y:S02]  /*13e50*/  @!P0 SYNCS.PHASECHK.TRANS64 P0, [R0+URZ+0x28c60], R2 ;  /* 0x028c6002000085a7 */ /* 0x000e64000800007f */
[----:B-1----:R-:W-:Y:S05]  /*13e60*/  @!P0 BRA `(.L_x_4546) ;  /* 0xfffffffc00f08947 */ /* 0x002fea000383ffff */
[----:B------:R-:W-:Y:S05]  /*13e70*/  BRA `(.L_x_4669) ;  /* 0xffffffac00607947 */ /* 0x000fea000383ffff */
.L_x_4565:
[----:B-1----:R1:W2:Y:S02]  /*13e80*/  SYNCS.PHASECHK.TRANS64.TRYWAIT P0, [R3+URZ+0x28c40], R2 ;  /* 0x028c4002030075a7 */ /* 0x0022a4000800017f */
[----:B--2---:R-:W-:Y:S05]  /*13e90*/  @!P0 NANOSLEEP.SYNCS 0x989680 ;  /* 0x009896800000895d */ /* 0x004fea0003900000 */
[----:B------:R-:W2:Y:S02]  /*13ea0*/  @!P0 SYNCS.PHASECHK.TRANS64 P0, [R3+URZ+0x28c40], R2 ;  /* 0x028c4002030085a7 */ /* 0x000ea4000800007f */
[----:B--2---:R-:W-:Y:S05]  /*13eb0*/  @!P0 BRA `(.L_x_4565) ;  /* 0xfffffffc00f08947 */ /* 0x004fea000383ffff */
[----:B------:R-:W-:Y:S05]  /*13ec0*/  BRA `(.L_x_4670) ;  /* 0xffffffb800847947 */ /* 0x000fea000383ffff */
.L_x_4570:
[----:B0-----:R0:W2:Y:S02]  /*13ed0*/  SYNCS.PHASECHK.TRANS64.TRYWAIT P0, [R3+URZ+0x28c60], R2 ;  /* 0x028c6002030075a7 */ /* 0x0010a4000800017f */
[----:B--2---:R-:W-:Y:S05]  /*13ee0*/  @!P0 NANOSLEEP.SYNCS 0x989680 ;  /* 0x009896800000895d */ /* 0x004fea0003900000 */
[----:B------:R-:W2:Y:S02]  /*13ef0*/  @!P0 SYNCS.PHASECHK.TRANS64 P0, [R3+URZ+0x28c60], R2 ;  /* 0x028c6002030085a7 */ /* 0x000ea4000800007f */
[----:B--2---:R-:W-:Y:S05]  /*13f00*/  @!P0 BRA `(.L_x_4570) ;  /* 0xfffffffc00f08947 */ /* 0x004fea000383ffff */
[----:B------:R-:W-:Y:S05]  /*13f10*/  BRA `(.L_x_4671) ;  /* 0xffffffbc000c7947 */ /* 0x000fea000383ffff */
.L_x_4585:
[----:B0-----:R0:W1:Y:S02]  /*13f20*/  SYNCS.PHASECHK.TRANS64.TRYWAIT P0, [R4+URZ+0x28c40], R2 ;  /* 0x028c4002040075a7 */ /* 0x001064000800017f */
[----:B-1----:R-:W-:Y:S05]  /*13f30*/  @!P0 NANOSLEEP.SYNCS 0x989680 ;  /* 0x009896800000895d */ /* 0x002fea0003900000 */
[----:B------:R-:W1:Y:S02]  /*13f40*/  @!P0 SYNCS.PHASECHK.TRANS64 P0, [R4+URZ+0x28c40], R2 ;  /* 0x028c4002040085a7 */ /* 0x000e64000800007f */
[----:B-1----:R-:W-:Y:S05]  /*13f50*/  @!P0 BRA `(.L_x_4585) ;  /* 0xfffffffc00f08947 */ /* 0x002fea000383ffff */
[----:B------:R-:W-:Y:S05]  /*13f60*/  BRA `(.L_x_4672) ;  /* 0xffffffc800147947 */ /* 0x000fea000383ffff */
.L_x_4590:
[----:B-1----:R1:W2:Y:S02]  /*13f70*/  SYNCS.PHASECHK.TRANS64.TRYWAIT P0, [R4+URZ+0x28c60], R2 ;  /* 0x028c6002040075a7 */ /* 0x0022a4000800017f */
[----:B--2---:R-:W-:Y:S05]  /*13f80*/  @!P0 NANOSLEEP.SYNCS 0x989680 ;  /* 0x009896800000895d */ /* 0x004fea0003900000 */
[----:B------:R-:W2:Y:S02]  /*13f90*/  @!P0 SYNCS.PHASECHK.TRANS64 P0, [R4+URZ+0x28c60], R2 ;  /* 0x028c6002040085a7 */ /* 0x000ea4000800007f */
[----:B--2---:R-:W-:Y:S05]  /*13fa0*/  @!P0 BRA `(.L_x_4590) ;  /* 0xfffffffc00f08947 */ /* 0x004fea000383ffff */
[----:B------:R-:W-:Y:S05]  /*13fb0*/  BRA `(.L_x_4673) ;  /* 0xffffffc800987947 */ /* 0x000fea000383ffff */
.L_x_4605:
[----:B-1----:R1:W2:Y:S02]  /*13fc0*/  SYNCS.PHASECHK.TRANS64.TRYWAIT P0, [R4+URZ+0x28c40], R2 ;  /* 0x028c4002040075a7 */ /* 0x0022a4000800017f */
[----:B--2---:R-:W-:Y:S05]  /*13fd0*/  @!P0 NANOSLEEP.SYNCS 0x989680 ;  /* 0x009896800000895d */ /* 0x004fea0003900000 */
[----:B------:R-:W2:Y:S02]  /*13fe0*/  @!P0 SYNCS.PHASECHK.TRANS64 P0, [R4+URZ+0x28c40], R2 ;  /* 0x028c4002040085a7 */ /* 0x000ea4000800007f */
[----:B--2---:R-:W-:Y:S05]  /*13ff0*/  @!P0 BRA `(.L_x_4605) ;  /* 0xfffffffc00f08947 */ /* 0x004fea000383ffff */
[----:B------:R-:W-:Y:S05]  /*14000*/  BRA `(.L_x_4674) ;  /* 0xffffffd400847947 */ /* 0x000fea000383ffff */
.L_x_4610:
[----:B0-----:R0:W2:Y:S02]  /*14010*/  SYNCS.PHASECHK.TRANS64.TRYWAIT P0, [R4+URZ+0x28c60], R2 ;  /* 0x028c6002040075a7 */ /* 0x0010a4000800017f */
[----:B--2---:R-:W-:Y:S05]  /*14020*/  @!P0 NANOSLEEP.SYNCS 0x989680 ;  /* 0x009896800000895d */ /* 0x004fea0003900000 */
[----:B------:R-:W2:Y:S02]  /*14030*/  @!P0 SYNCS.PHASECHK.TRANS64 P0, [R4+URZ+0x28c60], R2 ;  /* 0x028c6002040085a7 */ /* 0x000ea4000800007f */
[----:B--2---:R-:W-:Y:S05]  /*14040*/  @!P0 BRA `(.L_x_4610) ;  /* 0xfffffffc00f08947 */ /* 0x004fea000383ffff */
[----:B------:R-:W-:Y:S05]  /*14050*/  BRA `(.L_x_4675) ;  /* 0xffffffd8000c7947 */ /* 0x000fea000383ffff */
.L_x_4626:
        /* <DEDUP_REMOVED lines=8> */
.L_x_4677:
[----:B------:R-:W-:Y:S05]  /*140e0*/  BSYNC B0 ;  /* 0x0000000000007941 */ /* 0x000fea0003800000 */
.L_x_4676:
        /* <DEDUP_REMOVED lines=9> */
.L_x_4678:
        /* <DEDUP_REMOVED lines=18> */
.L_x_4679:
[----:B------:R-:W-:Y:S01]  /*142a0*/  IMAD.MOV.U32 R12, RZ, RZ, 0x2 ;  /* 0x00000002ff0c7424 */ /* 0x000fe200078e00ff */
[----:B------:R-:W-:-:S05]  /*142b0*/  SEL R5, R14, RZ, P1 ;  /* 0x000000ff0e057207 */ /* 0x000fca0000800000 */
[----:B------:R-:W-:-:S04]  /*142c0*/  IMAD.IADD R3, R2, 0x1, R5 ;  /* 0x0000000102037824 */ /* 0x000fc800078e0205 */
[----:B------:R-:W-:-:S07]  /*142d0*/  IMAD.MOV.U32 R13, RZ, RZ, R3 ;  /* 0x000000ffff0d7224 */ /* 0x000fce00078e0003 */
[----:B------:R-:W-:Y:S05]  /*142e0*/  WARPSYNC.COLLECTIVE R15, `(.L_x_4680) ;  /* 0x000000000f087348 */ /* 0x000fea0003c00000 */
[----:B------:R0:W1:Y:S02]  /*142f0*/  SHFL.UP P6, R14, R13, R12, R11 ;  /* 0x0400000c0d0e7389 */ /* 0x00006400000c000b */
[----:B01----:R-:W-:Y:S01]  /*14300*/  ENDCOLLECTIVE ;  /* 0x000000000000791b */ /* 0x003fe20003800000 */
.L_x_4680:
[----:B------:R-:W-:Y:S01]  /*14310*/  IMAD.MOV.U32 R12, RZ, RZ, 0x4 ;  /* 0x00000004ff0c7424 */ /* 0x000fe200078e00ff */
[----:B------:R-:W-:-:S05]  /*14320*/  SEL R14, R14, RZ, P2 ;  /* 0x000000ff0e0e7207 */ /* 0x000fca0001000000 */
[----:B------:R-:W-:-:S04]  /*14330*/  IMAD.IADD R3, R3, 0x1, R14 ;  /* 0x0000000103037824 */ /* 0x000fc800078e020e */
[----:B------:R-:W-:-:S07]  /*14340*/  IMAD.MOV.U32 R13, RZ, RZ, R3 ;  /* 0x000000ffff0d7224 */ /* 0x000fce00078e0003 */
[----:B------:R-:W-:Y:S05]  /*14350*/  WARPSYNC.COLLECTIVE R15, `(.L_x_4681) ;  /* 0x000000000f087348 */ /* 0x000fea0003c00000 */
[----:B------:R0:W1:Y:S02]  /*14360*/  SHFL.UP P6, R14, R13, R12, R11 ;  /* 0x0400000c0d0e7389 */ /* 0x00006400000c000b */
[----:B01----:R-:W-:Y:S01]  /*14370*/  ENDCOLLECTIVE ;  /* 0x000000000000791b */ /* 0x003fe20003800000 */
.L_x_4681:
[----:B------:R-:W-:Y:S01]  /*14380*/  IMAD.MOV.U32 R12, RZ, RZ, 0x8 ;  /* 0x00000008ff0c7424 */ /* 0x000fe200078e00ff */
[----:B------:R-:W-:-:S05]  /*14390*/  SEL R14, R14, RZ, P3 ;  /* 0x000000ff0e0e7207 */ /* 0x000fca0001800000 */
[----:B------:R-:W-:-:S04]  /*143a0*/  IMAD.IADD R3, R3, 0x1, R14 ;  /* 0x0000000103037824 */ /* 0x000fc800078e020e */
[----:B------:R-:W-:-:S07]  /*143b0*/  IMAD.MOV.U32 R13, RZ, RZ, R3 ;  /* 0x000000ffff0d7224 */ /* 0x000fce00078e0003 */
[----:B------:R-:W-:Y:S05]  /*143c0*/  WARPSYNC.COLLECTIVE R15, `(.L_x_4682) ;  /* 0x000000000f087348 */ /* 0x000fea0003c00000 */
[----:B------:R0:W1:Y:S02]  /*143d0*/  SHFL.UP P6, R14, R13, R12, R11 ;  /* 0x0400000c0d0e7389 */ /* 0x00006400000c000b */
[----:B01----:R-:W-:Y:S01]  /*143e0*/  ENDCOLLECTIVE ;  /* 0x000000000000791b */ /* 0x003fe20003800000 */
.L_x_4682:
[----:B------:R-:W-:Y:S01]  /*143f0*/  IMAD.MOV.U32 R12, RZ, RZ, 0x10 ;  /* 0x00000010ff0c7424 */ /* 0x000fe200078e00ff */
[----:B------:R-:W-:-:S05]  /*14400*/  SEL R14, R14, RZ, P4 ;  /* 0x000000ff0e0e7207 */ /* 0x000fca0002000000 */
[----:B------:R-:W-:-:S04]  /*14410*/  IMAD.IADD R3, R3, 0x1, R14 ;  /* 0x0000000103037824 */ /* 0x000fc800078e020e */
[----:B------:R-:W-:-:S07]  /*14420*/  IMAD.MOV.U32 R13, RZ, RZ, R3 ;  /* 0x000000ffff0d7224 */ /* 0x000fce00078e0003 */
[----:B------:R-:W-:Y:S05]  /*14430*/  WARPSYNC.COLLECTIVE R15, `(.L_x_4683) ;  /* 0x000000000f087348 */ /* 0x000fea0003c00000 */
[----:B------:R0:W1:Y:S02]  /*14440*/  SHFL.UP P6, R14, R13, R12, R11 ;  /* 0x0400000c0d0e7389 */ /* 0x00006400000c000b */
[----:B01----:R-:W-:Y:S01]  /*14450*/  ENDCOLLECTIVE ;  /* 0x000000000000791b */ /* 0x003fe20003800000 */
.L_x_4683:
        /* <DEDUP_REMOVED lines=8> */
.L_x_4684:
[----:B------:R-:W-:Y:S05]  /*144e0*/  BRA `(.L_x_4685) ;  /* 0xffffffe0007c7947 */ /* 0x000fea000383ffff */
.L_x_4631:
        /* <DEDUP_REMOVED lines=8> */
.L_x_4687:
[----:B------:R-:W-:Y:S05]  /*14570*/  BSYNC B0 ;  /* 0x0000000000007941 */ /* 0x000fea0003800000 */
.L_x_4686:
        /* <DEDUP_REMOVED lines=8> */
.L_x_4688:
[----:B------:R-:W-:Y:S01]  /*14600*/  IMAD.MOV.U32 R12, RZ, RZ, 0x4 ;  /* 0x00000004ff0c7424 */ /* 0x000fe200078e00ff */
[----:B------:R-:W-:-:S05]  /*14610*/  SEL R4, R14, RZ, P2 ;  /* 0x000000ff0e047207 */ /* 0x000fca0001000000 */
[----:B------:R-:W-:-:S04]  /*14620*/  IMAD.IADD R4, R13, 0x1, R4 ;  /* 0x000000010d047824 */ /* 0x000fc800078e0204 */
[----:B------:R-:W-:-:S07]  /*14630*/  IMAD.MOV.U32 R13, RZ, RZ, R4 ;  /* 0x000000ffff0d7224 */ /* 0x000fce00078e0004 */
[----:B------:R-:W-:Y:S05]  /*14640*/  WARPSYNC.COLLECTIVE R15, `(.L_x_4689) ;  /* 0x000000000f087348 */ /* 0x000fea0003c00000 */
[----:B------:R0:W1:Y:S02]  /*14650*/  SHFL.UP P6, R14, R13, R12, R11 ;  /* 0x0400000c0d0e7389 */ /* 0x00006400000c000b */
[----:B01----:R-:W-:Y:S01]  /*14660*/  ENDCOLLECTIVE ;  /* 0x000000000000791b */ /* 0x003fe20003800000 */
.L_x_4689:
[----:B------:R-:W-:Y:S01]  /*14670*/  IMAD.MOV.U32 R12, RZ, RZ, 0x8 ;  /* 0x00000008ff0c7424 */ /* 0x000fe200078e00ff */
[----:B------:R-:W-:-:S05]  /*14680*/  SEL R5, R14, RZ, P3 ;  /* 0x000000ff0e057207 */ /* 0x000fca0001800000 */
[----:B------:R-:W-:-:S04]  /*14690*/  IMAD.IADD R5, R4, 0x1, R5 ;  /* 0x0000000104057824 */ /* 0x000fc800078e0205 */
[----:B------:R-:W-:-:S07]  /*146a0*/  IMAD.MOV.U32 R13, RZ, RZ, R5 ;  /* 0x000000ffff0d7224 */ /* 0x000fce00078e0005 */
[----:B------:R-:W-:Y:S05]  /*146b0*/  WARPSYNC.COLLECTIVE R15, `(.L_x_4690) ;  /* 0x000000000f087348 */ /* 0x000fea0003c00000 */
[----:B------:R0:W1:Y:S02]  /*146c0*/  SHFL.UP P6, R14, R13, R12, R11 ;  /* 0x0400000c0d0e7389 */ /* 0x00006400000c000b */
[----:B01----:R-:W-:Y:S01]  /*146d0*/  ENDCOLLECTIVE ;  /* 0x000000000000791b */ /* 0x003fe20003800000 */
.L_x_4690:
[----:B------:R-:W-:Y:S01]  /*146e0*/  IMAD.MOV.U32 R12, RZ, RZ, 0x10 ;  /* 0x00000010ff0c7424 */ /* 0x000fe200078e00ff */
[----:B------:R-:W-:-:S05]  /*146f0*/  SEL R6, R14, RZ, P4 ;  /* 0x000000ff0e067207 */ /* 0x000fca0002000000 */
[----:B------:R-:W-:-:S04]  /*14700*/  IMAD.IADD R6, R5, 0x1, R6 ;  /* 0x0000000105067824 */ /* 0x000fc800078e0206 */
[----:B------:R-:W-:-:S07]  /*14710*/  IMAD.MOV.U32 R13, RZ, RZ, R6 ;  /* 0x000000ffff0d7224 */ /* 0x000fce00078e0006 */
[----:B------:R-:W-:Y:S05]  /*14720*/  WARPSYNC.COLLECTIVE R15, `(.L_x_4691) ;  /* 0x000000000f087348 */ /* 0x000fea0003c00000 */
[----:B------:R0:W1:Y:S02]  /*14730*/  SHFL.UP P6, R14, R13, R12, R11 ;  /* 0x0400000c0d0e7389 */ /* 0x00006400000c000b */
[----:B01----:R-:W-:Y:S01]  /*14740*/  ENDCOLLECTIVE ;  /* 0x000000000000791b */ /* 0x003fe20003800000 */
.L_x_4691:
        /* <DEDUP_REMOVED lines=8> */
.L_x_4692:
[----:B------:R-:W-:Y:S05]  /*147d0*/  BRA `(.L_x_4693) ;  /* 0xffffffe0005c7947 */ /* 0x000fea000383ffff */
.L_x_4633:
[----:B------:R-:W-:Y:S01]  /*147e0*/  BSSY B0, `(.L_x_4694) ;  /* 0x0000006000007945 */ /* 0x000fe20003800000 */
[----:B------:R-:W-:Y:S01]  /*147f0*/  PLOP3.LUT P6, PT, P6, PT, PT, 0x8, 0x0 ;  /* 0x000000000000781c */ /* 0x000fe200037ce170 */
[----:B------:R-:W-:-:S12]  /*14800*/  IMAD.MOV.U32 R15, RZ, RZ, -0x1 ;  /* 0xffffffffff0f7424 */ /* 0x000fd800078e00ff */
[----:B01---5:R-:W-:Y:S05]  /*14810*/  WARPSYNC.COLLECTIVE R15, `(.L_x_4695) ;  /* 0x000000000f087348 */ /* 0x023fea0003c00000 */
[----:B------:R-:W-:Y:S01]  /*14820*/  VOTE.ANY R14, PT, P6 ;  /* 0x00000000000e7806 */ /* 0x000fe200030e0100 */
[----:B01---5:R-:W-:Y:S06]  /*14830*/  ENDCOLLECTIVE ;  /* 0x000000000000791b */ /* 0x023fec0003800000 */
.L_x_4695:
[----:B------:R-:W-:Y:S05]  /*14840*/  BSYNC B0 ;  /* 0x0000000000007941 */ /* 0x000fea0003800000 */
.L_x_4694:
        /* <DEDUP_REMOVED lines=9> */
.L_x_4696:
[----:B------:R-:W-:Y:S01]  /*148e0*/  IMAD.MOV.U32 R17, RZ, RZ, R14 ;  /* 0x000000ffff117224 */ /* 0x000fe200078e000e */
[----:B------:R-:W-:Y:S06]  /*148f0*/  BRA `(.L_x_4697) ;  /* 0xffffffe0004c7947 */ /* 0x000fec000383ffff */
.L_x_4635:
[----:B------:R-:W-:Y:S01]  /*14900*/  BSSY B0, `(.L_x_4698) ;  /* 0x0000007000007945 */ /* 0x000fe20003800000 */
[----:B------:R-:W-:Y:S02]  /*14910*/  IMAD.MOV.U32 R13, RZ, RZ, R3 ;  /* 0x000000ffff0d7224 */ /* 0x000fe400078e0003 */
[----:B------:R-:W-:Y:S02]  /*14920*/  IMAD.MOV.U32 R11, RZ, RZ, 0x1f ;  /* 0x0000001fff0b7424 */ /* 0x000fe400078e00ff */
[----:B------:R-:W-:-:S07]  /*14930*/  IMAD.MOV.U32 R15, RZ, RZ, -0x1 ;  /* 0xffffffffff0f7424 */ /* 0x000fce00078e00ff */
[----:B0123-5:R-:W-:Y:S05]  /*14940*/  WARPSYNC.COLLECTIVE R15, `(.L_x_4699) ;  /* 0x000000000f087348 */ /* 0x02ffea0003c00000 */
[----:B------:R4:W0:Y:S02]  /*14950*/  SHFL.IDX P6, R14, R13, R12, R11 ;  /* 0x0000000c0d0e7389 */ /* 0x00082400000c000b */
[----:B012345:R-:W-:Y:S01]  /*14960*/  ENDCOLLECTIVE ;  /* 0x000000000000791b */ /* 0x03ffe20003800000 */
.L_x_4699:
[----:B------:R-:W-:Y:S05]  /*14970*/  BSYNC B0 ;  /* 0x0000000000007941 */ /* 0x000fea0003800000 */
.L_x_4698:
[----:B------:R-:W-:Y:S01]  /*14980*/  IMAD.MOV.U32 R5, RZ, RZ, R14 ;  /* 0x000000ffff057224 */ /* 0x000fe200078e000e */
[----:B------:R-:W-:Y:S06]  /*14990*/  BRA `(.L_x_4634) ;  /* 0xffffffe000407947 */ /* 0x000fec000383ffff */
.L_x_4639:
[----:B-1----:R1:W2:Y:S02]  /*149a0*/  SYNCS.PHASECHK.TRANS64.TRYWAIT P0, [R0+URZ+0x28c20], R3 ;  /* 0x028c2003000075a7 */ /* 0x0022a4000800017f */
[----:B--2---:R-:W-:Y:S05]  /*149b0*/  @!P0 NANOSLEEP.SYNCS 0x989680 ;  /* 0x009896800000895d */ /* 0x004fea0003900000 */
[----:B------:R-:W2:Y:S02]  /*149c0*/  @!P0 SYNCS.PHASECHK.TRANS64 P0, [R0+URZ+0x28c20], R3 ;  /* 0x028c2003000085a7 */ /* 0x000ea4000800007f */
[----:B--2---:R-:W-:Y:S05]  /*149d0*/  @!P0 BRA `(.L_x_4639) ;  /* 0xfffffffc00f08947 */ /* 0x004fea000383ffff */
[----:B------:R-:W-:Y:S05]  /*149e0*/  BRA `(.L_x_4700) ;  /* 0xffffffe400c07947 */ /* 0x000fea000383ffff */
.L_x_4640:
        /* <DEDUP_REMOVED lines=8> */
[----:B01---5:R-:W-:Y:S05]  /*14a70*/  WARPSYNC.COLLECTIVE R15, `(.L_x_4702) ;  /* 0x000000000f087348 */ /* 0x023fea0003c00000 */
[----:B------:R2:W3:Y:S02]  /*14a80*/  SHFL.IDX P6, R14, R13, R12, R11 ;  /* 0x0000000c0d0e7389 */ /* 0x0004e400000c000b */
[----:B0123-5:R-:W-:Y:S01]  /*14a90*/  ENDCOLLECTIVE ;  /* 0x000000000000791b */ /* 0x02ffe20003800000 */
.L_x_4702:
[----:B------:R-:W-:Y:S05]  /*14aa0*/  BSYNC B0 ;  /* 0x0000000000007941 */ /* 0x000fea0003800000 */
.L_x_4701:
[----:B------:R-:W-:Y:S05]  /*14ab0*/  BRA `(.L_x_4703) ;  /* 0xffffffe400a87947 */ /* 0x000fea000383ffff */
.L_x_4643:
[----:B------:R-:W-:Y:S01]  /*14ac0*/  BSSY B1, `(.L_x_4704) ;  /* 0x0000006000017945 */ /* 0x000fe20003800000 */
[----:B------:R-:W-:-:S07]  /*14ad0*/  IMAD.MOV.U32 R15, RZ, RZ, -0x1 ;  /* 0xffffffffff0f7424 */ /* 0x000fce00078e00ff */
[----:B012--5:R-:W-:Y:S05]  /*14ae0*/  WARPSYNC.COLLECTIVE R15, `(.L_x_4705) ;  /* 0x000000000f0c7348 */ /* 0x027fea0003c00000 */
[----:B------:R-:W-:Y:S02]  /*14af0*/  ELECT P6, UR62, PT ;  /* 0x00000000003e782f */ /* 0x000fe400038c0000 */
[----:B------:R-:W-:Y:S01]  /*14b00*/  MOV R14, UR62 ;  /* 0x0000003e000e7c02 */ /* 0x000fe20008000f00 */
[----:B012--5:R-:W-:Y:S10]  /*14b10*/  ENDCOLLECTIVE ;  /* 0x000000000000791b */ /* 0x027ff40003800000 */
.L_x_4705:
[----:B------:R-:W-:Y:S05]  /*14b20*/  BSYNC B1 ;  /* 0x0000000000017941 */ /* 0x000fea0003800000 */
.L_x_4704:
[----:B------:R-:W-:Y:S05]  /*14b30*/  BRA `(.L_x_4706) ;  /* 0xffffffe400a07947 */ /* 0x000fea000383ffff */
.L_x_4645:
[----:B0-----:R0:W1:Y:S02]  /*14b40*/  SYNCS.PHASECHK.TRANS64.TRYWAIT P0, [R6+URZ], R5 ;  /* 0x00000005060075a7 */ /* 0x001064000800017f */
[----:B-1----:R-:W-:Y:S05]  /*14b50*/  @!P0 NANOSLEEP.SYNCS 0x989680 ;  /* 0x009896800000895d */ /* 0x002fea0003900000 */
[----:B------:R-:W1:Y:S02]  /*14b60*/  @!P0 SYNCS.PHASECHK.TRANS64 P0, [R6+URZ], R5 ;  /* 0x00000005060085a7 */ /* 0x000e64000800007f */
[----:B-1----:R-:W-:Y:S05]  /*14b70*/  @!P0 BRA `(.L_x_4645) ;  /* 0xfffffffc00f08947 */ /* 0x002fea000383ffff */
[----:B------:R-:W-:Y:S05]  /*14b80*/  BRA `(.L_x_4707) ;  /* 0xffffffe400dc7947 */ /* 0x000fea000383ffff */
.L_x_4646:
[----:B-1----:R1:W2:Y:S02]  /*14b90*/  SYNCS.PHASECHK.TRANS64.TRYWAIT P0, [R7+URZ], R2 ;  /* 0x00000002070075a7 */ /* 0x0022a4000800017f */
[----:B--2---:R-:W-:Y:S05]  /*14ba0*/  @!P0 NANOSLEEP.SYNCS 0x989680 ;  /* 0x009896800000895d */ /* 0x004fea0003900000 */
[----:B------:R-:W2:Y:S02]  /*14bb0*/  @!P0 SYNCS.PHASECHK.TRANS64 P0, [R7+URZ], R2 ;  /* 0x00000002070085a7 */ /* 0x000ea4000800007f */
[----:B--2---:R-:W-:Y:S05]  /*14bc0*/  @!P0 BRA `(.L_x_4646) ;  /* 0xfffffffc00f08947 */ /* 0x004fea000383ffff */
[----:B------:R-:W-:Y:S05]  /*14bd0*/  BRA `(.L_x_4708) ;  /* 0xffffffe400d07947 */ /* 0x000fea000383ffff */
.L_x_4648:
[----:B--2---:R2:W3:Y:S02]  /*14be0*/  SYNCS.PHASECHK.TRANS64.TRYWAIT P0, [R4+URZ], R5 ;  /* 0x00000005040075a7 */ /* 0x0044e4000800017f */
[----:B---3--:R-:W-:Y:S05]  /*14bf0*/  @!P0 NANOSLEEP.SYNCS 0x989680 ;  /* 0x009896800000895d */ /* 0x008fea0003900000 */
[----:B------:R-:W3:Y:S02]  /*14c00*/  @!P0 SYNCS.PHASECHK.TRANS64 P0, [R4+URZ], R5 ;  /* 0x00000005040085a7 */ /* 0x000ee4000800007f */
[----:B---3--:R-:W-:Y:S05]  /*14c10*/  @!P0 BRA `(.L_x_4648) ;  /* 0xfffffffc00f08947 */ /* 0x008fea000383ffff */
[----:B------:R-:W-:Y:S05]  /*14c20*/  BRA `(.L_x_4709) ;  /* 0xffffffe400d87947 */ /* 0x000fea000383ffff */
.L_x_4710:
        /* <DEDUP_REMOVED lines=13> */
.L_x_5881:


//--------------------- .text._ZN7cutlass13device_kernelIN5flash11enable_sm90INS1_16FlashAttnFwdSm90INS1_25CollectiveMainloopFwdSm90ILi2EN4cute5tupleIJNS5_1CILi1EEES8_S8_EEENS6_IJNS7_ILi64EEESA_SA_EEELi512ENS_6half_tEfNS_4arch4Sm90ELb1ELb0ELb0ELb1ELb0ELb1ELb0ELb0ELb0ELb1ELb0ELb0EEENS1_21CollectiveEpilogueFwdINS6_IJSA_NS7_ILi512EEESA_EEES9_SC_SE_Li256ELb1ELb1ELb0ELb0EEENS1_36VarlenDynamicPersistentTileSchedulerILi64ELi64ELi256ELi128ELb0ELb1ELb1ELb1ELb1ELb1EEEEEEEEEvNT_6ParamsE --------------------------
	.section	.text._ZN7cutlass13device_kernelIN5flash11enable_sm90INS1_16FlashAttnFwdSm90INS1_25CollectiveMainloopFwdSm90ILi2EN4cute5tupleIJNS5_1CILi1EEES8_S8_EEENS6_IJNS7_ILi64EEESA_SA_EEELi512ENS_6half_tEfNS_4arch4Sm90ELb1ELb0ELb0ELb1ELb0ELb1ELb0ELb0ELb0ELb1ELb0ELb0EEENS1_21CollectiveEpilogueFwdINS6_IJSA_NS7_ILi512EEESA_EEES9_SC_SE_Li256ELb1ELb1ELb0ELb0EEENS1_36VarlenDynamicPersistentTileSchedulerILi64ELi64ELi256ELi128ELb0ELb1ELb1ELb1ELb1ELb1EEEEEEEEEvNT_6ParamsE,"ax",@progbits
	.align	128
.text._ZN7cutlass13device_kernelIN5flash11enable_sm90INS1_16FlashAttnFwdSm90INS1_25CollectiveMainloopFwdSm90ILi2EN4cute5tupleIJNS5_1CILi1EEES8_S8_EEENS6_IJNS7_ILi64EEESA_SA_EEELi512ENS_6half_tEfNS_4arch4Sm90ELb1ELb0ELb0ELb1ELb0ELb1ELb0ELb0ELb0ELb1ELb0ELb0EEENS1_21CollectiveEpilogueFwdINS6_IJSA_NS7_ILi512EEESA_EEES9_SC_SE_Li256ELb1ELb1ELb0ELb0EEENS1_36VarlenDynamicPersistentTileSchedulerILi64ELi64ELi256ELi128ELb0ELb1ELb1ELb1ELb1ELb1EEEEEEEEEvNT_6ParamsE:
        .type           _ZN7cutlass13device_kernelIN5flash11enable_sm90INS1_16FlashAttnFwdSm90INS1_25CollectiveMainloopFwdSm90ILi2EN4cute5tupleIJNS5_1CILi1EEES8_S8_EEENS6_IJNS7_ILi64EEESA_SA_EEELi512ENS_6half_tEfNS_4arch4Sm90ELb1ELb0ELb0ELb1ELb0ELb1ELb0ELb0ELb0ELb1ELb0ELb0EEENS1_21CollectiveEpilogueFwdINS6_IJSA_NS7_ILi512EEESA_EEES9_SC_SE_Li256ELb1ELb1ELb0ELb0EEENS1_36VarlenDynamicPersistentTileSchedulerILi64ELi64ELi256ELi128ELb0ELb1ELb1ELb1ELb1ELb1EEEEEEEEEvNT_6ParamsE,@function
        .size           _ZN7cutlass13device_kernelIN5flash11enable_sm90INS1_16FlashAttnFwdSm90INS1_25CollectiveMainloopFwdSm90ILi2EN4cute5tupleIJNS5_1CILi1EEES8_S8_EEENS6_IJNS7_ILi64EEESA_SA_EEELi512ENS_6half_tEfNS_4arch4Sm90ELb1ELb0ELb0ELb1ELb0ELb1ELb0ELb0ELb0ELb1ELb0ELb0EEENS1_21CollectiveEpilogueFwdINS6_IJSA_NS7_ILi512EEESA_EEES9_SC_SE_Li256ELb1ELb1ELb0ELb0EEENS1_36VarlenDynamicPersistentTileSchedulerILi64ELi64ELi256ELi128ELb0ELb1ELb1ELb1ELb1ELb1EEEEEEEEEvNT_6ParamsE,(.L_x_5882 - _ZN7cutlass13device_kernelIN5flash11enable_sm90INS1_16FlashAttnFwdSm90INS1_25CollectiveMainloopFwdSm90ILi2EN4cute5tupleIJNS5_1CILi1EEES8_S8_EEENS6_IJNS7_ILi64EEESA_SA_EEELi512ENS_6half_tEfNS_4arch4Sm90ELb1ELb0ELb0ELb1ELb0ELb1ELb0ELb0ELb0ELb1ELb0ELb0EEENS1_21CollectiveEpilogueFwdINS6_IJSA_NS7_ILi512EEESA_EEES9_SC_SE_Li256ELb1ELb1ELb0ELb0EEENS1_36VarlenDynamicPersistentTileSchedulerILi64ELi64ELi256ELi128ELb0ELb1ELb1ELb1ELb1ELb1EEEEEEEEEvNT_6ParamsE)
        .other          _ZN7cutlass13device_kernelIN5flash11enable_sm90INS1_16FlashAttnFwdSm90INS1_25CollectiveMainloopFwdSm90ILi2EN4cute5tupleIJNS5_1CILi1EEES8_S8_EEENS6_IJNS7_ILi64EEESA_SA_EEELi512ENS_6half_tEfNS_4arch4Sm90ELb1ELb0ELb0ELb1ELb0ELb1ELb0ELb0ELb0ELb1ELb0ELb0EEENS1_21CollectiveEpilogueFwdINS6_IJSA_NS7_ILi512EEESA_EEES9_SC_SE_Li256ELb1ELb1ELb0ELb0EEENS1_36VarlenDynamicPersistentTileSchedulerILi64ELi64ELi256ELi128ELb0ELb1ELb1ELb1ELb1ELb1EEEEEEEEEvNT_6ParamsE,@"STO_CUDA_ENTRY STV_DEFAULT"
_ZN7cutlass13device_kernelIN5flash11enable_sm90INS1_16FlashAttnFwdSm90INS1_25CollectiveMainloopFwdSm90ILi2EN4cute5tupleIJNS5_1CILi1EEES8_S8_EEENS6_IJNS7_ILi64EEESA_SA_EEELi512ENS_6half_tEfNS_4arch4Sm90ELb1ELb0ELb0ELb1ELb0ELb1ELb0ELb0ELb0ELb1ELb0ELb0EEENS1_21CollectiveEpilogueFwdINS6_IJSA_NS7_ILi512EEESA_EEES9_SC_SE_Li256ELb1ELb1ELb0ELb0EEENS1_36VarlenDynamicPersistentTileSchedulerILi64ELi64ELi256ELi128ELb0ELb1ELb1ELb1ELb1ELb1EEEEEEEEEvNT_6ParamsE:
        /* <DEDUP_REMOVED lines=23> */
.L_x_4712:
[----:B------:R-:W-:Y:S05]  /*0170*/  BSYNC B0 ;  /* 0x0000000000007941 */ /* 0x000fea0003800000 */
.L_x_4711:
        /* <DEDUP_REMOVED lines=37> */
.L_x_4713:
        /* <DEDUP_REMOVED lines=22> */
.L_x_4714:
        /* <DEDUP_REMOVED lines=18> */
.L_x_4715:
        /* <DEDUP_REMOVED lines=22> */
.L_x_4716:
        /* <DEDUP_REMOVED lines=22> */
.L_x_4717:
        /* <DEDUP_REMOVED lines=9> */
.L_x_4720:
        /* <DEDUP_REMOVED lines=19> */
[----:B------:R-:W2:Y:S01]  /*0ad0*/  LDL.LU R18, [R1+0x58] ;  /* 0x0000580001127983 */ /* 0x000ea20000300800 */
[----:B------:R-:W-:Y:S02]  /*0ae0*/  VIADD R15, R4, 0xffffff80 ;  /* 0xffffff80040f7836 */ /* 0x000fe40000000000 */
[----:B------:R-:W-:Y:S02]  /*0af0*/  IMAD.MOV.U32 R199, RZ, RZ, 0x40 ;  /* 0x00000040ffc77424 */ /* 0x000fe400078e00ff */
[----:B------:R-:W-:Y:S01]  /*0b00*/  IMAD.MOV.U32 R212, RZ, RZ, RZ ;  /* 0x000000ffffd47224 */ /* 0x000fe200078e00ff */
[----:B------:R-:W-:Y:S01]  /*0b10*/  SHF.R.S32.HI R0, RZ, 0x1f, R15 ;  /* 0x0000001fff007819 */ /* 0x000fe2000001140f */
[----:B------:R-:W-:Y:S02]  /*0b20*/  IMAD.MOV.U32 R23, RZ, RZ, RZ ;  /* 0x000000ffff177224 */ /* 0x000fe400078e00ff */
[----:B------:R-:W-:Y:S01]  /*0b30*/  IMAD.MOV.U32 R187, RZ, RZ, RZ ;  /* 0x000000ffffbb7224 */ /* 0x000fe200078e00ff */
[----:B------:R-:W-:-:S02]  /*0b40*/  LEA.HI R3, R0, R15, RZ, 0x7 ;  /* 0x0000000f00037211 */ /* 0x000fc400078f38ff */
[-C--:B------:R-:W-:Y:S02]  /*0b50*/  LEA.HI R6, R0, R15.reuse, RZ, 0x4 ;  /* 0x0000000f00067211 */ /* 0x080fe400078f20ff */
        /* <DEDUP_REMOVED lines=15> */
[----:B------:R-:W-:Y:S01]  /*0c50*/  SHF.R.S32.HI R8, RZ, 0x1f, R6 ;  /* 0x0000001fff087819 */ /* 0x000fe20000011406 */
[----:B------:R-:W-:Y:S01]  /*0c60*/  IMAD.IADD R14, R11, 0x1, -R14 ;  /* 0x000000010b0e7824 */ /* 0x000fe200078e0a0e */
[----:B------:R-:W-:Y:S02]  /*0c70*/  LEA.HI R13, R12, R201, RZ, 0x2 ;  /* 0x000000c90c0d7211 */ /* 0x000fe400078f10ff */
[----:B------:R-:W-:Y:S01]  /*0c80*/  LEA.HI R8, R8, R7, RZ, 0x3 ;  /* 0x0000000708087211 */ /* 0x000fe200078f18ff */
[----:B------:R-:W-:Y:S01]  /*0c90*/  IMAD.SHL.U32 R14, R14, 0x8, RZ ;  /* 0x000000080e0e7824 */ /* 0x000fe200078e00ff */
        /* <DEDUP_REMOVED lines=9> */
[----:B------:R-:W-:Y:S01]  /*0d30*/  LEA.HI R5, R5, R4, RZ, 0x5 ;  /* 0x0000000405057211 */ /* 0x000fe200078f28ff */
[C---:B------:R-:W-:Y:S01]  /*0d40*/  IMAD.IADD R16, R201.reuse, 0x1, -R16 ;  /* 0x00000001c9107824 */ /* 0x040fe200078e0a10 */
[----:B------:R-:W-:Y:S01]  /*0d50*/  LOP3.LUT R10, R10, 0x7ffffe00, RZ, 0xc0, !PT ;  /* 0x7ffffe000a0a7812 */ /* 0x000fe200078ec0ff */
[----:B------:R-:W-:Y:S01]  /*0d60*/  IMAD.IADD R7, R4, 0x1, -R7 ;  /* 0x0000000104077824 */ /* 0x000fe200078e0a07 */
[-C--:B------:R-:W-:Y:S01]  /*0d70*/  LEA.HI R4, R0, R15.reuse, RZ, 0x3 ;  /* 0x0000000f00047211 */ /* 0x080fe200078f18ff */
[----:B------:R-:W-:Y:S01]  /*0d80*/  IMAD.SHL.U32 R9, R12, 0x40, RZ ;  /* 0x000000400c097824 */ /* 0x000fe200078e00ff */
[----:B------:R-:W-:Y:S01]  /*0d90*/  LEA.HI R0, R0, R15, RZ, 0x2 ;  /* 0x0000000f00007211 */ /* 0x000fe200078f10ff */
[----:B------:R-:W-:Y:S01]  /*0da0*/  IMAD R13, R16, 0x10, R13 ;  /* 0x00000010100d7824 */ /* 0x000fe200078e020d */
[----:B------:R-:W-:Y:S01]  /*0db0*/  SHF.R.S32.HI R5, RZ, 0x5, R5 ;  /* 0x00000005ff057819 */ /* 0x000fe20000011405 */
[----:B------:R-:W-:Y:S01]  /*0dc0*/  IMAD R10, R201, 0x400, R10 ;  /* 0x00000400c90a7824 */ /* 0x000fe200078e020a */
[----:B------:R-:W-:Y:S01]  /*0dd0*/  SHF.R.S32.HI R22, RZ, 0x2, R0 ;  /* 0x00000002ff167819 */ /* 0x000fe20000011400 */
[----:B------:R-:W-:Y:S01]  /*0de0*/  IMAD.U32 R234, R13, 0x40, R14 ;  /* 0x000000400dea7824 */ /* 0x000fe200078e000e */
[----:B------:R-:W-:Y:S01]  /*0df0*/  LOP3.LUT R9, R9, 0x1c0, RZ, 0xc0, !PT ;  /* 0x000001c009097812 */ /* 0x000fe200078ec0ff */
[----:B------:R-:W-:Y:S01]  /*0e00*/  IMAD R190, R5, 0x10, R8 ;  /* 0x0000001005be7824 */ /* 0x000fe200078e0208 */
[----:B------:R-:W-:Y:S01]  /*0e10*/  LOP3.LUT R215, R4, 0xfffffff8, RZ, 0xc0, !PT ;  /* 0xfffffff804d77812 */ /* 0x000fe200078ec0ff */
[----:B------:R-:W-:Y:S01]  /*0e20*/  VIADD R235, R22, 0x20 ;  /* 0x0000002016eb7836 */ /* 0x000fe20000000000 */
[----:B------:R-:W-:Y:S01]  /*0e30*/  LOP3.LUT R14, R9, 0x8, R14, 0xf8, !PT ;  /* 0x00000008090e7812 */ /* 0x000fe200078ef80e */
[----:B------:R-:W-:Y:S01]  /*0e40*/  IMAD.SHL.U32 R189, R7, 0x2, RZ ;  /* 0x0000000207bd7824 */ /* 0x000fe200078e00ff */
[----:B------:R-:W-:Y:S01]  /*0e50*/  SHF.R.U32.HI R9, RZ, 0x3, R9 ;  /* 0x00000003ff097819 */ /* 0x000fe20000011609 */
[----:B------:R-:W-:Y:S01]  /*0e60*/  IMAD.IADD R215, R15, 0x1, -R215 ;  /* 0x000000010fd77824 */ /* 0x000fe200078e0ad7 */
[----:B------:R-:W-:Y:S01]  /*0e70*/  SHF.R.S32.HI R216, RZ, 0x3, R4 ;  /* 0x00000003ffd87819 */ /* 0x000fe20000011404 */
[----:B------:R-:W-:Y:S01]  /*0e80*/  IMAD.SHL.U32 R230, R235, 0x40, RZ ;  /* 0x00000040ebe67824 */ /* 0x000fe200078e00ff */
[----:B------:R-:W-:Y:S01]  /*0e90*/  SHF.R.S32.HI R5, RZ, 0x1f, R0 ;  /* 0x0000001fff057819 */ /* 0x000fe20000011400 */
[----:B------:R-:W-:Y:S01]  /*0ea0*/  IMAD.SHL.U32 R192, R215, 0x8, RZ ;  /* 0x00000008d7c07824 */ /* 0x000fe200078e00ff */
[----:B------:R-:W-:-:S02]  /*0eb0*/  LOP3.LUT R222, R0, 0xfffffffc, RZ, 0xc0, !PT ;  /* 0xfffffffc00de7812 */ /* 0x000fc400078ec0ff */
[----:B------:R-:W-:Y:S01]  /*0ec0*/  SHF.R.S32.HI R4, RZ, 0x1f, R235 ;  /* 0x0000001fff047819 */ /* 0x000fe200000114eb */
[----:B------:R-:W-:Y:S01]  /*0ed0*/  VIADD R210, R192, 0x80 ;  /* 0x00000080c0d27836 */ /* 0x000fe20000000000 */
[----:B------:R-:W-:Y:S01]  /*0ee0*/  LOP3.LUT R9, R14, R9, RZ, 0x3c, !PT ;  /* 0x000000090e097212 */ /* 0x000fe200078e3cff */
[----:B------:R-:W-:Y:S01]  /*0ef0*/  IMAD.IADD R222, R15, 0x1, -R222 ;  /* 0x000000010fde7824 */ /* 0x000fe200078e0ade */
[----:B------:R-:W-:Y:S01]  /*0f00*/  LEA.HI R3, R3, R218, RZ, 0x1 ;  /* 0x000000da03037211 */ /* 0x000fe200078f08ff */
[----:B------:R-:W-:Y:S01]  /*0f10*/  VIADD R207, R192, 0x140 ;  /* 0x00000140c0cf7836 */ /* 0x000fe20000000000 */
[----:B------:R-:W-:Y:S01]  /*0f20*/  LEA.HI R5, R5, R22, RZ, 0x3 ;  /* 0x0000001605057211 */ /* 0x000fe200078f18ff */
[----:B------:R-:W-:Y:S01]  /*0f30*/  IMAD.IADD R9, R10, 0x1, R9 ;  /* 0x000000010a097824 */ /* 0x000fe200078e0209 */
[----:B------:R-:W-:Y:S01]  /*0f40*/  LEA.HI R4, R4, R235, RZ, 0x3 ;  /* 0x000000eb04047211 */ /* 0x000fe200078f18ff */
[----:B------:R-:W-:Y:S01]  /*0f50*/  IMAD.SHL.U32 R16, R222, 0x8, RZ ;  /* 0x00000008de107824 */ /* 0x000fe200078e00ff */
[----:B------:R-:W-:Y:S01]  /*0f60*/  R2P PR, R12, 0x6 ;  /* 0x000000060c007804 */ /* 0x000fe20000000000 */
[----:B------:R-:W-:Y:S01]  /*0f70*/  IMAD R197, R9, 0x2, R2 ;  /* 0x0000000209c57824 */ /* 0x000fe200078e0202 */
[----:B------:R-:W-:Y:S01]  /*0f80*/  LOP3.LUT R3, R3, 0xfffffe, RZ, 0xc0, !PT ;  /* 0x00fffffe03037812 */ /* 0x000fe200078ec0ff */
[----:B------:R-:W-:Y:S01]  /*0f90*/  IMAD.SHL.U32 R4, R4, 0x40, RZ ;  /* 0x0000004004047824 */ /* 0x000fe200078e00ff */
[----:B------:R-:W-:Y:S01]  /*0fa0*/  LOP3.LUT R5, R5, 0xfffffff8, RZ, 0xc0, !PT ;  /* 0xfffffff805057812 */ /* 0x000fe200078ec0ff */
[C---:B------:R-:W-:Y:S01]  /*0fb0*/  IMAD.SHL.U32 R184, R222.reuse, 0x4, RZ ;  /* 0x00000004deb87824 */ /* 0x040fe200078e00ff */
[----:B------:R-:W-:Y:S01]  /*0fc0*/  LEA.HI R0, R222, R222, RZ, 0x1 ;  /* 0x000000dede007211 */ /* 0x000fe200078f08ff */
[----:B------:R-:W-:Y:S01]  /*0fd0*/  IMAD.IADD R3, R218, 0x1, -R3 ;  /* 0x00000001da037824 */ /* 0x000fe200078e0a03 */
[----:B------:R-:W-:Y:S01]  /*0fe0*/  LOP3.LUT R230, R230, 0x1c0, RZ, 0xc0, !PT ;  /* 0x000001c0e6e67812 */ /* 0x000fe200078ec0ff */
[----:B------:R-:W-:Y:S01]  /*0ff0*/  IMAD.IADD R188, R22, 0x1, -R5 ;  /* 0x0000000116bc7824 */ /* 0x000fe200078e0a05 */
[----:B------:R-:W-:Y:S01]  /*1000*/  LOP3.LUT R5, R0, 0x1ffffffe, RZ, 0xc0, !PT ;  /* 0x1ffffffe00057812 */ /* 0x000fe200078ec0ff */
[----:B------:R-:W-:Y:S01]  /*1010*/  IMAD.SHL.U32 R196, R3, 0x100, RZ ;  /* 0x0000010003c47824 */ /* 0x000fe200078e00ff */
[----:B------:R-:W-:Y:S01]  /*1020*/  LOP3.LUT R0, R230, 0x38, R16, 0xf8, !PT ;  /* 0x00000038e6007812 */ /* 0x000fe200078ef810 */
[----:B------:R-:W-:Y:S01]  /*1030*/  VIADD R200, R197, 0x26800 ;  /* 0x00026800c5c87836 */ /* 0x000fe20000000000 */
[----:B------:R-:W-:Y:S01]  /*1040*/  SHF.R.U32.HI R6, RZ, 0x3, R230 ;  /* 0x00000003ff067819 */ /* 0x000fe200000116e6 */
[----:B------:R-:W-:Y:S01]  /*1050*/  VIADD R211, R192, 0x40 ;  /* 0x00000040c0d37836 */ /* 0x000fe20000000000 */
[----:B------:R-:W-:Y:S01]  /*1060*/  LOP3.LUT R233, R4, 0xfffffe00, RZ, 0xc0, !PT ;  /* 0xfffffe0004e97812 */ /* 0x000fe200078ec0ff */
[----:B------:R-:W-:Y:S01]  /*1070*/  VIADD R191, R184, 0x10 ;  /* 0x00000010b8bf7836 */ /* 0x000fe20000000000 */
[----:B------:R-:W-:Y:S01]  /*1080*/  SHF.R.S32.HI R3, RZ, 0x1f, R210 ;  /* 0x0000001fff037819 */ /* 0x000fe200000114d2 */
[C---:B------:R-:W-:Y:S01]  /*1090*/  VIADD R209, R192.reuse, 0xc0 ;  /* 0x000000c0c0d17836 */ /* 0x040fe20000000000 */
[----:B------:R-:W-:Y:S01]  /*10a0*/  SHF.R.S32.HI R3, RZ, 0x1f, R207 ;  /* 0x0000001fff037819 */ /* 0x000fe200000114cf */
[C---:B------:R-:W-:Y:S01]  /*10b0*/  VIADD R208, R192.reuse, 0x100 ;  /* 0x00000100c0d07836 */ /* 0x040fe20000000000 */
[----:B------:R-:W-:Y:S01]  /*10c0*/  SEL R199, R199, 0xffffffc0, !P2 ;  /* 0xffffffc0c7c77807 */ /* 0x000fe20005000000 */
[C---:B------:R-:W-:Y:S01]  /*10d0*/  VIADD R221, R192.reuse, 0x180 ;  /* 0x00000180c0dd7836 */ /* 0x040fe20000000000 */
[----:B------:R-:W-:Y:S01]  /*10e0*/  LOP3.LUT R3, R233, R0, R6, 0xf6, !PT ;  /* 0x00000000e9037212 */ /* 0x000fe200078ef606 */
[----:B------:R-:W-:Y:S01]  /*10f0*/  VIADD R220, R192, 0x1c0 ;  /* 0x000001c0c0dc7836 */ /* 0x000fe20000000000 */
        /* <DEDUP_REMOVED lines=9> */
[----:B------:R-:W-:Y:S01]  /*1190*/  IMAD R228, R3, 0x2, R2 ;  /* 0x0000000203e47824 */ /* 0x000fe200078e0202 */
[----:B------:R-:W-:Y:S01]  /*11a0*/  SHF.R.S32.HI R236, RZ, 0x1f, R220 ;  /* 0x0000001fffec7819 */ /* 0x000fe200000114dc */
[----:B------:R-:W-:-:S02]  /*11b0*/  IMAD R202, R5, 0x8, R190 ;  /* 0x0000000805ca7824 */ /* 0x000fc400078e02be */
[----:B------:R-:W-:Y:S01]  /*11c0*/  IMAD.IADD R199, R199, 0x1, R198 ;  /* 0x00000001c7c77824 */ /* 0x000fe200078e02c6 */
[----:B--2---:R-:W-:Y:S02]  /*11d0*/  LOP3.LUT R186, R18, 0x1, RZ, 0xfc, !PT ;  /* 0x0000000112ba7812 */ /* 0x004fe400078efcff */
[----:B------:R-:W-:-:S07]  /*11e0*/  CS2R R18, SRZ ;  /* 0x0000000000127805 */ /* 0x000fce000001ff00 */
.L_x_4859:
        /* <DEDUP_REMOVED lines=51> */
.L_x_4722:
[----:B------:R-:W-:Y:S02]  /*1520*/  IMAD.U32 R44, RZ, RZ, UR5 ;  /* 0x00000005ff2c7e24 */ /* 0x000fe4000f8e00ff */
[----:B------:R-:W-:Y:S01]  /*1530*/  IMAD.U32 R24, RZ, RZ, UR4 ;  /* 0x00000004ff187e24 */ /* 0x000fe2000f8e00ff */
[----:B------:R-:W-:Y:S06]  /*1540*/  @!P2 BRA `(.L_x_4723) ;  /* 0x000000000010a947 */ /* 0x000fec0003800000 */
[----:B------:R-:W-:-:S04]  /*1550*/  IADD3 R4, P0, R204, UR8, RZ ;  /* 0x00000008cc047c10 */ /* 0x000fc8000ff1e0ff */
[----:B------:R-:W-:-:S05]  /*1560*/  IADD3.X R5, R205, UR9, RZ, P0, !PT ;  /* 0x00000009cd057c10 */ /* 0x000fca00087fe4ff */
[----:B------:R0:W5:Y:S01]  /*1570*/  LDG.E R24, desc[UR40][R4.64] ;  /* 0x0000002804187981 */ /* 0x000162000c1e1900 */
[----:B------:R-:W-:Y:S05]  /*1580*/  BRA `(.L_x_4724) ;  /* 0x0000000000107947 */ /* 0x000fea0003800000 */
.L_x_4723:
[----:B------:R-:W-:Y:S05]  /*1590*/  @!P0 BRA `(.L_x_4724) ;  /* 0x00000000000c8947 */ /* 0x000fea0003800000 */
[----:B------:R-:W2:Y:S04]  /*15a0*/  LDG.E R5, desc[UR40][R8.64] ;  /* 0x0000002808057981 */ /* 0x000ea8000c1e1900 */
[----:B------:R-:W2:Y:S02]  /*15b0*/  LDG.E R24, desc[UR40][R8.64+0x4] ;  /* 0x0000042808187981 */ /* 0x000ea4000c1e1900 */
[----:B--2---:R-:W-:-:S07]  /*15c0*/  IMAD.IADD R24, R24, 0x1, -R5 ;  /* 0x0000000118187824 */ /* 0x004fce00078e0a05 */
.L_x_4724:
[----:B------:R-:W-:Y:S01]  /*15d0*/  ULDC.64 UR4, c[0x0][0xa10] ;  /* 0x0002840000047ab9 */ /* 0x000fe20000000a00 */
[----:B------:R-:W1:Y:S01]  /*15e0*/  LDC R8, c[0x0][0x448] ;  /* 0x00011200ff087b82 */ /* 0x000e620000000800 */
[----:B------:R-:W-:-:S04]  /*15f0*/  ISETP.NE.U32.AND P0, PT, RZ, UR4, PT ;  /* 0x00000004ff007c0c */ /* 0x000fc8000bf05070 */
[----:B------:R-:W-:Y:S01]  /*1600*/  ISETP.NE.AND.EX P0, PT, RZ, UR5, PT, P0 ;  /* 0x00000005ff007c0c */ /* 0x000fe2000bf05300 */
[----:B------:R-:W-:-:S12]  /*1610*/  ULDC.64 UR4, c[0x0][0xa30] ;  /* 0x00028c0000047ab9 */ /* 0x000fd80000000a00 */
[----:B0-----:R-:W0:Y:S02]  /*1620*/  @P0 LDC.64 R4, c[0x0][0xa10] ;  /* 0x00028400ff040b82 */ /* 0x001e240000000a00 */
[----:B0-----:R-:W-:-:S05]  /*1630*/  @P0 IMAD.WIDE R4, R27, 0x4, R4 ;  /* 0x000000041b040825 */ /* 0x001fca00078e0204 */
[----:B------:R-:W2:Y:S04]  /*1640*/  @P0 LDG.E R0, desc[UR40][R4.64] ;  /* 0x0000002804000981 */ /* 0x000ea8000c1e1900 */
[----:B------:R0:W2:Y:S01]  /*1650*/  @P0 LDG.E R9, desc[UR40][R4.64+0x4] ;  /* 0x0000042804090981 */ /* 0x0000a2000c1e1900 */
[----:B------:R-:W-:Y:S01]  /*1660*/  ISETP.NE.U32.AND P1, PT, RZ, UR4, PT ;  /* 0x00000004ff007c0c */ /* 0x000fe2000bf25070 */
[----:B-----5:R-:W-:-:S03]  /*1670*/  IMAD.MOV.U32 R30, RZ, RZ, R24 ;  /* 0x000000ffff1e7224 */ /* 0x020fc600078e0018 */
[----:B------:R-:W-:-:S13]  /*1680*/  ISETP.NE.AND.EX P1, PT, RZ, UR5, PT, P1 ;  /* 0x00000005ff007c0c */ /* 0x000fda000bf25310 */
[----:B------:R-:W-:-:S04]  /*1690*/  @P1 IADD3 R6, P2, R204, UR4, RZ ;  /* 0x00000004cc061c10 */ /* 0x000fc8000ff5e0ff */
[----:B------:R-:W-:-:S05]  /*16a0*/  @P1 IADD3.X R7, R205, UR5, RZ, P2, !PT ;  /* 0x00000005cd071c10 */ /* 0x000fca00097fe4ff */
[----:B------:R3:W5:Y:S01]  /*16b0*/  @P1 LDG.E R30, desc[UR40][R6.64] ;  /* 0x00000028061e1981 */ /* 0x000762000c1e1900 */
[----:B-1----:R-:W-:Y:S01]  /*16c0*/  ISETP.NE.AND P1, PT, R8, 0x1, PT ;  /* 0x000000010800780c */ /* 0x002fe20003f25270 */
[----:B------:R-:W-:Y:S01]  /*16d0*/  IMAD.SHL.U32 R195, R25, 0x40, RZ ;  /* 0x0000004019c37824 */ /* 0x000fe200078e00ff */
[----:B------:R-:W-:-:S03]  /*16e0*/  PLOP3.LUT P3, PT, PT, PT, PT, 0x80, 0x0 ;  /* 0x000000000000781c */ /* 0x000fc60003f6f070 */
[----:B0-----:R-:W-:-:S08]  /*16f0*/  VIADD R4, R195, 0x3f ;  /* 0x0000003fc3047836 */ /* 0x001fd00000000000 */
[----:B------:R-:W0:Y:S08]  /*1700*/  @P1 LDC R11, c[0x0][0x44c] ;  /* 0x00011300ff0b1b82 */ /* 0x000e300000000800 */
[----:B------:R-:W1:Y:S01]  /*1710*/  @P1 LDC R5, c[0x0][0x450] ;  /* 0x00011400ff051b82 */ /* 0x000e620000000800 */
[----:B--2---:R-:W-:Y:S02]  /*1720*/  @P0 IMAD.IADD R44, R9, 0x1, -R0 ;  /* 0x00000001092c0824 */ /* 0x004fe400078e0a00 */
[----:B------:R-:W-:-:S02]  /*1730*/  IMAD.IADD R9, R24, 0x1, -R3 ;  /* 0x0000000118097824 */ /* 0x000fc400078e0a03 */
[----:B0-----:R-:W-:-:S04]  /*1740*/  @P1 IMAD.HI.U32 R0, R4, R11, RZ ;  /* 0x0000000b04001227 */ /* 0x001fc800078e00ff */
[----:B------:R-:W-:Y:S01]  /*1750*/  IMAD.IADD R194, R9, 0x1, R44 ;  /* 0x0000000109c27824 */ /* 0x000fe200078e022c */
[----:B-1----:R-:W-:Y:S01]  /*1760*/  @P1 SHF.R.U32.HI R4, RZ, R5, R0 ;  /* 0x00000005ff041219 */ /* 0x002fe20000011600 */
[----:B------:R-:W-:Y:S02]  /*1770*/  IMAD.MOV R42, RZ, RZ, -R9 ;  /* 0x000000ffff2a7224 */ /* 0x000fe400078e0a09 */
[C---:B------:R-:W-:Y:S01]  /*1780*/  VIADD R0, R194.reuse, 0x3f ;  /* 0x0000003fc2007836 */ /* 0x040fe20000000000 */
[----:B------:R-:W-:Y:S02]  /*1790*/  IADD3 R43, R194, 0x40, -R193 ;  /* 0x00000040c22b7810 */ /* 0x000fe40007ffe8c1 */
[----:B------:R-:W-:Y:S02]  /*17a0*/  VIMNMX R42, RZ, R42, !PT ;  /* 0x0000002aff2a7248 */ /* 0x000fe40007fe0100 */
[----:B------:R-:W-:Y:S01]  /*17b0*/  SHF.R.S32.HI R3, RZ, 0x1f, R0 ;  /* 0x0000001fff037819 */ /* 0x000fe20000011400 */
[----:B------:R-:W-:-:S03]  /*17c0*/  IMAD.IADD R4, R43, 0x1, R4 ;  /* 0x000000012b047824 */ /* 0x000fc600078e0204 */
[----:B------:R-:W-:Y:S02]  /*17d0*/  LEA.HI R3, R3, R0, RZ, 0x6 ;  /* 0x0000000003037211 */ /* 0x000fe400078f30ff */
[----:B------:R-:W-:Y:S02]  /*17e0*/  SHF.R.S32.HI R5, RZ, 0x1f, R4 ;  /* 0x0000001fff057819 */ /* 0x000fe40000011404 */
[----:B------:R-:W-:Y:S02]  /*17f0*/  SHF.R.S32.HI R181, RZ, 0x6, R3 ;  /* 0x00000006ffb57819 */ /* 0x000fe40000011403 */
[----:B------:R-:W-:-:S04]  /*1800*/  LEA.HI R5, R5, R4, RZ, 0x6 ;  /* 0x0000000405057211 */ /* 0x000fc800078f30ff */
[----:B------:R-:W-:-:S04]  /*1810*/  SHF.R.S32.HI R0, RZ, 0x6, R5 ;  /* 0x00000006ff007819 */ /* 0x000fc80000011405 */
[----:B------:R-:W-:-:S05]  /*1820*/  VIMNMX R0, R181, R0, PT ;  /* 0x00000000b5007248 */ /* 0x000fca0003fe0100 */
[----:B------:R-:W-:-:S05]  /*1830*/  IMAD R3, R0, 0x40, -R9 ;  /* 0x0000004000037824 */ /* 0x000fca00078e0a09 */
[----:B------:R-:W-:-:S04]  /*1840*/  VIMNMX R3, R3, R44, PT ;  /* 0x0000002c03037248 */ /* 0x000fc80003fe0100 */
        /* <DEDUP_REMOVED lines=8> */
[----:B---3--:R-:W-:Y:S05]  /*18d0*/  @!P0 BRA `(.L_x_4725) ;  /* 0x0000002800408947 */ /* 0x008fea0003800000 */
        /* <DEDUP_REMOVED lines=20> */
.L_x_4727:
[----:B------:R-:W-:Y:S05]  /*1a20*/  BSYNC B6 ;  /* 0x0000000000067941 */ /* 0x000fea0003800000 */
.L_x_4726:
        /* <DEDUP_REMOVED lines=20> */
.L_x_4729:
[----:B------:R-:W-:Y:S05]  /*1b70*/  BSYNC B6 ;  /* 0x0000000000067941 */ /* 0x000fea0003800000 */
.L_x_4728:
[----:B------:R-:W-:Y:S01]  /*1b80*/  ULDC.64 UR4, c[0x0][0x9f8] ;  /* 0x00027e0000047ab9 */ /* 0x000fe20000000a00 */
[----:B------:R-:W0:Y:S01]  /*1b90*/  LDC.64 R4, c[0x0][0x300] ;  /* 0x0000c000ff047b82 */ /* 0x000e220000000a00 */
[----:B------:R-:W-:Y:S01]  /*1ba0*/  ISETP.NE.U32.AND P0, PT, RZ, UR4, PT ;  /* 0x00000004ff007c0c */ /* 0x000fe2000bf05070 */
[----:B------:R-:W-:Y:S01]  /*1bb0*/  IMAD.IADD R41, R29, 0x1, R24 ;  /* 0x000000011d297824 */ /* 0x000fe200078e0218 */
[----:B------:R-:W-:Y:S02]  /*1bc0*/  ULDC.64 UR6, c[0x0][0x330] ;  /* 0x0000cc0000067ab9 */ /* 0x000fe40000000a00 */
[----:B------:R-:W-:Y:S02]  /*1bd0*/  ISETP.NE.AND.EX P0, PT, RZ, UR5, PT, P0 ;  /* 0x00000005ff007c0c */ /* 0x000fe4000bf05300 */
[----:B------:R-:W-:Y:S01]  /*1be0*/  SHF.R.S32.HI R17, RZ, 0x1f, R16 ;  /* 0x0000001fff117819 */ /* 0x000fe20000011410 */
[----:B------:R-:W1:Y:S08]  /*1bf0*/  LDC R59, c[0x0][0x3f4] ;  /* 0x0000fd00ff3b7b82 */ /* 0x000e700000000800 */
[----:B------:R-:W2:Y:S02]  /*1c00*/  LDC.64 R54, c[0x0][0x3f8] ;  /* 0x0000fe00ff367b82 */ /* 0x000ea40000000a00 */
[----:B------:R-:W-:-:S04]  /*1c10*/  @P0 IADD3 R6, P1, R204, UR4, RZ ;  /* 0x00000004cc060c10 */ /* 0x000fc8000ff3e0ff */
[----:B------:R-:W-:Y:S02]  /*1c20*/  @P0 IADD3.X R7, R205, UR5, RZ, P1, !PT ;  /* 0x00000005cd070c10 */ /* 0x000fe40008ffe4ff */
[----:B------:R-:W-:Y:S01]  /*1c30*/  SHF.R.S32.HI R24, RZ, 0x1f, R41 ;  /* 0x0000001fff187819 */ /* 0x000fe20000011429 */
[CC--:B0-----:R-:W-:Y:S01]  /*1c40*/  IMAD.WIDE.U32 R8, R41.reuse, R4.reuse, RZ ;  /* 0x0000000429087225 */ /* 0x0c1fe200078e00ff */
[----:B------:R-:W-:Y:S01]  /*1c50*/  ULDC.64 UR4, c[0x0][0x308] ;  /* 0x0000c20000047ab9 */ /* 0x000fe20000000a00 */
[----:B------:R0:W3:Y:S01]  /*1c60*/  @P0 LDG.E R27, desc[UR40][R6.64] ;  /* 0x00000028061b0981 */ /* 0x0000e2000c1e1900 */
[----:B------:R-:W4:Y:S01]  /*1c70*/  LDC.64 R56, c[0x0][0x408] ;  /* 0x00010200ff387b82 */ /* 0x000f220000000a00 */
[-C--:B------:R-:W-:Y:S01]  /*1c80*/  IMAD R0, R24, R4.reuse, RZ ;  /* 0x0000000418007224 */ /* 0x080fe200078e02ff */
[----:B------:R-:W-:Y:S01]  /*1c90*/  SHF.R.S32.HI R185, RZ, 0x1f, R184 ;  /* 0x0000001fffb97819 */ /* 0x000fe200000114b8 */
[----:B------:R-:W-:Y:S01]  /*1ca0*/  IMAD.WIDE.U32 R10, R26, UR6, R16 ;  /* 0x000000061a0a7c25 */ /* 0x000fe2000f8e0010 */
[----:B-1----:R-:W-:Y:S01]  /*1cb0*/  ISETP.GE.AND P2, PT, R16, R59, PT ;  /* 0x0000003b1000720c */ /* 0x002fe20003f46270 */
[----:B------:R-:W1:Y:S01]  /*1cc0*/  S2R R40, SR_TID.X ;  /* 0x0000000000287919 */ /* 0x000e620000002100 */
[----:B------:R-:W-:Y:S01]  /*1cd0*/  SHF.L.U64.HI R48, R4, 0x6, R5 ;  /* 0x0000000604307819 */ /* 0x000fe20000010205 */
[----:B------:R-:W-:Y:S01]  /*1ce0*/  IMAD R3, R41, R5, R0 ;  /* 0x0000000529037224 */ /* 0x000fe200078e0200 */
[----:B------:R-:W-:Y:S01]  /*1cf0*/  SHF.R.S32.HI R0, RZ, 0x1f, R26 ;  /* 0x0000001fff007819 */ /* 0x000fe2000001141a */
[----:B------:R-:W-:Y:S01]  /*1d00*/  IMAD.WIDE.U32 R46, R22, R4, R16 ;  /* 0x00000004162e7225 */ /* 0x000fe200078e0010 */
[----:B------:R-:W-:-:S02]  /*1d10*/  SEL R15, R59, RZ, P2 ;  /* 0x000000ff3b0f7207 */ /* 0x000fc40001000000 */
[----:B--2---:R-:W-:Y:S01]  /*1d20*/  SHF.L.U64.HI R52, R54, 0x6, R55 ;  /* 0x0000000636347819 */ /* 0x004fe20000010237 */
[----:B------:R-:W-:Y:S01]  /*1d30*/  IMAD.IADD R9, R9, 0x1, R3 ;  /* 0x0000000109097824 */ /* 0x000fe200078e0203 */
[----:B------:R-:W-:Y:S01]  /*1d40*/  P2R R78, PR, RZ, 0x4 ;  /* 0x00000004ff4e7803 */ /* 0x000fe20000000000 */
[----:B------:R-:W-:Y:S02]  /*1d50*/  IMAD R3, R0, UR6, RZ ;  /* 0x0000000600037c24 */ /* 0x000fe4000f8e02ff */
[----:B------:R-:W-:Y:S02]  /*1d60*/  IMAD.IADD R15, R16, 0x1, R15 ;  /* 0x00000001100f7824 */ /* 0x000fe400078e020f */
[----:B0-----:R-:W-:Y:S01]  /*1d70*/  IMAD R7, R26, UR7, R3 ;  /* 0x000000071a077c24 */ /* 0x001fe2000f8e0203 */
[----:B------:R-:W-:Y:S01]  /*1d80*/  ULDC.64 UR6, c[0x0][0xa08] ;  /* 0x0002820000067ab9 */ /* 0x000fe20000000a00 */
[----:B------:R-:W-:Y:S01]  /*1d90*/  IMAD R3, R0, UR4, RZ ;  /* 0x0000000400037c24 */ /* 0x000fe2000f8e02ff */
[----:B------:R-:W-:Y:S01]  /*1da0*/  ISETP.NE.U32.AND P0, PT, RZ, UR6, PT ;  /* 0x00000006ff007c0c */ /* 0x000fe2000bf05070 */
[----:B------:R-:W-:Y:S01]  /*1db0*/  IMAD.IADD R11, R11, 0x1, R7 ;  /* 0x000000010b0b7824 */ /* 0x000fe200078e0207 */
[----:B------:R-:W-:Y:S01]  /*1dc0*/  SHF.R.S32.HI R14, RZ, 0x1f, R15 ;  /* 0x0000001fff0e7819 */ /* 0x000fe2000001140f */
[C---:B------:R-:W-:Y:S01]  /*1dd0*/  IMAD R3, R26.reuse, UR5, R3 ;  /* 0x000000051a037c24 */ /* 0x040fe2000f8e0203 */
[----:B------:R-:W-:Y:S01]  /*1de0*/  ISETP.NE.AND.EX P0, PT, RZ, UR7, PT, P0 ;  /* 0x00000007ff007c0c */ /* 0x000fe2000bf05300 */
[----:B------:R-:W-:Y:S01]  /*1df0*/  IMAD.WIDE.U32 R6, R26, UR4, R8 ;  /* 0x000000041a067c25 */ /* 0x000fe2000f8e0008 */
[----:B------:R-:W-:Y:S01]  /*1e00*/  ULDC.64 UR4, c[0x0][0x310] ;  /* 0x0000c40000047ab9 */ /* 0x000fe20000000a00 */
[----:B------:R-:W-:-:S02]  /*1e10*/  ULDC.64 UR6, c[0x0][0x338] ;  /* 0x0000ce0000067ab9 */ /* 0x000fc40000000a00 */
[----:B------:R-:W-:Y:S01]  /*1e20*/  IMAD.IADD R7, R7, 0x1, R3 ;  /* 0x0000000107077824 */ /* 0x000fe200078e0203 */
[----:B------:R-:W-:Y:S01]  /*1e30*/  SHF.R.S32.HI R3, RZ, 0x1f, R22 ;  /* 0x0000001fff037819 */ /* 0x000fe20000011416 */
[----:B------:R-:W-:Y:S02]  /*1e40*/  IMAD.SHL.U32 R53, R188, 0x40, RZ ;  /* 0x00000040bc357824 */ /* 0x000fe400078e00ff */
[----:B------:R-:W-:Y:S02]  /*1e50*/  IMAD.SHL.U32 R49, R4, 0x40, RZ ;  /* 0x0000004004317824 */ /* 0x000fe400078e00ff */
[----:B----4-:R-:W-:Y:S01]  /*1e60*/  IMAD R12, R3, R56, RZ ;  /* 0x00000038030c7224 */ /* 0x010fe200078e02ff */
[----:B------:R-:W-:Y:S01]  /*1e70*/  LOP3.LUT R53, R53, 0x1c0, RZ, 0xc0, !PT ;  /* 0x000001c035357812 */ /* 0x000fe200078ec0ff */
[----:B------:R-:W-:Y:S01]  /*1e80*/  VIADD R80, R16, 0x20 ;  /* 0x0000002010507836 */ /* 0x000fe20000000000 */
[----:B-1----:R-:W-:Y:S01]  /*1e90*/  SHF.R.U32.HI R40, RZ, 0x7, R40 ;  /* 0x00000007ff287819 */ /* 0x002fe20000011628 */
[----:B------:R-:W-:-:S04]  /*1ea0*/  IMAD.SHL.U32 R59, R59, 0x2, RZ ;  /* 0x000000023b3b7824 */ /* 0x000fc800078e00ff */
[----:B------:R-:W-:Y:S01]  /*1eb0*/  VIADD R58, R40, 0x8 ;  /* 0x00000008283a7836 */ /* 0x000fe20000000000 */
[----:B------:R-:W-:-:S05]  /*1ec0*/  IADD3 R40, P2, R22, R41, RZ ;  /* 0x0000002916287210 */ /* 0x000fca0007f5e0ff */
[----:B------:R-:W-:Y:S01]  /*1ed0*/  IMAD.X R41, R24, 0x1, R3, P2 ;  /* 0x0000000118297824 */ /* 0x000fe200010e0603 */
[----:B---3--:R-:W-:Y:S02]  /*1ee0*/  SHF.R.S32.HI R0, RZ, 0x1f, R27 ;  /* 0x0000001fff007819 */ /* 0x008fe4000001141b */
[----:B------:R-:W-:Y:S01]  /*1ef0*/  SEL R9, R27, RZ, !P0 ;  /* 0x000000ff1b097207 */ /* 0x000fe20004000000 */
[----:B------:R-:W-:Y:S01]  /*1f00*/  IMAD R27, R22, R57, R12 ;  /* 0x00000039161b7224 */ /* 0x000fe200078e020c */
[----:B------:R-:W-:Y:S01]  /*1f10*/  SEL R0, R0, RZ, !P0 ;  /* 0x000000ff00007207 */ /* 0x000fe20004000000 */
[----:B------:R-:W-:-:S04]  /*1f20*/  IMAD.WIDE.U32 R12, R22, R56, R16 ;  /* 0x00000038160c7225 */ /* 0x000fc800078e0010 */
[----:B------:R-:W-:-:S04]  /*1f30*/  IMAD.WIDE.U32 R20, R9, UR4, R6 ;  /* 0x0000000409147c25 */ /* 0x000fc8000f8e0006 */
[C---:B------:R-:W-:Y:S02]  /*1f40*/  IMAD R6, R0.reuse, UR6, RZ ;  /* 0x0000000600067c24 */ /* 0x040fe4000f8e02ff */
[----:B------:R-:W-:Y:S01]  /*1f50*/  IMAD R8, R0, UR4, RZ ;  /* 0x0000000400087c24 */ /* 0x000fe2000f8e02ff */
[----:B------:R-:W-:Y:S01]  /*1f60*/  ULDC UR4, c[0x0][0x2f4] ;  /* 0x0000bd0000047ab9 */ /* 0x000fe20000000800 */
[----:B------:R-:W-:Y:S01]  /*1f70*/  IMAD R69, R9, UR7, R6 ;  /* 0x0000000709457c24 */ /* 0x000fe2000f8e0206 */
[----:B------:R-:W-:Y:S01]  /*1f80*/  ISETP.GE.AND P1, PT, R80, UR4, PT ;  /* 0x0000000450007c0c */ /* 0x000fe2000bf26270 */
[----:B------:R-:W-:Y:S02]  /*1f90*/  IMAD R6, R3, R54, RZ ;  /* 0x0000003603067224 */ /* 0x000fe400078e02ff */
[----:B------:R-:W-:Y:S02]  /*1fa0*/  IMAD R45, R9, UR5, R8 ;  /* 0x00000005092d7c24 */ /* 0x000fe4000f8e0208 */
[----:B------:R-:W-:Y:S01]  /*1fb0*/  IMAD R0, R3, R4, RZ ;  /* 0x0000000403007224 */ /* 0x000fe200078e02ff */
[----:B------:R-:W-:Y:S01]  /*1fc0*/  LOP3.LUT R4, R53, 0x18, R16, 0xf8, !PT ;  /* 0x0000001835047812 */ /* 0x000fe200078ef810 */
[----:B------:R-:W-:-:S04]  /*1fd0*/  IMAD.WIDE.U32 R28, R9, UR6, R10 ;  /* 0x00000006091c7c25 */ /* 0x000fc8000f8e000a */
[C---:B------:R-:W-:Y:S02]  /*1fe0*/  IMAD R25, R22.reuse, R55, R6 ;  /* 0x0000003716197224 */ /* 0x040fe400078e0206 */
[----:B------:R-:W-:-:S04]  /*1ff0*/  IMAD.WIDE.U32 R6, R22, R54, R184 ;  /* 0x0000003616067225 */ /* 0x000fc800078e00b8 */
[----:B------:R-:W-:-:S04]  /*2000*/  IMAD.WIDE.U32 R10, R22, R54, R16 ;  /* 0x00000036160a7225 */ /* 0x000fc800078e0010 */
[----:B------:R-:W-:Y:S01]  /*2010*/  IMAD R8, R22, R5, R0 ;  /* 0x0000000516087224 */ /* 0x000fe200078e0200 */
[----:B------:R-:W-:Y:S01]  /*2020*/  IADD3 R0, P0, R20, R46, RZ ;  /* 0x0000002e14007210 */ /* 0x000fe20007f1e0ff */
[----:B------:R-:W-:Y:S02]  /*2030*/  IMAD.IADD R45, R21, 0x1, R45 ;  /* 0x00000001152d7824 */ /* 0x000fe400078e022d */
[----:B------:R-:W-:Y:S02]  /*2040*/  IMAD.IADD R7, R7, 0x1, R25 ;  /* 0x0000000107077824 */ /* 0x000fe400078e0219 */
[----:B------:R-:W-:Y:S01]  /*2050*/  IMAD.IADD R11, R25, 0x1, R11 ;  /* 0x00000001190b7824 */ /* 0x000fe200078e020b */
[----:B-----5:R-:W-:Y:S01]  /*2060*/  SHF.R.S32.HI R25, RZ, 0x1f, R30 ;  /* 0x0000001fff197819 */ /* 0x020fe2000001141e */
[----:B------:R-:W-:Y:S01]  /*2070*/  IMAD.IADD R13, R27, 0x1, R13 ;  /* 0x000000011b0d7824 */ /* 0x000fe200078e020d */
[----:B------:R-:W-:Y:S01]  /*2080*/  IADD3.X R46, R45, R47, R8, P0, !PT ;  /* 0x0000002f2d2e7210 */ /* 0x000fe200007fe408 */
[----:B------:R-:W-:Y:S01]  /*2090*/  IMAD.WIDE.U32 R8, R22, R56, R184 ;  /* 0x0000003816087225 */ /* 0x000fe200078e00b8 */
[----:B------:R-:W-:-:S02]  /*20a0*/  LEA.HI R47, R14, R15, RZ, 0x3 ;  /* 0x0000000f0e2f7211 */ /* 0x000fc400078f18ff */
[----:B------:R-:W-:Y:S01]  /*20b0*/  ISETP.GE.AND P0, PT, R16, UR4, PT ;  /* 0x0000000410007c0c */ /* 0x000fe2000bf06270 */
[----:B------:R-:W-:Y:S01]  /*20c0*/  IMAD R14, R25, R54, RZ ;  /* 0x00000036190e7224 */ /* 0x000fe200078e02ff */
[----:B------:R-:W-:Y:S01]  /*20d0*/  LOP3.LUT R63, R47, 0xfffffff8, RZ, 0xc0, !PT ;  /* 0xfffffff82f3f7812 */ /* 0x000fe200078ec0ff */
[----:B------:R-:W-:Y:S02]  /*20e0*/  IMAD R25, R25, R56, RZ ;  /* 0x0000003819197224 */ /* 0x000fe400078e02ff */
[----:B------:R-:W-:Y:S01]  /*20f0*/  IMAD R5, R30, R55, R14 ;  /* 0x000000371e057224 */ /* 0x000fe200078e020e */
[----:B------:R-:W-:Y:S01]  /*2100*/  SHF.L.U64.HI R55, R56, 0x6, R57 ;  /* 0x0000000638377819 */ /* 0x000fe20000010239 */
[C---:B------:R-:W-:Y:S01]  /*2110*/  IMAD R25, R30.reuse, R57, R25 ;  /* 0x000000391e197224 */ /* 0x040fe200078e0219 */
[----:B------:R-:W-:Y:S01]  /*2120*/  SHF.R.U32.HI R57, RZ, 0x3, R53 ;  /* 0x00000003ff397819 */ /* 0x000fe20000011635 */
[----:B------:R-:W-:Y:S01]  /*2130*/  IMAD.IADD R9, R9, 0x1, R27 ;  /* 0x0000000109097824 */ /* 0x000fe200078e021b */
[----:B------:R-:W-:Y:S01]  /*2140*/  SHF.R.S32.HI R64, RZ, 0x1f, R63 ;  /* 0x0000001fff407819 */ /* 0x000fe2000001143f */
[----:B------:R-:W-:Y:S01]  /*2150*/  IMAD.WIDE.U32 R32, R30, R54, R6 ;  /* 0x000000361e207225 */ /* 0x000fe200078e0006 */
[----:B------:R-:W-:-:S03]  /*2160*/  LOP3.LUT R4, R4, R57, RZ, 0x3c, !PT ;  /* 0x0000003904047212 */ /* 0x000fc600078e3cff */
[----:B------:R-:W-:-:S04]  /*2170*/  IMAD.WIDE.U32 R34, R30, R54, R10 ;  /* 0x000000361e227225 */ /* 0x000fc800078e000a */
[----:B------:R-:W-:Y:S01]  /*2180*/  IMAD R60, R201, 0x200, R4 ;  /* 0x00000200c93c7824 */ /* 0x000fe200078e0204 */
[----:B------:R-:W-:Y:S01]  /*2190*/  LOP3.LUT R4, R53, 0x38, R47, 0xf8, !PT ;  /* 0x0000003835047812 */ /* 0x000fe200078ef82f */
[----:B------:R-:W-:-:S03]  /*21a0*/  IMAD.WIDE.U32 R36, R30, R56, R8 ;  /* 0x000000381e247225 */ /* 0x000fc600078e0008 */
[----:B------:R-:W-:Y:S01]  /*21b0*/  LOP3.LUT R4, R4, R57, RZ, 0x3c, !PT ;  /* 0x0000003904047212 */ /* 0x000fe200078e3cff */
[----:B------:R-:W-:-:S04]  /*21c0*/  IMAD.WIDE.U32 R38, R30, R56, R12 ;  /* 0x000000381e267225 */ /* 0x000fc800078e000c */
[----:B------:R-:W-:Y:S02]  /*21d0*/  IMAD.SHL.U32 R54, R54, 0x40, RZ ;  /* 0x0000004036367824 */ /* 0x000fe400078e00ff */
[----:B------:R-:W-:Y:S02]  /*21e0*/  IMAD.SHL.U32 R56, R56, 0x40, RZ ;  /* 0x0000004038387824 */ /* 0x000fe400078e00ff */
[----:B------:R-:W-:Y:S02]  /*21f0*/  IMAD.IADD R61, R33, 0x1, R5 ;  /* 0x00000001213d7824 */ /* 0x000fe400078e0205 */
[----:B------:R-:W-:Y:S02]  /*2200*/  IMAD.IADD R62, R5, 0x1, R35 ;  /* 0x00000001053e7824 */ /* 0x000fe400078e0223 */
[----:B------:R-:W-:Y:S02]  /*2210*/  IMAD.IADD R65, R37, 0x1, R25 ;  /* 0x0000000125417824 */ /* 0x000fe400078e0219 */
[----:B------:R-:W-:-:S02]  /*2220*/  IMAD.IADD R67, R25, 0x1, R39 ;  /* 0x0000000119437824 */ /* 0x000fc400078e0227 */
[----:B------:R-:W-:Y:S02]  /*2230*/  IMAD R66, R201, 0x200, R4 ;  /* 0x00000200c9427824 */ /* 0x000fe400078e0204 */
[----:B------:R-:W-:-:S07]  /*2240*/  IMAD.IADD R69, R29, 0x1, R69 ;  /* 0x000000011d457824 */ /* 0x000fce00078e0245 */
.L_x_4759:
        /* <DEDUP_REMOVED lines=40> */
[----:B------:R-:W-:Y:S01]  /*24d0*/  IMAD.MOV.U32 R7, RZ, RZ, R65 ;  /* 0x000000ffff077224 */ /* 0x000fe200078e0041 */
[----:B------:R-:W-:Y:S01]  /*24e0*/  ULDC.64 UR4, c[0x0][0x3e8] ;  /* 0x0000fa0000047ab9 */ /* 0x000fe20000000a00 */
[-C--:B------:R-:W-:Y:S01]  /*24f0*/  IMAD R5, R73, R56.reuse, R5 ;  /* 0x0000003849057224 */ /* 0x080fe200078e0205 */
[----:B------:R-:W-:Y:S01]  /*2500*/  CS2R R10, SRZ ;  /* 0x00000000000a7805 */ /* 0x000fe2000001ff00 */
[----:B------:R-:W-:-:S04]  /*2510*/  IMAD.WIDE.U32 R6, R31, R56, R6 ;  /* 0x000000381f067225 */ /* 0x000fc800078e0006 */
        /* <DEDUP_REMOVED lines=13> */
.L_x_4734:
[----:B------:R-:W-:Y:S05]  /*25f0*/  BSYNC B1 ;  /* 0x0000000000017941 */ /* 0x000fea0003800000 */
.L_x_4733:
        /* <DEDUP_REMOVED lines=15> */
.L_x_4735:
[----:B------:R-:W-:Y:S01]  /*26f0*/  IMAD R68, R23, 0x8, R2 ;  /* 0x0000000817447824 */ /* 0x000fe200078e0202 */
[----:B------:R-:W-:Y:S01]  /*2700*/  SHF.L.U32 R73, R187, 0x1f, RZ ;  /* 0x0000001fbb497819 */ /* 0x000fe200000006ff */
[----:B------:R-:W-:Y:S03]  /*2710*/  BSSY B1, `(.L_x_4736) ;  /* 0x0000003000017945 */ /* 0x000fe60003800000 */
[----:B------:R-:W0:Y:S02]  /*2720*/  SYNCS.PHASECHK.TRANS64.TRYWAIT P5, [R68+URZ+0x28c90], R73 ;  /* 0x028c9049440075a7 */ /* 0x000e2400080a017f */
[----:B0-----:R-:W-:Y:S05]  /*2730*/  @!P5 BRA `(.L_x_4737) ;  /* 0x000001880074d947 */ /* 0x001fea0003800000 */
.L_x_5044:
[----:B------:R-:W-:Y:S05]  /*2740*/  BSYNC B1 ;  /* 0x0000000000017941 */ /* 0x000fea0003800000 */
.L_x_4736:
        /* <DEDUP_REMOVED lines=48> */
.L_x_4742:
[----:B------:R-:W-:Y:S05]  /*2a50*/  BSYNC B2 ;  /* 0x0000000000027941 */ /* 0x000fea0003800000 */
.L_x_4741:
[----:B--2---:R1:W-:Y:S02]  /*2a60*/  STG.E.128 desc[UR40][R12.64], R4 ;  /* 0x000000040c007986 */ /* 0x0043e4000c101d28 */
.L_x_4740:
[----:B------:R-:W-:Y:S05]  /*2a70*/  BSYNC B1 ;  /* 0x0000000000017941 */ /* 0x000fea0003800000 */
.L_x_4739:
        /* <DEDUP_REMOVED lines=51> */
.L_x_4744:
[----:B------:R-:W-:Y:S05]  /*2db0*/  BSYNC B1 ;  /* 0x0000000000017941 */ /* 0x000fea0003800000 */
.L_x_4743:
[----:B-1----:R1:W-:Y:S01]  /*2dc0*/  STG.E.128 desc[UR40][R12.64+0x40], R4 ;  /* 0x000040040c007986 */ /* 0x0023e2000c101d28 */
[----:B------:R-:W-:Y:S05]  /*2dd0*/  BRA `(.L_x_4738) ;  /* 0x0000000c00107947 */ /* 0x000fea0003800000 */
.L_x_4732:
        /* <DEDUP_REMOVED lines=27> */
[----:B------:R-:W-:Y:S01]  /*2f90*/  IMAD.MOV.U32 R26, RZ, RZ, R4 ;  /* 0x000000ffff1a7224 */ /* 0x000fe200078e0004 */
[----:B------:R-:W-:Y:S01]  /*2fa0*/  PRMT R85, R85, 0x5410, R25 ;  /* 0x0000541055557816 */ /* 0x000fe20000000019 */
[----:B------:R-:W-:Y:S02]  /*2fb0*/  IMAD.MOV.U32 R68, RZ, RZ, R5 ;  /* 0x000000ffff447224 */ /* 0x000fe400078e0005 */
[----:B---3--:R-:W-:Y:S01]  /*2fc0*/  IMAD.MOV.U32 R12, RZ, RZ, R10 ;  /* 0x000000ffff0c7224 */ /* 0x008fe200078e000a */
[----:B------:R-:W-:Y:S01]  /*2fd0*/  PRMT R93, R24, 0x5410, R26 ;  /* 0x00005410185d7816 */ /* 0x000fe2000000001a */
[----:B------:R-:W-:Y:S01]  /*2fe0*/  IMAD.MOV.U32 R13, RZ, RZ, R11 ;  /* 0x000000ffff0d7224 */ /* 0x000fe200078e000b */
[----:B------:R-:W-:Y:S01]  /*2ff0*/  PRMT R84, R84, 0x5410, R68 ;  /* 0x0000541054547816 */ /* 0x000fe20000000044 */
[----:B------:R-:W-:Y:S01]  /*3000*/  IMAD.MOV.U32 R25, RZ, RZ, R9 ;  /* 0x000000ffff197224 */ /* 0x000fe200078e0009 */
[----:B------:R-:W-:-:S02]  /*3010*/  MOV R24, R8 ;  /* 0x0000000800187202 */ /* 0x000fc40000000f00 */
[----:B------:R-:W-:Y:S02]  /*3020*/  PRMT R85, R13, 0x7610, R85 ;  /* 0x000076100d557816 */ /* 0x000fe40000000055 */
[----:B------:R-:W-:Y:S02]  /*3030*/  PRMT R92, R12, 0x5410, R24 ;  /* 0x000054100c5c7816 */ /* 0x000fe40000000018 */
[----:B------:R-:W-:Y:S01]  /*3040*/  PRMT R84, R25, 0x7610, R84 ;  /* 0x0000761019547816 */ /* 0x000fe20000000054 */
[----:B------:R-:W-:Y:S06]  /*3050*/  @!P3 BRA `(.L_x_4745) ;  /* 0x000000000004b947 */ /* 0x000fec0003800000 */
[----:B------:R-:W-:Y:S01]  /*3060*/  BPT.TRAP 0x1 ;  /* 0x000000040000795c */ /* 0x000fe20000300000 */
.L_x_4745:
[----:B------:R-:W-:Y:S01]  /*3070*/  IMAD R68, R23, 0x8, R2 ;  /* 0x0000000817447824 */ /* 0x000fe200078e0202 */
[----:B------:R-:W-:Y:S01]  /*3080*/  SHF.L.U32 R73, R187, 0x1f, RZ ;  /* 0x0000001fbb497819 */ /* 0x000fe200000006ff */
[----:B------:R-:W-:Y:S03]  /*3090*/  BSSY B1, `(.L_x_4746) ;  /* 0x0000003000017945 */ /* 0x000fe60003800000 */
[----:B------:R-:W0:Y:S02]  /*30a0*/  SYNCS.PHASECHK.TRANS64.TRYWAIT P5, [R68+URZ+0x28c90], R73 ;  /* 0x028c9049440075a7 */ /* 0x000e2400080a017f */
[----:B0-----:R-:W-:Y:S05]  /*30b0*/  @!P5 BRA `(.L_x_4747) ;  /* 0x000001800028d947 */ /* 0x001fea0003800000 */
.L_x_5045:
[----:B------:R-:W-:Y:S05]  /*30c0*/  BSYNC B1 ;  /* 0x0000000000017941 */ /* 0x000fea0003800000 */
.L_x_4746:
        /* <DEDUP_REMOVED lines=19> */
[----:B------:R-:W-:Y:S01]  /*3200*/  SHF.R.S32.HI R12, RZ, 0x4, R13 ;  /* 0x00000004ff0c7819 */ /* 0x000fe2000001140d */
[----:B------:R-:W-:-:S03]  /*3210*/  IMAD.IADD R13, R66, 0x1, R27 ;  /* 0x00000001420d7824 */ /* 0x000fc600078e021b */
[----:B------:R-:W-:Y:S01]  /*3220*/  LEA.HI.SX32 R12, R47, R12, 0x1d ;  /* 0x0000000c2f0c7211 */ /* 0x000fe200078feaff */
[----:B------:R-:W-:-:S04]  /*3230*/  IMAD R13, R13, 0x2, R2 ;  /* 0x000000020d0d7824 */ /* 0x000fc800078e0202 */
[----:B------:R-:W-:-:S05]  /*3240*/  IMAD.SHL.U32 R79, R12, 0x8, RZ ;  /* 0x000000080c4f7824 */ /* 0x000fca00078e00ff */
[----:B------:R-:W-:-:S04]  /*3250*/  LOP3.LUT R12, R53, 0x38, R79, 0xf8, !PT ;  /* 0x00000038350c7812 */ /* 0x000fc800078ef84f */
[----:B------:R-:W-:-:S05]  /*3260*/  LOP3.LUT R12, R12, R57, RZ, 0x3c, !PT ;  /* 0x000000390c0c7212 */ /* 0x000fca00078e3cff */
[----:B------:R-:W-:-:S04]  /*3270*/  IMAD R12, R201, 0x200, R12 ;  /* 0x00000200c90c7824 */ /* 0x000fc800078e020c */
[----:B------:R-:W-:Y:S02]  /*3280*/  IMAD.IADD R27, R27, 0x1, R12 ;  /* 0x000000011b1b7824 */ /* 0x000fe400078e020c */
[----:B------:R-:W1:Y:S02]  /*3290*/  LDS.128 R12, [R13+0x22400] ;  /* 0x022400000d0c7984 */ /* 0x000e640000000c00 */
[----:B------:R-:W-:-:S06]  /*32a0*/  IMAD R27, R27, 0x2, R2 ;  /* 0x000000021b1b7824 */ /* 0x000fcc00078e0202 */
        /* <DEDUP_REMOVED lines=31> */
[----:B------:R-:W-:Y:S01]  /*34a0*/  HADD2.F32 R7, -RZ, R85.H0_H0 ;  /* 0x20000055ff077230 */ /* 0x000fe20000004100 */
[----:B------:R-:W-:Y:S01]  /*34b0*/  F2FP.F16.F32.PACK_AB R81, R84, R81 ;  /* 0x000000515451723e */ /* 0x000fe200000000ff */
[----:B------:R-:W-:Y:S02]  /*34c0*/  HADD2.F32 R15, -RZ, R15.H1_H1 ;  /* 0x3000000fff0f7230 */ /* 0x000fe40000004100 */
[----:B------:R-:W-:Y:S01]  /*34d0*/  FMUL.FTZ R88, R27, R10 ;  /* 0x0000000a1b587220 */ /* 0x000fe20000410000 */
[----:B------:R-:W-:-:S02]  /*34e0*/  HADD2.F32 R6, -RZ, R85.H1_H1 ;  /* 0x30000055ff067230 */ /* 0x000fc40000004100 */
[CC--:B------:R-:W-:Y:S01]  /*34f0*/  FMUL.FTZ R86, R4.reuse, R7.reuse ;  /* 0x0000000704567220 */ /* 0x0c0fe20000410000 */
[----:B------:R-:W-:Y:S02]  /*3500*/  HADD2.F32 R8, -RZ, R83.H0_H0 ;  /* 0x20000053ff087230 */ /* 0x000fe40000004100 */
[----:B------:R-:W-:Y:S01]  /*3510*/  FMUL.FTZ R10, R15, R10 ;  /* 0x0000000a0f0a7220 */ /* 0x000fe20000410000 */
[C---:B------:R-:W-:Y:S01]  /*3520*/  FMUL.FTZ R9, R5.reuse, R7 ;  /* 0x0000000705097220 */ /* 0x040fe20000410000 */
[----:B------:R-:W-:Y:S01]  /*3530*/  FFMA.FTZ R86, R5, R6, R86 ;  /* 0x0000000605567223 */ /* 0x000fe20000010056 */
[----:B------:R-:W-:Y:S02]  /*3540*/  HADD2.F32 R5, -RZ, R24.H0_H0 ;  /* 0x20000018ff057230 */ /* 0x000fe40000004100 */
[-C--:B------:R-:W-:Y:S01]  /*3550*/  FFMA.FTZ R88, R15, R8.reuse, -R88 ;  /* 0x000000080f587223 */ /* 0x080fe20000010858 */
[----:B------:R-:W-:Y:S01]  /*3560*/  FFMA.FTZ R85, R27, R8, R10 ;  /* 0x000000081b557223 */ /* 0x000fe2000001000a */
[----:B------:R-:W-:Y:S01]  /*3570*/  FFMA.FTZ R83, R4, R6, -R9 ;  /* 0x0000000604537223 */ /* 0x000fe20000010809 */
[----:B------:R-:W-:-:S02]  /*3580*/  HADD2.F32 R8, -RZ, R92.H1_H1 ;  /* 0x3000005cff087230 */ /* 0x000fc40000004100 */
[----:B------:R-:W-:Y:S02]  /*3590*/  HADD2.F32 R9, -RZ, R89.H0_H0 ;  /* 0x20000059ff097230 */ /* 0x000fe40000004100 */
[----:B------:R-:W-:Y:S02]  /*35a0*/  HADD2.F32 R4, -RZ, R12.H0_H0 ;  /* 0x2000000cff047230 */ /* 0x000fe40000004100 */
[-C--:B------:R-:W-:Y:S01]  /*35b0*/  FMUL.FTZ R11, R5, R8.reuse ;  /* 0x00000008050b7220 */ /* 0x080fe20000410000 */
[----:B------:R-:W-:Y:S01]  /*35c0*/  HADD2.F32 R24, -RZ, R24.H1_H1 ;  /* 0x30000018ff187230 */ /* 0x000fe20000004100 */
[----:B------:R-:W-:Y:S01]  /*35d0*/  F2FP.F16.F32.PACK_AB R83, R88, R83 ;  /* 0x000000535853723e */ /* 0x000fe200000000ff */
        /* <DEDUP_REMOVED lines=33> */
.L_x_4749:
[----:B------:R-:W-:Y:S05]  /*37f0*/  BSYNC B1 ;  /* 0x0000000000017941 */ /* 0x000fea0003800000 */
.L_x_4748:
        /* <DEDUP_REMOVED lines=10> */
.L_x_4731:
[----:B------:R-:W-:-:S13]  /*38a0*/  ISETP.NE.AND P3, PT, R186, 0x3, PT ;  /* 0x00000003ba00780c */ /* 0x000fda0003f65270 */
[----:B------:R-:W-:Y:S05]  /*38b0*/  @!P3 BRA `(.L_x_4750) ;  /* 0x000000000004b947 */ /* 0x000fea0003800000 */
[----:B------:R-:W-:Y:S01]  /*38c0*/  BPT.TRAP 0x1 ;  /* 0x000000040000795c */ /* 0x000fe20000300000 */
.L_x_4750:
        /* <DEDUP_REMOVED lines=8> */
.L_x_5046:
[----:B------:R-:W-:Y:S05]  /*3950*/  BSYNC B1 ;  /* 0x0000000000017941 */ /* 0x000fea0003800000 */
.L_x_4751:
        /* <DEDUP_REMOVED lines=12> */
.L_x_4738:
[----:B------:R-:W-:Y:S05]  /*3a20*/  BSYNC B0 ;  /* 0x0000000000007941 */ /* 0x000fea0003800000 */
.L_x_4730:
        /* <DEDUP_REMOVED lines=17> */
.L_x_4754:
[----:B------:R-:W-:Y:S05]  /*3b40*/  BSYNC B0 ;  /* 0x0000000000007941 */ /* 0x000fea0003800000 */
.L_x_4753:
[----:B------:R-:W5:Y:S01]  /*3b50*/  SYNCS.PHASECHK.TRANS64.TRYWAIT P5, [R68+URZ+0x28cb0], R73 ;  /* 0x028cb049440075a7 */ /* 0x000f6200080a017f */
[----:B------:R-:W-:Y:S01]  /*3b60*/  BSSY B0, `(.L_x_4755) ;  /* 0x0000003000007945 */ /* 0x000fe20003800000 */
[----:B------:R-:W-:-:S03]  /*3b70*/  ISETP.GE.AND P3, PT, R22, R71, PT ;  /* 0x000000471600720c */ /* 0x000fc60003f66270 */
[----:B-----5:R-:W-:Y:S10]  /*3b80*/  @!P5 BRA `(.L_x_4756) ;  /* 0x00000174009cd947 */ /* 0x020ff40003800000 */
.L_x_5047:
[----:B------:R-:W-:Y:S05]  /*3b90*/  BSYNC B0 ;  /* 0x0000000000007941 */ /* 0x000fea0003800000 */
.L_x_4755:
        /* <DEDUP_REMOVED lines=82> */
.L_x_4758:
[----:B------:R-:W-:Y:S05]  /*40c0*/  BSYNC B0 ;  /* 0x0000000000007941 */ /* 0x000fea0003800000 */
.L_x_4757:
        /* <DEDUP_REMOVED lines=17> */
.L_x_4725:
[----:B------:R-:W2:Y:S01]  /*41e0*/  LDL R4, [R1] ;  /* 0x0000000001047983 */ /* 0x000ea20000100800 */
[----:B------:R-:W-:Y:S01]  /*41f0*/  BSSY B0, `(.L_x_4760) ;  /* 0x0000005000007945 */ /* 0x000fe20003800000 */
[----:B--2---:R-:W-:-:S03]  /*4200*/  ISETP.NE.AND P0, PT, R4, 0x1, PT ;  /* 0x000000010400780c */ /* 0x004fc60003f05270 */
[----:B------:R-:W-:Y:S10]  /*4210*/  @P3 BRA `(.L_x_4761) ;  /* 0x0000000000083947 */ /* 0x000ff40003800000 */
[----:B------:R-:W0:Y:S02]  /*4220*/  FENCE.VIEW.ASYNC.G ;  /* 0x00000000000073c6 */ /* 0x000e240000000100 */
[----:B0-----:R-:W-:Y:S06]  /*4230*/  BAR.ARV 0xc, 0x180 ;  /* 0x0306000000007b1d */ /* 0x001fec0000002000 */
.L_x_4761:
[----:B------:R-:W-:Y:S05]  /*4240*/  BSYNC B0 ;  /* 0x0000000000007941 */ /* 0x000fea0003800000 */
.L_x_4760:
[----:B------:R-:W-:Y:S04]  /*4250*/  BSSY B7, `(.L_x_4762) ;  /* 0x0000b08000077945 */ /* 0x000fe80003800000 */
[----:B------:R-:W-:Y:S05]  /*4260*/  @!P0 BRA `(.L_x_4763) ;  /* 0x0000001c00dc8947 */ /* 0x000fea0003800000 */
[----:B------:R-:W0:Y:S01]  /*4270*/  LDC R0, c[0x0][0x448] ;  /* 0x00011200ff007b82 */ /* 0x000e220000000800 */
        /* <DEDUP_REMOVED lines=23> */
[----:B0-----:R-:W-:Y:S01]  /*43f0*/  ISETP.NE.AND P0, PT, R0, 0x1, PT ;  /* 0x000000010000780c */ /* 0x001fe20003f05270 */
[----:B------:R-:W-:Y:S01]  /*4400*/  VIADD R0, R195, 0x3f ;  /* 0x0000003fc3007836 */ /* 0x000fe20000000000 */
        /* <DEDUP_REMOVED lines=11> */
[----:B------:R-:W0:Y:S01]  /*44c0*/  @P0 LDC R3, c[0x0][0x44c] ;  /* 0x00011300ff030b82 */ /* 0x000e220000000800 */
[----:B------:R-:W-:Y:S02]  /*44d0*/  CS2R R36, SRZ ;  /* 0x0000000000247805 */ /* 0x000fe4000001ff00 */
[----:B------:R-:W-:Y:S02]  /*44e0*/  CS2R R154, SRZ ;  /* 0x00000000009a7805 */ /* 0x000fe4000001ff00 */
[----:B------:R-:W-:-:S02]  /*44f0*/  CS2R R86, SRZ ;  /* 0x0000000000567805 */ /* 0x000fc4000001ff00 */
[----:B------:R-:W-:Y:S02]  /*4500*/  CS2R R156, SRZ ;  /* 0x00000000009c7805 */ /* 0x000fe4000001ff00 */
[----:B------:R-:W-:Y:S02]  /*4510*/  CS2R R82, SRZ ;  /* 0x0000000000527805 */ /* 0x000fe4000001ff00 */
[----:B------:R-:W-:Y:S02]  /*4520*/  CS2R R158, SRZ ;  /* 0x00000000009e7805 */ /* 0x000fe4000001ff00 */
[----:B------:R-:W-:Y:S01]  /*4530*/  CS2R R78, SRZ ;  /* 0x00000000004e7805 */ /* 0x000fe2000001ff00 */
[----:B------:R-:W1:Y:S01]  /*4540*/  @P0 LDC R4, c[0x0][0x450] ;  /* 0x00011400ff040b82 */ /* 0x000e620000000800 */
[----:B------:R-:W-:Y:S02]  /*4550*/  CS2R R160, SRZ ;  /* 0x0000000000a07805 */ /* 0x000fe4000001ff00 */
[----:B------:R-:W-:-:S02]  /*4560*/  CS2R R74, SRZ ;  /* 0x00000000004a7805 */ /* 0x000fc4000001ff00 */
[----:B------:R-:W-:Y:S02]  /*4570*/  CS2R R162, SRZ ;  /* 0x0000000000a27805 */ /* 0x000fe4000001ff00 */
[----:B------:R-:W-:Y:S02]  /*4580*/  CS2R R70, SRZ ;  /* 0x0000000000467805 */ /* 0x000fe4000001ff00 */
[----:B------:R-:W-:Y:S01]  /*4590*/  CS2R R164, SRZ ;  /* 0x0000000000a47805 */ /* 0x000fe2000001ff00 */
[----:B---3--:R-:W-:Y:S01]  /*45a0*/  IMAD.MOV.U32 R13, RZ, RZ, RZ ;  /* 0x000000ffff0d7224 */ /* 0x008fe200078e00ff */
[----:B------:R-:W-:Y:S02]  /*45b0*/  CS2R R10, SRZ ;  /* 0x00000000000a7805 */ /* 0x000fe4000001ff00 */
[----:B------:R-:W-:Y:S02]  /*45c0*/  CS2R R166, SRZ ;  /* 0x0000000000a67805 */ /* 0x000fe4000001ff00 */
[----:B------:R-:W-:-:S02]  /*45d0*/  CS2R R8, SRZ ;  /* 0x0000000000087805 */ /* 0x000fc4000001ff00 */
[----:B------:R-:W-:Y:S02]  /*45e0*/  CS2R R168, SRZ ;  /* 0x0000000000a87805 */ /* 0x000fe4000001ff00 */
[----:B------:R-:W-:Y:S02]  /*45f0*/  CS2R R54, SRZ ;  /* 0x0000000000367805 */ /* 0x000fe4000001ff00 */
[----:B------:R-:W-:Y:S02]  /*4600*/  CS2R R170, SRZ ;  /* 0x0000000000aa7805 */ /* 0x000fe4000001ff00 */
[----:B----4-:R-:W-:Y:S02]  /*4610*/  CS2R R50, SRZ ;  /* 0x0000000000327805 */ /* 0x010fe4000001ff00 */
[----:B------:R-:W-:Y:S02]  /*4620*/  CS2R R172, SRZ ;  /* 0x0000000000ac7805 */ /* 0x000fe4000001ff00 */
[----:B------:R-:W-:Y:S01]  /*4630*/  CS2R R46, SRZ ;  /* 0x00000000002e7805 */ /* 0x000fe2000001ff00 */
[----:B0-----:R-:W-:Y:S01]  /*4640*/  @P0 IMAD.HI.U32 R3, R0, R3, RZ ;  /* 0x0000000300030227 */ /* 0x001fe200078e00ff */
[----:B------:R-:W-:-:S02]  /*4650*/  CS2R R32, SRZ ;  /* 0x0000000000207805 */ /* 0x000fc4000001ff00 */
[----:B------:R-:W-:Y:S02]  /*4660*/  CS2R R174, SRZ ;  /* 0x0000000000ae7805 */ /* 0x000fe4000001ff00 */
[----:B------:R-:W-:Y:S02]  /*4670*/  CS2R R38, SRZ ;  /* 0x0000000000267805 */ /* 0x000fe4000001ff00 */
[----:B------:R-:W-:Y:S01]  /*4680*/  CS2R R176, SRZ ;  /* 0x0000000000b07805 */ /* 0x000fe2000001ff00 */
[----:B------:R-:W-:Y:S01]  /*4690*/  IMAD.MOV.U32 R35, RZ, RZ, RZ ;  /* 0x000000ffff237224 */ /* 0x000fe200078e00ff */
[----:B------:R-:W-:Y:S01]  /*46a0*/  CS2R R28, SRZ ;  /* 0x00000000001c7805 */ /* 0x000fe2000001ff00 */
[----:B------:R-:W-:Y:S01]  /*46b0*/  IMAD.MOV.U32 R31, RZ, RZ, RZ ;  /* 0x000000ffff1f7224 */ /* 0x000fe200078e00ff */
[----:B-1----:R-:W-:Y:S02]  /*46c0*/  @P0 SHF.R.U32.HI R0, RZ, R4, R3 ;  /* 0x00000004ff000219 */ /* 0x002fe40000011603 */
[----:B------:R-:W-:-:S02]  /*46d0*/  CS2R R6, SRZ ;  /* 0x0000000000067805 */ /* 0x000fc4000001ff00 */
[----:B------:R-:W-:Y:S02]  /*46e0*/  PLOP3.LUT P0, PT, PT, PT, PT, 0x80, 0x0 ;  /* 0x000000000000781c */ /* 0x000fe40003f0f070 */
[----:B------:R-:W-:Y:S01]  /*46f0*/  CS2R R178, SRZ ;  /* 0x0000000000b27805 */ /* 0x000fe2000001ff00 */
[----:B------:R-:W-:Y:S02]  /*4700*/  IMAD.MOV.U32 R5, RZ, RZ, RZ ;  /* 0x000000ffff057224 */ /* 0x000fe400078e00ff */
[----:B------:R-:W-:Y:S02]  /*4710*/  IMAD.IADD R0, R43, 0x1, R0 ;  /* 0x000000012b007824 */ /* 0x000fe400078e0200 */
[----:B------:R-:W-:Y:S02]  /*4720*/  IMAD.MOV.U32 R43, RZ, RZ, RZ ;  /* 0x000000ffff2b7224 */ /* 0x000fe400078e00ff */
[----:B------:R-:W-:Y:S01]  /*4730*/  IMAD.MOV.U32 R180, RZ, RZ, RZ ;  /* 0x000000ffffb47224 */ /* 0x000fe200078e00ff */
[----:B------:R-:W-:-:S04]  /*4740*/  SHF.R.S32.HI R3, RZ, 0x1f, R0 ;  /* 0x0000001fff037819 */ /* 0x000fc80000011400 */
[----:B------:R-:W-:Y:S01]  /*4750*/  LEA.HI R3, R3, R0, RZ, 0x6 ;  /* 0x0000000003037211 */ /* 0x000fe200078f30ff */
[----:B------:R-:W-:-:S03]  /*4760*/  IMAD.MOV.U32 R0, RZ, RZ, RZ ;  /* 0x000000ffff007224 */ /* 0x000fc600078e00ff */
[----:B------:R-:W-:Y:S01]  /*4770*/  SHF.R.S32.HI R4, RZ, 0x6, R3 ;  /* 0x00000006ff047819 */ /* 0x000fe20000011403 */
[----:B------:R-:W-:-:S03]  /*4780*/  IMAD.MOV.U32 R3, RZ, RZ, RZ ;  /* 0x000000ffff037224 */ /* 0x000fc600078e00ff */
[----:B------:R-:W-:-:S04]  /*4790*/  VIMNMX R4, R181, R4, PT ;  /* 0x00000004b5047248 */ /* 0x000fc80003fe0100 */
[----:B------:R-:W-:-:S13]  /*47a0*/  ISETP.GE.AND P1, PT, R4, 0x1, PT ;  /* 0x000000010400780c */ /* 0x000fda0003f26270 */
        /* <DEDUP_REMOVED lines=13> */
.L_x_4765:
        /* <DEDUP_REMOVED lines=11> */
.L_x_5048:
[----:B------:R-:W-:Y:S05]  /*4930*/  BSYNC B0 ;  /* 0x0000000000007941 */ /* 0x000fea0003800000 */
.L_x_4766:
        /* <DEDUP_REMOVED lines=12> */
[----:B------:R-:W-:Y:S01]  /*4a00*/  ISETP.GE.AND P2, PT, R4, 0x2, PT ;  /* 0x000000020400780c */ /* 0x000fe20003f46270 */
[----:B------:R-:W-:Y:S01]  /*4a10*/  IMAD.MOV.U32 R15, RZ, RZ, 0x40000040 ;  /* 0x40000040ff0f7424 */ /* 0x000fe200078e00ff */
[----:B------:R-:W-:Y:S01]  /*4a20*/  BSSY B0, `(.L_x_4768) ;  /* 0x00000ec000007945 */ /* 0x000fe20003800000 */
        /* <DEDUP_REMOVED lines=39> */
[----:B-1----:R-:W-:-:S07]  /*4ca0*/  VIADD R0, R4, 0xfffffffe ;  /* 0xfffffffe04007836 */ /* 0x002fce0000000000 */
.L_x_4775:
[----:B------:R-:W-:Y:S01]  /*4cb0*/  BAR.SYNC.DEFER_BLOCKING 0xe, 0x100 ;  /* 0x0384000000007b1d */ /* 0x000fe20000010000 */
[----:B0-2---:R-:W-:Y:S01]  /*4cc0*/  IMAD R3, R18, 0x40, R190 ;  /* 0x0000004012037824 */ /* 0x005fe200078e02be */
[----:B------:R-:W-:Y:S01]  /*4cd0*/  ISETP.GT.AND P3, PT, R0, RZ, PT ;  /* 0x000000ff0000720c */ /* 0x000fe20003f64270 */
[----:B------:R-:W-:Y:S02]  /*4ce0*/  VIADD R18, R18, 0x1 ;  /* 0x0000000112127836 */ /* 0x000fe40000000000 */
[----:B------:R-:W-:Y:S02]  /*4cf0*/  IMAD R3, R3, 0x4, R2 ;  /* 0x0000000403037824 */ /* 0x000fe400078e0202 */
[----:B------:R-:W-:Y:S01]  /*4d00*/  VIADD R0, R0, 0xffffffff ;  /* 0xffffffff00007836 */ /* 0x000fe20000000000 */
        /* <DEDUP_REMOVED lines=136> */
.L_x_4770:
[----:B------:R-:W-:Y:S01]  /*5590*/  IMAD R3, R18, 0x8, R2 ;  /* 0x0000000812037824 */ /* 0x000fe200078e0202 */
[----:B------:R-:W-:-:S04]  /*55a0*/  SHF.L.U32 R4, R19, 0x1f, RZ ;  /* 0x0000001f13047819 */ /* 0x000fc800000006ff */
[----:B------:R0:W1:Y:S01]  /*55b0*/  SYNCS.PHASECHK.TRANS64.TRYWAIT P2, [R3+URZ+0x28c50], R4 ;  /* 0x028c5004030075a7 */ /* 0x000062000804017f */
[----:B------:R-:W-:Y:S05]  /*55c0*/  @!P0 BRA `(.L_x_4771) ;  /* 0x0000000000048947 */ /* 0x000fea0003800000 */
[----:B------:R-:W-:Y:S01]  /*55d0*/  BPT.TRAP 0x1 ;  /* 0x000000040000795c */ /* 0x000fe20000300000 */
.L_x_4771:
[----:B------:R-:W-:Y:S04]  /*55e0*/  BSSY B1, `(.L_x_4772) ;  /* 0x0000004000017945 */ /* 0x000fe80003800000 */
[----:B-1----:R-:W-:Y:S05]  /*55f0*/  @P2 BRA `(.L_x_4773) ;  /* 0x0000000000082947 */ /* 0x002fea0003800000 */
[----:B------:R-:W1:Y:S02]  /*5600*/  SYNCS.PHASECHK.TRANS64.TRYWAIT P2, [R3+URZ+0x28c50], R4 ;  /* 0x028c5004030075a7 */ /* 0x000e64000804017f */
[----:B-1----:R-:W-:Y:S05]  /*5610*/  @!P2 BRA `(.L_x_4774) ;  /* 0x0000015c0020a947 */ /* 0x002fea0003800000 */
.L_x_4773:
[----:B------:R-:W-:Y:S05]  /*5620*/  BSYNC B1 ;  /* 0x0000000000017941 */ /* 0x000fea0003800000 */
.L_x_4772:
[----:B01----:R-:W-:Y:S01]  /*5630*/  IMAD R4, R18, 0x1000, R21 ;  /* 0x0000100012047824 */ /* 0x003fe200078e0215 */
        /* <DEDUP_REMOVED lines=9> */
[----:B------:R-:W-:-:S05]  /*56d0*/  @!P1 VIADD R3, R3, 0x28c60 ;  /* 0x00028c6003039836 */ /* 0x000fca0000000000 */
        /* <DEDUP_REMOVED lines=32> */
.L_x_4769:
[----:B------:R-:W-:Y:S05]  /*58e0*/  BSYNC B0 ;  /* 0x0000000000007941 */ /* 0x000fea0003800000 */
.L_x_4768:
[----:B------:R-:W-:Y:S01]  /*58f0*/  BAR.SYNC.DEFER_BLOCKING 0xe, 0x100 ;  /* 0x0384000000007b1d */ /* 0x000fe20000010000 */
[C---:B0-2---:R-:W-:Y:S01]  /*5900*/  IMAD R3, R18.reuse, 0x40, R190 ;  /* 0x0000004012037824 */ /* 0x045fe200078e02be */
[----:B------:R-:W-:Y:S01]  /*5910*/  PLOP3.LUT P0, PT, PT, PT, PT, 0x8, 0x0 ;  /* 0x000000000000781c */ /* 0x000fe20003f0e170 */
[----:B------:R-:W-:Y:S02]  /*5920*/  VIADD R18, R18, 0x1 ;  /* 0x0000000112127836 */ /* 0x000fe40000000000 */
[----:B------:R-:W-:Y:S02]  /*5930*/  IMAD R3, R3, 0x4, R2 ;  /* 0x0000000403037824 */ /* 0x000fe400078e0202 */
[----:B------:R-:W-:Y:S01]  /*5940*/  IMAD.MOV.U32 R20, RZ, RZ, RZ ;  /* 0x000000ffff147224 */ /* 0x000fe200078e00ff */
[----:B------:R-:W-:-:S04]  /*5950*/  ISETP.NE.AND P1, PT, R18, 0x2, PT ;  /* 0x000000021200780c */ /* 0x000fc80003f25270 */
[----:B------:R-:W-:Y:S02]  /*5960*/  SEL R4, RZ, 0x1, P1 ;  /* 0x00000001ff047807 */ /* 0x000fe40000800000 */
[----:B------:R-:W-:Y:S02]  /*5970*/  SEL R18, R18, RZ, P1 ;  /* 0x000000ff12127207 */ /* 0x000fe40000800000 */
[----:B------:R-:W-:Y:S01]  /*5980*/  LOP3.LUT R19, R19, R4, RZ, 0x3c, !PT ;  /* 0x0000000413137212 */ /* 0x000fe200078e3cff */
[----:B-1----:R-:W0:Y:S04]  /*5990*/  LDS R0, [R3+0x28800] ;  /* 0x0288000003007984 */ /* 0x002e280000000800 */
[----:B------:R1:W2:Y:S02]  /*59a0*/  LDS R2, [R3+0x28820] ;  /* 0x0288200003027984 */ /* 0x0002a40000000800 */
[----:B-1----:R-:W-:-:S02]  /*59b0*/  IMAD.MOV.U32 R3, RZ, RZ, RZ ;  /* 0x000000ffff037224 */ /* 0x002fc400078e00ff */
[-C--:B0-----:R-:W-:Y:S01]  /*59c0*/  FMUL.FTZ R179, R28, R0.reuse ;  /* 0x000000001cb37220 */ /* 0x081fe20000410000 */
[-C--:B------:R-:W-:Y:S01]  /*59d0*/  FMUL.FTZ R177, R32, R0.reuse ;  /* 0x0000000020b17220 */ /* 0x080fe20000410000 */
[-C--:B------:R-:W-:Y:S01]  /*59e0*/  FMUL.FTZ R176, R36, R0.reuse ;  /* 0x0000000024b07220 */ /* 0x080fe20000410000 */
[----:B------:R-:W-:Y:S01]  /*59f0*/  FMUL.FTZ R175, R40, R0 ;  /* 0x0000000028af7220 */ /* 0x000fe20000410000 */
[----:B--2---:R-:W-:Y:S01]  /*5a00*/  FMUL.FTZ R13, R66, R2 ;  /* 0x00000002420d7220 */ /* 0x004fe20000410000 */
        /* <DEDUP_REMOVED lines=125> */
.L_x_4763:
        /* <DEDUP_REMOVED lines=78> */
[----:B------:R-:W-:-:S04]  /*66c0*/  LEA.HI R3, R3, R0, RZ, 0x6 ;  /* 0x0000000003037211 */ /* 0x000fc800078f30ff */
[----:B------:R-:W-:Y:S01]  /*66d0*/  SHF.R.S32.HI R0, RZ, 0x6, R3 ;  /* 0x00000006ff007819 */ /* 0x000fe20000011403 */
[----:B------:R-:W-:-:S03]  /*66e0*/  IMAD.MOV.U32 R3, RZ, RZ, RZ ;  /* 0x000000ffff037224 */ /* 0x000fc600078e00ff */
[----:B------:R-:W-:Y:S01]  /*66f0*/  VIMNMX R181, R181, R0, PT ;  /* 0x00000000b5b57248 */ /* 0x000fe20003fe0100 */
[----:B------:R-:W-:-:S03]  /*6700*/  IMAD.MOV.U32 R0, RZ, RZ, RZ ;  /* 0x000000ffff007224 */ /* 0x000fc600078e00ff */
[----:B------:R-:W-:-:S13]  /*6710*/  ISETP.GE.AND P1, PT, R181, 0x1, PT ;  /* 0x00000001b500780c */ /* 0x000fda0003f26270 */
        /* <DEDUP_REMOVED lines=29> */
.L_x_4777:
[----:B------:R-:W-:Y:S05]  /*68f0*/  BSYNC B6 ;  /* 0x0000000000067941 */ /* 0x000fea0003800000 */
.L_x_4776:
        /* <DEDUP_REMOVED lines=12> */
.L_x_4781:
[----:B-1----:R1:W2:Y:S02]  /*69c0*/  SYNCS.PHASECHK.TRANS64.TRYWAIT P0, [R2+URZ+0x28c00], R3 ;  /* 0x028c0003020075a7 */ /* 0x0022a4000800017f */
[----:B--2---:R-:W-:Y:S05]  /*69d0*/  @!P0 NANOSLEEP.SYNCS 0x989680 ;  /* 0x009896800000895d */ /* 0x004fea0003900000 */
[----:B------:R-:W2:Y:S02]  /*69e0*/  @!P0 SYNCS.PHASECHK.TRANS64 P0, [R2+URZ+0x28c00], R3 ;  /* 0x028c0003020085a7 */ /* 0x000ea4000800007f */
[----:B--2---:R-:W-:Y:S05]  /*69f0*/  @!P0 BRA `(.L_x_4781) ;  /* 0xfffffffc00f08947 */ /* 0x004fea000383ffff */
.L_x_4780:
[----:B------:R-:W-:Y:S05]  /*6a00*/  BSYNC B0 ;  /* 0x0000000000007941 */ /* 0x000fea0003800000 */
.L_x_4779:
[----:B------:R-:W-:Y:S05]  /*6a10*/  BRA `(.L_x_4782) ;  /* 0x0000002800d87947 */ /* 0x000fea0003800000 */
.L_x_4778:
[----:B------:R-:W-:Y:S01]  /*6a20*/  VIADD R4, R2, 0x20400 ;  /* 0x0002040002047836 */ /* 0x000fe20000000000 */
[----:B-----5:R-:W-:Y:S01]  /*6a30*/  SHF.R.S32.HI R0, RZ, 0x1f, R30 ;  /* 0x0000001fff007819 */ /* 0x020fe2000001141e */
[----:B------:R-:W-:Y:S01]  /*6a40*/  ULDC.64 UR4, c[0x0][0x3f8] ;  /* 0x0000fe0000047ab9 */ /* 0x000fe20000000a00 */
[----:B------:R-:W-:Y:S01]  /*6a50*/  ULDC.64 UR6, c[0x0][0x408] ;  /* 0x0001020000067ab9 */ /* 0x000fe20000000a00 */
[----:B------:R-:W-:Y:S01]  /*6a60*/  IMAD.WIDE.U32 R24, R30, UR4, RZ ;  /* 0x000000041e187c25 */ /* 0x000fe2000f8e00ff */
        /* <DEDUP_REMOVED lines=18> */
[----:B------:R-:W-:Y:S01]  /*6b90*/  MOV R12, 0x1 ;  /* 0x00000001000c7802 */ /* 0x000fe20000000f00 */
[----:B------:R-:W-:Y:S02]  /*6ba0*/  IMAD.U32 R6, RZ, RZ, UR4 ;  /* 0x00000004ff067e24 */ /* 0x000fe4000f8e00ff */
[----:B------:R-:W-:-:S02]  /*6bb0*/  IMAD.U32 R7, RZ, RZ, UR5 ;  /* 0x00000005ff077e24 */ /* 0x000fc4000f8e00ff */
[----:B------:R-:W-:Y:S02]  /*6bc0*/  IMAD.U32 R11, RZ, RZ, UR7 ;  /* 0x00000007ff0b7e24 */ /* 0x000fe4000f8e00ff */
[----:B------:R-:W-:Y:S02]  /*6bd0*/  IMAD.MOV.U32 R8, RZ, RZ, 0x70 ;  /* 0x00000070ff087424 */ /* 0x000fe400078e00ff */
[----:B0-----:R-:W-:-:S07]  /*6be0*/  IMAD.MOV.U32 R13, RZ, RZ, RZ ;  /* 0x000000ffff0d7224 */ /* 0x001fce00078e00ff */
[----:B------:R-:W-:-:S07]  /*6bf0*/  LEPC R20, `(.L_x_4784) ;  /* 0x000000001014794e */ /* 0x000fce0000000000 */
[----:B-1----:R-:W-:Y:S05]  /*6c00*/  CALL.ABS.NOINC R14 ;  /* 0x000000000e007343 */ /* 0x002fea0003c00000 */
.L_x_4784:
[----:B------:R-:W-:Y:S05]  /*6c10*/  BSYNC B6 ;  /* 0x0000000000067941 */ /* 0x000fea0003800000 */
.L_x_4783:
        /* <DEDUP_REMOVED lines=39> */
.L_x_5054:
        /* <DEDUP_REMOVED lines=30> */
.L_x_4789:
[----:B------:R-:W-:Y:S05]  /*7070*/  BSYNC B1 ;  /* 0x0000000000017941 */ /* 0x000fea0003800000 */
.L_x_4788:
        /* <DEDUP_REMOVED lines=21> */
.L_x_5060:
        /* <DEDUP_REMOVED lines=34> */
.L_x_4792:
[----:B------:R-:W-:Y:S05]  /*73f0*/  BSYNC B1 ;  /* 0x0000000000017941 */ /* 0x000fea0003800000 */
.L_x_4791:
        /* <DEDUP_REMOVED lines=28> */
.L_x_5061:
[----:B------:R-:W-:Y:S05]  /*75c0*/  BSYNC B1 ;  /* 0x0000000000017941 */ /* 0x000fea0003800000 */
.L_x_4793:
        /* <DEDUP_REMOVED lines=11> */
[--C-:B------:R-:W-:Y:S01]  /*7680*/  HADD2.F32 R33, -RZ, R37.reuse.H0_H0 ;  /* 0x20000025ff217230 */ /* 0x100fe20000004100 */
        /* <DEDUP_REMOVED lines=39> */
.L_x_4798:
[----:B------:R-:W-:Y:S05]  /*7900*/  BSYNC B2 ;  /* 0x0000000000027941 */ /* 0x000fea0003800000 */
.L_x_4797:
        /* <DEDUP_REMOVED lines=43> */
.L_x_4796:
[----:B------:R-:W-:Y:S05]  /*7bc0*/  BSYNC B1 ;  /* 0x0000000000017941 */ /* 0x000fea0003800000 */
.L_x_4795:
        /* <DEDUP_REMOVED lines=49> */
.L_x_4801:
[----:B------:R-:W-:Y:S05]  /*7ee0*/  BSYNC B1 ;  /* 0x0000000000017941 */ /* 0x000fea0003800000 */
.L_x_4800:
        /* <DEDUP_REMOVED lines=44> */
.L_x_4786:
        /* <DEDUP_REMOVED lines=36> */
.L_x_5067:
        /* <DEDUP_REMOVED lines=16> */
.L_x_4804:
[----:B------:R-:W-:Y:S05]  /*84f0*/  BSYNC B1 ;  /* 0x0000000000017941 */ /* 0x000fea0003800000 */
.L_x_4803:
        /* <DEDUP_REMOVED lines=23> */
.L_x_5073:
        /* <DEDUP_REMOVED lines=23> */
.L_x_4807:
[----:B------:R-:W-:Y:S05]  /*87e0*/  BSYNC B1 ;  /* 0x0000000000017941 */ /* 0x000fea0003800000 */
.L_x_4806:
        /* <DEDUP_REMOVED lines=17> */
.L_x_5074:
[----:B------:R-:W-:Y:S05]  /*8900*/  BSYNC B1 ;  /* 0x0000000000017941 */ /* 0x000fea0003800000 */
.L_x_4808:
        /* <DEDUP_REMOVED lines=99> */
.L_x_4811:
[----:B------:R-:W-:Y:S05]  /*8f40*/  BSYNC B1 ;  /* 0x0000000000017941 */ /* 0x000fea0003800000 */
.L_x_4810:
        /* <DEDUP_REMOVED lines=90> */
.L_x_4799:
[----:B------:R-:W-:Y:S05]  /*94f0*/  BSYNC B0 ;  /* 0x0000000000007941 */ /* 0x000fea0003800000 */
.L_x_4785:
        /* <DEDUP_REMOVED lines=8> */
.L_x_4782:
[----:B------:R-:W-:-:S13]  /*9580*/  ISETP.NE.AND P0, PT, R186, 0x3, PT ;  /* 0x00000003ba00780c */ /* 0x000fda0003f05270 */
[----:B------:R-:W-:Y:S05]  /*9590*/  @!P0 BRA `(.L_x_4812) ;  /* 0x0000000000048947 */ /* 0x000fea0003800000 */
[----:B------:R-:W-:Y:S01]  /*95a0*/  BPT.TRAP 0x1 ;  /* 0x000000040000795c */ /* 0x000fe20000300000 */
.L_x_4812:
[----:B------:R-:W-:Y:S01]  /*95b0*/  IMAD R21, R18, 0x8, R2 ;  /* 0x0000000812157824 */ /* 0x000fe200078e0202 */
[----:B------:R-:W-:-:S04]  /*95c0*/  SHF.L.U32 R58, R19, 0x1f, RZ ;  /* 0x0000001f133a7819 */ /* 0x000fc800000006ff */
[----:B------:R0:W0:Y:S01]  /*95d0*/  SYNCS.PHASECHK.TRANS64.TRYWAIT P2, [R21+URZ+0x28c30], R58 ;  /* 0x028c303a150075a7 */ /* 0x000022000804017f */
[----:B------:R-:W-:Y:S05]  /*95e0*/  @!P0 BRA `(.L_x_4813) ;  /* 0x0000000000048947 */ /* 0x000fea0003800000 */
[----:B------:R-:W-:Y:S01]  /*95f0*/  BPT.TRAP 0x1 ;  /* 0x000000040000795c */ /* 0x000fe20000300000 */
.L_x_4813:
[----:B01--4-:R-:W0:Y:S01]  /*9600*/  S2R R3, SR_TID.X ;  /* 0x0000000000037919 */ /* 0x013e220000002100 */
[----:B--23--:R-:W-:-:S05]  /*9610*/  VIADD R0, R2, 0x22400 ;  /* 0x0002240002007836 */ /* 0x00cfca0000000000 */
[----:B------:R-:W-:-:S04]  /*9620*/  SHF.R.U32.HI R0, RZ, 0x4, R0 ;  /* 0x00000004ff007819 */ /* 0x000fc80000011600 */
[----:B------:R-:W-:Y:S02]  /*9630*/  LOP3.LUT R0, R0, 0x3fff, RZ, 0xc0, !PT ;  /* 0x00003fff00007812 */ /* 0x000fe400078ec0ff */
[----:B0-----:R-:W-:-:S04]  /*9640*/  LOP3.LUT R3, R3, 0x7f, RZ, 0xc0, !PT ;  /* 0x0000007f03037812 */ /* 0x001fc800078ec0ff */
[----:B------:R-:W-:Y:S01]  /*9650*/  ISETP.NE.AND P1, PT, R3, RZ, PT ;  /* 0x000000ff0300720c */ /* 0x000fe20003f25270 */
[----:B------:R-:W-:-:S12]  /*9660*/  @P2 BRA `(.L_x_4814) ;  /* 0x0000000000082947 */ /* 0x000fd80003800000 */
[----:B------:R-:W0:Y:S02]  /*9670*/  SYNCS.PHASECHK.TRANS64.TRYWAIT P2, [R21+URZ+0x28c30], R58 ;  /* 0x028c303a150075a7 */ /* 0x000e24000804017f */
[----:B0-----:R-:W-:Y:S05]  /*9680*/  @!P2 BRA `(.L_x_4815) ;  /* 0x000001240010a947 */ /* 0x001fea0003800000 */
.L_x_4814:
[----:B------:R-:W-:Y:S05]  /*9690*/  WARPSYNC.ALL ;  /* 0x0000000000007948 */ /* 0x000fea0003800000 */
[----:B------:R-:W-:Y:S01]  /*96a0*/  LOP3.LUT R20, R0, 0x10000, RZ, 0xfc, !PT ;  /* 0x0001000000147812 */ /* 0x000fe200078efcff */
[----:B------:R-:W2:Y:S01]  /*96b0*/  LDL.LU R3, [R1+0x8] ;  /* 0x0000080001037983 */ /* 0x000ea20000300800 */
[----:B------:R-:W-:Y:S01]  /*96c0*/  VIADD R0, R2, 0x20400 ;  /* 0x0002040002007836 */ /* 0x000fe20000000000 */
[----:B-----5:R-:W-:Y:S02]  /*96d0*/  WARPGROUP.ARRIVE ;  /* 0x00000000000079c5 */ /* 0x020fe40000000000 */
[----:B------:R-:W-:Y:S01]  /*96e0*/  IMAD R6, R18, 0x200, R20 ;  /* 0x0000020012067824 */ /* 0x000fe200078e0214 */
[----:B------:R-:W1:Y:S01]  /*96f0*/  LDC R231, c[0x0][0x448] ;  /* 0x00011200ffe77b82 */ /* 0x000e620000000800 */
        /* <DEDUP_REMOVED lines=16> */
[----:B------:R-:W-:Y:S01]  /*9800*/  IMAD.IADD R0, R202, 0x1, R195 ;  /* 0x00000001ca007824 */ /* 0x000fe200078e02c3 */
[----:B-1----:R-:W-:-:S07]  /*9810*/  ISETP.NE.AND P2, PT, R231, 0x1, PT ;  /* 0x00000001e700780c */ /* 0x002fce0003f45270 */
[----:B------:R-:W-:Y:S01]  /*9820*/  HGMMA.64x64x16.F32 R24, gdesc[UR4], RZ, !UPT, gsb0 ;  /* 0x00e00000041879f0 */ /* 0x000fe2000c0008ff */
[----:B------:R-:W-:Y:S01]  /*9830*/  R2UR UR6, R8 ;  /* 0x00000000080672ca */ /* 0x000fe200000e0000 */
[----:B------:R-:W-:Y:S01]  /*9840*/  VIADD R8, R4, 0x4 ;  /* 0x0000000404087836 */ /* 0x000fe20000000000 */
        /* <DEDUP_REMOVED lines=17> */
[----:B------:R-:W-:Y:S02]  /*9960*/  R2UR UR6, R12 ;  /* 0x000000000c0672ca */ /* 0x000fe400000e0000 */
[----:B------:R-:W-:Y:S01]  /*9970*/  R2UR UR7, R13 ;  /* 0x000000000d0772ca */ /* 0x000fe200000e0000 */
[----:B------:R-:W1:Y:S01]  /*9980*/  @P2 LDC R12, c[0x0][0x450] ;  /* 0x00011400ff0c2b82 */ /* 0x000e620000000800 */
[----:B------:R-:W-:Y:S02]  /*9990*/  R2UR UR4, R6 ;  /* 0x00000000060472ca */ /* 0x000fe400000e0000 */
[----:B------:R-:W-:Y:S01]  /*99a0*/  R2UR UR5, R7 ;  /* 0x00000000070572ca */ /* 0x000fe200000e0000 */
[----:B------:R-:W-:Y:S02]  /*99b0*/  WARPGROUP.DEPBAR.LE gsb0, 0x0 ;  /* 0x00008000000079c5 */ /* 0x000fe40000010000 */
[----:B------:R-:W-:-:S10]  /*99c0*/  WARPGROUP.ARRIVE ;  /* 0x00000000000079c5 */ /* 0x000fd40000000000 */
[----:B------:R-:W-:Y:S01]  /*99d0*/  HGMMA.64x64x16.F32 R24, gdesc[UR4], R24, gsb0 ;  /* 0x00e00000041879f0 */ /* 0x000fe20008000818 */
[----:B------:R-:W-:Y:S01]  /*99e0*/  ULDC UR4, c[0x0][0x988] ;  /* 0x0002620000047ab9 */ /* 0x000fe20000000800 */
[----:B--2---:R-:W-:-:S04]  /*99f0*/  LOP3.LUT R3, R3, 0xf7ffffff, RZ, 0xc0, !PT ;  /* 0xf7ffffff03037812 */ /* 0x004fc800078ec0ff */
[----:B------:R-:W-:-:S05]  /*9a00*/  @P2 LOP3.LUT R3, R3, 0x8000000, RZ, 0xfc, !PT ;  /* 0x0800000003032812 */ /* 0x000fca00078efcff */
[----:B------:R2:W-:Y:S02]  /*9a10*/  STL [R1+0x8], R3 ;  /* 0x0000080301007387 */ /* 0x0005e40000100800 */
[----:B--2---:R-:W2:Y:S02]  /*9a20*/  @P2 LDC R3, c[0x0][0x44c] ;  /* 0x00011300ff032b82 */ /* 0x004ea40000000800 */
[----:B--2---:R-:W-:-:S05]  /*9a30*/  @P2 IMAD.HI.U32 R3, R0, R3, RZ ;  /* 0x0000000300032227 */ /* 0x004fca00078e00ff */
[----:B-1----:R-:W-:Y:S01]  /*9a40*/  @P2 SHF.R.U32.HI R0, RZ, R12, R3 ;  /* 0x0000000cff002219 */ /* 0x002fe20000011603 */
[----:B------:R-:W-:-:S04]  /*9a50*/  IMAD.MOV.U32 R12, RZ, RZ, -0x40 ;  /* 0xffffffc0ff0c7424 */ /* 0x000fc800078e00ff */
[----:B------:R-:W1:Y:S01]  /*9a60*/  SHFL.IDX PT, R13, R0, 0x1, 0x1c1f ;  /* 0x003c1f00000d7f89 */ /* 0x000e6200000e0000 */
[----:B------:R-:W-:-:S03]  /*9a70*/  IMAD R3, R181, R12, 0x40 ;  /* 0x00000040b5037424 */ /* 0x000fc600078e020c */
[----:B------:R-:W2:Y:S02]  /*9a80*/  SHFL.IDX PT, R0, R0, RZ, 0x1c1f ;  /* 0x001c1fff00007589 */ /* 0x000ea400000e0000 */
[----:B------:R-:W-:Y:S01]  /*9a90*/  IADD3 R12, R194, 0x1, R3 ;  /* 0x00000001c20c7810 */ /* 0x000fe20007ffe003 */
[----:B------:R-:W-:Y:S02]  /*9aa0*/  WARPGROUP.DEPBAR.LE gsb0, 0x0 ;  /* 0x00008000000079c5 */ /* 0x000fe40000010000 */
[----:B------:R-:W-:Y:S02]  /*9ab0*/  IADD3 R3, -R189, R3, R194 ;  /* 0x00000003bd037210 */ /* 0x000fe40007ffe1c2 */
[----:B------:R-:W-:-:S04]  /*9ac0*/  IADD3 R12, -R193, R12, -R189 ;  /* 0x0000000cc10c7210 */ /* 0x000fc80007ffe9bd */
[----:B-1----:R-:W-:-:S04]  /*9ad0*/  VIADDMNMX R13, R13, R12, R3, PT ;  /* 0x0000000c0d0d7246 */ /* 0x002fc80003800103 */
[C---:B------:R-:W-:Y:S02]  /*9ae0*/  ISETP.GT.AND P2, PT, R13.reuse, RZ, PT ;  /* 0x000000ff0d00720c */ /* 0x040fe40003f44270 */
[C---:B------:R-:W-:Y:S02]  /*9af0*/  ISETP.GT.AND P3, PT, R13.reuse, 0x1, PT ;  /* 0x000000010d00780c */ /* 0x040fe40003f64270 */
[----:B------:R-:W-:Y:S02]  /*9b00*/  FSEL R15, R26, -INF , P2 ;  /* 0xff8000001a0f7808 */ /* 0x000fe40001000000 */
[----:B------:R-:W-:Y:S02]  /*9b10*/  ISETP.GT.AND P4, PT, R13, 0x8, PT ;  /* 0x000000080d00780c */ /* 0x000fe40003f84270 */
[----:B------:R-:W-:Y:S02]  /*9b20*/  FSEL R26, R27, -INF , P3 ;  /* 0xff8000001b1a7808 */ /* 0x000fe40001800000 */
        /* <DEDUP_REMOVED lines=39> */
[----:B------:R-:W-:Y:S02]  /*9da0*/  FSEL R55, R55, -INF , P2 ;  /* 0xff80000037377808 */ /* 0x000fe40001000000 */
[----:B------:R-:W-:Y:S02]  /*9db0*/  FMNMX.FTZ R14, R79, R14, !PT ;  /* 0x0000000e4f0e7209 */ /* 0x000fe40007810000 */
[----:B--2---:R-:W-:Y:S01]  /*9dc0*/  VIADDMNMX R3, R0, R12, R3, PT ;  /* 0x0000000c00037246 */ /* 0x004fe20003800103 */
[----:B------:R-:W-:Y:S01]  /*9dd0*/  IMAD.U32 R12, RZ, RZ, UR4 ;  /* 0x00000004ff0c7e24 */ /* 0x000fe2000f8e00ff */
[----:B------:R-:W-:-:S02]  /*9de0*/  FMNMX.FTZ R14, R55, R14, !PT ;  /* 0x0000000e370e7209 */ /* 0x000fc40007810000 */
[C---:B------:R-:W-:Y:S02]  /*9df0*/  ISETP.GT.AND P2, PT, R3.reuse, RZ, PT ;  /* 0x000000ff0300720c */ /* 0x040fe40003f44270 */
[C---:B------:R-:W-:Y:S01]  /*9e00*/  ISETP.GT.AND P3, PT, R3.reuse, 0x1, PT ;  /* 0x000000010300780c */ /* 0x040fe20003f64270 */
[----:B------:R-:W1:Y:S01]  /*9e10*/  SHFL.BFLY PT, R13, R14, 0x2, 0x1f ;  /* 0x0c401f000e0d7f89 */ /* 0x000e6200000e0000 */
[----:B------:R-:W-:Y:S02]  /*9e20*/  ISETP.GT.AND P4, PT, R3, 0x8, PT ;  /* 0x000000080300780c */ /* 0x000fe40003f84270 */
[----:B------:R-:W-:Y:S02]  /*9e30*/  FSEL R25, R25, -INF , P3 ;  /* 0xff80000019197808 */ /* 0x000fe40001800000 */
[----:B------:R-:W-:Y:S02]  /*9e40*/  FSEL R27, R28, -INF , P4 ;  /* 0xff8000001c1b7808 */ /* 0x000fe40002000000 */
[----:B------:R-:W-:-:S02]  /*9e50*/  ISETP.GT.AND P3, PT, R3, 0x10, PT ;  /* 0x000000100300780c */ /* 0x000fc40003f64270 */
[C---:B------:R-:W-:Y:S02]  /*9e60*/  ISETP.GT.AND P4, PT, R3.reuse, 0x21, PT ;  /* 0x000000210300780c */ /* 0x040fe40003f84270 */
[----:B------:R-:W-:Y:S02]  /*9e70*/  FSEL R31, R32, -INF , P3 ;  /* 0xff800000201f7808 */ /* 0x000fe40001800000 */
[----:B------:R-:W-:Y:S02]  /*9e80*/  ISETP.GT.AND P3, PT, R3, 0x18, PT ;  /* 0x000000180300780c */ /* 0x000fe40003f64270 */
[----:B------:R-:W-:Y:S02]  /*9e90*/  FSEL R41, R41, -INF , P4 ;  /* 0xff80000029297808 */ /* 0x000fe40002000000 */
[----:B-1----:R-:W-:Y:S02]  /*9ea0*/  FMNMX.FTZ R30, R14, R13, !PT ;  /* 0x0000000d0e1e7209 */ /* 0x002fe40007810000 */
[----:B------:R-:W-:-:S02]  /*9eb0*/  FSEL R13, R24, -INF , P2 ;  /* 0xff800000180d7808 */ /* 0x000fc40001000000 */
[----:B------:R-:W-:Y:S01]  /*9ec0*/  ISETP.GT.AND P2, PT, R3, 0x9, PT ;  /* 0x000000090300780c */ /* 0x000fe20003f44270 */
[----:B------:R-:W1:Y:S01]  /*9ed0*/  SHFL.BFLY PT, R35, R30, 0x1, 0x1f ;  /* 0x0c201f001e237f89 */ /* 0x000e6200000e0000 */
        /* <DEDUP_REMOVED lines=10> */
[----:B------:R-:W-:-:S02]  /*9f80*/  ISETP.GT.AND P2, PT, R3, 0x29, PT ;  /* 0x000000290300780c */ /* 0x000fc40003f44270 */
[----:B-1----:R-:W-:Y:S02]  /*9f90*/  FMNMX.FTZ R14, R30, R35, !PT ;  /* 0x000000231e0e7209 */ /* 0x002fe40007810000 */
[----:B------:R-:W-:Y:S02]  /*9fa0*/  FSEL R35, R36, -INF , P3 ;  /* 0xff80000024237808 */ /* 0x000fe40001800000 */
[----:B------:R-:W-:Y:S01]  /*9fb0*/  ISETP.GT.AND P3, PT, R3, 0x20, PT ;  /* 0x000000200300780c */ /* 0x000fe20003f64270 */
[----:B------:R-:W-:Y:S01]  /*9fc0*/  FMUL.FTZ R24, R14, R12 ;  /* 0x0000000c0e187220 */ /* 0x000fe20000410000 */
        /* <DEDUP_REMOVED lines=16> */
[----:B------:R-:W-:Y:S02]  /*a0d0*/  FSETP.NEU.FTZ.AND P4, PT, R14, -INF , PT ;  /* 0xff8000000e00780b */ /* 0x000fe40003f9d000 */
[----:B------:R-:W-:Y:S02]  /*a0e0*/  ISETP.GT.AND P2, PT, R3, 0x39, PT ;  /* 0x000000390300780c */ /* 0x000fe40003f44270 */
[----:B------:R-:W-:Y:S02]  /*a0f0*/  FSEL R3, R52, -INF , P3 ;  /* 0xff80000034037808 */ /* 0x000fe40001800000 */
[----:B------:R-:W-:Y:S02]  /*a100*/  FMNMX.FTZ R0, R49, R0, !PT ;  /* 0x0000000031007209 */ /* 0x000fe40007810000 */
[----:B------:R-:W-:-:S02]  /*a110*/  FSEL R28, R24, RZ, P4 ;  /* 0x000000ff181c7208 */ /* 0x000fc40002000000 */
[----:B------:R-:W-:Y:S02]  /*a120*/  FSEL R53, R53, -INF , P2 ;  /* 0xff80000035357808 */ /* 0x000fe40001000000 */
[----:B------:R-:W-:Y:S01]  /*a130*/  FMNMX.FTZ R0, R3, R0, !PT ;  /* 0x0000000003007209 */ /* 0x000fe20007810000 */
[-CC-:B------:R-:W-:Y:S01]  /*a140*/  FFMA.FTZ R15, R15, R12.reuse, -R28.reuse ;  /* 0x0000000c0f0f7223 */ /* 0x180fe2000001081c */
[-CC-:B------:R-:W-:Y:S01]  /*a150*/  FFMA.FTZ R26, R26, R12.reuse, -R28.reuse ;  /* 0x0000000c1a1a7223 */ /* 0x180fe2000001081c */
[--C-:B------:R-:W-:Y:S01]  /*a160*/  FFMA.FTZ R57, R57, R12, -R28.reuse ;  /* 0x0000000c39397223 */ /* 0x100fe2000001081c */
[----:B------:R-:W-:Y:S01]  /*a170*/  FMNMX.FTZ R0, R53, R0, !PT ;  /* 0x0000000035007209 */ /* 0x000fe20007810000 */
        /* <DEDUP_REMOVED lines=9> */
[----:B-1----:R-:W1:Y:S01]  /*a210*/  SHFL.BFLY PT, R15, R0, 0x2, 0x1f ;  /* 0x0c401f00000f7f89 */ /* 0x002e6200000e0000 */
[-CC-:B------:R-:W-:Y:S01]  /*a220*/  FFMA.FTZ R73, R73, R12.reuse, -R28.reuse ;  /* 0x0000000c49497223 */ /* 0x180fe2000001081c */
[-CC-:B------:R-:W-:Y:S01]  /*a230*/  FFMA.FTZ R75, R75, R12.reuse, -R28.reuse ;  /* 0x0000000c4b4b7223 */ /* 0x180fe2000001081c */
[-CC-:B------:R-:W-:Y:S01]  /*a240*/  FFMA.FTZ R77, R77, R12.reuse, -R28.reuse ;  /* 0x0000000c4d4d7223 */ /* 0x180fe2000001081c */
[-CC-:B------:R-:W-:Y:S01]  /*a250*/  FFMA.FTZ R51, R51, R12.reuse, -R28.reuse ;  /* 0x0000000c33337223 */ /* 0x180fe2000001081c */
[-CC-:B------:R-:W-:Y:S01]  /*a260*/  FFMA.FTZ R79, R79, R12.reuse, -R28.reuse ;  /* 0x0000000c4f4f7223 */ /* 0x180fe2000001081c */
[----:B------:R-:W-:Y:S01]  /*a270*/  FFMA.FTZ R28, R55, R12, -R28 ;  /* 0x0000000c371c7223 */ /* 0x000fe2000001081c */
[----:B------:R-:W-:Y:S08]  /*a280*/  MUFU.EX2 R57, R57 ;  /* 0x0000003900397308 */ /* 0x000ff00000000800 */
[----:B------:R-:W2:Y:S08]  /*a290*/  MUFU.EX2 R32, R59 ;  /* 0x0000003b00207308 */ /* 0x000eb00000000800 */
[----:B------:R-:W-:Y:S01]  /*a2a0*/  MUFU.EX2 R61, R61 ;  /* 0x0000003d003d7308 */ /* 0x000fe20000000800 */
[----:B-1----:R-:W-:-:S05]  /*a2b0*/  FMNMX.FTZ R24, R0, R15, !PT ;  /* 0x0000000f00187209 */ /* 0x002fca0007810000 */
[----:B------:R-:W1:Y:S02]  /*a2c0*/  SHFL.BFLY PT, R15, R24, 0x1, 0x1f ;  /* 0x0c201f00180f7f89 */ /* 0x000e6400000e0000 */
[----:B------:R-:W3:Y:S01]  /*a2d0*/  MUFU.EX2 R34, R63 ;  /* 0x0000003f00227308 */ /* 0x000ee20000000800 */
[----:B--2---:R-:W-:-:S07]  /*a2e0*/  F2FP.F16.F32.PACK_AB R167, R32, R57 ;  /* 0x0000003920a7723e */ /* 0x004fce00000000ff */
[----:B------:R-:W-:Y:S08]  /*a2f0*/  MUFU.EX2 R65, R65 ;  /* 0x0000004100417308 */ /* 0x000ff00000000800 */
[----:B------:R-:W2:Y:S01]  /*a300*/  MUFU.EX2 R36, R67 ;  /* 0x0000004300247308 */ /* 0x000ea20000000800 */
[----:B---3--:R-:W-:Y:S02]  /*a310*/  F2FP.F16.F32.PACK_AB R153, R34, R61 ;  /* 0x0000003d2299723e */ /* 0x008fe400000000ff */
[----:B-1----:R-:W-:-:S05]  /*a320*/  FMNMX.FTZ R15, R24, R15, !PT ;  /* 0x0000000f180f7209 */ /* 0x002fca0007810000 */
[----:B------:R-:W-:Y:S01]  /*a330*/  MUFU.EX2 R69, R69 ;  /* 0x0000004500457308 */ /* 0x000fe20000000800 */
[C---:B------:R-:W-:Y:S01]  /*a340*/  FSETP.NEU.FTZ.AND P2, PT, R15.reuse, -INF , PT ;  /* 0xff8000000f00780b */ /* 0x040fe20003f5d000 */
[----:B------:R-:W-:-:S05]  /*a350*/  FMUL.FTZ R0, R15, R12 ;  /* 0x0000000c0f007220 */ /* 0x000fca0000410000 */
[----:B------:R-:W-:Y:S01]  /*a360*/  FSEL R24, R0, RZ, P2 ;  /* 0x000000ff00187208 */ /* 0x000fe20001000000 */
[----:B------:R-:W-:Y:S01]  /*a370*/  FADD.FTZ R0, R165, R30 ;  /* 0x0000001ea5007221 */ /* 0x000fe20000010000 */
[----:B------:R-:W1:Y:S01]  /*a380*/  MUFU.EX2 R38, R71 ;  /* 0x0000004700267308 */ /* 0x000e620000000800 */
[----:B------:R-:W-:Y:S02]  /*a390*/  F2FP.F16.F32.PACK_AB R165, R30, R165 ;  /* 0x000000a51ea5723e */ /* 0x000fe400000000ff */
[-CC-:B------:R-:W-:Y:S01]  /*a3a0*/  FFMA.FTZ R13, R13, R12.reuse, -R24.reuse ;  /* 0x0000000c0d0d7223 */ /* 0x180fe20000010818 */
        /* <DEDUP_REMOVED lines=11> */
[----:B------:R-:W-:Y:S01]  /*a460*/  FFMA.FTZ R45, R45, R12, -R24 ;  /* 0x0000000c2d2d7223 */ /* 0x000fe20000010818 */
[----:B------:R-:W4:Y:S01]  /*a470*/  MUFU.EX2 R13, R13 ;  /* 0x0000000d000d7308 */ /* 0x000f220000000800 */
[----:B---3--:R-:W-:Y:S01]  /*a480*/  FADD.FTZ R25, R57, R0 ;  /* 0x0000000039197221 */ /* 0x008fe20000010000 */
[----:B------:R-:W-:-:S02]  /*a490*/  @!P1 VIADD R0, R21, 0x28c40 ;  /* 0x00028c4015009836 */ /* 0x000fc40000000000 */
[-CC-:B------:R-:W-:Y:S01]  /*a4a0*/  FFMA.FTZ R47, R47, R12.reuse, -R24.reuse ;  /* 0x0000000c2f2f7223 */ /* 0x180fe20000010818 */
[-CC-:B------:R-:W-:Y:S01]  /*a4b0*/  FFMA.FTZ R49, R49, R12.reuse, -R24.reuse ;  /* 0x0000000c31317223 */ /* 0x180fe20000010818 */
[----:B------:R-:W-:Y:S01]  /*a4c0*/  FADD.FTZ R46, R32, R25 ;  /* 0x00000019202e7221 */ /* 0x000fe20000010000 */
[-C--:B------:R-:W-:Y:S01]  /*a4d0*/  FFMA.FTZ R3, R3, R12.reuse, -R24 ;  /* 0x0000000c03037223 */ /* 0x080fe20000010818 */
[----:B------:R-:W-:Y:S01]  /*a4e0*/  @!P1 PRMT R0, RZ, 0x654, R0 ;  /* 0x00000654ff009816 */ /* 0x000fe20000000000 */
[----:B------:R-:W3:Y:S01]  /*a4f0*/  MUFU.EX2 R27, R27 ;  /* 0x0000001b001b7308 */ /* 0x000ee20000000800 */
[----:B------:R-:W-:Y:S01]  /*a500*/  FFMA.FTZ R24, R53, R12, -R24 ;  /* 0x0000000c35187223 */ /* 0x000fe20000010818 */
[----:B--2---:R-:W-:Y:S01]  /*a510*/  F2FP.F16.F32.PACK_AB R155, R36, R65 ;  /* 0x00000041249b723e */ /* 0x004fe200000000ff */
[----:B------:R2:W-:Y:S01]  /*a520*/  @!P1 SYNCS.ARRIVE.TRANS64.RED.A1T0 RZ, [R0+URZ], RZ ;  /* 0x000000ff00ff99a7 */ /* 0x0005e2000810043f */
[----:B-1----:R-:W-:-:S04]  /*a530*/  F2FP.F16.F32.PACK_AB R157, R38, R69 ;  /* 0x00000045269d723e */ /* 0x002fc800000000ff */
[----:B------:R1:W0:Y:S01]  /*a540*/  MUFU.EX2 R166, R29 ;  /* 0x0000001d00a67308 */ /* 0x0002220000000800 */
[----:B----4-:R-:W-:Y:S01]  /*a550*/  FADD.FTZ R44, R13, R164 ;  /* 0x000000a40d2c7221 */ /* 0x010fe20000010000 */
[----:B------:R-:W-:-:S06]  /*a560*/  F2FP.F16.F32.PACK_AB R164, R164, R13 ;  /* 0x0000000da4a4723e */ /* 0x000fcc00000000ff */
[----:B------:R-:W4:Y:S01]  /*a570*/  MUFU.EX2 R31, R31 ;  /* 0x0000001f001f7308 */ /* 0x000f220000000800 */
[----:B---3--:R-:W-:Y:S01]  /*a580*/  FADD.FTZ R25, R27, R44 ;  /* 0x0000002c1b197221 */ /* 0x008fe20000010000 */
[----:B-1----:R-:W-:-:S04]  /*a590*/  FADD.FTZ R29, R61, R46 ;  /* 0x0000002e3d1d7221 */ /* 0x002fc80000010000 */
[----:B------:R-:W-:Y:S02]  /*a5a0*/  FADD.FTZ R46, R34, R29 ;  /* 0x0000001d222e7221 */ /* 0x000fe40000010000 */
[----:B------:R-:W1:Y:S01]  /*a5b0*/  MUFU.EX2 R152, R33 ;  /* 0x0000002100987308 */ /* 0x000e620000000800 */
[C---:B0-----:R-:W-:Y:S01]  /*a5c0*/  FADD.FTZ R44, R166.reuse, R25 ;  /* 0x00000019a62c7221 */ /* 0x041fe20000010000 */
[----:B------:R-:W-:Y:S01]  /*a5d0*/  FADD.FTZ R29, R65, R46 ;  /* 0x0000002e411d7221 */ /* 0x000fe20000010000 */
[----:B------:R-:W-:Y:S01]  /*a5e0*/  F2FP.F16.F32.PACK_AB R166, R166, R27 ;  /* 0x0000001ba6a6723e */ /* 0x000fe200000000ff */
[----:B------:R-:W-:Y:S01]  /*a5f0*/  BAR.SYNC.DEFER_BLOCKING 0xf, 0x100 ;  /* 0x03c4000000007b1d */ /* 0x000fe20000010000 */
[----:B----4-:R-:W-:-:S05]  /*a600*/  FADD.FTZ R25, R31, R44 ;  /* 0x0000002c1f197221 */ /* 0x010fca0000010000 */
[----:B------:R-:W0:Y:S01]  /*a610*/  MUFU.EX2 R35, R35 ;  /* 0x0000002300237308 */ /* 0x000e220000000800 */
[----:B------:R-:W-:-:S04]  /*a620*/  FADD.FTZ R44, R36, R29 ;  /* 0x0000001d242c7221 */ /* 0x000fc80000010000 */
[----:B------:R-:W-:Y:S01]  /*a630*/  FADD.FTZ R29, R69, R44 ;  /* 0x0000002c451d7221 */ /* 0x000fe20000010000 */
[----:B-1----:R-:W-:Y:S02]  /*a640*/  FADD.FTZ R30, R152, R25 ;  /* 0x00000019981e7221 */ /* 0x002fe40000010000 */
[----:B------:R-:W1:Y:S01]  /*a650*/  MUFU.EX2 R154, R37 ;  /* 0x00000025009a7308 */ /* 0x000e620000000800 */
[----:B------:R-:W-:Y:S01]  /*a660*/  FADD.FTZ R32, R38, R29 ;  /* 0x0000001d26207221 */ /* 0x000fe20000010000 */
[----:B------:R-:W-:-:S06]  /*a670*/  F2FP.F16.F32.PACK_AB R152, R152, R31 ;  /* 0x0000001f9898723e */ /* 0x000fcc00000000ff */
[----:B------:R-:W3:Y:S01]  /*a680*/  MUFU.EX2 R39, R39 ;  /* 0x0000002700277308 */ /* 0x000ee20000000800 */
[----:B0-----:R-:W-:Y:S01]  /*a690*/  FADD.FTZ R25, R35, R30 ;  /* 0x0000001e23197221 */ /* 0x001fe20000010000 */
[----:B------:R0:W-:Y:S06]  /*a6a0*/  STSM.16.M88.4 [R197+0x26800], R164 ;  /* 0x026800a4c5007844 */ /* 0x0001ec0000000200 */
[----:B------:R-:W4:Y:S01]  /*a6b0*/  MUFU.EX2 R156, R41 ;  /* 0x00000029009c7308 */ /* 0x000f220000000800 */
[C---:B-1----:R-:W-:Y:S01]  /*a6c0*/  FADD.FTZ R30, R154.reuse, R25 ;  /* 0x000000199a1e7221 */ /* 0x042fe20000010000 */
[----:B------:R-:W-:-:S05]  /*a6d0*/  F2FP.F16.F32.PACK_AB R154, R154, R35 ;  /* 0x000000239a9a723e */ /* 0x000fca00000000ff */
[----:B------:R0:W-:Y:S01]  /*a6e0*/  STSM.16.M88.4 [R198], R152 ;  /* 0x00000098c6007844 */ /* 0x0001e20000000200 */
[----:B------:R-:W1:Y:S01]  /*a6f0*/  MUFU.EX2 R73, R73 ;  /* 0x0000004900497308 */ /* 0x000e620000000800 */
[----:B---3--:R-:W-:-:S07]  /*a700*/  FADD.FTZ R13, R39, R30 ;  /* 0x0000001e270d7221 */ /* 0x008fce0000010000 */
[----:B------:R-:W3:Y:S01]  /*a710*/  MUFU.EX2 R43, R43 ;  /* 0x0000002b002b7308 */ /* 0x000ee20000000800 */
[C---:B----4-:R-:W-:Y:S01]  /*a720*/  FADD.FTZ R30, R156.reuse, R13 ;  /* 0x0000000d9c1e7221 */ /* 0x050fe20000010000 */
[----:B------:R-:W-:-:S06]  /*a730*/  F2FP.F16.F32.PACK_AB R156, R156, R39 ;  /* 0x000000279c9c723e */ /* 0x000fcc00000000ff */
[----:B------:R-:W4:Y:S01]  /*a740*/  MUFU.EX2 R40, R75 ;  /* 0x0000004b00287308 */ /* 0x000f220000000800 */
[----:B-1----:R-:W-:-:S07]  /*a750*/  FADD.FTZ R25, R73, R32 ;  /* 0x0000002049197221 */ /* 0x002fce0000010000 */
[----:B------:R-:W1:Y:S01]  /*a760*/  MUFU.EX2 R26, R45 ;  /* 0x0000002d001a7308 */ /* 0x000e620000000800 */
[----:B---3--:R-:W-:-:S07]  /*a770*/  FADD.FTZ R13, R43, R30 ;  /* 0x0000001e2b0d7221 */ /* 0x008fce0000010000 */
[----:B------:R-:W-:Y:S01]  /*a780*/  MUFU.EX2 R77, R77 ;  /* 0x0000004d004d7308 */ /* 0x000fe20000000800 */
[C---:B----4-:R-:W-:Y:S01]  /*a790*/  F2FP.F16.F32.PACK_AB R159, R40.reuse, R73 ;  /* 0x00000049289f723e */ /* 0x050fe200000000ff */
[----:B------:R-:W-:-:S06]  /*a7a0*/  FADD.FTZ R40, R40, R25 ;  /* 0x0000001928287221 */ /* 0x000fcc0000010000 */
[----:B------:R-:W3:Y:S01]  /*a7b0*/  MUFU.EX2 R42, R51 ;  /* 0x00000033002a7308 */ /* 0x000ee20000000800 */
[C---:B-1----:R-:W-:Y:S01]  /*a7c0*/  F2FP.F16.F32.PACK_AB R158, R26.reuse, R43 ;  /* 0x0000002b1a9e723e */ /* 0x042fe200000000ff */
[----:B------:R-:W-:-:S04]  /*a7d0*/  FADD.FTZ R26, R26, R13 ;  /* 0x0000000d1a1a7221 */ /* 0x000fc80000010000 */
[----:B------:R0:W-:Y:S02]  /*a7e0*/  STSM.16.M88.4 [R200], R156 ;  /* 0x0000009cc8007844 */ /* 0x0001e40000000200 */
[----:B------:R-:W-:Y:S08]  /*a7f0*/  MUFU.EX2 R47, R47 ;  /* 0x0000002f002f7308 */ /* 0x000ff00000000800 */
[----:B--2---:R-:W1:Y:S01]  /*a800*/  MUFU.EX2 R0, R49 ;  /* 0x0000003100007308 */ /* 0x004e620000000800 */
[----:B---3--:R-:W-:Y:S01]  /*a810*/  F2FP.F16.F32.PACK_AB R161, R42, R77 ;  /* 0x0000004d2aa1723e */ /* 0x008fe200000000ff */
[----:B------:R-:W-:-:S04]  /*a820*/  FADD.FTZ R77, R77, R40 ;  /* 0x000000284d4d7221 */ /* 0x000fc80000010000 */
[----:B------:R-:W-:Y:S02]  /*a830*/  FADD.FTZ R42, R42, R77 ;  /* 0x0000004d2a2a7221 */ /* 0x000fe40000010000 */
[----:B------:R-:W-:Y:S08]  /*a840*/  MUFU.EX2 R79, R79 ;  /* 0x0000004f004f7308 */ /* 0x000ff00000000800 */
[----:B------:R-:W2:Y:S01]  /*a850*/  MUFU.EX2 R28, R28 ;  /* 0x0000001c001c7308 */ /* 0x000ea20000000800 */
[----:B-1----:R-:W-:Y:S01]  /*a860*/  F2FP.F16.F32.PACK_AB R160, R0, R47 ;  /* 0x0000002f00a0723e */ /* 0x002fe200000000ff */
[----:B------:R-:W-:-:S04]  /*a870*/  FADD.FTZ R47, R47, R26 ;  /* 0x0000001a2f2f7221 */ /* 0x000fc80000010000 */
[----:B------:R-:W-:Y:S02]  /*a880*/  FADD.FTZ R0, R0, R47 ;  /* 0x0000002f00007221 */ /* 0x000fe40000010000 */
[----:B------:R-:W1:Y:S08]  /*a890*/  MUFU.EX2 R3, R3 ;  /* 0x0000000300037308 */ /* 0x000e700000000800 */
[----:B------:R-:W3:Y:S01]  /*a8a0*/  MUFU.EX2 R24, R24 ;  /* 0x0000001800187308 */ /* 0x000ee20000000800 */
[----:B--2---:R-:W-:Y:S01]  /*a8b0*/  F2FP.F16.F32.PACK_AB R163, R28, R79 ;  /* 0x0000004f1ca3723e */ /* 0x004fe200000000ff */
[----:B------:R-:W-:Y:S01]  /*a8c0*/  FADD.FTZ R79, R79, R42 ;  /* 0x0000002a4f4f7221 */ /* 0x000fe20000010000 */
[----:B-1----:R-:W-:Y:S01]  /*a8d0*/  FADD.FTZ R13, R3, R0 ;  /* 0x00000000030d7221 */ /* 0x002fe20000010000 */
[----:B---3--:R-:W-:-:S02]  /*a8e0*/  F2FP.F16.F32.PACK_AB R162, R24, R3 ;  /* 0x0000000318a2723e */ /* 0x008fc400000000ff */
[----:B------:R-:W-:Y:S01]  /*a8f0*/  FADD.FTZ R3, R28, R79 ;  /* 0x0000004f1c037221 */ /* 0x000fe20000010000 */
[----:B------:R-:W-:Y:S02]  /*a900*/  FADD.FTZ R0, R24, R13 ;  /* 0x0000000d18007221 */ /* 0x000fe40000010000 */
[----:B------:R0:W-:Y:S01]  /*a910*/  STSM.16.M88.4 [R199], R160 ;  /* 0x000000a0c7007844 */ /* 0x0001e20000000200 */
[----:B------:R-:W-:Y:S05]  /*a920*/  @!P0 BRA `(.L_x_4816) ;  /* 0x0000000000048947 */ /* 0x000fea0003800000 */
[----:B------:R-:W-:Y:S01]  /*a930*/  BPT.TRAP 0x1 ;  /* 0x000000040000795c */ /* 0x000fe20000300000 */
.L_x_4816:
[----:B------:R1:W2:Y:S01]  /*a940*/  SYNCS.PHASECHK.TRANS64.TRYWAIT P2, [R21+URZ+0x28c50], R58 ;  /* 0x028c503a150075a7 */ /* 0x0002a2000804017f */
[----:B------:R-:W-:Y:S05]  /*a950*/  @!P0 BRA `(.L_x_4817) ;  /* 0x0000000000048947 */ /* 0x000fea0003800000 */
[----:B------:R-:W-:Y:S01]  /*a960*/  BPT.TRAP 0x1 ;  /* 0x000000040000795c */ /* 0x000fe20000300000 */
.L_x_4817:
[----:B------:R-:W-:Y:S01]  /*a970*/  LOP3.LUT R13, R56, 0x2000000, RZ, 0xfc, !PT ;  /* 0x02000000380d7812 */ /* 0x000fe200078efcff */
[----:B------:R-:W-:Y:S01]  /*a980*/  ULDC UR36, c[0x0][0x988] ;  /* 0x0002620000247ab9 */ /* 0x000fe20000000800 */
[----:B------:R-:W-:Y:S01]  /*a990*/  ULDC UR37, c[0x0][0x988] ;  /* 0x0002620000257ab9 */ /* 0x000fe20000000800 */
[----:B------:R-:W-:Y:S01]  /*a9a0*/  BSSY B0, `(.L_x_4818) ;  /* 0x0000006000007945 */ /* 0x000fe20003800000 */
[----:B------:R-:W-:Y:S02]  /*a9b0*/  IMAD.MOV.U32 R169, RZ, RZ, 0x40000040 ;  /* 0x40000040ffa97424 */ /* 0x000fe400078e00ff */
[----:B------:R-:W-:Y:S01]  /*a9c0*/  IMAD R168, R18, 0x1000, R13 ;  /* 0x0000100012a87824 */ /* 0x000fe200078e020d */
[----:B--2---:R-:W-:Y:S06]  /*a9d0*/  @P2 BRA `(.L_x_4819) ;  /* 0x0000000000082947 */ /* 0x004fec0003800000 */
[----:B------:R-:W2:Y:S02]  /*a9e0*/  SYNCS.PHASECHK.TRANS64.TRYWAIT P2, [R21+URZ+0x28c50], R58 ;  /* 0x028c503a150075a7 */ /* 0x000ea4000804017f */
[----:B--2---:R-:W-:Y:S05]  /*a9f0*/  @!P2 BRA `(.L_x_4820) ;  /* 0x000001100048a947 */ /* 0x004fea0003800000 */
.L_x_4819:
[----:B------:R-:W-:Y:S05]  /*aa00*/  BSYNC B0 ;  /* 0x0000000000007941 */ /* 0x000fea0003800000 */
.L_x_4818:
[----:B------:R-:W-:Y:S01]  /*aa10*/  R2UR UR6, R168 ;  /* 0x00000000a80672ca */ /* 0x000fe200000e0000 */
[----:B-12---:R-:W-:Y:S01]  /*aa20*/  WARPGROUP.ARRIVE ;  /* 0x00000000000079c5 */ /* 0x006fe20000000000 */
[----:B------:R-:W-:Y:S01]  /*aa30*/  R2UR UR7, R169 ;  /* 0x00000000a90772ca */ /* 0x000fe200000e0000 */
[----:B------:R-:W-:Y:S01]  /*aa40*/  IMAD.MOV.U32 R169, RZ, RZ, 0x40000040 ;  /* 0x40000040ffa97424 */ /* 0x000fe200078e00ff */
[----:B------:R-:W-:Y:S01]  /*aa50*/  ISETP.NE.AND P2, PT, R231, 0x1, PT ;  /* 0x00000001e700780c */ /* 0x000fe20003f45270 */
[----:B------:R-:W-:Y:S01]  /*aa60*/  @!P1 VIADD R21, R21, 0x28c60 ;  /* 0x00028c6015159836 */ /* 0x000fe20000000000 */
[----:B------:R-:W-:Y:S01]  /*aa70*/  BSSY B0, `(.L_x_4821) ;  /* 0x0000239000007945 */ /* 0x000fe20003800000 */
[----:B------:R-:W-:-:S03]  /*aa80*/  VIADD R213, R181, 0xfffffffe ;  /* 0xfffffffeb5d57836 */ /* 0x000fc60000000000 */
[----:B------:R-:W-:-:S05]  /*aa90*/  @!P1 PRMT R21, RZ, 0x654, R21 ;  /* 0x00000654ff159816 */ /* 0x000fca0000000015 */
[----:B------:R-:W-:Y:S03]  /*aaa0*/  HGMMA.64x256x16.F32 R24, R164, gdesc[UR4].tnspB, RZ, !UPT, gsb0 ;  /* 0x43e00004a4187df0 */ /* 0x000fe6000c0008ff */
[----:B------:R-:W-:Y:S02]  /*aab0*/  WARPGROUP.DEPBAR.LE gsb0, 0x0 ;  /* 0x00008000000079c5 */ /* 0x000fe40000010000 */
[----:B0-----:R-:W-:Y:S01]  /*aac0*/  VIADD R164, R168, 0x80 ;  /* 0x00000080a8a47836 */ /* 0x001fe20000000000 */
        /* <DEDUP_REMOVED lines=9> */
[----:B------:R-:W-:Y:S01]  /*ab60*/  IMAD.MOV.U32 R153, RZ, RZ, 0x40000040 ;  /* 0x40000040ff997424 */ /* 0x000fe200078e00ff */
[----:B------:R-:W0:Y:S01]  /*ab70*/  @P2 LDC R154, c[0x0][0x450] ;  /* 0x00011400ff9a2b82 */ /* 0x000e220000000800 */
[----:B------:R-:W-:Y:S01]  /*ab80*/  VIADD R168, R168, 0x180 ;  /* 0x00000180a8a87836 */ /* 0x000fe20000000000 */
[----:B------:R-:W-:-:S02]  /*ab90*/  R2UR UR6, R152 ;  /* 0x00000000980672ca */ /* 0x000fc400000e0000 */
[----:B------:R-:W-:-:S04]  /*aba0*/  R2UR UR7, R153 ;  /* 0x00000000990772ca */ /* 0x000fc800000e0000 */
[----:B------:R-:W1:-:S12]  /*abb0*/  @P2 LDC R152, c[0x0][0x44c] ;  /* 0x00011300ff982b82 */ /* 0x000e580000000800 */
[----:B------:R-:W-:Y:S01]  /*abc0*/  HGMMA.64x256x16.F32 R24, R156, gdesc[UR4].tnspB, R24, gsb0 ;  /* 0x43e000049c187df0 */ /* 0x000fe20008000818 */
[----:B------:R-:W-:Y:S02]  /*abd0*/  R2UR UR6, R168 ;  /* 0x00000000a80672ca */ /* 0x000fe400000e0000 */
[----:B------:R-:W-:Y:S01]  /*abe0*/  R2UR UR7, R169 ;  /* 0x00000000a90772ca */ /* 0x000fe200000e0000 */
[----:B-1----:R-:W-:-:S04]  /*abf0*/  @P2 IMAD.HI.U32 R153, R195, R152, RZ ;  /* 0x00000098c3992227 */ /* 0x002fc800078e00ff */
[----:B------:R-:W-:Y:S01]  /*ac00*/  IMAD.MOV.U32 R152, RZ, RZ, R195 ;  /* 0x000000ffff987224 */ /* 0x000fe200078e00c3 */
[----:B0-----:R-:W-:-:S04]  /*ac10*/  @P2 SHF.R.U32.HI R152, RZ, R154, R153 ;  /* 0x0000009aff982219 */ /* 0x001fc80000011699 */
[----:B------:R-:W-:-:S04]  /*ac20*/  IADD3 R152, R152, R194, -R193 ;  /* 0x000000c298987210 */ /* 0x000fc80007ffe8c1 */
[----:B------:R-:W-:-:S04]  /*ac30*/  SHF.R.S32.HI R153, RZ, 0x1f, R152 ;  /* 0x0000001fff997819 */ /* 0x000fc80000011498 */
[----:B------:R-:W-:Y:S01]  /*ac40*/  LEA.HI R153, R153, R152, RZ, 0x6 ;  /* 0x0000009899997211 */ /* 0x000fe200078f30ff */
[----:B------:R-:W-:Y:S02]  /*ac50*/  WARPGROUP.DEPBAR.LE gsb0, 0x0 ;  /* 0x00008000000079c5 */ /* 0x000fe40000010000 */
[----:B------:R-:W-:-:S06]  /*ac60*/  WARPGROUP.ARRIVE ;  /* 0x00000000000079c5 */ /* 0x000fcc0000000000 */
        /* <DEDUP_REMOVED lines=11> */
[----:B0-----:R-:W-:-:S04]  /*ad20*/  SHF.R.S32.HI R21, RZ, 0x6, R153 ;  /* 0x00000006ff157819 */ /* 0x001fc80000011499 */
[----:B------:R-:W-:-:S04]  /*ad30*/  VIMNMX R21, RZ, R21, !PT ;  /* 0x00000015ff157248 */ /* 0x000fc80007fe0100 */
[----:B------:R-:W-:-:S13]  /*ad40*/  ISETP.GE.AND P2, PT, R213, R21, PT ;  /* 0x00000015d500720c */ /* 0x000fda0003f46270 */
[----:B------:R-:W-:Y:S05]  /*ad50*/  @!P2 BRA `(.L_x_4822) ;  /* 0x000000200028a947 */ /* 0x000fea0003800000 */
[----:B------:R-:W-:Y:S01]  /*ad60*/  BSSY B1, `(.L_x_4822) ;  /* 0x0000209000017945 */ /* 0x000fe20003800000 */
[----:B------:R-:W-:Y:S02]  /*ad70*/  IMAD.MOV.U32 R225, RZ, RZ, R14 ;  /* 0x000000ffffe17224 */ /* 0x000fe400078e000e */
[----:B------:R-:W-:Y:S02]  /*ad80*/  IMAD.MOV.U32 R223, RZ, RZ, R15 ;  /* 0x000000ffffdf7224 */ /* 0x000fe400078e000f */
[----:B------:R-:W-:-:S07]  /*ad90*/  IMAD.MOV.U32 R224, RZ, RZ, R18 ;  /* 0x000000ffffe07224 */ /* 0x000fce00078e0012 */
.L_x_4833:
[----:B------:R-:W-:-:S05]  /*ada0*/  VIADD R18, R224, 0x1 ;  /* 0x00000001e0127836 */ /* 0x000fca0000000000 */
[----:B------:R-:W-:-:S04]  /*adb0*/  ISETP.NE.AND P2, PT, R18, 0x2, PT ;  /* 0x000000021200780c */ /* 0x000fc80003f45270 */
[----:B------:R-:W-:Y:S02]  /*adc0*/  SEL R12, RZ, 0x1, P2 ;  /* 0x00000001ff0c7807 */ /* 0x000fe40001000000 */
[----:B------:R-:W-:Y:S02]  /*add0*/  SEL R18, R18, RZ, P2 ;  /* 0x000000ff12127207 */ /* 0x000fe40001000000 */
[----:B------:R-:W-:Y:S01]  /*ade0*/  LOP3.LUT R19, R19, R12, RZ, 0x3c, !PT ;  /* 0x0000000c13137212 */ /* 0x000fe200078e3cff */
[----:B0-----:R-:W-:Y:S06]  /*adf0*/  @!P0 BRA `(.L_x_4823) ;  /* 0x0000000000048947 */ /* 0x001fec0003800000 */
[----:B------:R-:W-:Y:S01]  /*ae00*/  BPT.TRAP 0x1 ;  /* 0x000000040000795c */ /* 0x000fe20000300000 */
.L_x_4823:
[----:B------:R-:W-:Y:S01]  /*ae10*/  IMAD R214, R18, 0x8, R2 ;  /* 0x0000000812d67824 */ /* 0x000fe200078e0202 */
[----:B------:R-:W-:-:S04]  /*ae20*/  SHF.L.U32 R219, R19, 0x1f, RZ ;  /* 0x0000001f13db7819 */ /* 0x000fc800000006ff */
[----:B------:R0:W1:Y:S01]  /*ae30*/  SYNCS.PHASECHK.TRANS64.TRYWAIT P2, [R214+URZ+0x28c30], R219 ;  /* 0x028c30dbd60075a7 */ /* 0x000062000804017f */
[----:B------:R-:W-:Y:S05]  /*ae40*/  @!P0 BRA `(.L_x_4824) ;  /* 0x0000000000048947 */ /* 0x000fea0003800000 */
[----:B------:R-:W-:Y:S01]  /*ae50*/  BPT.TRAP 0x1 ;  /* 0x000000040000795c */ /* 0x000fe20000300000 */
.L_x_4824:
[----:B------:R-:W-:Y:S01]  /*ae60*/  ISETP.NE.AND P3, PT, R231, 0x1, PT ;  /* 0x00000001e700780c */ /* 0x000fe20003f65270 */
[----:B------:R-:W-:Y:S01]  /*ae70*/  IMAD.IADD R12, R202, 0x1, R195 ;  /* 0x00000001ca0c7824 */ /* 0x000fe200078e02c3 */
[----:B------:R-:W-:Y:S11]  /*ae80*/  BSSY B2, `(.L_x_4825) ;  /* 0x0000008000027945 */ /* 0x000ff60003800000 */
[----:B------:R-:W2:Y:S08]  /*ae90*/  @P3 LDC R15, c[0x0][0x44c] ;  /* 0x00011300ff0f3b82 */ /* 0x000eb00000000800 */
[----:B------:R-:W3:Y:S01]  /*aea0*/  @P3 LDC R14, c[0x0][0x450] ;  /* 0x00011400ff0e3b82 */ /* 0x000ee20000000800 */
[----:B--2---:R-:W-:-:S05]  /*aeb0*/  @P3 IMAD.HI.U32 R15, R12, R15, RZ ;  /* 0x0000000f0c0f3227 */ /* 0x004fca00078e00ff */
[----:B---3--:R-:W-:Y:S01]  /*aec0*/  @P3 SHF.R.U32.HI R12, RZ, R14, R15 ;  /* 0x0000000eff0c3219 */ /* 0x008fe2000001160f */
[----:B-1----:R-:W-:Y:S06]  /*aed0*/  @P2 BRA `(.L_x_4826) ;  /* 0x0000000000082947 */ /* 0x002fec0003800000 */
[----:B------:R-:W1:Y:S02]  /*aee0*/  SYNCS.PHASECHK.TRANS64.TRYWAIT P2, [R214+URZ+0x28c30], R219 ;  /* 0x028c30dbd60075a7 */ /* 0x000e64000804017f */
[----:B-1----:R-:W-:Y:S05]  /*aef0*/  @!P2 BRA `(.L_x_4827) ;  /* 0x0000010c001ca947 */ /* 0x002fea0003800000 */
.L_x_4826:
[----:B------:R-:W-:Y:S05]  /*af00*/  BSYNC B2 ;  /* 0x0000000000027941 */ /* 0x000fea0003800000 */
.L_x_4825:
[----:B------:R-:W2:Y:S01]  /*af10*/  SHFL.IDX PT, R156, R12, 0x1, 0x1c1f ;  /* 0x003c1f000c9c7f89 */ /* 0x000ea200000e0000 */
[----:B------:R-:W-:-:S03]  /*af20*/  IMAD.MOV.U32 R14, RZ, RZ, -0x40 ;  /* 0xffffffc0ff0e7424 */ /* 0x000fc600078e00ff */
[----:B------:R-:W3:Y:S01]  /*af30*/  LDL.LU R231, [R1+0x8] ;  /* 0x0000080001e77983 */ /* 0x000ee20000300800 */
[----:B------:R-:W-:Y:S01]  /*af40*/  IMAD R14, R213, R14, 0x1 ;  /* 0x00000001d50e7424 */ /* 0x000fe200078e020e */
[----:B------:R-:W-:Y:S01]  /*af50*/  R2UR UR4, R4 ;  /* 0x00000000040472ca */ /* 0x000fe200000e0000 */
[----:B------:R-:W-:Y:S01]  /*af60*/  IMAD R154, R18, 0x200, R20 ;  /* 0x00000200129a7824 */ /* 0x000fe200078e0214 */
[----:B------:R-:W-:Y:S01]  /*af70*/  R2UR UR5, R5 ;  /* 0x00000000050572ca */ /* 0x000fe200000e0000 */
[----:B------:R-:W-:Y:S01]  /*af80*/  IMAD.MOV.U32 R155, RZ, RZ, 0x40000040 ;  /* 0x40000040ff9b7424 */ /* 0x000fe200078e00ff */
[----:B------:R-:W-:Y:S01]  /*af90*/  IADD3 R14, R194, R14, -R189 ;  /* 0x0000000ec20e7210 */ /* 0x000fe20007ffe8bd */
[C---:B------:R-:W-:Y:S01]  /*afa0*/  VIADD R152, R154.reuse, 0x2 ;  /* 0x000000029a987836 */ /* 0x040fe20000000000 */
[----:B------:R-:W-:Y:S01]  /*afb0*/  R2UR UR6, R154 ;  /* 0x000000009a0672ca */ /* 0x000fe200000e0000 */
[----:B------:R2:W4:Y:S01]  /*afc0*/  SHFL.IDX PT, R226, R12, RZ, 0x1c1f ;  /* 0x001c1fff0ce27589 */ /* 0x00052200000e0000 */
[----:B------:R-:W-:Y:S01]  /*afd0*/  R2UR UR7, R155 ;  /* 0x000000009b0772ca */ /* 0x000fe200000e0000 */
[----:B------:R-:W-:Y:S01]  /*afe0*/  IMAD.IADD R15, R14, 0x1, -R193 ;  /* 0x000000010e0f7824 */ /* 0x000fe200078e0ac1 */
[----:B------:R-:W-:Y:S01]  /*aff0*/  MOV R153, 0x40000040 ;  /* 0x4000004000997802 */ /* 0x000fe20000000f00 */
[----:B------:R-:W-:Y:S01]  /*b000*/  VIADD R14, R154, 0x4 ;  /* 0x000000049a0e7836 */ /* 0x000fe20000000000 */
[----:B------:R-:W-:Y:S01]  /*b010*/  R2UR UR10, R152 ;  /* 0x00000000980a72ca */ /* 0x000fe200000e0000 */
[----:B------:R-:W-:Y:S01]  /*b020*/  VIADD R154, R154, 0x6 ;  /* 0x000000069a9a7836 */ /* 0x000fe20000000000 */
[----:B------:R-:W-:-:S02]  /*b030*/  R2UR UR11, R153 ;  /* 0x00000000990b72ca */ /* 0x000fc400000e0000 */
[----:B------:R-:W-:Y:S01]  /*b040*/  R2UR UR19, R155 ;  /* 0x000000009b1372ca */ /* 0x000fe200000e0000 */
[----:B--2---:R-:W-:Y:S01]  /*b050*/  IMAD.IADD R12, R15, 0x1, R156 ;  /* 0x000000010f0c7824 */ /* 0x004fe200078e029c */
[----:B------:R-:W-:Y:S02]  /*b060*/  R2UR UR18, R154 ;  /* 0x000000009a1272ca */ /* 0x000fe400000e0000 */
[----:B------:R-:W-:Y:S01]  /*b070*/  WARPGROUP.ARRIVE ;  /* 0x00000000000079c5 */ /* 0x000fe20000000000 */
[----:B------:R-:W-:Y:S02]  /*b080*/  R2UR UR8, R10 ;  /* 0x000000000a0872ca */ /* 0x000fe400000e0000 */
[----:B------:R-:W-:Y:S02]  /*b090*/  R2UR UR9, R11 ;  /* 0x000000000b0972ca */ /* 0x000fe400000e0000 */
[----:B------:R-:W-:Y:S01]  /*b0a0*/  R2UR UR14, R14 ;  /* 0x000000000e0e72ca */ /* 0x000fe200000e0000 */
[----:B------:R-:W-:Y:S01]  /*b0b0*/  HGMMA.64x64x16.F32 R152, gdesc[UR4], RZ, !UPT, gsb0 ;  /* 0x00e00000049879f0 */ /* 0x000fe2000c0008ff */
[----:B------:R-:W-:-:S02]  /*b0c0*/  R2UR UR12, R8 ;  /* 0x00000000080c72ca */ /* 0x000fc400000e0000 */
[----:B------:R-:W-:Y:S01]  /*b0d0*/  R2UR UR13, R9 ;  /* 0x00000000090d72ca */ /* 0x000fe200000e0000 */
[----:B----4-:R-:W-:Y:S01]  /*b0e0*/  IMAD.IADD R226, R15, 0x1, R226 ;  /* 0x000000010fe27824 */ /* 0x010fe200078e02e2 */
[----:B------:R-:W-:Y:S01]  /*b0f0*/  R2UR UR16, R6 ;  /* 0x00000000061072ca */ /* 0x000fe200000e0000 */
[----:B------:R-:W-:Y:S01]  /*b100*/  IMAD.MOV.U32 R15, RZ, RZ, 0x40000040 ;  /* 0x40000040ff0f7424 */ /* 0x000fe200078e00ff */
[----:B------:R-:W-:Y:S02]  /*b110*/  R2UR UR17, R7 ;  /* 0x00000000071172ca */ /* 0x000fe400000e0000 */
[C---:B------:R-:W-:Y:S02]  /*b120*/  ISETP.GT.AND P2, PT, R12.reuse, 0x29, PT ;  /* 0x000000290c00780c */ /* 0x040fe40003f44270 */
[----:B------:R-:W-:Y:S02]  /*b130*/  R2UR UR15, R15 ;  /* 0x000000000f0f72ca */ /* 0x000fe400000e0000 */
[----:B------:R-:W-:-:S02]  /*b140*/  ISETP.GT.AND P3, PT, R12, 0x30, PT ;  /* 0x000000300c00780c */ /* 0x000fc40003f64270 */
[----:B------:R-:W-:Y:S02]  /*b150*/  LOP3.LUT R229, R229, 0xfffffffe, RZ, 0xc0, !PT ;  /* 0xfffffffee5e57812 */ /* 0x000fe400078ec0ff */
[C---:B------:R-:W-:Y:S02]  /*b160*/  ISETP.GT.AND P4, PT, R12.reuse, 0x31, PT ;  /* 0x000000310c00780c */ /* 0x040fe40003f84270 */
[C---:B------:R-:W-:Y:S02]  /*b170*/  ISETP.GT.AND P5, PT, R12.reuse, 0x38, PT ;  /* 0x000000380c00780c */ /* 0x040fe40003fa4270 */
[----:B------:R-:W-:Y:S02]  /*b180*/  ISETP.GT.AND P6, PT, R12, 0x39, PT ;  /* 0x000000390c00780c */ /* 0x000fe40003fc4270 */
[----:B------:R-:W-:Y:S02]  /*b190*/  @P2 LOP3.LUT R229, R229, 0x1, RZ, 0xfc, !PT ;  /* 0x00000001e5e52812 */ /* 0x000fe400078efcff */
[----:B------:R-:W-:-:S02]  /*b1a0*/  ISETP.GT.AND P2, PT, R226, 0x8, PT ;  /* 0x00000008e200780c */ /* 0x000fc40003f44270 */
[----:B------:R-:W-:-:S04]  /*b1b0*/  LOP3.LUT R229, R229, 0xfffffffd, RZ, 0xc0, !PT ;  /* 0xfffffffde5e57812 */ /* 0x000fc800078ec0ff */
[----:B------:R-:W-:Y:S02]  /*b1c0*/  @P3 LOP3.LUT R229, R229, 0x2, RZ, 0xfc, !PT ;  /* 0x00000002e5e53812 */ /* 0x000fe400078efcff */
        /* <DEDUP_REMOVED lines=9> */
[----:B------:R-:W-:Y:S01]  /*b260*/  HGMMA.64x64x16.F32 R152, gdesc[UR16], R152, gsb0 ;  /* 0x00e00000109879f0 */ /* 0x000fe20008000898 */
[----:B---3--:R-:W-:-:S04]  /*b270*/  LOP3.LUT R231, R231, 0xdfffffff, RZ, 0xc0, !PT ;  /* 0xdfffffffe7e77812 */ /* 0x008fc800078ec0ff */
[----:B------:R-:W-:Y:S02]  /*b280*/  @P1 LOP3.LUT R231, R231, 0x20000000, RZ, 0xfc, !PT ;  /* 0x20000000e7e71812 */ /* 0x000fe400078efcff */
[----:B------:R-:W-:Y:S02]  /*b290*/  ISETP.GT.AND P1, PT, R12, 0x21, PT ;  /* 0x000000210c00780c */ /* 0x000fe40003f24270 */
[----:B------:R-:W-:-:S04]  /*b2a0*/  LOP3.LUT R231, R231, 0xefffffff, RZ, 0xc0, !PT ;  /* 0xefffffffe7e77812 */ /* 0x000fc800078ec0ff */
[----:B------:R-:W-:Y:S02]  /*b2b0*/  @P0 LOP3.LUT R231, R231, 0x10000000, RZ, 0xfc, !PT ;  /* 0x10000000e7e70812 */ /* 0x000fe400078efcff */
[----:B------:R-:W-:Y:S02]  /*b2c0*/  ISETP.GT.AND P0, PT, R12, 0x28, PT ;  /* 0x000000280c00780c */ /* 0x000fe40003f04270 */
[----:B------:R-:W-:-:S04]  /*b2d0*/  LOP3.LUT R231, R231, 0xbfffffff, RZ, 0xc0, !PT ;  /* 0xbfffffffe7e77812 */ /* 0x000fc800078ec0ff */
[----:B------:R-:W-:Y:S02]  /*b2e0*/  @P1 LOP3.LUT R231, R231, 0x40000000, RZ, 0xfc, !PT ;  /* 0x40000000e7e71812 */ /* 0x000fe400078efcff */
[----:B------:R-:W-:Y:S02]  /*b2f0*/  ISETP.GT.AND P1, PT, R226, RZ, PT ;  /* 0x000000ffe200720c */ /* 0x000fe40003f24270 */
[----:B------:R-:W-:-:S04]  /*b300*/  LOP3.LUT R231, R231, 0x7fffffff, RZ, 0xc0, !PT ;  /* 0x7fffffffe7e77812 */ /* 0x000fc800078ec0ff */
[----:B------:R-:W-:Y:S02]  /*b310*/  @P0 LOP3.LUT R231, R231, 0x80000000, RZ, 0xfc, !PT ;  /* 0x80000000e7e70812 */ /* 0x000fe400078efcff */
[----:B------:R-:W-:-:S03]  /*b320*/  ISETP.GT.AND P0, PT, R226, 0x9, PT ;  /* 0x00000009e200780c */ /* 0x000fc60003f04270 */
[----:B------:R2:W-:Y:S01]  /*b330*/  STL [R1+0x8], R231 ;  /* 0x000008e701007387 */ /* 0x0005e20000100800 */
[----:B------:R-:W-:Y:S02]  /*b340*/  WARPGROUP.DEPBAR.LE gsb0, 0x0 ;  /* 0x00008000000079c5 */ /* 0x000fe40000010000 */
[----:B------:R-:W-:Y:S02]  /*b350*/  FSEL R152, R152, -INF , P1 ;  /* 0xff80000098987808 */ /* 0x000fe40000800000 */
[----:B------:R-:W-:Y:S02]  /*b360*/  ISETP.GT.AND P1, PT, R226, 0x10, PT ;  /* 0x00000010e200780c */ /* 0x000fe40003f24270 */
[----:B------:R-:W-:Y:S02]  /*b370*/  FSEL R232, R153, -INF , P3 ;  /* 0xff80000099e87808 */ /* 0x000fe40001800000 */
[----:B------:R-:W-:Y:S02]  /*b380*/  FSEL R156, R156, -INF , P2 ;  /* 0xff8000009c9c7808 */ /* 0x000fe40001000000 */
[----:B------:R-:W-:-:S02]  /*b390*/  FSEL R157, R157, -INF , P0 ;  /* 0xff8000009d9d7808 */ /* 0x000fc40000000000 */
[----:B------:R-:W-:Y:S02]  /*b3a0*/  FSEL R160, R160, -INF , P1 ;  /* 0xff800000a0a07808 */ /* 0x000fe40000800000 */
[C---:B------:R-:W-:Y:S02]  /*b3b0*/  ISETP.GT.AND P3, PT, R226.reuse, 0x11, PT ;  /* 0x00000011e200780c */ /* 0x040fe40003f64270 */
[C---:B------:R-:W-:Y:S02]  /*b3c0*/  ISETP.GT.AND P2, PT, R226.reuse, 0x18, PT ;  /* 0x00000018e200780c */ /* 0x040fe40003f44270 */
[----:B------:R-:W-:Y:S02]  /*b3d0*/  ISETP.GT.AND P0, PT, R226, 0x19, PT ;  /* 0x00000019e200780c */ /* 0x000fe40003f04270 */
[----:B------:R-:W-:Y:S02]  /*b3e0*/  ISETP.GT.AND P1, PT, R12, RZ, PT ;  /* 0x000000ff0c00720c */ /* 0x000fe40003f24270 */
[----:B------:R-:W-:-:S02]  /*b3f0*/  FSEL R161, R161, -INF , P3 ;  /* 0xff800000a1a17808 */ /* 0x000fc40001800000 */
[----:B------:R-:W-:Y:S02]  /*b400*/  FSEL R164, R164, -INF , P2 ;  /* 0xff800000a4a47808 */ /* 0x000fe40001000000 */
[----:B------:R-:W-:Y:S02]  /*b410*/  FSEL R165, R165, -INF , P0 ;  /* 0xff800000a5a57808 */ /* 0x000fe40000000000 */
[----:B------:R-:W-:Y:S02]  /*b420*/  FSEL R154, R154, -INF , P1 ;  /* 0xff8000009a9a7808 */ /* 0x000fe40000800000 */
[C---:B------:R-:W-:Y:S02]  /*b430*/  ISETP.GT.AND P3, PT, R12.reuse, 0x1, PT ;  /* 0x000000010c00780c */ /* 0x040fe40003f64270 */
[C---:B------:R-:W-:Y:S02]  /*b440*/  ISETP.GT.AND P2, PT, R12.reuse, 0x8, PT ;  /* 0x000000080c00780c */ /* 0x040fe40003f44270 */
[----:B------:R-:W-:-:S02]  /*b450*/  ISETP.GT.AND P0, PT, R12, 0x9, PT ;  /* 0x000000090c00780c */ /* 0x000fc40003f04270 */
[----:B------:R-:W-:Y:S02]  /*b460*/  ISETP.GT.AND P1, PT, R12, 0x10, PT ;  /* 0x000000100c00780c */ /* 0x000fe40003f24270 */
[----:B------:R-:W-:Y:S02]  /*b470*/  FSEL R155, R155, -INF , P3 ;  /* 0xff8000009b9b7808 */ /* 0x000fe40001800000 */
[----:B------:R-:W-:Y:S02]  /*b480*/  FSEL R158, R158, -INF , P2 ;  /* 0xff8000009e9e7808 */ /* 0x000fe40001000000 */
[----:B------:R-:W-:Y:S02]  /*b490*/  FSEL R159, R159, -INF , P0 ;  /* 0xff8000009f9f7808 */ /* 0x000fe40000000000 */
[----:B------:R-:W-:Y:S02]  /*b4a0*/  FSEL R162, R162, -INF , P1 ;  /* 0xff800000a2a27808 */ /* 0x000fe40000800000 */
[----:B------:R-:W-:-:S02]  /*b4b0*/  ISETP.GT.AND P3, PT, R12, 0x11, PT ;  /* 0x000000110c00780c */ /* 0x000fc40003f64270 */
[C---:B------:R-:W-:Y:S02]  /*b4c0*/  ISETP.GT.AND P2, PT, R12.reuse, 0x18, PT ;  /* 0x000000180c00780c */ /* 0x040fe40003f44270 */
[C---:B------:R-:W-:Y:S02]  /*b4d0*/  ISETP.GT.AND P0, PT, R12.reuse, 0x19, PT ;  /* 0x000000190c00780c */ /* 0x040fe40003f04270 */
[----:B------:R-:W-:Y:S02]  /*b4e0*/  ISETP.GT.AND P1, PT, R12, 0x20, PT ;  /* 0x000000200c00780c */ /* 0x000fe40003f24270 */
[----:B------:R-:W-:Y:S02]  /*b4f0*/  FMNMX.FTZ R12, R154, R225, !PT ;  /* 0x000000e19a0c7209 */ /* 0x000fe40007810000 */
[----:B------:R-:W-:Y:S02]  /*b500*/  FSEL R163, R163, -INF , P3 ;  /* 0xff800000a3a37808 */ /* 0x000fe40001800000 */
[----:B------:R-:W-:-:S02]  /*b510*/  FMNMX.FTZ R12, R155, R12, !PT ;  /* 0x0000000c9b0c7209 */ /* 0x000fc40007810000 */
[----:B------:R-:W-:Y:S02]  /*b520*/  FSEL R166, R166, -INF , P2 ;  /* 0xff800000a6a67808 */ /* 0x000fe40001000000 */
[----:B------:R-:W-:Y:S02]  /*b530*/  FMNMX.FTZ R12, R158, R12, !PT ;  /* 0x0000000c9e0c7209 */ /* 0x000fe40007810000 */
[----:B------:R-:W-:Y:S02]  /*b540*/  FSEL R167, R167, -INF , P0 ;  /* 0xff800000a7a77808 */ /* 0x000fe40000000000 */
[----:B------:R-:W-:Y:S02]  /*b550*/  FMNMX.FTZ R12, R159, R12, !PT ;  /* 0x0000000c9f0c7209 */ /* 0x000fe40007810000 */
[----:B------:R-:W-:Y:S02]  /*b560*/  FSEL R170, R170, -INF , P1 ;  /* 0xff800000aaaa7808 */ /* 0x000fe40000800000 */
[----:B------:R-:W-:-:S02]  /*b570*/  FMNMX.FTZ R12, R162, R12, !PT ;  /* 0x0000000ca20c7209 */ /* 0x000fc40007810000 */
[----:B------:R-:W-:Y:S02]  /*b580*/  LOP3.LUT P1, RZ, R231, 0x40000000, RZ, 0xc0, !PT ;  /* 0x40000000e7ff7812 */ /* 0x000fe4000782c0ff */
[----:B------:R-:W-:Y:S02]  /*b590*/  FMNMX.FTZ R12, R163, R12, !PT ;  /* 0x0000000ca30c7209 */ /* 0x000fe40007810000 */
[----:B------:R-:W-:Y:S02]  /*b5a0*/  LOP3.LUT P0, RZ, R231, 0x80000000, RZ, 0xc0, !PT ;  /* 0x80000000e7ff7812 */ /* 0x000fe4000780c0ff */
[----:B------:R-:W-:Y:S02]  /*b5b0*/  FMNMX.FTZ R12, R166, R12, !PT ;  /* 0x0000000ca60c7209 */ /* 0x000fe40007810000 */
[----:B------:R-:W-:Y:S02]  /*b5c0*/  FSEL R171, R171, -INF , P1 ;  /* 0xff800000abab7808 */ /* 0x000fe40000800000 */
[----:B------:R-:W-:-:S02]  /*b5d0*/  FMNMX.FTZ R12, R167, R12, !PT ;  /* 0x0000000ca70c7209 */ /* 0x000fc40007810000 */
[----:B------:R-:W-:Y:S02]  /*b5e0*/  LOP3.LUT P2, RZ, R229, 0x1, RZ, 0xc0, !PT ;  /* 0x00000001e5ff7812 */ /* 0x000fe4000784c0ff */
[----:B------:R-:W-:Y:S02]  /*b5f0*/  FMNMX.FTZ R12, R170, R12, !PT ;  /* 0x0000000caa0c7209 */ /* 0x000fe40007810000 */
[----:B------:R-:W-:Y:S02]  /*b600*/  FSEL R174, R174, -INF , P0 ;  /* 0xff800000aeae7808 */ /* 0x000fe40000000000 */
[----:B------:R-:W-:Y:S02]  /*b610*/  FMNMX.FTZ R12, R171, R12, !PT ;  /* 0x0000000cab0c7209 */ /* 0x000fe40007810000 */
[----:B------:R-:W-:Y:S02]  /*b620*/  LOP3.LUT P3, RZ, R229, 0x2, RZ, 0xc0, !PT ;  /* 0x00000002e5ff7812 */ /* 0x000fe4000786c0ff */
[----:B------:R-:W-:-:S02]  /*b630*/  FSEL R175, R175, -INF , P2 ;  /* 0xff800000afaf7808 */ /* 0x000fc40001000000 */
[----:B------:R-:W-:Y:S02]  /*b640*/  FMNMX.FTZ R12, R174, R12, !PT ;  /* 0x0000000cae0c7209 */ /* 0x000fe40007810000 */
[----:B------:R-:W-:Y:S02]  /*b650*/  FSEL R178, R178, -INF , P3 ;  /* 0xff800000b2b27808 */ /* 0x000fe40001800000 */
[----:B------:R-:W-:Y:S02]  /*b660*/  FMNMX.FTZ R12, R175, R12, !PT ;  /* 0x0000000caf0c7209 */ /* 0x000fe40007810000 */
[----:B------:R-:W-:Y:S02]  /*b670*/  FSEL R179, R179, -INF , P4 ;  /* 0xff800000b3b37808 */ /* 0x000fe40002000000 */
[----:B------:R-:W-:Y:S02]  /*b680*/  FMNMX.FTZ R12, R178, R12, !PT ;  /* 0x0000000cb20c7209 */ /* 0x000fe40007810000 */
[----:B------:R-:W-:-:S02]  /*b690*/  FSEL R182, R182, -INF , P5 ;  /* 0xff800000b6b67808 */ /* 0x000fc40002800000 */
[----:B------:R-:W-:Y:S02]  /*b6a0*/  FMNMX.FTZ R12, R179, R12, !PT ;  /* 0x0000000cb30c7209 */ /* 0x000fe40007810000 */
[----:B------:R-:W-:Y:S02]  /*b6b0*/  FSEL R183, R183, -INF , P6 ;  /* 0xff800000b7b77808 */ /* 0x000fe40003000000 */
[----:B------:R-:W-:Y:S02]  /*b6c0*/  FMNMX.FTZ R12, R182, R12, !PT ;  /* 0x0000000cb60c7209 */ /* 0x000fe40007810000 */
[----:B------:R-:W-:Y:S02]  /*b6d0*/  LOP3.LUT P1, RZ, R231, 0x20000000, RZ, 0xc0, !PT ;  /* 0x20000000e7ff7812 */ /* 0x000fe4000782c0ff */
[----:B------:R-:W-:Y:S02]  /*b6e0*/  FMNMX.FTZ R12, R183, R12, !PT ;  /* 0x0000000cb70c7209 */ /* 0x000fe40007810000 */
[----:B------:R-:W-:-:S02]  /*b6f0*/  ISETP.GT.AND P6, PT, R226, 0x20, PT ;  /* 0x00000020e200780c */ /* 0x000fc40003fc4270 */
[----:B------:R-:W-:Y:S01]  /*b700*/  ISETP.GT.AND P5, PT, R226, 0x21, PT ;  /* 0x00000021e200780c */ /* 0x000fe20003fa4270 */
[----:B------:R-:W3:Y:S01]  /*b710*/  SHFL.BFLY PT, R14, R12, 0x2, 0x1f ;  /* 0x0c401f000c0e7f89 */ /* 0x000ee200000e0000 */
[----:B------:R-:W-:Y:S02]  /*b720*/  FSEL R168, R168, -INF , P6 ;  /* 0xff800000a8a87808 */ /* 0x000fe40003000000 */
[C---:B------:R-:W-:Y:S02]  /*b730*/  ISETP.GT.AND P4, PT, R226.reuse, 0x28, PT ;  /* 0x00000028e200780c */ /* 0x040fe40003f84270 */
[----:B------:R-:W-:Y:S02]  /*b740*/  FSEL R169, R169, -INF , P5 ;  /* 0xff800000a9a97808 */ /* 0x000fe40002800000 */
[----:B------:R-:W-:Y:S02]  /*b750*/  ISETP.GT.AND P3, PT, R226, 0x29, PT ;  /* 0x00000029e200780c */ /* 0x000fe40003f64270 */
[----:B------:R-:W-:-:S02]  /*b760*/  FSEL R172, R172, -INF , P4 ;  /* 0xff800000acac7808 */ /* 0x000fc40002000000 */
[----:B------:R-:W-:Y:S02]  /*b770*/  FSEL R173, R173, -INF , P3 ;  /* 0xff800000adad7808 */ /* 0x000fe40001800000 */
[C---:B------:R-:W-:Y:S02]  /*b780*/  ISETP.GT.AND P4, PT, R226.reuse, 0x30, PT ;  /* 0x00000030e200780c */ /* 0x040fe40003f84270 */
[C---:B------:R-:W-:Y:S02]  /*b790*/  ISETP.GT.AND P3, PT, R226.reuse, 0x31, PT ;  /* 0x00000031e200780c */ /* 0x040fe40003f64270 */
[----:B------:R-:W-:Y:S02]  /*b7a0*/  LOP3.LUT P0, RZ, R231, 0x10000000, RZ, 0xc0, !PT ;  /* 0x10000000e7ff7812 */ /* 0x000fe4000780c0ff */
[----:B------:R-:W-:Y:S01]  /*b7b0*/  FSEL R177, R177, -INF , P3 ;  /* 0xff800000b1b17808 */ /* 0x000fe20001800000 */
[----:B--2---:R-:W2:Y:S01]  /*b7c0*/  LDC R231, c[0x0][0x448] ;  /* 0x00011200ffe77b82 */ /* 0x004ea20000000800 */
[----:B------:R-:W-:-:S02]  /*b7d0*/  ISETP.GT.AND P3, PT, R226, 0x39, PT ;  /* 0x00000039e200780c */ /* 0x000fc40003f64270 */
[----:B---3--:R-:W-:Y:S02]  /*b7e0*/  FMNMX.FTZ R14, R12, R14, !PT ;  /* 0x0000000e0c0e7209 */ /* 0x008fe40007810000 */
[----:B------:R-:W-:-:S03]  /*b7f0*/  FSEL R181, R181, -INF , P3 ;  /* 0xff800000b5b57808 */ /* 0x000fc60001800000 */
[----:B------:R-:W3:Y:S02]  /*b800*/  SHFL.BFLY PT, R12, R14, 0x1, 0x1f ;  /* 0x0c201f000e0c7f89 */ /* 0x000ee400000e0000 */
[----:B---3--:R-:W-:Y:S01]  /*b810*/  FMNMX.FTZ R14, R14, R12, !PT ;  /* 0x0000000c0e0e7209 */ /* 0x008fe20007810000 */
[----:B------:R-:W-:-:S03]  /*b820*/  IMAD.U32 R12, RZ, RZ, UR37 ;  /* 0x00000025ff0c7e24 */ /* 0x000fc6000f8e00ff */
[C---:B------:R-:W-:Y:S01]  /*b830*/  FSETP.NEU.FTZ.AND P2, PT, R14.reuse, -INF , PT ;  /* 0xff8000000e00780b */ /* 0x040fe20003f5d000 */
[----:B------:R-:W-:-:S03]  /*b840*/  FMUL.FTZ R15, R14, R12 ;  /* 0x0000000c0e0f7220 */ /* 0x000fc60000410000 */
[----:B------:R-:W-:Y:S02]  /*b850*/  FSEL R153, R14, RZ, P2 ;  /* 0x000000ff0e997208 */ /* 0x000fe40001000000 */
[----:B------:R-:W-:-:S03]  /*b860*/  FSEL R15, R15, RZ, P2 ;  /* 0x000000ff0f0f7208 */ /* 0x000fc60001000000 */
[----:B------:R-:W-:Y:S02]  /*b870*/  FADD.FTZ R153, -R153, R225 ;  /* 0x000000e199997221 */ /* 0x000fe40000010100 */
        /* <DEDUP_REMOVED lines=21> */
[----:B------:R-:W4:Y:S01]  /*b9d0*/  MUFU.EX2 R170, R153 ;  /* 0x0000009900aa7308 */ /* 0x000f220000000800 */
[----:B---3--:R-:W-:-:S07]  /*b9e0*/  FMNMX.FTZ R15, R152, R223, !PT ;  /* 0x000000df980f7209 */ /* 0x008fce0007810000 */
[----:B------:R-:W3:Y:S01]  /*b9f0*/  MUFU.EX2 R153, R155 ;  /* 0x0000009b00997308 */ /* 0x000ee20000000800 */
[----:B------:R-:W-:-:S04]  /*ba00*/  FMNMX.FTZ R15, R232, R15, !PT ;  /* 0x0000000fe80f7209 */ /* 0x000fc80007810000 */
[----:B------:R-:W-:-:S03]  /*ba10*/  FMNMX.FTZ R15, R156, R15, !PT ;  /* 0x0000000f9c0f7209 */ /* 0x000fc60007810000 */
[----:B------:R-:W5:Y:S01]  /*ba20*/  MUFU.EX2 R155, R158 ;  /* 0x0000009e009b7308 */ /* 0x000f620000000800 */
[----:B----4-:R-:W-:Y:S01]  /*ba30*/  FFMA.FTZ R3, R170, R3, R154 ;  /* 0x00000003aa037223 */ /* 0x010fe2000001009a */
[-C--:B------:R-:W-:Y:S01]  /*ba40*/  FMUL.FTZ R26, R26, R170.reuse ;  /* 0x000000aa1a1a7220 */ /* 0x080fe20000410000 */
[----:B------:R-:W-:Y:S01]  /*ba50*/  FMNMX.FTZ R15, R157, R15, !PT ;  /* 0x0000000f9d0f7209 */ /* 0x000fe20007810000 */
[-C--:B------:R-:W-:Y:S01]  /*ba60*/  FMUL.FTZ R27, R27, R170.reuse ;  /* 0x000000aa1b1b7220 */ /* 0x080fe20000410000 */
[-C--:B------:R-:W-:Y:S01]  /*ba70*/  FMUL.FTZ R30, R30, R170.reuse ;  /* 0x000000aa1e1e7220 */ /* 0x080fe20000410000 */
[----:B------:R-:W-:Y:S01]  /*ba80*/  FMUL.FTZ R31, R31, R170 ;  /* 0x000000aa1f1f7220 */ /* 0x000fe20000410000 */
[----:B------:R-:W-:Y:S01]  /*ba90*/  FMNMX.FTZ R15, R160, R15, !PT ;  /* 0x0000000fa00f7209 */ /* 0x000fe20007810000 */
[----:B------:R-:W4:Y:S01]  /*baa0*/  MUFU.EX2 R159, R159 ;  /* 0x0000009f009f7308 */ /* 0x000f220000000800 */
[C---:B---3--:R-:W-:Y:S01]  /*bab0*/  FADD.FTZ R3, R153.reuse, R3 ;  /* 0x0000000399037221 */ /* 0x048fe20000010000 */
[----:B------:R-:W-:Y:S01]  /*bac0*/  F2FP.F16.F32.PACK_AB R153, R153, R154 ;  /* 0x0000009a9999723e */ /* 0x000fe200000000ff */
[-C--:B------:R-:W-:Y:S01]  /*bad0*/  FMUL.FTZ R34, R34, R170.reuse ;  /* 0x000000aa22227220 */ /* 0x080fe20000410000 */
[----:B------:R-:W-:Y:S01]  /*bae0*/  FMNMX.FTZ R15, R161, R15, !PT ;  /* 0x0000000fa10f7209 */ /* 0x000fe20007810000 */
[-C--:B------:R-:W-:Y:S01]  /*baf0*/  FMUL.FTZ R35, R35, R170.reuse ;  /* 0x000000aa23237220 */ /* 0x080fe20000410000 */
[----:B------:R-:W-:Y:S01]  /*bb00*/  FSEL R154, R176, -INF , P4 ;  /* 0xff800000b09a7808 */ /* 0x000fe20002000000 */
[-C--:B------:R-:W-:Y:S01]  /*bb10*/  FMUL.FTZ R38, R38, R170.reuse ;  /* 0x000000aa26267220 */ /* 0x080fe20000410000 */
[----:B------:R-:W-:Y:S01]  /*bb20*/  FMNMX.FTZ R15, R164, R15, !PT ;  /* 0x0000000fa40f7209 */ /* 0x000fe20007810000 */
[----:B-----5:R-:W-:Y:S01]  /*bb30*/  FADD.FTZ R3, R155, R3 ;  /* 0x000000039b037221 */ /* 0x020fe20000010000 */
[----:B------:R-:W-:Y:S01]  /*bb40*/  ISETP.GT.AND P4, PT, R226, 0x38, PT ;  /* 0x00000038e200780c */ /* 0x000fe20003f84270 */
[----:B------:R-:W3:Y:S01]  /*bb50*/  MUFU.EX2 R162, R162 ;  /* 0x000000a200a27308 */ /* 0x000ee20000000800 */
[----:B------:R-:W-:Y:S01]  /*bb60*/  FMNMX.FTZ R15, R165, R15, !PT ;  /* 0x0000000fa50f7209 */ /* 0x000fe20007810000 */
[-C--:B------:R-:W-:Y:S01]  /*bb70*/  FMUL.FTZ R39, R39, R170.reuse ;  /* 0x000000aa27277220 */ /* 0x080fe20000410000 */
[----:B------:R-:W-:Y:S01]  /*bb80*/  FSEL R180, R180, -INF , P4 ;  /* 0xff800000b4b47808 */ /* 0x000fe20002000000 */
[-C--:B------:R-:W-:Y:S01]  /*bb90*/  FMUL.FTZ R42, R42, R170.reuse ;  /* 0x000000aa2a2a7220 */ /* 0x080fe20000410000 */
[----:B------:R-:W-:Y:S01]  /*bba0*/  FMNMX.FTZ R15, R168, R15, !PT ;  /* 0x0000000fa80f7209 */ /* 0x000fe20007810000 */
[C---:B----4-:R-:W-:Y:S01]  /*bbb0*/  FADD.FTZ R3, R159.reuse, R3 ;  /* 0x000000039f037221 */ /* 0x050fe20000010000 */
[----:B------:R-:W-:Y:S01]  /*bbc0*/  F2FP.F16.F32.PACK_AB R155, R159, R155 ;  /* 0x0000009b9f9b723e */ /* 0x000fe200000000ff */
[----:B------:R-:W-:Y:S01]  /*bbd0*/  MUFU.EX2 R167, R167 ;  /* 0x000000a700a77308 */ /* 0x000fe20000000800 */
[----:B------:R-:W-:Y:S01]  /*bbe0*/  FMNMX.FTZ R15, R169, R15, !PT ;  /* 0x0000000fa90f7209 */ /* 0x000fe20007810000 */
[-C--:B------:R-:W-:Y:S01]  /*bbf0*/  FMUL.FTZ R43, R43, R170.reuse ;  /* 0x000000aa2b2b7220 */ /* 0x080fe20000410000 */
[-C--:B------:R-:W-:Y:S01]  /*bc00*/  FMUL.FTZ R46, R46, R170.reuse ;  /* 0x000000aa2e2e7220 */ /* 0x080fe20000410000 */
[-C--:B------:R-:W-:Y:S01]  /*bc10*/  FMUL.FTZ R47, R47, R170.reuse ;  /* 0x000000aa2f2f7220 */ /* 0x080fe20000410000 */
[----:B------:R-:W-:Y:S01]  /*bc20*/  FMNMX.FTZ R15, R172, R15, !PT ;  /* 0x0000000fac0f7209 */ /* 0x000fe20007810000 */
[-C--:B------:R-:W-:Y:S01]  /*bc30*/  FMUL.FTZ R50, R50, R170.reuse ;  /* 0x000000aa32327220 */ /* 0x080fe20000410000 */
[-C--:B------:R-:W-:Y:S01]  /*bc40*/  FMUL.FTZ R51, R51, R170.reuse ;  /* 0x000000aa33337220 */ /* 0x080fe20000410000 */
[----:B------:R-:W-:Y:S01]  /*bc50*/  MUFU.EX2 R225, R225 ;  /* 0x000000e100e17308 */ /* 0x000fe20000000800 */
[----:B------:R-:W-:Y:S01]  /*bc60*/  FMNMX.FTZ R15, R173, R15, !PT ;  /* 0x0000000fad0f7209 */ /* 0x000fe20007810000 */
[----:B---3--:R-:W-:Y:S01]  /*bc70*/  FADD.FTZ R3, R162, R3 ;  /* 0x00000003a2037221 */ /* 0x008fe20000010000 */
[-C--:B------:R-:W-:Y:S01]  /*bc80*/  FMUL.FTZ R54, R54, R170.reuse ;  /* 0x000000aa36367220 */ /* 0x080fe20000410000 */
[-C--:B------:R-:W-:Y:S01]  /*bc90*/  FMUL.FTZ R55, R55, R170.reuse ;  /* 0x000000aa37377220 */ /* 0x080fe20000410000 */
[----:B------:R-:W-:Y:S01]  /*bca0*/  FMNMX.FTZ R15, R154, R15, !PT ;  /* 0x0000000f9a0f7209 */ /* 0x000fe20007810000 */
[-C--:B------:R-:W-:Y:S01]  /*bcb0*/  FMUL.FTZ R58, R58, R170.reuse ;  /* 0x000000aa3a3a7220 */ /* 0x080fe20000410000 */
[-C--:B------:R-:W-:Y:S01]  /*bcc0*/  FMUL.FTZ R59, R59, R170.reuse ;  /* 0x000000aa3b3b7220 */ /* 0x080fe20000410000 */
        /* <DEDUP_REMOVED lines=13> */
[-C--:B------:R-:W-:Y:S01]  /*bda0*/  FMUL.FTZ R78, R78, R170.reuse ;  /* 0x000000aa4e4e7220 */ /* 0x080fe20000410000 */
[----:B------:R-:W3:Y:S01]  /*bdb0*/  SHFL.BFLY PT, R158, R15, 0x2, 0x1f ;  /* 0x0c401f000f9e7f89 */ /* 0x000ee200000e0000 */
        /* <DEDUP_REMOVED lines=23> */
[----:B---3--:R-:W-:Y:S01]  /*bf30*/  FMNMX.FTZ R15, R15, R158, !PT ;  /* 0x0000009e0f0f7209 */ /* 0x008fe20007810000 */
[-C--:B------:R-:W-:Y:S01]  /*bf40*/  FMUL.FTZ R119, R119, R170.reuse ;  /* 0x000000aa77777220 */ /* 0x080fe20000410000 */
[----:B------:R3:W4:Y:S01]  /*bf50*/  MUFU.EX2 R158, R163 ;  /* 0x000000a3009e7308 */ /* 0x0007220000000800 */
[-C--:B------:R-:W-:Y:S01]  /*bf60*/  FMUL.FTZ R122, R122, R170.reuse ;  /* 0x000000aa7a7a7220 */ /* 0x080fe20000410000 */
[-C--:B------:R-:W-:Y:S01]  /*bf70*/  FMUL.FTZ R123, R123, R170.reuse ;  /* 0x000000aa7b7b7220 */ /* 0x080fe20000410000 */
[----:B------:R-:W5:Y:S01]  /*bf80*/  SHFL.BFLY PT, R159, R15, 0x1, 0x1f ;  /* 0x0c201f000f9f7f89 */ /* 0x000f6200000e0000 */
[-C--:B------:R-:W-:Y:S01]  /*bf90*/  FMUL.FTZ R126, R126, R170.reuse ;  /* 0x000000aa7e7e7220 */ /* 0x080fe20000410000 */
[-C--:B------:R-:W-:Y:S01]  /*bfa0*/  FMUL.FTZ R127, R127, R170.reuse ;  /* 0x000000aa7f7f7220 */ /* 0x080fe20000410000 */
[-C--:B------:R-:W-:Y:S01]  /*bfb0*/  FMUL.FTZ R130, R130, R170.reuse ;  /* 0x000000aa82827220 */ /* 0x080fe20000410000 */
[-C--:B------:R-:W-:Y:S01]  /*bfc0*/  FMUL.FTZ R131, R131, R170.reuse ;  /* 0x000000aa83837220 */ /* 0x080fe20000410000 */
[----:B------:R-:W-:Y:S01]  /*bfd0*/  FMUL.FTZ R134, R134, R170 ;  /* 0x000000aa86867220 */ /* 0x000fe20000410000 */
[----:B---3--:R-:W-:-:S02]  /*bfe0*/  IMAD.MOV R163, RZ, RZ, -R196 ;  /* 0x000000ffffa37224 */ /* 0x008fc400078e0ac4 */
[-C--:B------:R-:W-:Y:S01]  /*bff0*/  FMUL.FTZ R135, R135, R170.reuse ;  /* 0x000000aa87877220 */ /* 0x080fe20000410000 */
[-C--:B------:R-:W-:Y:S01]  /*c000*/  FMUL.FTZ R138, R138, R170.reuse ;  /* 0x000000aa8a8a7220 */ /* 0x080fe20000410000 */
[-C--:B------:R-:W-:Y:S01]  /*c010*/  FMUL.FTZ R139, R139, R170.reuse ;  /* 0x000000aa8b8b7220 */ /* 0x080fe20000410000 */
[-C--:B------:R-:W-:Y:S01]  /*c020*/  FMUL.FTZ R142, R142, R170.reuse ;  /* 0x000000aa8e8e7220 */ /* 0x080fe20000410000 */
[----:B------:R-:W-:Y:S01]  /*c030*/  ISETP.NE.AND P2, PT, R189, R163, PT ;  /* 0x000000a3bd00720c */ /* 0x000fe20003f45270 */
[-C--:B------:R-:W-:Y:S01]  /*c040*/  FMUL.FTZ R143, R143, R170.reuse ;  /* 0x000000aa8f8f7220 */ /* 0x080fe20000410000 */
[-C--:B------:R-:W-:Y:S01]  /*c050*/  FMUL.FTZ R146, R146, R170.reuse ;  /* 0x000000aa92927220 */ /* 0x080fe20000410000 */
[----:B----4-:R-:W-:Y:S01]  /*c060*/  FADD.FTZ R3, R158, R3 ;  /* 0x000000039e037221 */ /* 0x010fe20000010000 */
[-C--:B------:R-:W-:Y:S01]  /*c070*/  FMUL.FTZ R147, R147, R170.reuse ;  /* 0x000000aa93937220 */ /* 0x080fe20000410000 */
[-C--:B------:R-:W-:Y:S01]  /*c080*/  FMUL.FTZ R150, R150, R170.reuse ;  /* 0x000000aa96967220 */ /* 0x080fe20000410000 */
[----:B------:R-:W-:Y:S01]  /*c090*/  FMUL.FTZ R151, R151, R170 ;  /* 0x000000aa97977220 */ /* 0x000fe20000410000 */
[----:B-----5:R-:W-:-:S02]  /*c0a0*/  FMNMX.FTZ R15, R15, R159, !PT ;  /* 0x0000009f0f0f7209 */ /* 0x020fc40007810000 */
[----:B------:R3:W4:Y:S02]  /*c0b0*/  MUFU.EX2 R159, R166 ;  /* 0x000000a6009f7308 */ /* 0x0007240000000800 */
[----:B------:R-:W-:-:S04]  /*c0c0*/  FSETP.NEU.FTZ.AND P3, PT, R15, -INF , PT ;  /* 0xff8000000f00780b */ /* 0x000fc80003f7d000 */
[----:B------:R-:W-:Y:S01]  /*c0d0*/  FSEL R163, R15, RZ, P3 ;  /* 0x000000ff0fa37208 */ /* 0x000fe20001800000 */
[----:B---3--:R-:W-:-:S04]  /*c0e0*/  @!P2 IMAD R166, R224, 0x40, R190 ;  /* 0x00000040e0a6a824 */ /* 0x008fc800078e02be */
[----:B------:R-:W-:Y:S01]  /*c0f0*/  FADD.FTZ R163, -R163, R223 ;  /* 0x000000dfa3a37221 */ /* 0x000fe20000010100 */
[----:B------:R-:W-:-:S03]  /*c100*/  @!P2 IMAD R166, R166, 0x4, R2 ;  /* 0x00000004a6a6a824 */ /* 0x000fc600078e0202 */
[----:B------:R-:W-:Y:S01]  /*c110*/  FMUL.FTZ R163, R163, R12 ;  /* 0x0000000ca3a37220 */ /* 0x000fe20000410000 */
[----:B----4-:R-:W-:Y:S01]  /*c120*/  FADD.FTZ R3, R159, R3 ;  /* 0x000000039f037221 */ /* 0x010fe20000010000 */
[----:B------:R-:W-:Y:S02]  /*c130*/  @!P2 STS [R166+0x28820], R170 ;  /* 0x028820aaa600a388 */ /* 0x000fe40000000800 */
[----:B------:R-:W3:Y:S01]  /*c140*/  MUFU.EX2 R176, R163 ;  /* 0x000000a300b07308 */ /* 0x000ee20000000800 */
[----:B------:R-:W-:-:S07]  /*c150*/  F2FP.F16.F32.PACK_AB R159, R167, R159 ;  /* 0x0000009fa79f723e */ /* 0x000fce00000000ff */
[----:B------:R-:W-:Y:S01]  /*c160*/  MUFU.EX2 R163, R174 ;  /* 0x000000ae00a37308 */ /* 0x000fe20000000800 */
        /* <DEDUP_REMOVED lines=10> */
[----:B---3--:R-:W-:Y:S01]  /*c210*/  FMUL.FTZ R166, R15, R12 ;  /* 0x0000000c0fa67220 */ /* 0x008fe20000410000 */
[-C--:B------:R-:W-:Y:S01]  /*c220*/  FMUL.FTZ R41, R41, R176.reuse ;  /* 0x000000b029297220 */ /* 0x080fe20000410000 */
[-C--:B------:R-:W-:Y:S01]  /*c230*/  FMUL.FTZ R44, R44, R176.reuse ;  /* 0x000000b02c2c7220 */ /* 0x080fe20000410000 */
[-C--:B------:R-:W-:Y:S01]  /*c240*/  FMUL.FTZ R45, R45, R176.reuse ;  /* 0x000000b02d2d7220 */ /* 0x080fe20000410000 */
[-C--:B------:R-:W-:Y:S01]  /*c250*/  FMUL.FTZ R48, R48, R176.reuse ;  /* 0x000000b030307220 */ /* 0x080fe20000410000 */
[----:B------:R-:W-:Y:S01]  /*c260*/  FSEL R166, R166, RZ, P3 ;  /* 0x000000ffa6a67208 */ /* 0x000fe20001800000 */
[-C--:B------:R-:W-:Y:S01]  /*c270*/  FMUL.FTZ R49, R49, R176.reuse ;  /* 0x000000b031317220 */ /* 0x080fe20000410000 */
[-C--:B------:R-:W-:Y:S01]  /*c280*/  FMUL.FTZ R52, R52, R176.reuse ;  /* 0x000000b034347220 */ /* 0x080fe20000410000 */
[-C--:B------:R-:W-:Y:S01]  /*c290*/  FMUL.FTZ R53, R53, R176.reuse ;  /* 0x000000b035357220 */ /* 0x080fe20000410000 */
[----:B------:R-:W-:Y:S01]  /*c2a0*/  FMUL.FTZ R56, R56, R176 ;  /* 0x000000b038387220 */ /* 0x000fe20000410000 */
[-CC-:B------:R-:W-:Y:S01]  /*c2b0*/  FFMA.FTZ R152, R152, R12.reuse, -R166.reuse ;  /* 0x0000000c98987223 */ /* 0x180fe200000108a6 */
[-CC-:B------:R-:W-:Y:S01]  /*c2c0*/  FFMA.FTZ R232, R232, R12.reuse, -R166.reuse ;  /* 0x0000000ce8e87223 */ /* 0x180fe200000108a6 */
[-CC-:B------:R-:W-:Y:S01]  /*c2d0*/  FFMA.FTZ R156, R156, R12.reuse, -R166.reuse ;  /* 0x0000000c9c9c7223 */ /* 0x180fe200000108a6 */
[-CC-:B------:R-:W-:Y:S01]  /*c2e0*/  FFMA.FTZ R157, R157, R12.reuse, -R166.reuse ;  /* 0x0000000c9d9d7223 */ /* 0x180fe200000108a6 */
[-CC-:B------:R-:W-:Y:S01]  /*c2f0*/  FFMA.FTZ R160, R160, R12.reuse, -R166.reuse ;  /* 0x0000000ca0a07223 */ /* 0x180fe200000108a6 */
[-CC-:B------:R-:W-:Y:S01]  /*c300*/  FFMA.FTZ R161, R161, R12.reuse, -R166.reuse ;  /* 0x0000000ca1a17223 */ /* 0x180fe200000108a6 */
[----:B------:R-:W3:Y:S01]  /*c310*/  MUFU.EX2 R152, R152 ;  /* 0x0000009800987308 */ /* 0x000ee20000000800 */
[-CC-:B------:R-:W-:Y:S01]  /*c320*/  FFMA.FTZ R164, R164, R12.reuse, -R166.reuse ;  /* 0x0000000ca4a47223 */ /* 0x180fe200000108a6 */
[-CC-:B------:R-:W-:Y:S01]  /*c330*/  FFMA.FTZ R165, R165, R12.reuse, -R166.reuse ;  /* 0x0000000ca5a57223 */ /* 0x180fe200000108a6 */
[-CC-:B------:R-:W-:Y:S01]  /*c340*/  FFMA.FTZ R168, R168, R12.reuse, -R166.reuse ;  /* 0x0000000ca8a87223 */ /* 0x180fe200000108a6 */
[-CC-:B------:R-:W-:Y:S01]  /*c350*/  FFMA.FTZ R169, R169, R12.reuse, -R166.reuse ;  /* 0x0000000ca9a97223 */ /* 0x180fe200000108a6 */
[-CC-:B------:R-:W-:Y:S01]  /*c360*/  FFMA.FTZ R172, R172, R12.reuse, -R166.reuse ;  /* 0x0000000cacac7223 */ /* 0x180fe200000108a6 */
[-CC-:B------:R-:W-:Y:S01]  /*c370*/  FFMA.FTZ R173, R173, R12.reuse, -R166.reuse ;  /* 0x0000000cadad7223 */ /* 0x180fe200000108a6 */
[-CC-:B------:R-:W-:Y:S01]  /*c380*/  FFMA.FTZ R154, R154, R12.reuse, -R166.reuse ;  /* 0x0000000c9a9a7223 */ /* 0x180fe200000108a6 */
[----:B------:R-:W4:Y:S01]  /*c390*/  MUFU.EX2 R232, R232 ;  /* 0x000000e800e87308 */ /* 0x000f220000000800 */
[-CC-:B------:R-:W-:Y:S01]  /*c3a0*/  FFMA.FTZ R177, R177, R12.reuse, -R166.reuse ;  /* 0x0000000cb1b17223 */ /* 0x180fe200000108a6 */
[-CC-:B------:R-:W-:Y:S01]  /*c3b0*/  FFMA.FTZ R180, R180, R12.reuse, -R166.reuse ;  /* 0x0000000cb4b47223 */ /* 0x180fe200000108a6 */
[----:B------:R-:W-:Y:S01]  /*c3c0*/  FFMA.FTZ R166, R181, R12, -R166 ;  /* 0x0000000cb5a67223 */ /* 0x000fe200000108a6 */
[-C--:B------:R-:W-:Y:S01]  /*c3d0*/  FMUL.FTZ R57, R57, R176.reuse ;  /* 0x000000b039397220 */ /* 0x080fe20000410000 */
[-C--:B------:R-:W-:Y:S01]  /*c3e0*/  FMUL.FTZ R60, R60, R176.reuse ;  /* 0x000000b03c3c7220 */ /* 0x080fe20000410000 */
[-C--:B------:R-:W-:Y:S01]  /*c3f0*/  FMUL.FTZ R61, R61, R176.reuse ;  /* 0x000000b03d3d7220 */ /* 0x080fe20000410000 */
[-C--:B------:R-:W-:Y:S01]  /*c400*/  FMUL.FTZ R64, R64, R176.reuse ;  /* 0x000000b040407220 */ /* 0x080fe20000410000 */
[----:B------:R-:W5:Y:S01]  /*c410*/  MUFU.EX2 R156, R156 ;  /* 0x0000009c009c7308 */ /* 0x000f620000000800 */
        /* <DEDUP_REMOVED lines=17> */
[----:B---3--:R-:W-:Y:S01]  /*c530*/  FFMA.FTZ R158, R176, R0, R152 ;  /* 0x00000000b09e7223 */ /* 0x008fe20000010098 */
[----:B------:R-:W-:Y:S01]  /*c540*/  FADD.FTZ R0, R167, R3 ;  /* 0x00000003a7007221 */ /* 0x000fe20000010000 */
[C---:B----4-:R-:W-:Y:S01]  /*c550*/  F2FP.F16.F32.PACK_AB R152, R232.reuse, R152 ;  /* 0x00000098e898723e */ /* 0x050fe200000000ff */
[-C--:B------:R-:W-:Y:S01]  /*c560*/  FMUL.FTZ R93, R93, R176.reuse ;  /* 0x000000b05d5d7220 */ /* 0x080fe20000410000 */
[----:B------:R-:W-:Y:S01]  /*c570*/  FADD.FTZ R158, R232, R158 ;  /* 0x0000009ee89e7221 */ /* 0x000fe20000010000 */
[-C--:B------:R-:W-:Y:S01]  /*c580*/  FMUL.FTZ R96, R96, R176.reuse ;  /* 0x000000b060607220 */ /* 0x080fe20000410000 */
[----:B------:R-:W0:Y:S01]  /*c590*/  MUFU.EX2 R161, R161 ;  /* 0x000000a100a17308 */ /* 0x000e220000000800 */
[-C--:B------:R-:W-:Y:S01]  /*c5a0*/  FMUL.FTZ R97, R97, R176.reuse ;  /* 0x000000b061617220 */ /* 0x080fe20000410000 */
[----:B-----5:R-:W-:Y:S01]  /*c5b0*/  FADD.FTZ R158, R156, R158 ;  /* 0x0000009e9c9e7221 */ /* 0x020fe20000010000 */
[-C--:B------:R-:W-:Y:S01]  /*c5c0*/  FMUL.FTZ R100, R100, R176.reuse ;  /* 0x000000b064647220 */ /* 0x080fe20000410000 */
[-C--:B------:R-:W-:Y:S01]  /*c5d0*/  FMUL.FTZ R101, R101, R176.reuse ;  /* 0x000000b065657220 */ /* 0x080fe20000410000 */
[-C--:B------:R-:W-:Y:S01]  /*c5e0*/  FMUL.FTZ R104, R104, R176.reuse ;  /* 0x000000b068687220 */ /* 0x080fe20000410000 */
[----:B-1----:R-:W-:Y:S01]  /*c5f0*/  FADD.FTZ R158, R174, R158 ;  /* 0x0000009eae9e7221 */ /* 0x002fe20000010000 */
[-C--:B------:R-:W-:Y:S01]  /*c600*/  FMUL.FTZ R105, R105, R176.reuse ;  /* 0x000000b069697220 */ /* 0x080fe20000410000 */
[----:B------:R-:W1:Y:S01]  /*c610*/  MUFU.EX2 R164, R164 ;  /* 0x000000a400a47308 */ /* 0x000e620000000800 */
[-C--:B------:R-:W-:Y:S01]  /*c620*/  FMUL.FTZ R108, R108, R176.reuse ;  /* 0x000000b06c6c7220 */ /* 0x080fe20000410000 */
[----:B--2---:R-:W-:Y:S01]  /*c630*/  FADD.FTZ R158, R160, R158 ;  /* 0x0000009ea09e7221 */ /* 0x004fe20000010000 */
        /* <DEDUP_REMOVED lines=25> */
[----:B------:R-:W-:-:S04]  /*c7d0*/  FMUL.FTZ R149, R149, R176 ;  /* 0x000000b095957220 */ /* 0x000fc80000410000 */
[----:B------:R-:W3:Y:S08]  /*c7e0*/  MUFU.EX2 R162, R172 ;  /* 0x000000ac00a27308 */ /* 0x000ef00000000800 */
[----:B------:R4:W-:Y:S08]  /*c7f0*/  MUFU.EX2 R3, R154 ;  /* 0x0000009a00037308 */ /* 0x0009f00000000800 */
[----:B------:R-:W5:Y:S01]  /*c800*/  MUFU.EX2 R173, R173 ;  /* 0x000000ad00ad7308 */ /* 0x000f620000000800 */
[----:B----4-:R-:W-:Y:S01]  /*c810*/  F2FP.F16.F32.PACK_AB R154, R174, R156 ;  /* 0x0000009cae9a723e */ /* 0x010fe200000000ff */
[----:B------:R-:W-:Y:S01]  /*c820*/  BAR.SYNC.DEFER_BLOCKING 0xf, 0x100 ;  /* 0x03c4000000007b1d */ /* 0x000fe20000010000 */
[----:B------:R-:W-:Y:S01]  /*c830*/  F2FP.F16.F32.PACK_AB R156, R161, R160 ;  /* 0x000000a0a19c723e */ /* 0x000fe200000000ff */
[C---:B--2---:R-:W-:Y:S01]  /*c840*/  FADD.FTZ R160, R165.reuse, R158 ;  /* 0x0000009ea5a07221 */ /* 0x044fe20000010000 */
[----:B------:R-:W-:Y:S01]  /*c850*/  F2FP.F16.F32.PACK_AB R158, R165, R164 ;  /* 0x000000a4a59e723e */ /* 0x000fe200000000ff */
[----:B------:R-:W-:Y:S01]  /*c860*/  FADD.FTZ R164, R225, R0 ;  /* 0x00000000e1a47221 */ /* 0x000fe20000010000 */
[C---:B------:R-:W-:Y:S01]  /*c870*/  F2FP.F16.F32.PACK_AB R161, R171.reuse, R225 ;  /* 0x000000e1aba1723e */ /* 0x040fe200000000ff */
[----:B0-----:R-:W-:Y:S01]  /*c880*/  FADD.FTZ R160, R168, R160 ;  /* 0x000000a0a8a07221 */ /* 0x001fe20000010000 */
[----:B------:R-:W0:Y:S01]  /*c890*/  MUFU.EX2 R177, R177 ;  /* 0x000000b100b17308 */ /* 0x000e220000000800 */
[----:B------:R-:W-:-:S02]  /*c8a0*/  FADD.FTZ R164, R171, R164 ;  /* 0x000000a4aba47221 */ /* 0x000fc40000010000 */
[C---:B-1----:R-:W-:Y:S01]  /*c8b0*/  FADD.FTZ R0, R169.reuse, R160 ;  /* 0x000000a0a9007221 */ /* 0x042fe20000010000 */
[----:B------:R-:W-:Y:S01]  /*c8c0*/  F2FP.F16.F32.PACK_AB R160, R169, R168 ;  /* 0x000000a8a9a0723e */ /* 0x000fe200000000ff */
[----:B------:R-:W-:Y:S01]  /*c8d0*/  FADD.FTZ R164, R163, R164 ;  /* 0x000000a4a3a47221 */ /* 0x000fe20000010000 */
[C---:B------:R-:W-:Y:S01]  /*c8e0*/  F2FP.F16.F32.PACK_AB R163, R175.reuse, R163 ;  /* 0x000000a3afa3723e */ /* 0x040fe200000000ff */
[----:B---3--:R-:W-:Y:S01]  /*c8f0*/  FADD.FTZ R0, R162, R0 ;  /* 0x00000000a2007221 */ /* 0x008fe20000010000 */
[----:B------:R-:W1:Y:S01]  /*c900*/  MUFU.EX2 R180, R180 ;  /* 0x000000b400b47308 */ /* 0x000e620000000800 */
[----:B------:R-:W-:Y:S01]  /*c910*/  FADD.FTZ R165, R175, R164 ;  /* 0x000000a4afa57221 */ /* 0x000fe20000010000 */
[C---:B-----5:R-:W-:Y:S01]  /*c920*/  F2FP.F16.F32.PACK_AB R162, R173.reuse, R162 ;  /* 0x000000a2ada2723e */ /* 0x060fe200000000ff */
[----:B------:R-:W-:Y:S02]  /*c930*/  FADD.FTZ R0, R173, R0 ;  /* 0x00000000ad007221 */ /* 0x000fe40000010000 */
[----:B------:R-:W-:Y:S01]  /*c940*/  FADD.FTZ R168, R178, R165 ;  /* 0x000000a5b2a87221 */ /* 0x000fe20000010000 */
[----:B------:R-:W-:Y:S01]  /*c950*/  F2FP.F16.F32.PACK_AB R165, R179, R178 ;  /* 0x000000b2b3a5723e */ /* 0x000fe200000000ff */
[----:B------:R-:W-:Y:S01]  /*c960*/  FADD.FTZ R0, R3, R0 ;  /* 0x0000000003007221 */ /* 0x000fe20000010000 */
[----:B------:R-:W2:Y:S01]  /*c970*/  MUFU.EX2 R166, R166 ;  /* 0x000000a600a67308 */ /* 0x000ea20000000800 */
[----:B0-----:R-:W-:Y:S01]  /*c980*/  F2FP.F16.F32.PACK_AB R164, R177, R3 ;  /* 0x00000003b1a4723e */ /* 0x001fe200000000ff */
[----:B------:R-:W-:Y:S01]  /*c990*/  FADD.FTZ R3, R179, R168 ;  /* 0x000000a8b3037221 */ /* 0x000fe20000010000 */
[----:B------:R-:W-:Y:S01]  /*c9a0*/  FADD.FTZ R169, R177, R0 ;  /* 0x00000000b1a97221 */ /* 0x000fe20000010000 */
[----:B------:R0:W-:Y:S02]  /*c9b0*/  STSM.16.M88.4 [R197+0x26800], R152 ;  /* 0x02680098c5007844 */ /* 0x0001e40000000200 */
[----:B------:R-:W-:-:S02]  /*c9c0*/  FADD.FTZ R168, R182, R3 ;  /* 0x00000003b6a87221 */ /* 0x000fc40000010000 */
[----:B------:R-:W3:Y:S01]  /*c9d0*/  MUFU.EX2 R167, R183 ;  /* 0x000000b700a77308 */ /* 0x000ee20000000800 */
[----:B-1----:R-:W-:Y:S01]  /*c9e0*/  FADD.FTZ R169, R180, R169 ;  /* 0x000000a9b4a97221 */ /* 0x002fe20000010000 */
[----:B------:R0:W-:Y:S04]  /*c9f0*/  STSM.16.M88.4 [R198], R156 ;  /* 0x0000009cc6007844 */ /* 0x0001e80000000200 */
[----:B------:R0:W-:Y:S01]  /*ca00*/  STSM.16.M88.4 [R200], R160 ;  /* 0x000000a0c8007844 */ /* 0x0001e20000000200 */
[C---:B--2---:R-:W-:Y:S01]  /*ca10*/  FADD.FTZ R0, R166.reuse, R169 ;  /* 0x000000a9a6007221 */ /* 0x044fe20000010000 */
[----:B------:R-:W-:Y:S01]  /*ca20*/  F2FP.F16.F32.PACK_AB R166, R166, R180 ;  /* 0x000000b4a6a6723e */ /* 0x000fe200000000ff */
[C---:B---3--:R-:W-:Y:S01]  /*ca30*/  FADD.FTZ R3, R167.reuse, R168 ;  /* 0x000000a8a7037221 */ /* 0x048fe20000010000 */
[----:B------:R-:W-:-:S05]  /*ca40*/  F2FP.F16.F32.PACK_AB R167, R167, R182 ;  /* 0x000000b6a7a7723e */ /* 0x000fca00000000ff */
[----:B------:R0:W-:Y:S01]  /*ca50*/  STSM.16.M88.4 [R199], R164 ;  /* 0x000000a4c7007844 */ /* 0x0001e20000000200 */
[----:B------:R-:W-:Y:S05]  /*ca60*/  @!P0 BRA `(.L_x_4828) ;  /* 0x0000000000048947 */ /* 0x000fea0003800000 */
[----:B------:R-:W-:Y:S01]  /*ca70*/  BPT.TRAP 0x1 ;  /* 0x000000040000795c */ /* 0x000fe20000300000 */
.L_x_4828:
[----:B------:R1:W2:Y:S01]  /*ca80*/  SYNCS.PHASECHK.TRANS64.TRYWAIT P2, [R214+URZ+0x28c50], R219 ;  /* 0x028c50dbd60075a7 */ /* 0x0002a2000804017f */
[----:B------:R-:W-:Y:S05]  /*ca90*/  @!P0 BRA `(.L_x_4829) ;  /* 0x0000000000048947 */ /* 0x000fea0003800000 */
[----:B------:R-:W-:Y:S01]  /*caa0*/  BPT.TRAP 0x1 ;  /* 0x000000040000795c */ /* 0x000fe20000300000 */
.L_x_4829:
[----:B------:R-:W-:Y:S04]  /*cab0*/  BSSY B2, `(.L_x_4830) ;  /* 0x0000004000027945 */ /* 0x000fe80003800000 */
[----:B--2---:R-:W-:Y:S05]  /*cac0*/  @P2 BRA `(.L_x_4831) ;  /* 0x0000000000082947 */ /* 0x004fea0003800000 */
[----:B------:R-:W2:Y:S02]  /*cad0*/  SYNCS.PHASECHK.TRANS64.TRYWAIT P2, [R214+URZ+0x28c50], R219 ;  /* 0x028c50dbd60075a7 */ /* 0x000ea4000804017f */
[----:B--2---:R-:W-:Y:S05]  /*cae0*/  @!P2 BRA `(.L_x_4832) ;  /* 0x000000f00034a947 */ /* 0x004fea0003800000 */
.L_x_4831:
[----:B------:R-:W-:Y:S05]  /*caf0*/  BSYNC B2 ;  /* 0x0000000000027941 */ /* 0x000fea0003800000 */
.L_x_4830:
[----:B------:R-:W-:Y:S01]  /*cb00*/  IMAD R168, R18, 0x1000, R13 ;  /* 0x0000100012a87824 */ /* 0x000fe200078e020d */
[----:B------:R-:W-:Y:S01]  /*cb10*/  WARPGROUP.ARRIVE ;  /* 0x00000000000079c5 */ /* 0x000fe20000000000 */
[----:B------:R-:W-:Y:S01]  /*cb20*/  IMAD.MOV.U32 R169, RZ, RZ, 0x40000040 ;  /* 0x40000040ffa97424 */ /* 0x000fe200078e00ff */
[C---:B------:R-:W-:Y:S01]  /*cb30*/  ISETP.GT.AND P2, PT, R213.reuse, R21, PT ;  /* 0x00000015d500720c */ /* 0x040fe20003f44270 */
[----:B-12---:R-:W-:Y:S01]  /*cb40*/  @!P1 VIADD R214, R214, 0x28c60 ;  /* 0x00028c60d6d69836 */ /* 0x006fe20000000000 */
        /* <DEDUP_REMOVED lines=43> */
.L_x_4822:
[----:B------:R-:W-:Y:S05]  /*ce00*/  BSYNC B0 ;  /* 0x0000000000007941 */ /* 0x000fea0003800000 */
.L_x_4821:
[----:B------:R-:W-:Y:S01]  /*ce10*/  ISETP.GE.AND P2, PT, R213, RZ, PT ;  /* 0x000000ffd500720c */ /* 0x000fe20003f46270 */
[----:B------:R-:W-:-:S12]  /*ce20*/  BSSY B0, `(.L_x_4834) ;  /* 0x00001a2000007945 */ /* 0x000fd80003800000 */
[----:B------:R-:W-:Y:S05]  /*ce30*/  @!P2 BRA `(.L_x_4835) ;  /* 0x000000180080a947 */ /* 0x000fea0003800000 */
[----:B------:R-:W-:Y:S02]  /*ce40*/  IMAD.MOV.U32 R194, RZ, RZ, R14 ;  /* 0x000000ffffc27224 */ /* 0x000fe400078e000e */
[----:B------:R-:W-:Y:S02]  /*ce50*/  IMAD.MOV.U32 R219, RZ, RZ, R15 ;  /* 0x000000ffffdb7224 */ /* 0x000fe400078e000f */
[----:B0-----:R-:W-:-:S07]  /*ce60*/  IMAD.MOV.U32 R214, RZ, RZ, R18 ;  /* 0x000000ffffd67224 */ /* 0x001fce00078e0012 */
.L_x_4846:
[----:B------:R-:W-:-:S05]  /*ce70*/  VIADD R18, R214, 0x1 ;  /* 0x00000001d6127836 */ /* 0x000fca0000000000 */
[----:B------:R-:W-:-:S04]  /*ce80*/  ISETP.NE.AND P2, PT, R18, 0x2, PT ;  /* 0x000000021200780c */ /* 0x000fc80003f45270 */
[----:B------:R-:W-:Y:S02]  /*ce90*/  SEL R12, RZ, 0x1, P2 ;  /* 0x00000001ff0c7807 */ /* 0x000fe40001000000 */
[----:B------:R-:W-:Y:S02]  /*cea0*/  SEL R18, R18, RZ, P2 ;  /* 0x000000ff12127207 */ /* 0x000fe40001000000 */
[----:B------:R-:W-:Y:S01]  /*ceb0*/  LOP3.LUT R19, R19, R12, RZ, 0x3c, !PT ;  /* 0x0000000c13137212 */ /* 0x000fe200078e3cff */
[----:B-1----:R-:W-:Y:S06]  /*cec0*/  @!P0 BRA `(.L_x_4836) ;  /* 0x0000000000048947 */ /* 0x002fec0003800000 */
[----:B------:R-:W-:Y:S01]  /*ced0*/  BPT.TRAP 0x1 ;  /* 0x000000040000795c */ /* 0x000fe20000300000 */
.L_x_4836:
[----:B------:R-:W-:Y:S01]  /*cee0*/  IMAD R21, R18, 0x8, R2 ;  /* 0x0000000812157824 */ /* 0x000fe200078e0202 */
[----:B------:R-:W-:-:S04]  /*cef0*/  SHF.L.U32 R193, R19, 0x1f, RZ ;  /* 0x0000001f13c17819 */ /* 0x000fc800000006ff */
[----:B------:R0:W1:Y:S01]  /*cf00*/  SYNCS.PHASECHK.TRANS64.TRYWAIT P2, [R21+URZ+0x28c30], R193 ;  /* 0x028c30c1150075a7 */ /* 0x000062000804017f */
[----:B------:R-:W-:Y:S05]  /*cf10*/  @!P0 BRA `(.L_x_4837) ;  /* 0x0000000000048947 */ /* 0x000fea0003800000 */
[----:B------:R-:W-:Y:S01]  /*cf20*/  BPT.TRAP 0x1 ;  /* 0x000000040000795c */ /* 0x000fe20000300000 */
.L_x_4837:
[----:B------:R-:W-:Y:S01]  /*cf30*/  BSSY B1, `(.L_x_4838) ;  /* 0x0000006000017945 */ /* 0x000fe20003800000 */
[----:B------:R-:W-:Y:S02]  /*cf40*/  IMAD R154, R18, 0x200, R20 ;  /* 0x00000200129a7824 */ /* 0x000fe400078e0214 */
[----:B------:R-:W-:Y:S01]  /*cf50*/  IMAD.MOV.U32 R155, RZ, RZ, 0x40000040 ;  /* 0x40000040ff9b7424 */ /* 0x000fe200078e00ff */
[----:B-1----:R-:W-:Y:S06]  /*cf60*/  @P2 BRA `(.L_x_4839) ;  /* 0x0000000000082947 */ /* 0x002fec0003800000 */
[----:B------:R-:W1:Y:S02]  /*cf70*/  SYNCS.PHASECHK.TRANS64.TRYWAIT P2, [R21+URZ+0x28c30], R193 ;  /* 0x028c30c1150075a7 */ /* 0x000e64000804017f */
[----:B-1----:R-:W-:Y:S05]  /*cf80*/  @!P2 BRA `(.L_x_4840) ;  /* 0x000000ec0020a947 */ /* 0x002fea0003800000 */
.L_x_4839:
[----:B------:R-:W-:Y:S05]  /*cf90*/  BSYNC B1 ;  /* 0x0000000000017941 */ /* 0x000fea0003800000 */
.L_x_4838:
        /* <DEDUP_REMOVED lines=19> */
[----:B------:R-:W-:Y:S02]  /*d0d0*/  R2UR UR15, R15 ;  /* 0x000000000f0f72ca */ /* 0x000fe400000e0000 */
        /* <DEDUP_REMOVED lines=31> */
[----:B--2---:R-:W-:Y:S01]  /*d2d0*/  FMNMX.FTZ R14, R12, R14, !PT ;  /* 0x0000000e0c0e7209 */ /* 0x004fe20007810000 */
[----:B------:R-:W-:-:S04]  /*d2e0*/  IMAD.U32 R12, RZ, RZ, UR36 ;  /* 0x00000024ff0c7e24 */ /* 0x000fc8000f8e00ff */
[----:B------:R-:W2:Y:S02]  /*d2f0*/  SHFL.BFLY PT, R15, R14, 0x1, 0x1f ;  /* 0x0c201f000e0f7f89 */ /* 0x000ea400000e0000 */
[----:B--2---:R-:W-:-:S05]  /*d300*/  FMNMX.FTZ R15, R14, R15, !PT ;  /* 0x0000000f0e0f7209 */ /* 0x004fca0007810000 */
        /* <DEDUP_REMOVED lines=20> */
[----:B------:R-:W2:Y:S04]  /*d450*/  MUFU.EX2 R168, R223 ;  /* 0x000000df00a87308 */ /* 0x000ea80000000800 */
[----:B------:R-:W-:-:S04]  /*d460*/  @!P1 PRMT R14, RZ, 0x654, R14 ;  /* 0x00000654ff0e9816 */ /* 0x000fc8000000000e */
[----:B------:R3:W-:Y:S01]  /*d470*/  @!P1 SYNCS.ARRIVE.TRANS64.RED.A1T0 RZ, [R14+URZ], RZ ;  /* 0x000000ff0eff99a7 */ /* 0x0007e2000810043f */
[----:B------:R-:W4:Y:S01]  /*d480*/  MUFU.EX2 R152, R152 ;  /* 0x0000009800987308 */ /* 0x000f220000000800 */
[----:B---3--:R-:W-:-:S07]  /*d490*/  IMAD.MOV R14, RZ, RZ, -R196 ;  /* 0x000000ffff0e7224 */ /* 0x008fce00078e0ac4 */
[----:B------:R-:W3:Y:S01]  /*d4a0*/  MUFU.EX2 R153, R153 ;  /* 0x0000009900997308 */ /* 0x000ee20000000800 */
[-C--:B--2---:R-:W-:Y:S01]  /*d4b0*/  FMUL.FTZ R24, R24, R168.reuse ;  /* 0x000000a818187220 */ /* 0x084fe20000410000 */
[-C--:B------:R-:W-:Y:S01]  /*d4c0*/  FMUL.FTZ R25, R25, R168.reuse ;  /* 0x000000a819197220 */ /* 0x080fe20000410000 */
[----:B------:R-:W-:Y:S01]  /*d4d0*/  FMUL.FTZ R28, R28, R168 ;  /* 0x000000a81c1c7220 */ /* 0x000fe20000410000 */
[----:B------:R-:W-:Y:S01]  /*d4e0*/  ISETP.NE.AND P2, PT, R189, R14, PT ;  /* 0x0000000ebd00720c */ /* 0x000fe20003f45270 */
[----:B------:R-:W-:Y:S01]  /*d4f0*/  FMUL.FTZ R29, R29, R168 ;  /* 0x000000a81d1d7220 */ /* 0x000fe20000410000 */
[----:B------:R-:W-:Y:S01]  /*d500*/  FMNMX.FTZ R14, R154, R194, !PT ;  /* 0x000000c29a0e7209 */ /* 0x000fe20007810000 */
[-C--:B------:R-:W-:Y:S01]  /*d510*/  FMUL.FTZ R32, R32, R168.reuse ;  /* 0x000000a820207220 */ /* 0x080fe20000410000 */
[----:B------:R-:W-:Y:S01]  /*d520*/  FMUL.FTZ R33, R33, R168 ;  /* 0x000000a821217220 */ /* 0x000fe20000410000 */
[----:B----4-:R-:W-:Y:S01]  /*d530*/  FFMA.FTZ R0, R168, R0, R152 ;  /* 0x00000000a8007223 */ /* 0x010fe20000010098 */
[----:B------:R-:W-:Y:S01]  /*d540*/  FMNMX.FTZ R14, R155, R14, !PT ;  /* 0x0000000e9b0e7209 */ /* 0x000fe20007810000 */
[-C--:B------:R-:W-:Y:S01]  /*d550*/  FMUL.FTZ R36, R36, R168.reuse ;  /* 0x000000a824247220 */ /* 0x080fe20000410000 */
[-C--:B------:R-:W-:Y:S01]  /*d560*/  FMUL.FTZ R37, R37, R168.reuse ;  /* 0x000000a825257220 */ /* 0x080fe20000410000 */
[----:B------:R-:W-:Y:S01]  /*d570*/  FMUL.FTZ R40, R40, R168 ;  /* 0x000000a828287220 */ /* 0x000fe20000410000 */
[----:B------:R-:W-:Y:S01]  /*d580*/  FMNMX.FTZ R14, R158, R14, !PT ;  /* 0x0000000e9e0e7209 */ /* 0x000fe20007810000 */
[-C--:B------:R-:W-:Y:S01]  /*d590*/  FMUL.FTZ R41, R41, R168.reuse ;  /* 0x000000a829297220 */ /* 0x080fe20000410000 */
[----:B------:R-:W-:Y:S01]  /*d5a0*/  FMUL.FTZ R44, R44, R168 ;  /* 0x000000a82c2c7220 */ /* 0x000fe20000410000 */
[----:B---3--:R-:W-:Y:S01]  /*d5b0*/  FADD.FTZ R0, R153, R0 ;  /* 0x0000000099007221 */ /* 0x008fe20000010000 */
[----:B------:R-:W-:Y:S01]  /*d5c0*/  FMNMX.FTZ R14, R159, R14, !PT ;  /* 0x0000000e9f0e7209 */ /* 0x000fe20007810000 */
[----:B------:R-:W-:Y:S01]  /*d5d0*/  FMUL.FTZ R45, R45, R168 ;  /* 0x000000a82d2d7220 */ /* 0x000fe20000410000 */
[----:B------:R-:W-:Y:S01]  /*d5e0*/  F2FP.F16.F32.PACK_AB R152, R153, R152 ;  /* 0x000000989998723e */ /* 0x000fe200000000ff */
[----:B------:R-:W-:Y:S01]  /*d5f0*/  @!P2 IMAD R153, R214, 0x40, R190 ;  /* 0x00000040d699a824 */ /* 0x000fe200078e02be */
[----:B------:R-:W-:Y:S01]  /*d600*/  FMNMX.FTZ R14, R162, R14, !PT ;  /* 0x0000000ea20e7209 */ /* 0x000fe20007810000 */
[-C--:B------:R-:W-:Y:S01]  /*d610*/  FMUL.FTZ R48, R48, R168.reuse ;  /* 0x000000a830307220 */ /* 0x080fe20000410000 */
[----:B------:R-:W-:Y:S01]  /*d620*/  FMUL.FTZ R49, R49, R168 ;  /* 0x000000a831317220 */ /* 0x000fe20000410000 */
        /* <DEDUP_REMOVED lines=63> */
[----:B------:R-:W2:Y:S03]  /*da20*/  MUFU.EX2 R156, R156 ;  /* 0x0000009c009c7308 */ /* 0x000ea60000000800 */
[----:B------:R-:W3:Y:S05]  /*da30*/  SHFL.BFLY PT, R168, R14, 0x2, 0x1f ;  /* 0x0c401f000ea87f89 */ /* 0x000eea00000e0000 */
[----:B------:R-:W4:Y:S08]  /*da40*/  MUFU.EX2 R157, R157 ;  /* 0x0000009d009d7308 */ /* 0x000f300000000800 */
[----:B------:R-:W5:Y:S01]  /*da50*/  MUFU.EX2 R160, R160 ;  /* 0x000000a000a07308 */ /* 0x000f620000000800 */
[----:B--2---:R-:W-:-:S07]  /*da60*/  FADD.FTZ R0, R156, R0 ;  /* 0x000000009c007221 */ /* 0x004fce0000010000 */
[----:B------:R-:W2:Y:S01]  /*da70*/  MUFU.EX2 R161, R161 ;  /* 0x000000a100a17308 */ /* 0x000ea20000000800 */
[----:B----4-:R-:W-:Y:S01]  /*da80*/  FADD.FTZ R0, R157, R0 ;  /* 0x000000009d007221 */ /* 0x010fe20000010000 */
[----:B---3--:R-:W-:-:S05]  /*da90*/  FMNMX.FTZ R14, R14, R168, !PT ;  /* 0x000000a80e0e7209 */ /* 0x008fca0007810000 */
[----:B------:R-:W3:Y:S01]  /*daa0*/  SHFL.BFLY PT, R168, R14, 0x1, 0x1f ;  /* 0x0c201f000ea87f89 */ /* 0x000ee200000e0000 */
[----:B------:R-:W4:Y:S01]  /*dab0*/  MUFU.EX2 R164, R164 ;  /* 0x000000a400a47308 */ /* 0x000f220000000800 */
[----:B-----5:R-:W-:-:S07]  /*dac0*/  FADD.FTZ R0, R160, R0 ;  /* 0x00000000a0007221 */ /* 0x020fce0000010000 */
[----:B------:R-:W5:Y:S01]  /*dad0*/  MUFU.EX2 R165, R165 ;  /* 0x000000a500a57308 */ /* 0x000f620000000800 */
[----:B--2---:R-:W-:-:S07]  /*dae0*/  FADD.FTZ R0, R161, R0 ;  /* 0x00000000a1007221 */ /* 0x004fce0000010000 */
[----:B------:R-:W2:Y:S01]  /*daf0*/  MUFU.EX2 R219, R219 ;  /* 0x000000db00db7308 */ /* 0x000ea20000000800 */
[----:B----4-:R-:W-:Y:S01]  /*db00*/  FADD.FTZ R0, R164, R0 ;  /* 0x00000000a4007221 */ /* 0x010fe20000010000 */
[----:B---3--:R-:W-:-:S06]  /*db10*/  FMNMX.FTZ R14, R14, R168, !PT ;  /* 0x000000a80e0e7209 */ /* 0x008fcc0007810000 */
[----:B------:R-:W-:Y:S01]  /*db20*/  MUFU.EX2 R169, R169 ;  /* 0x000000a900a97308 */ /* 0x000fe20000000800 */
[----:B-----5:R-:W-:Y:S01]  /*db30*/  FADD.FTZ R0, R165, R0 ;  /* 0x00000000a5007221 */ /* 0x020fe20000010000 */
[----:B------:R-:W-:-:S04]  /*db40*/  FADD.FTZ R168, -R14, R194 ;  /* 0x000000c20ea87221 */ /* 0x000fc80000010100 */
[----:B------:R-:W-:Y:S02]  /*db50*/  FMUL.FTZ R168, R168, R12 ;  /* 0x0000000ca8a87220 */ /* 0x000fe40000410000 */
[----:B------:R-:W-:Y:S01]  /*db60*/  MUFU.EX2 R172, R172 ;  /* 0x000000ac00ac7308 */ /* 0x000fe20000000800 */
[----:B--2---:R-:W-:-:S07]  /*db70*/  FADD.FTZ R0, R219, R0 ;  /* 0x00000000db007221 */ /* 0x004fce0000010000 */
[----:B------:R-:W2:Y:S08]  /*db80*/  MUFU.EX2 R168, R168 ;  /* 0x000000a800a87308 */ /* 0x000eb00000000800 */
[----:B------:R-:W3:Y:S08]  /*db90*/  MUFU.EX2 R173, R173 ;  /* 0x000000ad00ad7308 */ /* 0x000ef00000000800 */
[----:B------:R-:W-:Y:S01]  /*dba0*/  MUFU.EX2 R176, R176 ;  /* 0x000000b000b07308 */ /* 0x000fe20000000800 */
        /* <DEDUP_REMOVED lines=10> */
[----:B--2---:R-:W-:Y:S01]  /*dc50*/  FMUL.FTZ R153, R14, R12 ;  /* 0x0000000c0e997220 */ /* 0x004fe20000410000 */
        /* <DEDUP_REMOVED lines=37> */
[----:B------:R-:W-:Y:S01]  /*deb0*/  FADD.FTZ R157, R169, R0 ;  /* 0x00000000a99d7221 */ /* 0x000fe20000010000 */
[----:B------:R-:W-:Y:S01]  /*dec0*/  F2FP.F16.F32.PACK_AB R156, R161, R160 ;  /* 0x000000a0a19c723e */ /* 0x000fe200000000ff */
[-C--:B------:R-:W-:Y:S01]  /*ded0*/  FMUL.FTZ R75, R75, R168.reuse ;  /* 0x000000a84b4b7220 */ /* 0x080fe20000410000 */
[----:B------:R-:W-:Y:S01]  /*dee0*/  F2FP.F16.F32.PACK_AB R160, R169, R219 ;  /* 0x000000dba9a0723e */ /* 0x000fe200000000ff */
[----:B------:R-:W-:Y:S01]  /*def0*/  FADD.FTZ R0, R172, R157 ;  /* 0x0000009dac007221 */ /* 0x000fe20000010000 */
[-C--:B------:R-:W-:Y:S01]  /*df00*/  FMUL.FTZ R78, R78, R168.reuse ;  /* 0x000000a84e4e7220 */ /* 0x080fe20000410000 */
[----:B------:R2:W5:Y:S01]  /*df10*/  MUFU.EX2 R181, R158 ;  /* 0x0000009e00b57308 */ /* 0x0005620000000800 */
[-C--:B------:R-:W-:Y:S01]  /*df20*/  FMUL.FTZ R79, R79, R168.reuse ;  /* 0x000000a84f4f7220 */ /* 0x080fe20000410000 */
[----:B---3--:R-:W-:Y:S01]  /*df30*/  FADD.FTZ R157, R173, R0 ;  /* 0x00000000ad9d7221 */ /* 0x008fe20000010000 */
[----:B----4-:R-:W-:Y:S01]  /*df40*/  FFMA.FTZ R0, R168, R3, R153 ;  /* 0x00000003a8007223 */ /* 0x010fe20000010099 */
[----:B------:R-:W-:Y:S01]  /*df50*/  F2FP.F16.F32.PACK_AB R153, R155, R153 ;  /* 0x000000999b99723e */ /* 0x000fe200000000ff */
[-C--:B------:R-:W-:Y:S01]  /*df60*/  FMUL.FTZ R82, R82, R168.reuse ;  /* 0x000000a852527220 */ /* 0x080fe20000410000 */
[----:B------:R-:W-:Y:S01]  /*df70*/  FMUL.FTZ R83, R83, R168 ;  /* 0x000000a853537220 */ /* 0x000fe20000410000 */
[----:B------:R-:W-:Y:S01]  /*df80*/  FADD.FTZ R0, R155, R0 ;  /* 0x000000009b007221 */ /* 0x000fe20000010000 */
[----:B------:R-:W3:Y:S01]  /*df90*/  MUFU.EX2 R180, R180 ;  /* 0x000000b400b47308 */ /* 0x000ee20000000800 */
[----:B--2---:R-:W-:Y:S01]  /*dfa0*/  F2FP.F16.F32.PACK_AB R158, R165, R164 ;  /* 0x000000a4a59e723e */ /* 0x004fe200000000ff */
[----:B------:R-:W-:Y:S01]  /*dfb0*/  FADD.FTZ R164, R176, R157 ;  /* 0x0000009db0a47221 */ /* 0x000fe20000010000 */
[-C--:B------:R-:W-:Y:S01]  /*dfc0*/  FMUL.FTZ R86, R86, R168.reuse ;  /* 0x000000a856567220 */ /* 0x080fe20000410000 */
[-C--:B------:R-:W-:Y:S01]  /*dfd0*/  FMUL.FTZ R87, R87, R168.reuse ;  /* 0x000000a857577220 */ /* 0x080fe20000410000 */
[----:B------:R-:W-:Y:S01]  /*dfe0*/  FMUL.FTZ R90, R90, R168 ;  /* 0x000000a85a5a7220 */ /* 0x000fe20000410000 */
[C---:B------:R-:W-:Y:S01]  /*dff0*/  FADD.FTZ R3, R177.reuse, R164 ;  /* 0x000000a4b1037221 */ /* 0x040fe20000010000 */
[----:B------:R-:W-:Y:S01]  /*e000*/  F2FP.F16.F32.PACK_AB R164, R177, R176 ;  /* 0x000000b0b1a4723e */ /* 0x000fe200000000ff */
[----:B------:R-:W2:Y:S01]  /*e010*/  MUFU.EX2 R159, R159 ;  /* 0x0000009f009f7308 */ /* 0x000ea20000000800 */
[----:B-----5:R-:W-:Y:S01]  /*e020*/  FADD.FTZ R0, R181, R0 ;  /* 0x00000000b5007221 */ /* 0x020fe20000010000 */
[-C--:B------:R-:W-:Y:S01]  /*e030*/  FMUL.FTZ R91, R91, R168.reuse ;  /* 0x000000a85b5b7220 */ /* 0x080fe20000410000 */
[-C--:B------:R-:W-:Y:S01]  /*e040*/  FMUL.FTZ R94, R94, R168.reuse ;  /* 0x000000a85e5e7220 */ /* 0x080fe20000410000 */
[-C--:B------:R-:W-:Y:S01]  /*e050*/  FMUL.FTZ R95, R95, R168.reuse ;  /* 0x000000a85f5f7220 */ /* 0x080fe20000410000 */
[-C--:B------:R-:W-:Y:S01]  /*e060*/  FMUL.FTZ R98, R98, R168.reuse ;  /* 0x000000a862627220 */ /* 0x080fe20000410000 */
[-C--:B------:R-:W-:Y:S01]  /*e070*/  FMUL.FTZ R99, R99, R168.reuse ;  /* 0x000000a863637220 */ /* 0x080fe20000410000 */
[-C--:B------:R-:W-:Y:S01]  /*e080*/  FMUL.FTZ R102, R102, R168.reuse ;  /* 0x000000a866667220 */ /* 0x080fe20000410000 */
[----:B------:R4:W-:Y:S01]  /*e090*/  MUFU.EX2 R214, R162 ;  /* 0x000000a200d67308 */ /* 0x0009e20000000800 */
        /* <DEDUP_REMOVED lines=8> */
[----:B--2---:R-:W-:Y:S01]  /*e120*/  FADD.FTZ R3, R159, R0 ;  /* 0x000000009f037221 */ /* 0x004fe20000010000 */
[----:B----4-:R-:W-:Y:S01]  /*e130*/  F2FP.F16.F32.PACK_AB R162, R173, R172 ;  /* 0x000000acada2723e */ /* 0x010fe200000000ff */
        /* <DEDUP_REMOVED lines=14> */
[----:B---3--:R-:W-:Y:S01]  /*e220*/  F2FP.F16.F32.PACK_AB R157, R163, R214 ;  /* 0x000000d6a39d723e */ /* 0x008fe200000000ff */
        /* <DEDUP_REMOVED lines=11> */
[----:B------:R0:W-:Y:S01]  /*e2e0*/  STSM.16.M88.4 [R197+0x26800], R152 ;  /* 0x02680098c5007844 */ /* 0x0001e20000000200 */
[----:B------:R-:W-:-:S05]  /*e2f0*/  FMUL.FTZ R151, R151, R168 ;  /* 0x000000a897977220 */ /* 0x000fca0000410000 */
[----:B------:R-:W5:Y:S01]  /*e300*/  MUFU.EX2 R171, R171 ;  /* 0x000000ab00ab7308 */ /* 0x000f620000000800 */
[----:B---3--:R-:W-:Y:S01]  /*e310*/  FADD.FTZ R170, R214, R3 ;  /* 0x00000003d6aa7221 */ /* 0x008fe20000010000 */
[----:B--2---:R-:W-:-:S03]  /*e320*/  F2FP.F16.F32.PACK_AB R159, R167, R194 ;  /* 0x000000c2a79f723e */ /* 0x004fc600000000ff */
[----:B------:R-:W-:Y:S02]  /*e330*/  FADD.FTZ R3, R163, R170 ;  /* 0x000000aaa3037221 */ /* 0x000fe40000010000 */
[----:B------:R0:W-:Y:S01]  /*e340*/  STSM.16.M88.4 [R198], R156 ;  /* 0x0000009cc6007844 */ /* 0x0001e20000000200 */
[----:B------:R-:W2:Y:S01]  /*e350*/  MUFU.EX2 R174, R174 ;  /* 0x000000ae00ae7308 */ /* 0x000ea20000000800 */
[----:B------:R-:W-:-:S04]  /*e360*/  FADD.FTZ R172, R194, R3 ;  /* 0x00000003c2ac7221 */ /* 0x000fc80000010000 */
[----:B------:R-:W-:-:S03]  /*e370*/  FADD.FTZ R172, R167, R172 ;  /* 0x000000aca7ac7221 */ /* 0x000fc60000010000 */
[----:B------:R-:W3:Y:S01]  /*e380*/  MUFU.EX2 R175, R175 ;  /* 0x000000af00af7308 */ /* 0x000ee20000000800 */
[----:B----4-:R-:W-:Y:S01]  /*e390*/  FADD.FTZ R172, R161, R172 ;  /* 0x000000aca1ac7221 */ /* 0x010fe20000010000 */
[----:B-----5:R-:W-:-:S03]  /*e3a0*/  F2FP.F16.F32.PACK_AB R161, R171, R161 ;  /* 0x000000a1aba1723e */ /* 0x020fc600000000ff */
[----:B------:R-:W-:-:S03]  /*e3b0*/  FADD.FTZ R3, R171, R172 ;  /* 0x000000acab037221 */ /* 0x000fc60000010000 */
[----:B------:R-:W4:Y:S01]  /*e3c0*/  MUFU.EX2 R165, R178 ;  /* 0x000000b200a57308 */ /* 0x000f220000000800 */
[----:B--2---:R-:W-:-:S07]  /*e3d0*/  FADD.FTZ R172, R174, R3 ;  /* 0x00000003aeac7221 */ /* 0x004fce0000010000 */
[----:B------:R-:W2:Y:S01]  /*e3e0*/  MUFU.EX2 R170, R179 ;  /* 0x000000b300aa7308 */ /* 0x000ea20000000800 */
[C---:B---3--:R-:W-:Y:S01]  /*e3f0*/  FADD.FTZ R172, R175.reuse, R172 ;  /* 0x000000acafac7221 */ /* 0x048fe20000010000 */
[----:B------:R-:W-:-:S05]  /*e400*/  F2FP.F16.F32.PACK_AB R163, R175, R174 ;  /* 0x000000aeafa3723e */ /* 0x000fca00000000ff */
[----:B------:R0:W-:Y:S01]  /*e410*/  STSM.16.M88.4 [R200], R160 ;  /* 0x000000a0c8007844 */ /* 0x0001e20000000200 */
[----:B------:R-:W3:Y:S01]  /*e420*/  MUFU.EX2 R182, R182 ;  /* 0x000000b600b67308 */ /* 0x000ee20000000800 */
[----:B----4-:R-:W-:-:S07]  /*e430*/  FADD.FTZ R3, R165, R172 ;  /* 0x000000aca5037221 */ /* 0x010fce0000010000 */
        /* <DEDUP_REMOVED lines=9> */
.L_x_4841:
[----:B------:R2:W3:Y:S01]  /*e4d0*/  SYNCS.PHASECHK.TRANS64.TRYWAIT P2, [R21+URZ+0x28c50], R193 ;  /* 0x028c50c1150075a7 */ /* 0x0004e2000804017f */
[----:B------:R-:W-:Y:S05]  /*e4e0*/  @!P0 BRA `(.L_x_4842) ;  /* 0x0000000000048947 */ /* 0x000fea0003800000 */
[----:B------:R-:W-:Y:S01]  /*e4f0*/  BPT.TRAP 0x1 ;  /* 0x000000040000795c */ /* 0x000fe20000300000 */
.L_x_4842:
[----:B------:R-:W-:Y:S04]  /*e500*/  BSSY B1, `(.L_x_4843) ;  /* 0x0000004000017945 */ /* 0x000fe80003800000 */
[----:B---3--:R-:W-:Y:S05]  /*e510*/  @P2 BRA `(.L_x_4844) ;  /* 0x0000000000082947 */ /* 0x008fea0003800000 */
[----:B------:R-:W3:Y:S02]  /*e520*/  SYNCS.PHASECHK.TRANS64.TRYWAIT P2, [R21+URZ+0x28c50], R193 ;  /* 0x028c50c1150075a7 */ /* 0x000ee4000804017f */
[----:B---3--:R-:W-:Y:S05]  /*e530*/  @!P2 BRA `(.L_x_4845) ;  /* 0x000000d400c8a947 */ /* 0x008fea0003800000 */
.L_x_4844:
[----:B------:R-:W-:Y:S05]  /*e540*/  BSYNC B1 ;  /* 0x0000000000017941 */ /* 0x000fea0003800000 */
.L_x_4843:
[----:B------:R-:W-:Y:S01]  /*e550*/  IMAD R168, R18, 0x1000, R13 ;  /* 0x0000100012a87824 */ /* 0x000fe200078e020d */
[----:B------:R-:W-:Y:S01]  /*e560*/  WARPGROUP.ARRIVE ;  /* 0x00000000000079c5 */ /* 0x000fe20000000000 */
[----:B------:R-:W-:Y:S01]  /*e570*/  IMAD.MOV.U32 R169, RZ, RZ, 0x40000040 ;  /* 0x40000040ffa97424 */ /* 0x000fe200078e00ff */
[----:B------:R-:W-:Y:S01]  /*e580*/  ISETP.GT.AND P2, PT, R213, RZ, PT ;  /* 0x000000ffd500720c */ /* 0x000fe20003f44270 */
[----:B0123--:R-:W-:Y:S01]  /*e590*/  @!P1 VIADD R21, R21, 0x28c60 ;  /* 0x00028c6015159836 */ /* 0x00ffe20000000000 */
        /* <DEDUP_REMOVED lines=42> */
.L_x_4835:
[----:B------:R-:W-:Y:S05]  /*e840*/  BSYNC B0 ;  /* 0x0000000000007941 */ /* 0x000fea0003800000 */
.L_x_4834:
[----:B------:R-:W2:Y:S01]  /*e850*/  SHFL.BFLY PT, R5, R0, 0x2, 0x1f ;  /* 0x0c401f0000057f89 */ /* 0x000ea200000e0000 */
[----:B------:R-:W-:Y:S02]  /*e860*/  VIADD R181, R18, 0x1 ;  /* 0x0000000112b57836 */ /* 0x000fe40000000000 */
[----:B------:R-:W-:Y:S01]  /*e870*/  IMAD.MOV.U32 R20, RZ, RZ, -0x800000 ;  /* 0xff800000ff147424 */ /* 0x000fe200078e00ff */
[----:B------:R-:W3:Y:S01]  /*e880*/  SHFL.BFLY PT, R6, R3, 0x2, 0x1f ;  /* 0x0c401f0003067f89 */ /* 0x000ee200000e0000 */
[----:B------:R-:W-:Y:S01]  /*e890*/  VIADD R212, R212, 0x1 ;  /* 0x00000001d4d47836 */ /* 0x000fe20000000000 */
        /* <DEDUP_REMOVED lines=9> */
[----:B------:R-:W-:Y:S02]  /*e930*/  IMAD.MOV R4, RZ, RZ, -R196 ;  /* 0x000000ffff047224 */ /* 0x000fe400078e0ac4 */
[----:B---3--:R-:W-:Y:S02]  /*e940*/  FADD.FTZ R0, R6, R7 ;  /* 0x0000000706007221 */ /* 0x008fe40000010000 */
[----:B------:R-:W-:Y:S02]  /*e950*/  FSETP.NE.FTZ.AND P2, PT, R8, RZ, PT ;  /* 0x000000ff0800720b */ /* 0x000fe40003f55000 */
[----:B------:R-:W-:Y:S01]  /*e960*/  ISETP.NE.AND P0, PT, R189, R4, PT ;  /* 0x00000004bd00720c */ /* 0x000fe20003f05270 */
[----:B------:R-:W-:Y:S01]  /*e970*/  IMAD.MOV.U32 R4, RZ, RZ, RZ ;  /* 0x000000ffff047224 */ /* 0x000fe200078e00ff */
[----:B------:R-:W-:-:S02]  /*e980*/  FSETP.NE.FTZ.AND P3, PT, R0, RZ, PT ;  /* 0x000000ff0000720b */ /* 0x000fc40003f75000 */
[----:B------:R-:W-:-:S04]  /*e990*/  SEL R6, RZ, 0x1, P1 ;  /* 0x00000001ff067807 */ /* 0x000fc80000800000 */
[----:B------:R-:W-:-:S03]  /*e9a0*/  LOP3.LUT R19, R19, R6, RZ, 0x3c, !PT ;  /* 0x0000000613137212 */ /* 0x000fc600078e3cff */
[----:B------:R-:W2:Y:S02]  /*e9b0*/  @P2 MUFU.RCP R3, R8 ;  /* 0x0000000800032308 */ /* 0x000ea40000001000 */
[----:B------:R-:W-:-:S04]  /*e9c0*/  @!P0 IMAD R5, R18, 0x40, R190 ;  /* 0x0000004012058824 */ /* 0x000fc800078e02be */
[----:B------:R-:W-:Y:S02]  /*e9d0*/  @!P0 IMAD R5, R5, 0x4, R2 ;  /* 0x0000000405058824 */ /* 0x000fe400078e0202 */
[C---:B------:R-:W-:Y:S01]  /*e9e0*/  @P2 FMUL.FTZ R2, R12.reuse, 0.69314718246459960938 ;  /* 0x3f3172180c022820 */ /* 0x040fe20000410000 */
[----:B------:R-:W3:Y:S01]  /*e9f0*/  @P3 MUFU.RCP R4, R0 ;  /* 0x0000000000043308 */ /* 0x000ee20000001000 */
[----:B------:R-:W-:-:S07]  /*ea00*/  @P3 FMUL.FTZ R12, R12, 0.69314718246459960938 ;  /* 0x3f3172180c0c3820 */ /* 0x000fce0000410000 */
[----:B------:R-:W4:Y:S01]  /*ea10*/  @P2 MUFU.LG2 R18, R8 ;  /* 0x0000000800122308 */ /* 0x000f220000000c00 */
        /* <DEDUP_REMOVED lines=16> */
[-C--:B-----5:R-:W-:Y:S01]  /*eb20*/  FMUL.FTZ R0, R27, R4.reuse ;  /* 0x000000041b007220 */ /* 0x0a0fe20000410000 */
[----:B----4-:R-:W-:Y:S01]  /*eb30*/  @P2 FMUL.FTZ R25, R18, 0.69314718246459960938 ;  /* 0x3f31721812192820 */ /* 0x010fe20000410000 */
        /* <DEDUP_REMOVED lines=53> */
[----:B--2---:R-:W-:-:S02]  /*ee90*/  IMAD.MOV.U32 R3, RZ, RZ, -0x800000 ;  /* 0xff800000ff037424 */ /* 0x004fc400078e00ff */
[-C--:B------:R-:W-:Y:S01]  /*eea0*/  FMUL.FTZ R9, R58, R4.reuse ;  /* 0x000000043a097220 */ /* 0x080fe20000410000 */
[-C--:B------:R-:W-:Y:S01]  /*eeb0*/  FMUL.FTZ R11, R62, R4.reuse ;  /* 0x000000043e0b7220 */ /* 0x080fe20000410000 */
[-C--:B------:R-:W-:Y:S01]  /*eec0*/  FMUL.FTZ R66, R115, R4.reuse ;  /* 0x0000000473427220 */ /* 0x080fe20000410000 */
        /* <DEDUP_REMOVED lines=62> */
[----:B------:R-:W-:Y:S01]  /*f2b0*/  SEL R18, R181, RZ, P1 ;  /* 0x000000ffb5127207 */ /* 0x000fe20000800000 */
[----:B------:R-:W-:Y:S06]  /*f2c0*/  BAR.ARV 0xe, 0x100 ;  /* 0x0384000000007b1d */ /* 0x000fec0000002000 */
.L_x_4764:
[----:B------:R-:W-:Y:S05]  /*f2d0*/  BSYNC B7 ;  /* 0x0000000000077941 */ /* 0x000fea0003800000 */
.L_x_4762:
[----:B------:R-:W0:Y:S08]  /*f2e0*/  S2UR UR5, SR_CgaCtaId ;  /* 0x00000000000579c3 */ /* 0x000e300000008800 */
[----:B------:R-:W-:Y:S06]  /*f2f0*/  BAR.SYNC.DEFER_BLOCKING 0x5, 0x180 ;  /* 0x0146000000007b1d */ /* 0x000fec0000010000 */
[----:B------:R-:W-:Y:S01]  /*f300*/  UMOV UR4, 0x400 ;  /* 0x0000040000047882 */ /* 0x000fe20000000000 */
[----:B------:R-:W-:Y:S01]  /*f310*/  BSSY B0, `(.L_x_4847) ;  /* 0x00002e1000007945 */ /* 0x000fe20003800000 */
[----:B0-----:R-:W-:-:S06]  /*f320*/  ULEA UR4, UR5, UR4, 0x18 ;  /* 0x0000000405047291 */ /* 0x001fcc000f8ec03f */
[----:B------:R-:W-:-:S05]  /*f330*/  IMAD.U32 R2, RZ, RZ, UR4 ;  /* 0x00000004ff027e24 */ /* 0x000fca000f8e00ff */
[----:B------:R0:W1:Y:S01]  /*f340*/  LDS.128 R24, [R2+0x28cd0] ;  /* 0x028cd00002187984 */ /* 0x0000620000000c00 */
        /* <DEDUP_REMOVED lines=29> */
[----:B------:R-:W-:Y:S02]  /*f520*/  IADD3 R61, P4, R48, 0x60, RZ ;  /* 0x00000060303d7810 */ /* 0x000fe40007f9e0ff */
[----:B------:R-:W-:Y:S02]  /*f530*/  LOP3.LUT R56, R57, 0x380, RZ, 0xc0, !PT ;  /* 0x0000038039387812 */ /* 0x000fe400078ec0ff */
[----:B------:R-:W-:Y:S02]  /*f540*/  LOP3.LUT R52, R53, 0x380, RZ, 0xc0, !PT ;  /* 0x0000038035347812 */ /* 0x000fe400078ec0ff */
[----:B------:R-:W-:Y:S02]  /*f550*/  LOP3.LUT R60, R61, 0x380, RZ, 0xc0, !PT ;  /* 0x000003803d3c7812 */ /* 0x000fe400078ec0ff */
[----:B------:R-:W-:Y:S02]  /*f560*/  SHF.R.U64 R56, R56, 0x3, RZ ;  /* 0x0000000338387819 */ /* 0x000fe400000012ff */
[----:B------:R-:W-:-:S02]  /*f570*/  SHF.R.U64 R52, R52, 0x3, RZ ;  /* 0x0000000334347819 */ /* 0x000fc400000012ff */
[----:B------:R-:W-:Y:S02]  /*f580*/  SHF.R.U64 R60, R60, 0x3, RZ ;  /* 0x000000033c3c7819 */ /* 0x000fe400000012ff */
[----:B------:R-:W-:Y:S01]  /*f590*/  LOP3.LUT R56, R56, R57, RZ, 0x3c, !PT ;  /* 0x0000003938387212 */ /* 0x000fe200078e3cff */
[--C-:B------:R-:W-:Y:S01]  /*f5a0*/  IMAD.X R57, RZ, RZ, R49.reuse, P0 ;  /* 0x000000ffff397224 */ /* 0x100fe200000e0631 */
[----:B------:R-:W-:Y:S01]  /*f5b0*/  LOP3.LUT R52, R52, R53, RZ, 0x3c, !PT ;  /* 0x0000003534347212 */ /* 0x000fe200078e3cff */
[--C-:B------:R-:W-:Y:S01]  /*f5c0*/  IMAD.X R53, RZ, RZ, R49.reuse, P1 ;  /* 0x000000ffff357224 */ /* 0x100fe200008e0631 */
[----:B------:R-:W-:Y:S02]  /*f5d0*/  IADD3 R77, P2, R48, 0x2060, RZ ;  /* 0x00002060304d7810 */ /* 0x000fe40007f5e0ff */
[----:B------:R-:W-:Y:S01]  /*f5e0*/  LOP3.LUT R60, R60, R61, RZ, 0x3c, !PT ;  /* 0x0000003d3c3c7212 */ /* 0x000fe200078e3cff */
[----:B------:R-:W-:Y:S01]  /*f5f0*/  IMAD.X R61, RZ, RZ, R49, P4 ;  /* 0x000000ffff3d7224 */ /* 0x000fe200020e0631 */
[----:B------:R-:W-:-:S02]  /*f600*/  IADD3 R15, P0, R48, 0x4020, RZ ;  /* 0x00004020300f7810 */ /* 0x000fc40007f1e0ff */
[C---:B------:R-:W-:Y:S02]  /*f610*/  IADD3 R81, P1, R48.reuse, 0x4000, RZ ;  /* 0x0000400030517810 */ /* 0x040fe40007f3e0ff */
[C---:B------:R-:W-:Y:S01]  /*f620*/  IADD3 R85, P4, R48.reuse, 0x4040, RZ ;  /* 0x0000404030557810 */ /* 0x040fe20007f9e0ff */
[----:B------:R-:W-:Y:S01]  /*f630*/  IMAD.X R31, RZ, RZ, R49, P0 ;  /* 0x000000ffff1f7224 */ /* 0x000fe200000e0631 */
[----:B------:R-:W-:Y:S02]  /*f640*/  LOP3.LUT R76, R77, 0x380, RZ, 0xc0, !PT ;  /* 0x000003804d4c7812 */ /* 0x000fe400078ec0ff */
[----:B-----5:R-:W-:Y:S02]  /*f650*/  LOP3.LUT R30, R15, 0x380, RZ, 0xc0, !PT ;  /* 0x000003800f1e7812 */ /* 0x020fe400078ec0ff */
[----:B------:R-:W-:Y:S02]  /*f660*/  LOP3.LUT R80, R81, 0x380, RZ, 0xc0, !PT ;  /* 0x0000038051507812 */ /* 0x000fe400078ec0ff */
[----:B------:R-:W-:-:S02]  /*f670*/  IADD3 R65, P3, R48, 0x2000, RZ ;  /* 0x0000200030417810 */ /* 0x000fc40007f7e0ff */
[----:B------:R-:W-:Y:S02]  /*f680*/  LOP3.LUT R84, R85, 0x380, RZ, 0xc0, !PT ;  /* 0x0000038055547812 */ /* 0x000fe400078ec0ff */
[----:B------:R-:W-:Y:S02]  /*f690*/  IADD3 R69, P6, R48, 0x2020, RZ ;  /* 0x0000202030457810 */ /* 0x000fe40007fde0ff */
[----:B------:R-:W-:Y:S02]  /*f6a0*/  SHF.R.U64 R76, R76, 0x3, RZ ;  /* 0x000000034c4c7819 */ /* 0x000fe400000012ff */
[----:B------:R-:W-:Y:S02]  /*f6b0*/  IADD3 R73, P5, R48, 0x2040, RZ ;  /* 0x0000204030497810 */ /* 0x000fe40007fbe0ff */
[----:B------:R-:W-:Y:S02]  /*f6c0*/  SHF.R.U64 R30, R30, 0x3, RZ ;  /* 0x000000031e1e7819 */ /* 0x000fe400000012ff */
[----:B------:R-:W-:-:S02]  /*f6d0*/  SHF.R.U64 R80, R80, 0x3, RZ ;  /* 0x0000000350507819 */ /* 0x000fc400000012ff */
[----:B------:R-:W-:Y:S02]  /*f6e0*/  LOP3.LUT R64, R65, 0x380, RZ, 0xc0, !PT ;  /* 0x0000038041407812 */ /* 0x000fe400078ec0ff */
[----:B------:R-:W-:Y:S02]  /*f6f0*/  SHF.R.U64 R84, R84, 0x3, RZ ;  /* 0x0000000354547819 */ /* 0x000fe400000012ff */
[----:B------:R-:W-:Y:S02]  /*f700*/  LOP3.LUT R107, R48, 0x380, RZ, 0xc0, !PT ;  /* 0x00000380306b7812 */ /* 0x000fe400078ec0ff */
[----:B------:R-:W-:Y:S02]  /*f710*/  LOP3.LUT R68, R69, 0x380, RZ, 0xc0, !PT ;  /* 0x0000038045447812 */ /* 0x000fe400078ec0ff */
[----:B------:R-:W-:Y:S01]  /*f720*/  LOP3.LUT R76, R76, R77, RZ, 0x3c, !PT ;  /* 0x0000004d4c4c7212 */ /* 0x000fe200078e3cff */
[----:B------:R-:W-:Y:S01]  /*f730*/  IMAD.X R77, RZ, RZ, R49, P2 ;  /* 0x000000ffff4d7224 */ /* 0x000fe200010e0631 */
[----:B------:R-:W-:-:S02]  /*f740*/  LOP3.LUT R72, R73, 0x380, RZ, 0xc0, !PT ;  /* 0x0000038049487812 */ /* 0x000fc400078ec0ff */
[----:B------:R-:W-:Y:S02]  /*f750*/  LOP3.LUT R30, R30, R15, RZ, 0x3c, !PT ;  /* 0x0000000f1e1e7212 */ /* 0x000fe400078e3cff */
[----:B------:R-:W-:Y:S01]  /*f760*/  LOP3.LUT R80, R80, R81, RZ, 0x3c, !PT ;  /* 0x0000005150507212 */ /* 0x000fe200078e3cff */
[----:B------:R-:W-:Y:S01]  /*f770*/  IMAD.X R81, RZ, RZ, R49, P1 ;  /* 0x000000ffff517224 */ /* 0x000fe200008e0631 */
[----:B------:R-:W-:Y:S02]  /*f780*/  IADD3 R15, P2, R48, 0x6040, RZ ;  /* 0x00006040300f7810 */ /* 0x000fe40007f5e0ff */
[----:B------:R-:W-:Y:S02]  /*f790*/  SHF.R.U64 R64, R64, 0x3, RZ ;  /* 0x0000000340407819 */ /* 0x000fe400000012ff */
[----:B------:R-:W-:Y:S02]  /*f7a0*/  LOP3.LUT R84, R84, R85, RZ, 0x3c, !PT ;  /* 0x0000005554547212 */ /* 0x000fe400078e3cff */
[----:B------:R-:W-:-:S02]  /*f7b0*/  SHF.R.U64 R107, R107, 0x3, RZ ;  /* 0x000000036b6b7819 */ /* 0x000fc400000012ff */
[----:B------:R-:W-:Y:S02]  /*f7c0*/  SHF.R.U64 R68, R68, 0x3, RZ ;  /* 0x0000000344447819 */ /* 0x000fe400000012ff */
[----:B------:R-:W-:Y:S02]  /*f7d0*/  IADD3 R85, P1, R48, 0x6060, RZ ;  /* 0x0000606030557810 */ /* 0x000fe40007f3e0ff */
[----:B------:R-:W-:Y:S02]  /*f7e0*/  SHF.R.U64 R72, R72, 0x3, RZ ;  /* 0x0000000348487819 */ /* 0x000fe400000012ff */
[----:B------:R-:W-:Y:S02]  /*f7f0*/  LOP3.LUT R14, R15, 0x380, RZ, 0xc0, !PT ;  /* 0x000003800f0e7812 */ /* 0x000fe400078ec0ff */
[----:B------:R-:W-:Y:S01]  /*f800*/  LOP3.LUT R64, R64, R65, RZ, 0x3c, !PT ;  /* 0x0000004140407212 */ /* 0x000fe200078e3cff */
[--C-:B------:R-:W-:Y:S01]  /*f810*/  IMAD.X R65, RZ, RZ, R49.reuse, P3 ;  /* 0x000000ffff417224 */ /* 0x100fe200018e0631 */
[----:B------:R-:W-:Y:S01]  /*f820*/  LOP3.LUT R106, R107, R48, RZ, 0x3c, !PT ;  /* 0x000000306b6a7212 */ /* 0x000fe200078e3cff */
[--C-:B------:R-:W-:Y:S01]  /*f830*/  IMAD.MOV.U32 R107, RZ, RZ, R49.reuse ;  /* 0x000000ffff6b7224 */ /* 0x100fe200078e0031 */
[----:B------:R-:W-:Y:S01]  /*f840*/  LOP3.LUT R68, R68, R69, RZ, 0x3c, !PT ;  /* 0x0000004544447212 */ /* 0x000fe200078e3cff */
[----:B------:R-:W-:Y:S01]  /*f850*/  IMAD.X R69, RZ, RZ, R49, P6 ;  /* 0x000000ffff457224 */ /* 0x000fe200030e0631 */
[----:B------:R-:W-:-:S02]  /*f860*/  LOP3.LUT R4, R85, 0x380, RZ, 0xc0, !PT ;  /* 0x0000038055047812 */ /* 0x000fc400078ec0ff */
[----:B------:R-:W-:Y:S01]  /*f870*/  LOP3.LUT R72, R72, R73, RZ, 0x3c, !PT ;  /* 0x0000004948487212 */ /* 0x000fe200078e3cff */
[----:B------:R-:W-:Y:S01]  /*f880*/  IMAD.X R73, RZ, RZ, R49, P5 ;  /* 0x000000ffff497224 */ /* 0x000fe200028e0631 */
[C---:B------:R-:W-:Y:S02]  /*f890*/  IADD3 R89, P3, R48.reuse, 0x4060, RZ ;  /* 0x0000406030597810 */ /* 0x040fe40007f7e0ff */
[----:B------:R-:W-:Y:S02]  /*f8a0*/  IADD3 R93, P6, R48, 0x6000, RZ ;  /* 0x00006000305d7810 */ /* 0x000fe40007fde0ff */
[----:B------:R-:W-:Y:S02]  /*f8b0*/  SHF.R.U64 R14, R14, 0x3, RZ ;  /* 0x000000030e0e7819 */ /* 0x000fe400000012ff */
[----:B------:R-:W-:Y:S02]  /*f8c0*/  IADD3 R99, P5, R48, 0x6020, RZ ;  /* 0x0000602030637810 */ /* 0x000fe40007fbe0ff */
[----:B------:R-:W-:-:S02]  /*f8d0*/  SHF.R.U64 R48, R4, 0x3, RZ ;  /* 0x0000000304307819 */ /* 0x000fc400000012ff */
[----:B------:R-:W-:Y:S02]  /*f8e0*/  LOP3.LUT R88, R89, 0x380, RZ, 0xc0, !PT ;  /* 0x0000038059587812 */ /* 0x000fe400078ec0ff */
[----:B------:R-:W-:Y:S02]  /*f8f0*/  MOV R106, R106 ;  /* 0x0000006a006a7202 */ /* 0x000fe40000000f00 */
[----:B------:R-:W-:Y:S01]  /*f900*/  F2FP.F16.F32.PACK_AB R4, R178, R180 ;  /* 0x000000b4b204723e */ /* 0x000fe200000000ff */
[----:B------:R-:W-:Y:S01]  /*f910*/  BAR.SYNC.DEFER_BLOCKING 0x1, 0x100 ;  /* 0x0044000000007b1d */ /* 0x000fe20000010000 */
[----:B------:R-:W-:Y:S02]  /*f920*/  LOP3.LUT R92, R93, 0x380, RZ, 0xc0, !PT ;  /* 0x000003805d5c7812 */ /* 0x000fe400078ec0ff */
[----:B------:R-:W-:Y:S01]  /*f930*/  LOP3.LUT R14, R14, R15, RZ, 0x3c, !PT ;  /* 0x0000000f0e0e7212 */ /* 0x000fe200078e3cff */
[----:B------:R-:W-:Y:S01]  /*f940*/  IMAD.X R15, RZ, RZ, R49, P2 ;  /* 0x000000ffff0f7224 */ /* 0x000fe200010e0631 */
[----:B------:R-:W-:-:S02]  /*f950*/  LOP3.LUT R98, R99, 0x380, RZ, 0xc0, !PT ;  /* 0x0000038063627812 */ /* 0x000fc400078ec0ff */
[----:B------:R-:W-:Y:S02]  /*f960*/  MOV R0, R30 ;  /* 0x0000001e00007202 */ /* 0x000fe40000000f00 */
[----:B------:R-:W-:Y:S02]  /*f970*/  MOV R52, R52 ;  /* 0x0000003400347202 */ /* 0x000fe40000000f00 */
[----:B------:R-:W-:Y:S02]  /*f980*/  F2FP.F16.F32.PACK_AB R30, R174, R176 ;  /* 0x000000b0ae1e723e */ /* 0x000fe400000000ff */
[----:B------:R-:W-:Y:S02]  /*f990*/  F2FP.F16.F32.PACK_AB R31, R39, R38 ;  /* 0x00000026271f723e */ /* 0x000fe400000000ff */
[----:B------:R-:W-:Y:S02]  /*f9a0*/  SHF.R.U64 R88, R88, 0x3, RZ ;  /* 0x0000000358587819 */ /* 0x000fe400000012ff */
[----:B------:R-:W-:-:S02]  /*f9b0*/  MOV R56, R56 ;  /* 0x0000003800387202 */ /* 0x000fc40000000f00 */
[----:B------:R-:W-:Y:S02]  /*f9c0*/  SHF.R.U64 R92, R92, 0x3, RZ ;  /* 0x000000035c5c7819 */ /* 0x000fe400000012ff */
[----:B------:R-:W-:Y:S02]  /*f9d0*/  SHF.R.U64 R98, R98, 0x3, RZ ;  /* 0x0000000362627819 */ /* 0x000fe400000012ff */
[----:B------:R-:W-:Y:S01]  /*f9e0*/  MOV R60, R60 ;  /* 0x0000003c003c7202 */ /* 0x000fe20000000f00 */
[----:B------:R2:W-:Y:S01]  /*f9f0*/  STSM.16.M88.4 [R106], R4 ;  /* 0x000000046a007844 */ /* 0x0005e20000000200 */
[----:B------:R-:W-:Y:S01]  /*fa00*/  LOP3.LUT R48, R48, R85, RZ, 0x3c, !PT ;  /* 0x0000005530307212 */ /* 0x000fe200078e3cff */
[----:B------:R-:W-:Y:S01]  /*fa10*/  IMAD.X R85, RZ, RZ, R49, P4 ;  /* 0x000000ffff557224 */ /* 0x000fe200020e0631 */
[----:B------:R-:W-:Y:S01]  /*fa20*/  MOV R64, R64 ;  /* 0x0000004000407202 */ /* 0x000fe20000000f00 */
[----:B------:R3:W-:Y:S01]  /*fa30*/  STSM.16.M88.4 [R52], R28 ;  /* 0x0000001c34007844 */ /* 0x0007e20000000200 */
[----:B-1----:R-:W-:-:S02]  /*fa40*/  MOV R24, R14 ;  /* 0x0000000e00187202 */ /* 0x002fc40000000f00 */
[----:B------:R-:W-:Y:S01]  /*fa50*/  LOP3.LUT R88, R88, R89, RZ, 0x3c, !PT ;  /* 0x0000005958587212 */ /* 0x000fe200078e3cff */
[--C-:B------:R-:W-:Y:S01]  /*fa60*/  IMAD.X R89, RZ, RZ, R49.reuse, P3 ;  /* 0x000000ffff597224 */ /* 0x100fe200018e0631 */
[----:B------:R-:W-:Y:S01]  /*fa70*/  MOV R68, R68 ;  /* 0x0000004400447202 */ /* 0x000fe20000000f00 */
[----:B------:R1:W-:Y:S01]  /*fa80*/  STSM.16.M88.4 [R56], R32 ;  /* 0x0000002038007844 */ /* 0x0003e20000000200 */
[----:B------:R-:W-:Y:S02]  /*fa90*/  F2FP.F16.F32.PACK_AB R14, R161, R164 ;  /* 0x000000a4a10e723e */ /* 0x000fe400000000ff */
[----:B------:R-:W-:Y:S02]  /*faa0*/  F2FP.F16.F32.PACK_AB R15, R71, R70 ;  /* 0x00000046470f723e */ /* 0x000fe400000000ff */
[----:B------:R-:W-:Y:S01]  /*fab0*/  LOP3.LUT R92, R92, R93, RZ, 0x3c, !PT ;  /* 0x0000005d5c5c7212 */ /* 0x000fe200078e3cff */
[----:B------:R-:W-:Y:S01]  /*fac0*/  IMAD.X R93, RZ, RZ, R49, P6 ;  /* 0x000000ffff5d7224 */ /* 0x000fe200030e0631 */
[----:B--2---:R-:W-:-:S02]  /*fad0*/  F2FP.F16.F32.PACK_AB R4, R169, R172 ;  /* 0x000000aca904723e */ /* 0x004fc400000000ff */
[----:B------:R-:W-:Y:S02]  /*fae0*/  F2FP.F16.F32.PACK_AB R5, R51, R50 ;  /* 0x000000323305723e */ /* 0x000fe400000000ff */
[----:B------:R-:W-:Y:S02]  /*faf0*/  F2FP.F16.F32.PACK_AB R6, R167, R170 ;  /* 0x000000aaa706723e */ /* 0x000fe400000000ff */
[----:B------:R-:W-:Y:S02]  /*fb00*/  F2FP.F16.F32.PACK_AB R7, R55, R54 ;  /* 0x000000363707723e */ /* 0x000fe400000000ff */
[----:B------:R-:W-:Y:S02]  /*fb10*/  MOV R72, R72 ;  /* 0x0000004800487202 */ /* 0x000fe40000000f00 */
[----:B---3--:R-:W-:Y:S01]  /*fb20*/  F2FP.F16.F32.PACK_AB R28, R159, R162 ;  /* 0x000000a29f1c723e */ /* 0x008fe200000000ff */
[----:B------:R-:W-:Y:S01]  /*fb30*/  STSM.16.M88.4 [R60], R4 ;  /* 0x000000043c007844 */ /* 0x000fe20000000200 */
[----:B------:R-:W-:-:S02]  /*fb40*/  F2FP.F16.F32.PACK_AB R29, R75, R74 ;  /* 0x0000004a4b1d723e */ /* 0x000fc400000000ff */
[----:B------:R-:W-:Y:S01]  /*fb50*/  F2FP.F16.F32.PACK_AB R30, R157, R160 ;  /* 0x000000a09d1e723e */ /* 0x000fe200000000ff */
[----:B------:R-:W-:Y:S01]  /*fb60*/  STSM.16.M88.4 [R64], R8 ;  /* 0x0000000840007844 */ /* 0x000fe20000000200 */
[----:B------:R-:W-:Y:S02]  /*fb70*/  F2FP.F16.F32.PACK_AB R31, R79, R78 ;  /* 0x0000004e4f1f723e */ /* 0x000fe400000000ff */
[----:B------:R-:W-:Y:S01]  /*fb80*/  LOP3.LUT R98, R98, R99, RZ, 0x3c, !PT ;  /* 0x0000006362627212 */ /* 0x000fe200078e3cff */
[--C-:B------:R-:W-:Y:S01]  /*fb90*/  IMAD.X R99, RZ, RZ, R49.reuse, P5 ;  /* 0x000000ffff637224 */ /* 0x100fe200028e0631 */
[----:B------:R-:W-:Y:S01]  /*fba0*/  MOV R76, R76 ;  /* 0x0000004c004c7202 */ /* 0x000fe20000000f00 */
[----:B------:R-:W-:Y:S01]  /*fbb0*/  IMAD.X R49, RZ, RZ, R49, P1 ;  /* 0x000000ffff317224 */ /* 0x000fe200008e0631 */
[----:B-1----:R-:W-:Y:S01]  /*fbc0*/  F2FP.F16.F32.PACK_AB R32, R155, R158 ;  /* 0x0000009e9b20723e */ /* 0x002fe200000000ff */
[----:B------:R-:W-:Y:S01]  /*fbd0*/  STSM.16.M88.4 [R68], R12 ;  /* 0x0000000c44007844 */ /* 0x000fe20000000200 */
[----:B------:R-:W-:-:S02]  /*fbe0*/  F2FP.F16.F32.PACK_AB R33, R83, R82 ;  /* 0x000000525321723e */ /* 0x000fc400000000ff */
[----:B------:R-:W-:Y:S01]  /*fbf0*/  F2FP.F16.F32.PACK_AB R34, R153, R156 ;  /* 0x0000009c9922723e */ /* 0x000fe200000000ff */
[----:B------:R-:W-:Y:S01]  /*fc00*/  STSM.16.M88.4 [R72], R28 ;  /* 0x0000001c48007844 */ /* 0x000fe20000000200 */
[----:B------:R-:W-:Y:S02]  /*fc10*/  F2FP.F16.F32.PACK_AB R35, R87, R86 ;  /* 0x000000565723723e */ /* 0x000fe400000000ff */
[----:B------:R-:W-:Y:S02]  /*fc20*/  MOV R80, R80 ;  /* 0x0000005000507202 */ /* 0x000fe40000000f00 */
[----:B------:R-:W-:Y:S01]  /*fc30*/  F2FP.F16.F32.PACK_AB R38, R40, R152 ;  /* 0x000000982826723e */ /* 0x000fe200000000ff */
[----:B------:R-:W-:Y:S01]  /*fc40*/  STSM.16.M88.4 [R76], R32 ;  /* 0x000000204c007844 */ /* 0x000fe20000000200 */
[----:B------:R-:W-:Y:S02]  /*fc50*/  F2FP.F16.F32.PACK_AB R39, R95, R94 ;  /* 0x0000005e5f27723e */ /* 0x000fe400000000ff */
[----:B------:R-:W-:-:S02]  /*fc60*/  F2FP.F16.F32.PACK_AB R40, R97, R96 ;  /* 0x000000606128723e */ /* 0x000fc400000000ff */
[----:B------:R-:W-:Y:S01]  /*fc70*/  F2FP.F16.F32.PACK_AB R104, R105, R104 ;  /* 0x000000686968723e */ /* 0x000fe200000000ff */
[----:B------:R1:W-:Y:S01]  /*fc80*/  STSM.16.M88.4 [R80], R36 ;  /* 0x0000002450007844 */ /* 0x0003e20000000200 */
[----:B------:R-:W-:Y:S02]  /*fc90*/  F2FP.F16.F32.PACK_AB R112, R113, R112 ;  /* 0x000000707170723e */ /* 0x000fe400000000ff */
[----:B------:R-:W-:Y:S01]  /*fca0*/  MOV R84, R84 ;  /* 0x0000005400547202 */ /* 0x000fe20000000f00 */
[----:B------:R2:W-:Y:S01]  /*fcb0*/  STSM.16.M88.4 [R0], R40 ;  /* 0x0000002800007844 */ /* 0x0005e20000000200 */
[----:B------:R-:W-:Y:S02]  /*fcc0*/  F2FP.F16.F32.PACK_AB R105, R62, R58 ;  /* 0x0000003a3e69723e */ /* 0x000fe400000000ff */
[----:B------:R-:W-:Y:S02]  /*fcd0*/  F2FP.F16.F32.PACK_AB R106, R109, R108 ;  /* 0x0000006c6d6a723e */ /* 0x000fe400000000ff */
[----:B------:R-:W-:-:S02]  /*fce0*/  F2FP.F16.F32.PACK_AB R107, R111, R110 ;  /* 0x0000006e6f6b723e */ /* 0x000fc400000000ff */
[----:B------:R-:W-:Y:S02]  /*fcf0*/  F2FP.F16.F32.PACK_AB R113, R66, R114 ;  /* 0x000000724271723e */ /* 0x000fe400000000ff */
[----:B------:R-:W-:Y:S01]  /*fd00*/  F2FP.F16.F32.PACK_AB R120, R121, R120 ;  /* 0x000000787978723e */ /* 0x000fe200000000ff */
[----:B------:R-:W-:Y:S01]  /*fd10*/  STSM.16.M88.4 [R84], R104 ;  /* 0x0000006854007844 */ /* 0x000fe20000000200 */
[----:B------:R-:W-:Y:S01]  /*fd20*/  MOV R88, R88 ;  /* 0x0000005800587202 */ /* 0x000fe20000000f00 */
[----:B-1----:R-:W-:Y:S01]  /*fd30*/  IMAD.MOV.U32 R80, RZ, RZ, RZ ;  /* 0x000000ffff507224 */ /* 0x002fe200078e00ff */
[----:B------:R-:W-:Y:S02]  /*fd40*/  F2FP.F16.F32.PACK_AB R114, R117, R116 ;  /* 0x000000747572723e */ /* 0x000fe400000000ff */
[----:B------:R-:W-:Y:S02]  /*fd50*/  F2FP.F16.F32.PACK_AB R115, R119, R115 ;  /* 0x000000737773723e */ /* 0x000fe400000000ff */
[----:B------:R-:W-:-:S02]  /*fd60*/  F2FP.F16.F32.PACK_AB R121, R123, R122 ;  /* 0x0000007a7b79723e */ /* 0x000fc400000000ff */
[----:B------:R-:W-:Y:S01]  /*fd70*/  F2FP.F16.F32.PACK_AB R128, R129, R128 ;  /* 0x000000808180723e */ /* 0x000fe200000000ff */
[----:B------:R-:W-:Y:S01]  /*fd80*/  STSM.16.M88.4 [R88], R112 ;  /* 0x0000007058007844 */ /* 0x000fe20000000200 */
[----:B------:R-:W-:Y:S02]  /*fd90*/  MOV R92, R92 ;  /* 0x0000005c005c7202 */ /* 0x000fe40000000f00 */
[----:B------:R-:W-:Y:S02]  /*fda0*/  F2FP.F16.F32.PACK_AB R122, R125, R124 ;  /* 0x0000007c7d7a723e */ /* 0x000fe400000000ff */
[----:B------:R-:W-:Y:S02]  /*fdb0*/  F2FP.F16.F32.PACK_AB R123, R127, R126 ;  /* 0x0000007e7f7b723e */ /* 0x000fe400000000ff */
[----:B------:R-:W-:Y:S02]  /*fdc0*/  F2FP.F16.F32.PACK_AB R129, R131, R130 ;  /* 0x000000828381723e */ /* 0x000fe400000000ff */
[----:B------:R-:W-:Y:S01]  /*fdd0*/  F2FP.F16.F32.PACK_AB R136, R137, R136 ;  /* 0x000000888988723e */ /* 0x000fe200000000ff */
[----:B------:R-:W-:Y:S01]  /*fde0*/  STSM.16.M88.4 [R92], R120 ;  /* 0x000000785c007844 */ /* 0x000fe20000000200 */
[----:B------:R-:W-:-:S02]  /*fdf0*/  ISETP.NE.U32.AND P0, PT, RZ, UR4, PT ;  /* 0x00000004ff007c0c */ /* 0x000fc4000bf05070 */
[----:B------:R-:W-:Y:S02]  /*fe00*/  IADD3 R6, P1, R204, UR4, RZ ;  /* 0x00000004cc067c10 */ /* 0x000fe4000ff3e0ff */
        /* <DEDUP_REMOVED lines=11> */
[----:B------:R-:W-:Y:S02]  /*fec0*/  F2FP.F16.F32.PACK_AB R146, R149, R148 ;  /* 0x000000949592723e */ /* 0x000fe400000000ff */
[----:B------:R-:W-:Y:S02]  /*fed0*/  F2FP.F16.F32.PACK_AB R147, R151, R150 ;  /* 0x000000969793723e */ /* 0x000fe400000000ff */
[----:B------:R-:W-:-:S02]  /*fee0*/  ISETP.NE.AND.EX P0, PT, RZ, UR5, PT, P0 ;  /* 0x00000005ff007c0c */ /* 0x000fc4000bf05300 */
        /* <DEDUP_REMOVED lines=8> */
[----:B--2---:R-:W-:Y:S01]  /*ff70*/  IMAD.U32 R0, RZ, RZ, UR4 ;  /* 0x00000004ff007e24 */ /* 0x004fe2000f8e00ff */
        /* <DEDUP_REMOVED lines=35> */
[----:B-1----:R-:W-:Y:S02]  /*101b0*/  LOP3.LUT R48, R49, 0x380, RZ, 0xc0, !PT ;  /* 0x0000038031307812 */ /* 0x002fe400078ec0ff */
        /* <DEDUP_REMOVED lines=14> */
[----:B--2---:R-:W-:Y:S06]  /*102a0*/  @P6 BRA `(.L_x_4849) ;  /* 0x0000000000106947 */ /* 0x004fec0003800000 */
[----:B------:R-:W-:Y:S05]  /*102b0*/  @!P0 BRA `(.L_x_4849) ;  /* 0x00000000000c8947 */ /* 0x000fea0003800000 */
[----:B------:R-:W2:Y:S04]  /*102c0*/  LDG.E R11, desc[UR40][R6.64] ;  /* 0x00000028060b7981 */ /* 0x000ea8000c1e1900 */
[----:B-----5:R-:W2:Y:S02]  /*102d0*/  LDG.E R0, desc[UR40][R6.64+0x4] ;  /* 0x0000042806007981 */ /* 0x020ea4000c1e1900 */
[----:B--2---:R-:W-:-:S07]  /*102e0*/  IMAD.IADD R0, R0, 0x1, -R11 ;  /* 0x0000000100007824 */ /* 0x004fce00078e0a0b */
.L_x_4849:
        /* <DEDUP_REMOVED lines=26> */
[----:B------:R-:W-:-:S02]  /*10490*/  LOP3.LUT R6, R15, R4, RZ, 0x3c, !PT ;  /* 0x000000040f067212 */ /* 0x000fc400078e3cff */
[----:B------:R-:W-:Y:S01]  /*104a0*/  SHF.R.U64 R4, R7, 0x3, RZ ;  /* 0x0000000307047819 */ /* 0x000fe200000012ff */
[--C-:B------:R-:W-:Y:S01]  /*104b0*/  IMAD.MOV.U32 R7, RZ, RZ, R5.reuse ;  /* 0x000000ffff077224 */ /* 0x100fe200078e0005 */
        /* <DEDUP_REMOVED lines=18> */
[----:B------:R-:W-:-:S04]  /*105e0*/  IMAD.WIDE.U32 R4, R203, UR4, R80 ;  /* 0x00000004cb047c25 */ /* 0x000fc8000f8e0050 */
[----:B------:R-:W-:Y:S01]  /*105f0*/  IMAD R15, R203, UR5, R10 ;  /* 0x00000005cb0f7c24 */ /* 0x000fe2000f8e020a */
        /* <DEDUP_REMOVED lines=16> */
[----:B------:R-:W-:Y:S01]  /*10700*/  IMAD.IADD R24, R190, 0x1, R195 ;  /* 0x00000001be187824 */ /* 0x000fe200078e02c3 */
[----:B------:R-:W-:Y:S01]  /*10710*/  SHF.R.S32.HI R10, RZ, 0x1f, R15 ;  /* 0x0000001fff0a7819 */ /* 0x000fe2000001140f */
[----:B------:R-:W-:Y:S01]  /*10720*/  IMAD R31, R0, R31, RZ ;  /* 0x0000001f001f7224 */ /* 0x000fe200078e02ff */
        /* <DEDUP_REMOVED lines=19> */
.L_x_4850:
        /* <DEDUP_REMOVED lines=18> */
[----:B------:R-:W-:Y:S01]  /*10980*/  IMAD R20, R82, UR4, RZ ;  /* 0x0000000452147c24 */ /* 0x000fe2000f8e02ff */
[----:B------:R-:W5:Y:S01]  /*10990*/  LD.E.128 R52, desc[UR40][R52.64] ;  /* 0x0000002834347980 */ /* 0x000f62000c101d00 */
[----:B------:R-:W-:-:S03]  /*109a0*/  IMAD.IADD R81, R81, 0x1, R3 ;  /* 0x0000000151517824 */ /* 0x000fc600078e0203 */
        /* <DEDUP_REMOVED lines=44> */
[----:B------:R-:W-:Y:S01]  /*10c70*/  IMAD.IADD R195, R216, 0x1, R195 ;  /* 0x00000001d8c37824 */ /* 0x000fe200078e02c3 */
        /* <DEDUP_REMOVED lines=25> */
[----:B-1----:R1:W-:Y:S01]  /*10e10*/  SYNCS.ARRIVE.TRANS64.RED.A1T0 RZ, [R0+URZ], RZ ;  /* 0x000000ff00ff79a7 */ /* 0x0023e2000810043f */
[----:B------:R-:W-:Y:S02]  /*10e20*/  SHF.R.S32.HI R92, RZ, 0x1f, R207 ;  /* 0x0000001fff5c7819 */ /* 0x000fe400000114cf */
[----:B------:R-:W-:Y:S01]  /*10e30*/  LOP3.LUT R24, R3, 0x20, R24, 0xe2, !PT ;  /* 0x0000002003187812 */ /* 0x000fe200078ee218 */
[----:B------:R1:W2:Y:S01]  /*10e40*/  SHFL.IDX PT, R80, R89, RZ, 0x181f ;  /* 0x00181fff59507589 */ /* 0x0002a200000e0000 */
[----:B------:R-:W-:-:S02]  /*10e50*/  SEL R3, RZ, 0x40, P0 ;  /* 0x00000040ff037807 */ /* 0x000fc40000000000 */
[----:B------:R-:W-:Y:S02]  /*10e60*/  ISETP.GE.AND P0, PT, R220, R88, PT ;  /* 0x00000058dc00720c */ /* 0x000fe40003f06270 */
[----:B------:R-:W-:Y:S02]  /*10e70*/  LEA.HI.X R90, R20, UR5, R21, 0x1, P2 ;  /* 0x00000005145a7c11 */ /* 0x000fe400090f0c15 */
[----:B------:R-:W-:Y:S02]  /*10e80*/  LOP3.LUT R3, R24, R3, RZ, 0xfc, !PT ;  /* 0x0000000318037212 */ /* 0x000fe400078efcff */
[----:B------:R-:W-:Y:S01]  /*10e90*/  SEL R24, RZ, 0x80, P0 ;  /* 0x00000080ff187807 */ /* 0x000fe20000000000 */
[----:B------:R1:W3:Y:S01]  /*10ea0*/  SHFL.IDX PT, R81, R90, RZ, 0x181f ;  /* 0x00181fff5a517589 */ /* 0x0002e200000e0000 */
[----:B------:R-:W-:Y:S02]  /*10eb0*/  SHF.R.S32.HI R93, RZ, 0x1f, R208 ;  /* 0x0000001fff5d7819 */ /* 0x000fe400000114d0 */
[----:B------:R-:W-:-:S02]  /*10ec0*/  LOP3.LUT R24, R3, R24, RZ, 0xfc, !PT ;  /* 0x0000001803187212 */ /* 0x000fc400078efcff */
[----:B------:R-:W-:Y:S02]  /*10ed0*/  SHF.R.S32.HI R94, RZ, 0x1f, R209 ;  /* 0x0000001fff5e7819 */ /* 0x000fe400000114d1 */
[----:B------:R-:W-:Y:S02]  /*10ee0*/  SHF.R.S32.HI R95, RZ, 0x1f, R210 ;  /* 0x0000001fff5f7819 */ /* 0x000fe400000114d2 */
[----:B------:R-:W-:Y:S01]  /*10ef0*/  SHF.R.S32.HI R96, RZ, 0x1f, R211 ;  /* 0x0000001fff607819 */ /* 0x000fe200000114d3 */
[----:B-1----:R-:W-:Y:S06]  /*10f00*/  @P1 BRA `(.L_x_4852) ;  /* 0x00000000007c1947 */ /* 0x002fec0003800000 */
        /* <DEDUP_REMOVED lines=31> */
.L_x_4852:
[----:B------:R-:W-:Y:S05]  /*11100*/  BSYNC B1 ;  /* 0x0000000000017941 */ /* 0x000fea0003800000 */
.L_x_4851:
[----:B------:R-:W-:Y:S01]  /*11110*/  VIADD R0, R195, 0x20 ;  /* 0x00000020c3007836 */ /* 0x000fe20000000000 */
        /* <DEDUP_REMOVED lines=37> */
.L_x_4848:
[----:B------:R-:W-:Y:S01]  /*11370*/  ULDC.64 UR4, c[0x0][0xc00] ;  /* 0x0003000000047ab9 */ /* 0x000fe20000000a00 */
[----:B------:R-:W-:Y:S01]  /*11380*/  IMAD.MOV.U32 R3, RZ, RZ, RZ ;  /* 0x000000ffff037224 */ /* 0x000fe200078e00ff */
[----:B------:R-:W-:Y:S01]  /*11390*/  ISETP.NE.U32.AND P0, PT, RZ, UR4, PT ;  /* 0x00000004ff007c0c */ /* 0x000fe2000bf05070 */
[----:B------:R-:W2:Y:S01]  /*113a0*/  S2R R6, SR_TID.X ;  /* 0x0000000000067919 */ /* 0x000ea20000002100 */
[----:B------:R-:W-:Y:S01]  /*113b0*/  IADD3 R4, P1, R204, UR4, RZ ;  /* 0x00000004cc047c10 */ /* 0x000fe2000ff3e0ff */
[----:B------:R-:W3:Y:S01]  /*113c0*/  LDC R21, c[0x0][0xbe8] ;  /* 0x0002fa00ff157b82 */ /* 0x000ee20000000800 */
        /* <DEDUP_REMOVED lines=9> */
[----:B------:R-:W-:Y:S01]  /*11460*/  @P1 IADD3.X R205, R205, UR5, RZ, P2, !PT ;  /* 0x00000005cdcd1c10 */ /* 0x000fe200097fe4ff */
[----:B--2---:R-:W-:-:S04]  /*11470*/  VIADD R6, R6, 0xffffff80 ;  /* 0xffffff8006067836 */ /* 0x004fc80000000000 */
[----:B------:R4:W5:Y:S01]  /*11480*/  @P1 LDG.E R0, desc[UR40][R204.64] ;  /* 0x00000028cc001981 */ /* 0x000962000c1e1900 */
[----:B------:R-:W-:Y:S01]  /*11490*/  ISETP.GE.AND P2, PT, R6, 0x40, PT ;  /* 0x000000400600780c */ /* 0x000fe20003f46270 */
[----:B------:R-:W-:-:S12]  /*114a0*/  @P1 BRA `(.L_x_4854) ;  /* 0x0000000000101947 */ /* 0x000fd80003800000 */
[----:B------:R-:W-:Y:S05]  /*114b0*/  @!P0 BRA `(.L_x_4854) ;  /* 0x00000000000c8947 */ /* 0x000fea0003800000 */
[----:B------:R-:W2:Y:S04]  /*114c0*/  LDG.E R7, desc[UR40][R4.64] ;  /* 0x0000002804077981 */ /* 0x000ea8000c1e1900 */
[----:B-----5:R-:W2:Y:S02]  /*114d0*/  LDG.E R0, desc[UR40][R4.64+0x4] ;  /* 0x0000042804007981 */ /* 0x020ea4000c1e1900 */
[----:B--2---:R-:W-:-:S07]  /*114e0*/  IMAD.IADD R0, R0, 0x1, -R7 ;  /* 0x0000000100007824 */ /* 0x004fce00078e0a07 */
.L_x_4854:
[----:B------:R-:W-:Y:S01]  /*114f0*/  BSSY B1, `(.L_x_4855) ;  /* 0x000002d000017945 */ /* 0x000fe20003800000 */
[----:B------:R-:W-:Y:S02]  /*11500*/  SHF.R.S32.HI R12, RZ, 0x1f, R203 ;  /* 0x0000001fff0c7819 */ /* 0x000fe400000114cb */
[----:B------:R-:W-:Y:S02]  /*11510*/  SEL R13, R206, RZ, !P0 ;  /* 0x000000ffce0d7207 */ /* 0x000fe40004000000 */
[----:B------:R-:W-:Y:S02]  /*11520*/  SEL R217, R217, RZ, !P0 ;  /* 0x000000ffd9d97207 */ /* 0x000fe40004000000 */
[----:B-----5:R-:W-:Y:S01]  /*11530*/  SHF.R.S32.HI R10, RZ, 0x1f, R3 ;  /* 0x0000001fff0a7819 */ /* 0x020fe20000011403 */
[----:B------:R-:W-:Y:S06]  /*11540*/  @P2 BRA `(.L_x_4856) ;  /* 0x00000000009c2947 */ /* 0x000fec0003800000 */
[----:B------:R-:W2:Y:S01]  /*11550*/  S2R R6, SR_TID.X ;  /* 0x0000000000067919 */ /* 0x000ea20000002100 */
[----:B------:R-:W4:Y:S02]  /*11560*/  LDC R14, c[0x0][0xbe8] ;  /* 0x0002fa00ff0e7b82 */ /* 0x000f240000000800 */
[----:B----4-:R-:W-:Y:S01]  /*11570*/  IMAD R4, R0, R14, RZ ;  /* 0x0000000e00047224 */ /* 0x010fe200078e02ff */
[----:B--2---:R-:W-:-:S04]  /*11580*/  IADD3 R11, R195, -0x80, R6 ;  /* 0xffffff80c30b7810 */ /* 0x004fc80007ffe006 */
        /* <DEDUP_REMOVED lines=35> */
.L_x_4856:
[----:B------:R-:W-:Y:S05]  /*117c0*/  BSYNC B1 ;  /* 0x0000000000017941 */ /* 0x000fea0003800000 */
.L_x_4855:
[----:B---3--:R-:W-:Y:S01]  /*117d0*/  ISETP.NE.AND P0, PT, R21, 0x1, PT ;  /* 0x000000011500780c */ /* 0x008fe20003f05270 */
[----:B-1----:R-:W1:Y:S01]  /*117e0*/  LDC R24, c[0x0][0xac8] ;  /* 0x0002b200ff187b82 */ /* 0x002e620000000800 */
[----:B------:R-:W-:Y:S01]  /*117f0*/  ULDC.64 UR4, c[0x0][0xaa0] ;  /* 0x0002a80000047ab9 */ /* 0x000fe20000000a00 */
[----:B------:R-:W-:Y:S01]  /*11800*/  IMAD R29, R0, R21, RZ ;  /* 0x00000015001d7224 */ /* 0x000fe200078e02ff */
[----:B------:R-:W-:Y:S01]  /*11810*/  BSSY B1, `(.L_x_4857) ;  /* 0x000006c000017945 */ /* 0x000fe20003800000 */
[----:B--2---:R-:W-:Y:S01]  /*11820*/  IMAD R6, R10, UR4, RZ ;  /* 0x000000040a067c24 */ /* 0x004fe2000f8e02ff */
[----:B------:R-:W-:Y:S01]  /*11830*/  SHF.R.S32.HI R31, RZ, 0x1f, R207 ;  /* 0x0000001fff1f7819 */ /* 0x000fe200000114cf */
[C---:B----4-:R-:W-:Y:S01]  /*11840*/  IMAD.WIDE.U32 R4, R3.reuse, UR4, RZ ;  /* 0x0000000403047c25 */ /* 0x050fe2000f8e00ff */
[----:B------:R-:W-:Y:S02]  /*11850*/  SHF.R.S32.HI R32, RZ, 0x1f, R208 ;  /* 0x0000001fff207819 */ /* 0x000fe400000114d0 */
[----:B------:R-:W-:Y:S01]  /*11860*/  SHF.R.S32.HI R33, RZ, 0x1f, R209 ;  /* 0x0000001fff217819 */ /* 0x000fe200000114d1 */
[----:B------:R-:W-:Y:S01]  /*11870*/  IMAD R3, R3, UR5, R6 ;  /* 0x0000000503037c24 */ /* 0x000fe2000f8e0206 */
[----:B------:R-:W-:Y:S01]  /*11880*/  ULDC.64 UR4, c[0x0][0xae8] ;  /* 0x0002ba0000047ab9 */ /* 0x000fe20000000a00 */
[----:B------:R-:W2:Y:S01]  /*11890*/  @P0 LDC R7, c[0x0][0xbec] ;  /* 0x0002fb00ff070b82 */ /* 0x000ea20000000800 */
[----:B------:R-:W-:Y:S01]  /*118a0*/  IMAD R6, R12, UR4, RZ ;  /* 0x000000040c067c24 */ /* 0x000fe2000f8e02ff */
[----:B------:R-:W-:Y:S01]  /*118b0*/  SHF.R.S32.HI R34, RZ, 0x1f, R210 ;  /* 0x0000001fff227819 */ /* 0x000fe200000114d2 */
[----:B------:R-:W-:Y:S01]  /*118c0*/  IMAD.IADD R30, R216, 0x1, R195 ;  /* 0x00000001d81e7824 */ /* 0x000fe200078e02c3 */
[----:B------:R-:W-:Y:S01]  /*118d0*/  IADD3 R5, R5, R3, RZ ;  /* 0x0000000305057210 */ /* 0x000fe20007ffe0ff */
[----:B------:R-:W-:Y:S01]  /*118e0*/  IMAD R3, R203, UR5, R6 ;  /* 0x00000005cb037c24 */ /* 0x000fe2000f8e0206 */
[----:B------:R-:W-:Y:S01]  /*118f0*/  SHF.R.S32.HI R35, RZ, 0x1f, R211 ;  /* 0x0000001fff237819 */ /* 0x000fe200000114d3 */
[----:B------:R-:W-:Y:S01]  /*11900*/  IMAD R6, R215, 0x20, R216 ;  /* 0x00000020d7067824 */ /* 0x000fe200078e02d8 */
[----:B------:R-:W3:Y:S01]  /*11910*/  @P0 LDC R9, c[0x0][0xbf0] ;  /* 0x0002fc00ff090b82 */ /* 0x000ee20000000800 */
[----:B------:R-:W-:Y:S01]  /*11920*/  IMAD.WIDE.U32 R4, R203, UR4, R4 ;  /* 0x00000004cb047c25 */ /* 0x000fe2000f8e0004 */
[----:B------:R-:W-:Y:S01]  /*11930*/  ULDC.64 UR4, c[0x0][0xaf0] ;  /* 0x0002bc0000047ab9 */ /* 0x000fe20000000a00 */
[----:B-1----:R-:W-:-:S02]  /*11940*/  ISETP.GE.AND P1, PT, R211, R24, PT ;  /* 0x00000018d300720c */ /* 0x002fc40003f26270 */
[----:B------:R-:W-:Y:S01]  /*11950*/  IMAD.IADD R5, R5, 0x1, R3 ;  /* 0x0000000105057824 */ /* 0x000fe200078e0203 */
[-C--:B------:R-:W-:Y:S01]  /*11960*/  ISETP.GE.AND P2, PT, R192, R24.reuse, PT ;  /* 0x00000018c000720c */ /* 0x080fe20003f46270 */
[----:B------:R-:W-:Y:S01]  /*11970*/  IMAD R3, R217, UR4, RZ ;  /* 0x00000004d9037c24 */ /* 0x000fe2000f8e02ff */
[----:B------:R-:W-:Y:S01]  /*11980*/  SEL R10, RZ, 0xffffffff, P1 ;  /* 0xffffffffff0a7807 */ /* 0x000fe20000800000 */
[----:B------:R-:W-:Y:S01]  /*11990*/  IMAD.IADD R8, R195, 0x1, R6 ;  /* 0x00000001c3087824 */ /* 0x000fe200078e0206 */
[----:B------:R-:W-:Y:S01]  /*119a0*/  ISETP.GE.AND P1, PT, R209, R24, PT ;  /* 0x00000018d100720c */ /* 0x000fe20003f26270 */
[C---:B------:R-:W-:Y:S02]  /*119b0*/  IMAD R3, R13.reuse, UR5, R3 ;  /* 0x000000050d037c24 */ /* 0x040fe4000f8e0203 */
[----:B------:R-:W-:Y:S01]  /*119c0*/  IMAD.WIDE.U32 R4, R13, UR4, R4 ;  /* 0x000000040d047c25 */ /* 0x000fe2000f8e0004 */
[----:B------:R-:W-:Y:S01]  /*119d0*/  SEL R11, RZ, 0xffffffff, P1 ;  /* 0xffffffffff0b7807 */ /* 0x000fe20000800000 */
[----:B------:R-:W-:-:S02]  /*119e0*/  ULDC.64 UR4, c[0x0][0xae0] ;  /* 0x0002b80000047ab9 */ /* 0x000fc40000000a00 */
[----:B--2---:R-:W-:Y:S01]  /*119f0*/  @P0 IMAD.HI.U32 R6, R8, R7, RZ ;  /* 0x0000000708060227 */ /* 0x004fe200078e00ff */
[----:B------:R-:W-:Y:S02]  /*11a00*/  SEL R7, RZ, 0x1, P2 ;  /* 0x00000001ff077807 */ /* 0x000fe40001000000 */
[----:B------:R-:W-:Y:S01]  /*11a10*/  ISETP.GE.AND P2, PT, R210, R24, PT ;  /* 0x00000018d200720c */ /* 0x000fe20003f46270 */
[----:B------:R-:W-:Y:S02]  /*11a20*/  IMAD.SHL.U32 R10, R10, 0x2, RZ ;  /* 0x000000020a0a7824 */ /* 0x000fe400078e00ff */
[----:B------:R-:W-:Y:S02]  /*11a30*/  IMAD.IADD R5, R5, 0x1, R3 ;  /* 0x0000000105057824 */ /* 0x000fe400078e0203 */
[----:B------:R-:W-:Y:S01]  /*11a40*/  IMAD.MOV.U32 R3, RZ, RZ, R8 ;  /* 0x000000ffff037224 */ /* 0x000fe200078e0008 */
[----:B---3--:R-:W-:Y:S01]  /*11a50*/  @P0 SHF.R.U32.HI R3, RZ, R9, R6 ;  /* 0x00000009ff030219 */ /* 0x008fe20000011606 */
[----:B------:R-:W-:Y:S01]  /*11a60*/  IMAD.SHL.U32 R11, R11, 0x8, RZ ;  /* 0x000000080b0b7824 */ /* 0x000fe200078e00ff */
[----:B------:R-:W-:-:S02]  /*11a70*/  LOP3.LUT R9, R10, 0x2, R7, 0xe2, !PT ;  /* 0x000000020a097812 */ /* 0x000fc400078ee207 */
[----:B------:R-:W-:Y:S01]  /*11a80*/  SEL R10, RZ, 0xffffffff, P2 ;  /* 0xffffffffff0a7807 */ /* 0x000fe20001000000 */
[--C-:B------:R-:W-:Y:S01]  /*11a90*/  IMAD.MOV R7, RZ, RZ, -R3.reuse ;  /* 0x000000ffff077224 */ /* 0x100fe200078e0a03 */
[----:B------:R-:W-:Y:S01]  /*11aa0*/  SHF.R.S32.HI R6, RZ, 0x1f, R3 ;  /* 0x0000001fff067819 */ /* 0x000fe20000011403 */
[----:B------:R-:W-:Y:S01]  /*11ab0*/  IMAD.WIDE.U32 R4, R3, UR4, R4 ;  /* 0x0000000403047c25 */ /* 0x000fe2000f8e0004 */
[-C--:B------:R-:W-:Y:S02]  /*11ac0*/  ISETP.GE.AND P0, PT, R208, R24.reuse, PT ;  /* 0x00000018d000720c */ /* 0x080fe40003f06270 */
        /* <DEDUP_REMOVED lines=64> */
.L_x_4858:
[----:B------:R-:W-:Y:S05]  /*11ed0*/  BSYNC B1 ;  /* 0x0000000000017941 */ /* 0x000fea0003800000 */
.L_x_4857:
        /* <DEDUP_REMOVED lines=36> */
.L_x_4853:
[----:B------:R-:W-:Y:S05]  /*12120*/  BSYNC B0 ;  /* 0x0000000000007941 */ /* 0x000fea0003800000 */
.L_x_4847:
[----:B------:R-:W-:Y:S02]  /*12130*/  ULDC UR4, c[0x0][0xc3c] ;  /* 0x00030f0000047ab9 */ /* 0x000fe40000000800 */
[----:B------:R-:W-:-:S13]  /*12140*/  ISETP.GE.AND P0, PT, R27, UR4, PT ;  /* 0x000000041b007c0c */ /* 0x000fda000bf06270 */
[----:B------:R-:W-:Y:S05]  /*12150*/  @!P0 BRA `(.L_x_4859) ;  /* 0xfffffef000248947 */ /* 0x000fea000383ffff */
[----:B------:R-:W-:Y:S05]  /*12160*/  BRA `(.L_x_4721) ;  /* 0x0000008c00e07947 */ /* 0x000fea0003800000 */
.L_x_4719:
        /* <DEDUP_REMOVED lines=18> */
.L_x_4860:
        /* <DEDUP_REMOVED lines=41> */
.L_x_4866:
        /* <DEDUP_REMOVED lines=12> */
.L_x_4865:
[----:B------:R-:W-:Y:S05]  /*125e0*/  BSYNC B0 ;  /* 0x0000000000007941 */ /* 0x000fea0003800000 */
.L_x_4864:
        /* <DEDUP_REMOVED lines=21> */
.L_x_4862:
        /* <DEDUP_REMOVED lines=20> */
.L_x_4867:
        /* <DEDUP_REMOVED lines=56> */
.L_x_4863:
[----:B------:R-:W-:Y:S02]  /*12c00*/  IMAD.MOV.U32 R17, RZ, RZ, RZ ;  /* 0x000000ffff117224 */ /* 0x000fe400078e00ff */
[----:B------:R-:W-:Y:S02]  /*12c10*/  IMAD.U32 R16, RZ, RZ, UR6 ;  /* 0x00000006ff107e24 */ /* 0x000fe4000f8e00ff */
[----:B------:R-:W-:-:S07]  /*12c20*/  IMAD.MOV.U32 R18, RZ, RZ, RZ ;  /* 0x000000ffff127224 */ /* 0x000fce00078e00ff */
.L_x_4868:
[----:B------:R-:W-:-:S13]  /*12c30*/  ISETP.NE.AND P0, PT, R0, RZ, PT ;  /* 0x000000ff0000720c */ /* 0x000fda0003f05270 */
[----:B------:R-:W1:Y:S01]  /*12c40*/  @!P0 S2R R3, SR_CgaCtaId ;  /* 0x0000000000038919 */ /* 0x000e620000008800 */
[----:B------:R-:W-:-:S04]  /*12c50*/  @!P0 MOV R0, 0x400 ;  /* 0x0000040000008802 */ /* 0x000fc80000000f00 */
[----:B-1----:R-:W-:-:S05]  /*12c60*/  @!P0 LEA R0, R3, R0, 0x18 ;  /* 0x0000000003008211 */ /* 0x002fca00078ec0ff */
[----:B------:R1:W-:Y:S01]  /*12c70*/  @!P0 STS.128 [R0+0x28cd0], R16 ;  /* 0x028cd01000008388 */ /* 0x0003e20000000c00 */
[----:B------:R-:W-:Y:S06]  /*12c80*/  BAR.ARV 0x5, 0x180 ;  /* 0x0146000000007b1d */ /* 0x000fec0000002000 */
.L_x_4861:
        /* <DEDUP_REMOVED lines=25> */
[----:B------:R0:W-:Y:S04]  /*12e20*/  STL [R1+0x4], R3 ;  /* 0x0000040301007387 */ /* 0x0001e80000100800 */
[----:B------:R0:W-:Y:S04]  /*12e30*/  STL [R1+0x54], R2 ;  /* 0x0000540201007387 */ /* 0x0001e80000100800 */
[----:B------:R0:W-:Y:S04]  /*12e40*/  STL [R1+0x3c], RZ ;  /* 0x00003cff01007387 */ /* 0x0001e80000100800 */
[----:B------:R0:W-:Y:S04]  /*12e50*/  STL [R1+0x18], R0 ;  /* 0x0000180001007387 */ /* 0x0001e80000100800 */
[----:B------:R0:W-:Y:S04]  /*12e60*/  STL [R1+0x10], RZ ;  /* 0x000010ff01007387 */ /* 0x0001e80000100800 */
[----:B------:R0:W-:Y:S04]  /*12e70*/  STL [R1+0xc], RZ ;  /* 0x00000cff01007387 */ /* 0x0001e80000100800 */
[----:B------:R0:W-:Y:S02]  /*12e80*/  STL [R1+0x1c], R0 ;  /* 0x00001c0001007387 */ /* 0x0001e40000100800 */
.L_x_5033:
[----:B01----:R-:W0:Y:S02]  /*12e90*/  LDC.64 R2, c[0x0][0xc88] ;  /* 0x00032200ff027b82 */ /* 0x003e240000000a00 */
[----:B0-----:R-:W-:-:S05]  /*12ea0*/  IMAD.WIDE R2, R19, 0x4, R2 ;  /* 0x0000000413027825 */ /* 0x001fca00078e0202 */
[----:B--2---:R0:W2:Y:S01]  /*12eb0*/  LDG.E R13, desc[UR40][R2.64] ;  /* 0x00000028020d7981 */ /* 0x0040a2000c1e1900 */
[----:B------:R-:W-:Y:S05]  /*12ec0*/  YIELD ;  /* 0x0000000000007946 */ /* 0x000fea0003800000 */
[----:B------:R-:W-:Y:S01]  /*12ed0*/  ULDC.64 UR4, c[0x0][0xa28] ;  /* 0x00028a0000047ab9 */ /* 0x000fe20000000a00 */
[----:B------:R-:W-:Y:S01]  /*12ee0*/  IMAD.MOV.U32 R10, RZ, RZ, RZ ;  /* 0x000000ffff0a7224 */ /* 0x000fe200078e00ff */
[----:B------:R-:W-:Y:S01]  /*12ef0*/  ISETP.NE.U32.AND P0, PT, RZ, UR4, PT ;  /* 0x00000004ff007c0c */ /* 0x000fe2000bf05070 */
[----:B------:R-:W-:Y:S01]  /*12f00*/  ULDC.64 UR10, c[0x0][0xa18] ;  /* 0x00028600000a7ab9 */ /* 0x000fe20000000a00 */
[----:B0-----:R-:W-:Y:S01]  /*12f10*/  CS2R R2, SRZ ;  /* 0x0000000000027805 */ /* 0x001fe2000001ff00 */
        /* <DEDUP_REMOVED lines=17> */
[C---:B------:R-:W-:Y:S02]  /*13030*/  IADD3 R8, P5, R0.reuse, UR6, RZ ;  /* 0x0000000600087c10 */ /* 0x040fe4000ffbe0ff */
[----:B------:R-:W-:Y:S01]  /*13040*/  ISETP.NE.AND.EX P3, PT, RZ, UR11, PT, P3 ;  /* 0x0000000bff007c0c */ /* 0x000fe2000bf65330 */
[----:B------:R-:W-:Y:S01]  /*13050*/  STL [R1+0x20], R15 ;  /* 0x0000200f01007387 */ /* 0x000fe20000100800 */
[----:B------:R-:W-:Y:S02]  /*13060*/  ISETP.NE.U32.AND P0, PT, RZ, UR6, PT ;  /* 0x00000006ff007c0c */ /* 0x000fe4000bf05070 */
[----:B-1----:R-:W-:-:S02]  /*13070*/  IADD3 R4, P4, R0, UR4, RZ ;  /* 0x0000000400047c10 */ /* 0x002fc4000ff9e0ff */
[----:B------:R-:W-:Y:S02]  /*13080*/  ISETP.NE.U32.AND P1, PT, RZ, UR8, PT ;  /* 0x00000008ff007c0c */ /* 0x000fe4000bf25070 */
[C---:B------:R-:W-:Y:S02]  /*13090*/  IADD3.X R5, R15.reuse, UR5, RZ, P4, !PT ;  /* 0x000000050f057c10 */ /* 0x040fe4000a7fe4ff */
[----:B0-----:R-:W-:Y:S01]  /*130a0*/  IADD3 R6, P4, R0, UR8, RZ ;  /* 0x0000000800067c10 */ /* 0x001fe2000ff9e0ff */
[----:B------:R-:W-:Y:S01]  /*130b0*/  ULDC UR4, c[0x0][0x288] ;  /* 0x0000a20000047ab9 */ /* 0x000fe20000000800 */
[----:B------:R-:W-:Y:S01]  /*130c0*/  ISETP.NE.AND.EX P0, PT, RZ, UR7, PT, P0 ;  /* 0x00000007ff007c0c */ /* 0x000fe2000bf05300 */
[----:B------:R-:W2:Y:S01]  /*130d0*/  @P2 LDG.E R10, desc[UR40][R4.64] ;  /* 0x00000028040a2981 */ /* 0x000ea2000c1e1900 */
[----:B------:R-:W-:Y:S02]  /*130e0*/  IADD3.X R7, R15, UR9, RZ, P4, !PT ;  /* 0x000000090f077c10 */ /* 0x000fe4000a7fe4ff */
[----:B------:R-:W-:-:S02]  /*130f0*/  ISETP.NE.AND.EX P1, PT, RZ, UR9, PT, P1 ;  /* 0x00000009ff007c0c */ /* 0x000fc4000bf25310 */
[----:B------:R-:W-:-:S07]  /*13100*/  IADD3.X R9, R15, UR7, RZ, P5, !PT ;  /* 0x000000070f097c10 */ /* 0x000fce000affe4ff */
[----:B------:R0:W5:Y:S04]  /*13110*/  @P0 LDG.E R12, desc[UR40][R8.64] ;  /* 0x00000028080c0981 */ /* 0x000168000c1e1900 */
[----:B------:R0:W5:Y:S04]  /*13120*/  @P1 LDG.E R3, desc[UR40][R6.64] ;  /* 0x0000002806031981 */ /* 0x000168000c1e1900 */
[----:B--2---:R1:W-:Y:S02]  /*13130*/  STL [R1+0x34], R10 ;  /* 0x0000340a01007387 */ /* 0x0043e40000100800 */
[----:B-1----:R-:W-:Y:S01]  /*13140*/  @P3 IADD3 R10, P4, R0, UR10, RZ ;  /* 0x0000000a000a3c10 */ /* 0x002fe2000ff9e0ff */
[----:B------:R-:W-:Y:S01]  /*13150*/  IMAD.U32 R0, RZ, RZ, UR4 ;  /* 0x00000004ff007e24 */ /* 0x000fe2000f8e00ff */
[----:B------:R-:W-:-:S02]  /*13160*/  ULDC.64 UR4, c[0x0][0x418] ;  /* 0x0001060000047ab9 */ /* 0x000fc40000000a00 */
[----:B------:R-:W-:-:S05]  /*13170*/  @P3 IADD3.X R11, R15, UR11, RZ, P4, !PT ;  /* 0x0000000b0f0b3c10 */ /* 0x000fca000a7fe4ff */
[----:B------:R-:W2:Y:S01]  /*13180*/  @P3 LDG.E R0, desc[UR40][R10.64] ;  /* 0x000000280a003981 */ /* 0x000ea2000c1e1900 */
[----:B------:R-:W-:-:S03]  /*13190*/  UISETP.NE.U32.AND UP0, UPT, UR4, URZ, UPT ;  /* 0x0000003f0400728c */ /* 0x000fc6000bf05070 */
[----:B------:R-:W-:Y:S01]  /*131a0*/  ULDC UR4, c[0x0][0x424] ;  /* 0x0001090000047ab9 */ /* 0x000fe20000000800 */
[----:B------:R-:W-:-:S03]  /*131b0*/  UISETP.NE.AND.EX UP0, UPT, UR5, URZ, UPT, UP0 ;  /* 0x0000003f0500728c */ /* 0x000fc6000bf05300 */
[----:B------:R-:W-:Y:S01]  /*131c0*/  ULDC UR5, c[0x0][0x2f0] ;  /* 0x0000bc0000057ab9 */ /* 0x000fe20000000800 */
[----:B------:R-:W-:Y:S01]  /*131d0*/  USEL UR4, UR4, 0x1, UP0 ;  /* 0x0000000104047887 */ /* 0x000fe20008000000 */
[----:B--2---:R1:W-:Y:S04]  /*131e0*/  STL [R1+0x38], R0 ;  /* 0x0000380001007387 */ /* 0x0043e80000100800 */
[----:B------:R0:W5:Y:S01]  /*131f0*/  LDL R14, [R1+0x38] ;  /* 0x00003800010e7983 */ /* 0x0001620000100800 */
[----:B------:R-:W-:-:S03]  /*13200*/  UIMAD UR4, UR4, UR5, URZ ;  /* 0x00000005040472a4 */ /* 0x000fc6000f8e023f */
[----:B------:R-:W-:Y:S02]  /*13210*/  ULDC UR5, c[0x0][0x348] ;  /* 0x0000d20000057ab9 */ /* 0x000fe40000000800 */
[----:B-1----:R-:W-:Y:S02]  /*13220*/  IMAD.U32 R0, RZ, RZ, UR5 ;  /* 0x00000005ff007e24 */ /* 0x002fe4000f8e00ff */
[----:B------:R-:W-:Y:S01]  /*13230*/  IMAD.U32 R10, RZ, RZ, UR4 ;  /* 0x00000004ff0a7e24 */ /* 0x000fe2000f8e00ff */
[----:B0-----:R-:W-:Y:S06]  /*13240*/  @P3 BRA `(.L_x_4870) ;  /* 0x0000000000143947 */ /* 0x001fec0003800000 */
[----:B------:R-:W-:Y:S05]  /*13250*/  @!P2 BRA `(.L_x_4870) ;  /* 0x000000000010a947 */ /* 0x000fea0003800000 */
[----:B------:R-:W2:Y:S04]  /*13260*/  LDG.E R11, desc[UR40][R4.64] ;  /* 0x00000028040b7981 */ /* 0x000ea8000c1e1900 */
[----:B------:R-:W2:Y:S02]  /*13270*/  LDG.E R4, desc[UR40][R4.64+0x4] ;  /* 0x0000042804047981 */ /* 0x000ea4000c1e1900 */
[----:B--2--5:R-:W-:-:S05]  /*13280*/  IMAD.IADD R14, R4, 0x1, -R11 ;  /* 0x00000001040e7824 */ /* 0x024fca00078e0a0b */
[----:B------:R0:W-:Y:S02]  /*13290*/  STL [R1+0x38], R14 ;  /* 0x0000380e01007387 */ /* 0x0001e40000100800 */
.L_x_4870:
[----:B-----5:R-:W-:Y:S01]  /*132a0*/  IMAD.IADD R4, R12, 0x1, R2 ;  /* 0x000000010c047824 */ /* 0x020fe200078e0202 */
[----:B------:R-:W-:Y:S01]  /*132b0*/  ULDC.64 UR4, c[0x0][0xa20] ;  /* 0x0002880000047ab9 */ /* 0x000fe20000000a00 */
[----:B------:R1:W-:Y:S01]  /*132c0*/  STL [R1+0x14], R13 ;  /* 0x0000140d01007387 */ /* 0x0003e20000100800 */
[----:B------:R-:W-:-:S03]  /*132d0*/  ISETP.NE.U32.AND P2, PT, RZ, UR4, PT ;  /* 0x00000004ff007c0c */ /* 0x000fc6000bf45070 */
[----:B------:R1:W-:Y:S01]  /*132e0*/  STL [R1+0x24], R4 ;  /* 0x0000240401007387 */ /* 0x0003e20000100800 */
[----:B------:R-:W-:-:S13]  /*132f0*/  ISETP.NE.AND.EX P2, PT, RZ, UR5, PT, P2 ;  /* 0x00000005ff007c0c */ /* 0x000fda000bf45320 */
[----:B-1----:R-:W-:Y:S05]  /*13300*/  @!P2 BRA `(.L_x_4871) ;  /* 0x000000000014a947 */ /* 0x002fea0003800000 */
[----:B------:R-:W2:Y:S02]  /*13310*/  LDL R4, [R1] ;  /* 0x0000000001047983 */ /* 0x000ea40000100800 */
[----:B--2---:R-:W-:-:S04]  /*13320*/  IADD3 R10, P0, R4, UR4, RZ ;  /* 0x00000004040a7c10 */ /* 0x004fc8000ff1e0ff */
[----:B------:R-:W-:-:S05]  /*13330*/  IADD3.X R11, R15, UR5, RZ, P0, !PT ;  /* 0x000000050f0b7c10 */ /* 0x000fca00087fe4ff */
[----:B------:R1:W5:Y:S01]  /*13340*/  LDG.E R10, desc[UR40][R10.64] ;  /* 0x000000280a0a7981 */ /* 0x000362000c1e1900 */
[----:B------:R-:W-:Y:S05]  /*13350*/  BRA `(.L_x_4872) ;  /* 0x0000000000107947 */ /* 0x000fea0003800000 */
.L_x_4871:
[----:B------:R-:W-:Y:S05]  /*13360*/  @!P0 BRA `(.L_x_4872) ;  /* 0x00000000000c8947 */ /* 0x000fea0003800000 */
[----:B------:R-:W2:Y:S04]  /*13370*/  LDG.E R10, desc[UR40][R8.64] ;  /* 0x00000028080a7981 */ /* 0x000ea8000c1e1900 */
[----:B------:R-:W2:Y:S02]  /*13380*/  LDG.E R8, desc[UR40][R8.64+0x4] ;  /* 0x0000042808087981 */ /* 0x000ea4000c1e1900 */
[----:B--2---:R-:W-:-:S07]  /*13390*/  IMAD.IADD R10, R8, 0x1, -R10 ;  /* 0x00000001080a7824 */ /* 0x004fce00078e0a0a */
.L_x_4872:
[----:B-----5:R-:W-:Y:S01]  /*133a0*/  IMAD.IADD R10, R10, 0x1, -R2 ;  /* 0x000000010a0a7824 */ /* 0x020fe200078e0a02 */
[----:B------:R-:W2:Y:S01]  /*133b0*/  LDC R4, c[0x0][0x448] ;  /* 0x00011200ff047b82 */ /* 0x000ea20000000800 */
[----:B------:R-:W3:Y:S04]  /*133c0*/  @P1 LDG.E R2, desc[UR40][R6.64] ;  /* 0x0000002806021981 */ /* 0x000ee8000c1e1900 */
[----:B------:R-:W3:Y:S01]  /*133d0*/  @P1 LDG.E R6, desc[UR40][R6.64+0x4] ;  /* 0x0000042806061981 */ /* 0x000ee2000c1e1900 */
[----:B------:R-:W-:Y:S01]  /*133e0*/  BSSY B0, `(.L_x_4873) ;  /* 0x00001d2000007945 */ /* 0x000fe20003800000 */
[----:B--2---:R-:W-:-:S13]  /*133f0*/  ISETP.NE.AND P0, PT, R4, 0x1, PT ;  /* 0x000000010400780c */ /* 0x004fda0003f05270 */
[----:B------:R-:W2:Y:S01]  /*13400*/  @P0 LDC R5, c[0x0][0x44c] ;  /* 0x00011300ff050b82 */ /* 0x000ea20000000800 */
[----:B---3--:R-:W-:-:S07]  /*13410*/  @P1 IMAD.IADD R0, R6, 0x1, -R2 ;  /* 0x0000000106001824 */ /* 0x008fce00078e0a02 */
[----:B------:R-:W3:Y:S01]  /*13420*/  @P0 LDC R6, c[0x0][0x450] ;  /* 0x00011400ff060b82 */ /* 0x000ee20000000800 */
[----:B------:R-:W-:-:S04]  /*13430*/  IMAD.SHL.U32 R2, R17, 0x40, RZ ;  /* 0x0000004011027824 */ /* 0x000fc800078e00ff */
[----:B------:R-:W-:-:S04]  /*13440*/  VIADD R2, R2, 0x3f ;  /* 0x0000003f02027836 */ /* 0x000fc80000000000 */
[----:B--2---:R-:W-:-:S04]  /*13450*/  @P0 IMAD.HI.U32 R5, R2, R5, RZ ;  /* 0x0000000502050227 */ /* 0x004fc800078e00ff */
[----:B------:R-:W-:Y:S02]  /*13460*/  IMAD.MOV.U32 R4, RZ, RZ, R2 ;  /* 0x000000ffff047224 */ /* 0x000fe400078e0002 */
[----:B------:R-:W-:-:S05]  /*13470*/  IMAD.IADD R2, R10, 0x1, R0 ;  /* 0x000000010a027824 */ /* 0x000fca00078e0200 */
[C---:B------:R-:W-:Y:S02]  /*13480*/  IADD3 R21, R2.reuse, 0x40, -R14 ;  /* 0x0000004002157810 */ /* 0x040fe40007ffe80e */
[----:B---3--:R-:W-:Y:S01]  /*13490*/  @P0 SHF.R.U32.HI R4, RZ, R6, R5 ;  /* 0x00000006ff040219 */ /* 0x008fe20000011605 */
[----:B------:R-:W-:-:S04]  /*134a0*/  VIADD R5, R2, 0x3f ;  /* 0x0000003f02057836 */ /* 0x000fc80000000000 */
[----:B------:R-:W-:Y:S01]  /*134b0*/  IMAD.IADD R2, R21, 0x1, R4 ;  /* 0x0000000115027824 */ /* 0x000fe200078e0204 */
[----:B------:R-:W-:-:S04]  /*134c0*/  SHF.R.S32.HI R4, RZ, 0x1f, R5 ;  /* 0x0000001fff047819 */ /* 0x000fc80000011405 */
[----:B------:R-:W-:Y:S02]  /*134d0*/  LEA.HI R20, R4, R5, RZ, 0x6 ;  /* 0x0000000504147211 */ /* 0x000fe400078f30ff */
[----:B------:R-:W-:Y:S02]  /*134e0*/  SHF.R.S32.HI R4, RZ, 0x1f, R2 ;  /* 0x0000001fff047819 */ /* 0x000fe40000011402 */
[----:B------:R-:W-:Y:S02]  /*134f0*/  SHF.R.S32.HI R20, RZ, 0x6, R20 ;  /* 0x00000006ff147819 */ /* 0x000fe40000011414 */
[----:B------:R-:W-:-:S04]  /*13500*/  LEA.HI R2, R4, R2, RZ, 0x6 ;  /* 0x0000000204027211 */ /* 0x000fc800078f30ff */
[----:B------:R-:W-:-:S04]  /*13510*/  SHF.R.S32.HI R2, RZ, 0x6, R2 ;  /* 0x00000006ff027819 */ /* 0x000fc80000011402 */
[----:B------:R-:W-:-:S05]  /*13520*/  VIMNMX R2, R20, R2, PT ;  /* 0x0000000214027248 */ /* 0x000fca0003fe0100 */
[--C-:B------:R-:W-:Y:S02]  /*13530*/  IMAD R2, R2, 0x40, -R10.reuse ;  /* 0x0000004002027824 */ /* 0x100fe400078e0a0a */
[----:B------:R-:W-:-:S03]  /*13540*/  IMAD.MOV R10, RZ, RZ, -R10 ;  /* 0x000000ffff0a7224 */ /* 0x000fc600078e0a0a */
[----:B------:R-:W-:Y:S02]  /*13550*/  VIMNMX R0, R2, R0, PT ;  /* 0x0000000002007248 */ /* 0x000fe40003fe0100 */
[----:B------:R-:W-:-:S04]  /*13560*/  VIMNMX R2, RZ, R10, !PT ;  /* 0x0000000aff027248 */ /* 0x000fc80007fe0100 */
        /* <DEDUP_REMOVED lines=13> */
[----:B------:R-:W2:Y:S02]  /*13640*/  S2R R4, SR_TID.X ;  /* 0x0000000000047919 */ /* 0x000ea40000002100 */
[----:B--2---:R-:W-:-:S04]  /*13650*/  SHF.R.U32.HI R4, RZ, 0x5, R4 ;  /* 0x00000005ff047819 */ /* 0x004fc80000011604 */
[----:B------:R-:W-:-:S05]  /*13660*/  LOP3.LUT R4, R4, 0x3, RZ, 0xc0, !PT ;  /* 0x0000000304047812 */ /* 0x000fca00078ec0ff */
[----:B0-----:R0:W2:Y:S02]  /*13670*/  SHFL.IDX PT, R14, R4, RZ, 0x1f ;  /* 0x00001fff040e7589 */ /* 0x0010a400000e0000 */
.L_x_5077:
[----:B--2---:R-:W-:Y:S02]  /*13680*/  ISETP.NE.AND P0, PT, R14, RZ, PT ;  /* 0x000000ff0e00720c */ /* 0x004fe40003f05270 */
[----:B------:R-:W-:-:S11]  /*13690*/  PLOP3.LUT P6, PT, PT, PT, PT, 0x8, 0x0 ;  /* 0x000000000000781c */ /* 0x000fd60003fce170 */
[----:B------:R-:W-:Y:S05]  /*136a0*/  @P0 BRA `(.L_x_4876) ;  /* 0x00000000000c0947 */ /* 0x000fea0003800000 */
[----:B------:R-:W-:-:S03]  /*136b0*/  UMOV UR4, 0xffffffff ;  /* 0xffffffff00047882 */ /* 0x000fc60000000000 */
[----:B------:R-:W-:Y:S05]  /*136c0*/  BRA.DIV UR4, `(.L_x_4877) ;  /* 0x0000008604ac7947 */ /* 0x000fea000b800000 */
[----:B------:R-:W-:-:S13]  /*136d0*/  ELECT P6, URZ, PT ;  /* 0x00000000003f782f */ /* 0x000fda00038c0000 */
.L_x_4876:
        /* <DEDUP_REMOVED lines=10> */
.L_x_5080:
[----:B------:R-:W-:Y:S05]  /*13780*/  BSYNC B1 ;  /* 0x0000000000017941 */ /* 0x000fea0003800000 */
.L_x_4878:
[----:B------:R-:W-:Y:S04]  /*13790*/  BSSY B1, `(.L_x_4880) ;  /* 0x00000be000017945 */ /* 0x000fe80003800000 */
[----:B------:R-:W-:Y:S05]  /*137a0*/  @!P6 BRA `(.L_x_4881) ;  /* 0x0000000800f0e947 */ /* 0x000fea0003800000 */
[----:B------:R-:W2:Y:S04]  /*137b0*/  LDL R9, [R1+0x4] ;  /* 0x0000040001097983 */ /* 0x000ea80000100800 */
        /* <DEDUP_REMOVED lines=10> */
.L_x_5081:
[----:B------:R-:W-:Y:S05]  /*13860*/  BSYNC B2 ;  /* 0x0000000000027941 */ /* 0x000fea0003800000 */
.L_x_4882:
        /* <DEDUP_REMOVED lines=9> */
.L_x_4885:
[----:B------:R-:W-:Y:S05]  /*13900*/  BSYNC B2 ;  /* 0x0000000000027941 */ /* 0x000fea0003800000 */
.L_x_4884:
        /* <DEDUP_REMOVED lines=14> */
.L_x_4886:
        /* <DEDUP_REMOVED lines=13> */
.L_x_5082:
[----:B------:R-:W-:Y:S05]  /*13ac0*/  BSYNC B2 ;  /* 0x0000000000027941 */ /* 0x000fea0003800000 */
.L_x_4887:
[----:B------:R-:W-:Y:S01]  /*13ad0*/  BSSY B2, `(.L_x_4889) ;  /* 0x000000b000027945 */ /* 0x000fe20003800000 */
[----:B------:R-:W-:Y:S02]  /*13ae0*/  IMAD.MOV.U32 R10, RZ, RZ, 0x0 ;  /* 0x00000000ff0a7424 */ /* 0x000fe400078e00ff */
[----:B-1----:R-:W-:Y:S01]  /*13af0*/  IMAD.MOV.U32 R11, RZ, RZ, 0x12f00000 ;  /* 0x12f00000ff0b7424 */ /* 0x002fe200078e00ff */
[----:B------:R-:W-:Y:S06]  /*13b00*/  @P1 BRA `(.L_x_4890) ;  /* 0x00000000001c1947 */ /* 0x000fec0003800000 */
[----:B------:R-:W1:Y:S01]  /*13b10*/  S2R R7, SR_TID.X ;  /* 0x0000000000077919 */ /* 0x000e620000002100 */
[----:B------:R-:W-:-:S04]  /*13b20*/  IMAD.MOV.U32 R6, RZ, RZ, 0x10000 ;  /* 0x00010000ff067424 */ /* 0x000fc800078e00ff */
[----:B------:R3:W-:Y:S01]  /*13b30*/  SYNCS.ARRIVE.TRANS64 RZ, [R5+URZ+0x28cb0], R6 ;  /* 0x028cb00605ff79a7 */ /* 0x0007e2000800003f */
[----:B-1----:R-:W-:-:S04]  /*13b40*/  LOP3.LUT R7, R7, 0x1f, RZ, 0xc0, !PT ;  /* 0x0000001f07077812 */ /* 0x002fc800078ec0ff */
[----:B------:R-:W-:-:S13]  /*13b50*/  ISETP.NE.AND P0, PT, R7, RZ, PT ;  /* 0x000000ff0700720c */ /* 0x000fda0003f05270 */
[----:B---3--:R-:W-:Y:S05]  /*13b60*/  @!P0 BRA `(.L_x_4890) ;  /* 0x0000000000048947 */ /* 0x008fea0003800000 */
[----:B------:R-:W-:Y:S01]  /*13b70*/  BPT.TRAP 0x1 ;  /* 0x000000040000795c */ /* 0x000fe20000300000 */
.L_x_4890:
[----:B------:R-:W-:Y:S05]  /*13b80*/  BSYNC B2 ;  /* 0x0000000000027941 */ /* 0x000fea0003800000 */
.L_x_4889:
[----:B------:R-:W3:Y:S04]  /*13b90*/  LDL R7, [R1+0x4] ;  /* 0x0000040001077983 */ /* 0x000ee80000100800 */
[----:B------:R-:W3:Y:S01]  /*13ba0*/  LDL R6, [R1+0x10] ;  /* 0x0000100001067983 */ /* 0x000ee20000100800 */
[----:B------:R-:W-:Y:S01]  /*13bb0*/  R2UR UR10, R12 ;  /* 0x000000000c0a72ca */ /* 0x000fe200000e0000 */
[----:B------:R-:W-:Y:S01]  /*13bc0*/  UIADD3 UR4, UP0, UR38, 0x670, URZ ;  /* 0x0000067026047890 */ /* 0x000fe2000ff1e03f */
[----:B------:R-:W-:Y:S01]  /*13bd0*/  R2UR UR6, R10 ;  /* 0x000000000a0672ca */ /* 0x000fe200000e0000 */
[----:B0-2---:R-:W-:Y:S01]  /*13be0*/  VIADD R5, R5, 0x28cb0 ;  /* 0x00028cb005057836 */ /* 0x005fe20000000000 */
[----:B------:R-:W-:Y:S01]  /*13bf0*/  R2UR UR7, R11 ;  /* 0x000000000b0772ca */ /* 0x000fe200000e0000 */
[----:B------:R-:W-:Y:S01]  /*13c00*/  UIADD3.X UR5, URZ, UR39, URZ, UP0, !UPT ;  /* 0x000000273f057290 */ /* 0x000fe200087fe43f */
[----:B------:R-:W-:Y:S01]  /*13c10*/  PLOP3.LUT P0, PT, PT, PT, PT, 0x80, 0x0 ;  /* 0x000000000000781c */ /* 0x000fe20003f0f070 */
[----:B---3--:R-:W-:-:S04]  /*13c20*/  IMAD R6, R6, 0x10000, R7 ;  /* 0x0001000006067824 */ /* 0x008fc800078e0207 */
[----:B------:R-:W-:-:S08]  /*13c30*/  VIADD R7, R6, 0x400 ;  /* 0x0000040006077836 */ /* 0x000fd00000000000 */
.L_x_4891:
        /* <DEDUP_REMOVED lines=15> */
.L_x_4892:
        /* <DEDUP_REMOVED lines=15> */
.L_x_4893:
        /* <DEDUP_REMOVED lines=15> */
.L_x_4894:
        /* <DEDUP_REMOVED lines=15> */
.L_x_4895:
        /* <DEDUP_REMOVED lines=15> */
.L_x_4896:
        /* <DEDUP_REMOVED lines=15> */
.L_x_4897:
        /* <DEDUP_REMOVED lines=15> */
.L_x_4898:
        /* <DEDUP_REMOVED lines=10> */
.L_x_4881:
[----:B------:R-:W-:Y:S05]  /*14370*/  BSYNC B1 ;  /* 0x0000000000017941 */ /* 0x000fea0003800000 */
.L_x_4880:
        /* <DEDUP_REMOVED lines=13> */
.L_x_4918:
[----:B------:R-:W-:Y:S05]  /*14450*/  YIELD ;  /* 0x0000000000007946 */ /* 0x000fea0003800000 */
[----:B------:R-:W-:Y:S04]  /*14460*/  BSSY B1, `(.L_x_4899) ;  /* 0x00000bd000017945 */ /* 0x000fe80003800000 */
[----:B---3--:R-:W-:Y:S05]  /*14470*/  @!P6 BRA `(.L_x_4900) ;  /* 0x0000000800ece947 */ /* 0x008fea0003800000 */
[----:B------:R-:W3:Y:S04]  /*14480*/  LDL R8, [R1+0x4] ;  /* 0x0000040001087983 */ /* 0x000ee80000100800 */
[----:B--2---:R-:W3:Y:S04]  /*14490*/  LDL R5, [R1+0x10] ;  /* 0x0000100001057983 */ /* 0x004ee80000100800 */
[----:B------:R-:W2:Y:S01]  /*144a0*/  LDL R6, [R1+0x1c] ;  /* 0x00001c0001067983 */ /* 0x000ea20000100800 */
[----:B------:R-:W-:Y:S01]  /*144b0*/  BSSY B2, `(.L_x_4901) ;  /* 0x0000008000027945 */ /* 0x000fe20003800000 */
[----:B------:R-:W0:Y:S02]  /*144c0*/  S2R R7, SR_TID.X ;  /* 0x0000000000077919 */ /* 0x000e240000002100 */
[----:B0-----:R-:W-:-:S04]  /*144d0*/  LOP3.LUT R7, R7, 0x7f, RZ, 0xc0, !PT ;  /* 0x0000007f07077812 */ /* 0x001fc800078ec0ff */
[----:B------:R-:W-:Y:S01]  /*144e0*/  ISETP.NE.AND P2, PT, R7, RZ, PT ;  /* 0x000000ff0700720c */ /* 0x000fe20003f45270 */
[----:B---3--:R-:W-:Y:S01]  /*144f0*/  IMAD R5, R5, 0x8, R8 ;  /* 0x0000000805057824 */ /* 0x008fe200078e0208 */
[----:B--2---:R-:W-:-:S04]  /*14500*/  SHF.L.U32 R6, R6, 0x1f, RZ ;  /* 0x0000001f06067819 */ /* 0x004fc800000006ff */
[----:B------:R-:W0:Y:S02]  /*14510*/  SYNCS.PHASECHK.TRANS64.TRYWAIT P1, [R5+URZ+0x28ca0], R6 ;  /* 0x028ca006050075a7 */ /* 0x000e24000802017f */
[----:B0-----:R-:W-:Y:S05]  /*14520*/  @!P1 BRA `(.L_x_4902) ;  /* 0x0000007800749947 */ /* 0x001fea0003800000 */
.L_x_5083:
[----:B------:R-:W-:Y:S05]  /*14530*/  BSYNC B2 ;  /* 0x0000000000027941 */ /* 0x000fea0003800000 */
.L_x_4901:
        /* <DEDUP_REMOVED lines=9> */
.L_x_4904:
[----:B------:R-:W-:Y:S05]  /*145d0*/  BSYNC B2 ;  /* 0x0000000000027941 */ /* 0x000fea0003800000 */
.L_x_4903:
        /* <DEDUP_REMOVED lines=13> */
.L_x_4905:
        /* <DEDUP_REMOVED lines=13> */
.L_x_5084:
[----:B------:R-:W-:Y:S05]  /*14780*/  BSYNC B2 ;  /* 0x0000000000027941 */ /* 0x000fea0003800000 */
.L_x_4906:
[----:B------:R-:W-:Y:S01]  /*14790*/  BSSY B2, `(.L_x_4908) ;  /* 0x000000b000027945 */ /* 0x000fe20003800000 */
[----:B------:R-:W-:Y:S02]  /*147a0*/  IMAD.MOV.U32 R10, RZ, RZ, 0x0 ;  /* 0x00000000ff0a7424 */ /* 0x000fe400078e00ff */
[----:B-1----:R-:W-:Y:S01]  /*147b0*/  IMAD.MOV.U32 R11, RZ, RZ, 0x12f00000 ;  /* 0x12f00000ff0b7424 */ /* 0x002fe200078e00ff */
[----:B------:R-:W-:Y:S06]  /*147c0*/  @P2 BRA `(.L_x_4909) ;  /* 0x00000000001c2947 */ /* 0x000fec0003800000 */
[----:B------:R-:W1:Y:S01]  /*147d0*/  S2R R7, SR_TID.X ;  /* 0x0000000000077919 */ /* 0x000e620000002100 */
[----:B0-2---:R-:W-:-:S04]  /*147e0*/  IMAD.MOV.U32 R6, RZ, RZ, 0x10000 ;  /* 0x00010000ff067424 */ /* 0x005fc800078e00ff */
[----:B------:R3:W-:Y:S01]  /*147f0*/  SYNCS.ARRIVE.TRANS64 RZ, [R5+URZ+0x28cb0], R6 ;  /* 0x028cb00605ff79a7 */ /* 0x0007e2000800003f */
[----:B-1----:R-:W-:-:S04]  /*14800*/  LOP3.LUT R7, R7, 0x1f, RZ, 0xc0, !PT ;  /* 0x0000001f07077812 */ /* 0x002fc800078ec0ff */
[----:B------:R-:W-:-:S13]  /*14810*/  ISETP.NE.AND P1, PT, R7, RZ, PT ;  /* 0x000000ff0700720c */ /* 0x000fda0003f25270 */
[----:B---3--:R-:W-:Y:S05]  /*14820*/  @!P1 BRA `(.L_x_4909) ;  /* 0x0000000000049947 */ /* 0x008fea0003800000 */
[----:B------:R-:W-:Y:S01]  /*14830*/  BPT.TRAP 0x1 ;  /* 0x000000040000795c */ /* 0x000fe20000300000 */
.L_x_4909:
[----:B------:R-:W-:Y:S05]  /*14840*/  BSYNC B2 ;  /* 0x0000000000027941 */ /* 0x000fea0003800000 */
.L_x_4908:
[----:B------:R-:W3:Y:S04]  /*14850*/  LDL R7, [R1+0x4] ;  /* 0x0000040001077983 */ /* 0x000ee80000100800 */
[----:B0-2---:R-:W3:Y:S01]  /*14860*/  LDL R6, [R1+0x10] ;  /* 0x0000100001067983 */ /* 0x005ee20000100800 */
        /* <DEDUP_REMOVED lines=9> */
.L_x_4910:
        /* <DEDUP_REMOVED lines=15> */
.L_x_4911:
        /* <DEDUP_REMOVED lines=15> */
.L_x_4912:
        /* <DEDUP_REMOVED lines=15> */
.L_x_4913:
        /* <DEDUP_REMOVED lines=15> */
.L_x_4914:
        /* <DEDUP_REMOVED lines=15> */
.L_x_4915:
        /* <DEDUP_REMOVED lines=11> */
[----:B------:R-:W-:Y:S01]  /*14e60*/  UMOV UR10, 0x180 ;  /* 0x00000180000a7882 */ /* 0x000fe20000000000 */
[----:B------:R-:W-:Y:S02]  /*14e70*/  R2UR UR7, R11 ;  /* 0x000000000b0772ca */ /* 0x000fe400000e0000 */
[----:B------:R-:W-:Y:S02]  /*14e80*/  PLOP3.LUT P1, PT, PT, PT, PT, 0x80, 0x0 ;  /* 0x000000000000781c */ /* 0x000fe40003f2f070 */
[----:B------:R-:W-:-:S11]  /*14e90*/  IADD3 R7, R6, 0xc400, RZ ;  /* 0x0000c40006077810 */ /* 0x000fd60007ffe0ff */
.L_x_4916:
        /* <DEDUP_REMOVED lines=15> */
.L_x_4917:
        /* <DEDUP_REMOVED lines=10> */
.L_x_4900:
[----:B------:R-:W-:Y:S05]  /*15030*/  BSYNC B1 ;  /* 0x0000000000017941 */ /* 0x000fea0003800000 */
.L_x_4899:
[----:B------:R-:W3:Y:S04]  /*15040*/  LDL.LU R9, [R1+0x10] ;  /* 0x0000100001097983 */ /* 0x000ee80000300800 */
[----:B--2---:R-:W2:Y:S01]  /*15050*/  LDL.LU R7, [R1+0x1c] ;  /* 0x00001c0001077983 */ /* 0x004ea20000300800 */
[C---:B------:R-:W-:Y:S01]  /*15060*/  ISETP.GT.AND P2, PT, R4.reuse, R2, PT ;  /* 0x000000020400720c */ /* 0x040fe20003f44270 */
[----:B------:R-:W-:Y:S02]  /*15070*/  VIADD R4, R4, 0xffffffff ;  /* 0xffffffff04047836 */ /* 0x000fe40000000000 */
[----:B---3--:R-:W-:-:S05]  /*15080*/  VIADD R5, R9, 0x1 ;  /* 0x0000000109057836 */ /* 0x008fca0000000000 */
[----:B------:R-:W-:-:S04]  /*15090*/  ISETP.NE.AND P1, PT, R5, 0x2, PT ;  /* 0x000000020500780c */ /* 0x000fc80003f25270 */
[----:B------:R-:W-:Y:S02]  /*150a0*/  SEL R6, RZ, 0x1, P1 ;  /* 0x00000001ff067807 */ /* 0x000fe40000800000 */
[----:B------:R-:W-:Y:S02]  /*150b0*/  SEL R5, R5, RZ, P1 ;  /* 0x000000ff05057207 */ /* 0x000fe40000800000 */
[----:B--2---:R-:W-:-:S05]  /*150c0*/  LOP3.LUT R7, R7, R6, RZ, 0x3c, !PT ;  /* 0x0000000607077212 */ /* 0x004fca00078e3cff */
[----:B------:R3:W-:Y:S04]  /*150d0*/  STL [R1+0x1c], R7 ;  /* 0x00001c0701007387 */ /* 0x0007e80000100800 */
[----:B------:R3:W-:Y:S01]  /*150e0*/  STL [R1+0x10], R5 ;  /* 0x0000100501007387 */ /* 0x0007e20000100800 */
[----:B------:R-:W-:Y:S05]  /*150f0*/  @P2 BRA `(.L_x_4918) ;  /* 0xfffffff000d42947 */ /* 0x000fea000383ffff */
.L_x_4874:
[----:B------:R-:W-:Y:S05]  /*15100*/  BSYNC B0 ;  /* 0x0000000000007941 */ /* 0x000fea0003800000 */
.L_x_4873:
[----:B------:R-:W4:Y:S01]  /*15110*/  LDC R0, c[0x0][0x448] ;  /* 0x00011200ff007b82 */ /* 0x000f220000000800 */
[----:B------:R-:W-:Y:S05]  /*15120*/  @!P0 WARPSYNC.ALL ;  /* 0x0000000000008948 */ /* 0x000fea0003800000 */
[----:B------:R-:W-:Y:S02]  /*15130*/  BSSY B7, `(.L_x_4919) ;  /* 0x00004fa000077945 */ /* 0x000fe40003800000 */
[----:B------:R-:W-:Y:S01]  /*15140*/  @!P0 BAR.SYNC.DEFER_BLOCKING 0xc, 0x180 ;  /* 0x0306000000008b1d */ /* 0x000fe20000010000 */
[----:B----4-:R-:W-:Y:S02]  /*15150*/  ISETP.NE.AND P1, PT, R0, 0x1, PT ;  /* 0x000000010000780c */ /* 0x010fe40003f25270 */
[----:B------:R-:W-:-:S11]  /*15160*/  LEA R0, R17, 0x3f, 0x6 ;  /* 0x0000003f11007811 */ /* 0x000fd600078e30ff */
[----:B------:R-:W4:Y:S08]  /*15170*/  @P1 LDC R2, c[0x0][0x44c] ;  /* 0x00011300ff021b82 */ /* 0x000f300000000800 */
[----:B------:R-:W5:Y:S01]  /*15180*/  @P1 LDC R3, c[0x0][0x450] ;  /* 0x00011400ff031b82 */ /* 0x000f620000000800 */
[----:B----4-:R-:W-:-:S05]  /*15190*/  @P1 IMAD.HI.U32 R2, R0, R2, RZ ;  /* 0x0000000200021227 */ /* 0x010fca00078e00ff */
[----:B-----5:R-:W-:-:S05]  /*151a0*/  @P1 SHF.R.U32.HI R0, RZ, R3, R2 ;  /* 0x00000003ff001219 */ /* 0x020fca0000011602 */
[----:B------:R-:W-:-:S05]  /*151b0*/  IMAD.IADD R0, R21, 0x1, R0 ;  /* 0x0000000115007824 */ /* 0x000fca00078e0200 */
[----:B------:R-:W-:-:S04]  /*151c0*/  SHF.R.S32.HI R2, RZ, 0x1f, R0 ;  /* 0x0000001fff027819 */ /* 0x000fc80000011400 */
[----:B------:R-:W-:-:S04]  /*151d0*/  LEA.HI R0, R2, R0, RZ, 0x6 ;  /* 0x0000000002007211 */ /* 0x000fc800078f30ff */
[----:B------:R-:W-:-:S04]  /*151e0*/  SHF.R.S32.HI R0, RZ, 0x6, R0 ;  /* 0x00000006ff007819 */ /* 0x000fc80000011400 */
[----:B------:R-:W-:-:S04]  /*151f0*/  VIMNMX R4, R20, R0, PT ;  /* 0x0000000014047248 */ /* 0x000fc80003fe0100 */
[----:B------:R-:W-:Y:S01]  /*15200*/  ISETP.GT.AND P0, PT, R4, RZ, PT ;  /* 0x000000ff0400720c */ /* 0x000fe20003f04270 */
[----:B------:R4:W-:-:S12]  /*15210*/  STL [R1+0x30], R4 ;  /* 0x0000300401007387 */ /* 0x0009d80000100800 */
[----:B----4-:R-:W-:Y:S05]  /*15220*/  @P0 BRA `(.L_x_4920) ;  /* 0x0000000000440947 */ /* 0x010fea0003800000 */
[----:B--23--:R-:W2:Y:S02]  /*15230*/  S2R R5, SR_TID.X ;  /* 0x0000000000057919 */ /* 0x00cea40000002100 */
[----:B--2---:R-:W-:-:S04]  /*15240*/  LOP3.LUT R5, R5, 0x7f, RZ, 0xc0, !PT ;  /* 0x0000007f05057812 */ /* 0x004fc800078ec0ff */
[----:B------:R-:W-:-:S13]  /*15250*/  ISETP.NE.AND P0, PT, R5, RZ, PT ;  /* 0x000000ff0500720c */ /* 0x000fda0003f05270 */
[----:B------:R-:W-:Y:S05]  /*15260*/  @P0 BRA `(.L_x_4921) ;  /* 0x0000004c00980947 */ /* 0x000fea0003800000 */
[----:B------:R-:W2:Y:S01]  /*15270*/  S2R R3, SR_LANEID ;  /* 0x0000000000037919 */ /* 0x000ea20000000000 */
[----:B------:R-:W-:Y:S02]  /*15280*/  VOTEU.ANY UR4, UPT, PT ;  /* 0x0000000000047886 */ /* 0x000fe400038e0100 */
[----:B------:R-:W2:Y:S08]  /*15290*/  FLO.U32 R0, UR4 ;  /* 0x0000000400007d00 */ /* 0x000eb000080e0000 */
[----:B------:R-:W3:Y:S01]  /*152a0*/  POPC R5, UR4 ;  /* 0x0000000400057d09 */ /* 0x000ee20008000000 */
[----:B--2---:R-:W-:-:S02]  /*152b0*/  ISETP.EQ.U32.AND P0, PT, R0, R3, PT ;  /* 0x000000030000720c */ /* 0x004fc40003f02070 */
[----:B------:R-:W3:Y:S11]  /*152c0*/  LDC.64 R2, c[0x0][0xc60] ;  /* 0x00031800ff027b82 */ /* 0x000ef60000000a00 */
[----:B---3--:R-:W2:Y:S01]  /*152d0*/  @P0 ATOMG.E.ADD.STRONG.GPU PT, R3, desc[UR40][R2.64], R5 ;  /* 0x00000005020309a8 */ /* 0x008ea200081ee1e8 */
[----:B------:R-:W3:Y:S02]  /*152e0*/  S2R R4, SR_LTMASK ;  /* 0x0000000000047919 */ /* 0x000ee40000003900 */
[----:B---3--:R-:W-:-:S04]  /*152f0*/  LOP3.LUT R4, R4, UR4, RZ, 0xc0, !PT ;  /* 0x0000000404047c12 */ /* 0x008fc8000f8ec0ff */
[----:B------:R-:W3:Y:S01]  /*15300*/  POPC R7, R4 ;  /* 0x0000000400077309 */ /* 0x000ee20000000000 */
[----:B--2---:R-:W3:Y:S02]  /*15310*/  SHFL.IDX PT, R0, R3, R0, 0x1f ;  /* 0x00001f0003007589 */ /* 0x004ee400000e0000 */
[----:B---3--:R-:W-:Y:S01]  /*15320*/  IADD3 R16, R0, UR36, R7 ;  /* 0x0000002400107c10 */ /* 0x008fe2000fffe007 */
[----:B------:R-:W-:Y:S06]  /*15330*/  BRA `(.L_x_4921) ;  /* 0x0000004c00647947 */ /* 0x000fec0003800000 */
.L_x_4920:
[----:B------:R-:W4:Y:S01]  /*15340*/  LDL R0, [R1+0x4] ;  /* 0x0000040001007983 */ /* 0x000f220000100800 */
[----:B------:R-:W-:Y:S01]  /*15350*/  BSSY B6, `(.L_x_4922) ;  /* 0x0000014000067945 */ /* 0x000fe20003800000 */
[----:B----4-:R-:W-:-:S05]  /*15360*/  VIADD R0, R0, 0x22400 ;  /* 0x0002240000007836 */ /* 0x010fca0000000000 */
[----:B------:R-:W-:-:S13]  /*15370*/  LOP3.LUT P0, RZ, R0, 0x3ff, RZ, 0xc0, !PT ;  /* 0x000003ff00ff7812 */ /* 0x000fda000780c0ff */
[----:B------:R-:W-:Y:S05]  /*15380*/  @!P0 BRA `(.L_x_4923) ;  /* 0x0000000000408947 */ /* 0x000fea0003800000 */
[----:B------:R-:W-:Y:S01]  /*15390*/  MOV R2, 0x0 ;  /* 0x0000000000027802 */ /* 0x000fe20000000f00 */
[----:B------:R-:W-:Y:S01]  /*153a0*/  ULDC.64 UR6, c[0x4][0x90] ;  /* 0x0100240000067ab9 */ /* 0x000fe20000000a00 */
[----:B------:R-:W-:Y:S01]  /*153b0*/  ULDC.64 UR8, c[0x4][0x98] ;  /* 0x0100260000087ab9 */ /* 0x000fe20000000a00 */
[----:B------:R-:W-:Y:S01]  /*153c0*/  ULDC.64 UR4, c[0x4][0x8] ;  /* 0x0100020000047ab9 */ /* 0x000fe20000000a00 */
[----:B------:R-:W-:Y:S02]  /*153d0*/  IMAD.U32 R4, RZ, RZ, UR6 ;  /* 0x00000006ff047e24 */ /* 0x000fe4000f8e00ff */
[----:B------:R-:W4:Y:S01]  /*153e0*/  LDC.64 R2, c[0x4][R2] ;  /* 0x0100000002027b82 */ /* 0x000f220000000a00 */
[----:B--23--:R-:W-:Y:S02]  /*153f0*/  IMAD.U32 R5, RZ, RZ, UR7 ;  /* 0x00000007ff057e24 */ /* 0x00cfe4000f8e00ff */
[----:B------:R-:W-:Y:S02]  /*15400*/  IMAD.U32 R6, RZ, RZ, UR8 ;  /* 0x00000008ff067e24 */ /* 0x000fe4000f8e00ff */
[----:B------:R-:W-:-:S02]  /*15410*/  IMAD.U32 R7, RZ, RZ, UR9 ;  /* 0x00000009ff077e24 */ /* 0x000fc4000f8e00ff */
[----:B------:R-:W-:Y:S02]  /*15420*/  IMAD.U32 R10, RZ, RZ, UR4 ;  /* 0x00000004ff0a7e24 */ /* 0x000fe4000f8e00ff */
[----:B-1----:R-:W-:Y:S02]  /*15430*/  IMAD.U32 R11, RZ, RZ, UR5 ;  /* 0x00000005ff0b7e24 */ /* 0x002fe4000f8e00ff */
[----:B------:R-:W-:Y:S02]  /*15440*/  IMAD.MOV.U32 R8, RZ, RZ, 0x70 ;  /* 0x00000070ff087424 */ /* 0x000fe400078e00ff */
[----:B------:R-:W-:Y:S02]  /*15450*/  IMAD.MOV.U32 R12, RZ, RZ, 0x1 ;  /* 0x00000001ff0c7424 */ /* 0x000fe400078e00ff */
[----:B------:R-:W-:-:S07]  /*15460*/  IMAD.MOV.U32 R13, RZ, RZ, RZ ;  /* 0x000000ffff0d7224 */ /* 0x000fce00078e00ff */
[----:B------:R-:W-:-:S07]  /*15470*/  LEPC R20, `(.L_x_4923) ;  /* 0x000000001014794e */ /* 0x000fce0000000000 */
[----:B0---4-:R-:W-:Y:S05]  /*15480*/  CALL.ABS.NOINC R2 ;  /* 0x0000000002007343 */ /* 0x011fea0003c00000 */
.L_x_4923:
[----:B------:R-:W-:Y:S05]  /*15490*/  BSYNC B6 ;  /* 0x0000000000067941 */ /* 0x000fea0003800000 */
.L_x_4922:
        /* <DEDUP_REMOVED lines=9> */
[----:B------:R4:W0:Y:S01]  /*15530*/  LDC.64 R2, c[0x4][R0] ;  /* 0x0100000000027b82 */ /* 0x0008220000000a00 */
[----:B------:R-:W-:Y:S02]  /*15540*/  IMAD.U32 R4, RZ, RZ, UR6 ;  /* 0x00000006ff047e24 */ /* 0x000fe4000f8e00ff */
[----:B--23--:R-:W-:Y:S02]  /*15550*/  IMAD.U32 R5, RZ, RZ, UR7 ;  /* 0x00000007ff057e24 */ /* 0x00cfe4000f8e00ff */
[----:B------:R-:W-:Y:S02]  /*15560*/  IMAD.U32 R6, RZ, RZ, UR8 ;  /* 0x00000008ff067e24 */ /* 0x000fe4000f8e00ff */
[----:B------:R-:W-:-:S02]  /*15570*/  IMAD.U32 R7, RZ, RZ, UR9 ;  /* 0x00000009ff077e24 */ /* 0x000fc4000f8e00ff */
[----:B------:R-:W-:Y:S02]  /*15580*/  IMAD.U32 R10, RZ, RZ, UR4 ;  /* 0x00000004ff0a7e24 */ /* 0x000fe4000f8e00ff */
[----:B-1----:R-:W-:Y:S02]  /*15590*/  IMAD.U32 R11, RZ, RZ, UR5 ;  /* 0x00000005ff0b7e24 */ /* 0x002fe4000f8e00ff */
[----:B------:R-:W-:Y:S02]  /*155a0*/  IMAD.MOV.U32 R8, RZ, RZ, 0x70 ;  /* 0x00000070ff087424 */ /* 0x000fe400078e00ff */
[----:B------:R-:W-:Y:S02]  /*155b0*/  IMAD.MOV.U32 R12, RZ, RZ, 0x1 ;  /* 0x00000001ff0c7424 */ /* 0x000fe400078e00ff */
[----:B----4-:R-:W-:-:S07]  /*155c0*/  IMAD.MOV.U32 R13, RZ, RZ, RZ ;  /* 0x000000ffff0d7224 */ /* 0x010fce00078e00ff */
[----:B------:R-:W-:-:S07]  /*155d0*/  LEPC R20, `(.L_x_4926) ;  /* 0x000000001014794e */ /* 0x000fce0000000000 */
[----:B0-----:R-:W-:Y:S05]  /*155e0*/  CALL.ABS.NOINC R2 ;  /* 0x0000000002007343 */ /* 0x001fea0003c00000 */
.L_x_4926:
        /* <DEDUP_REMOVED lines=16> */
.L_x_4925:
[----:B------:R-:W-:Y:S05]  /*156f0*/  BSYNC B6 ;  /* 0x0000000000067941 */ /* 0x000fea0003800000 */
.L_x_4924:
[----:B------:R-:W4:Y:S01]  /*15700*/  LDL.LU R2, [R1] ;  /* 0x0000000001027983 */ /* 0x000f220000300800 */
[----:B------:R-:W-:-:S03]  /*15710*/  ULDC.64 UR4, c[0x0][0x9f8] ;  /* 0x00027e0000047ab9 */ /* 0x000fc60000000a00 */
[----:B------:R-:W5:Y:S04]  /*15720*/  LDL.LU R4, [R1+0x20] ;  /* 0x0000200001047983 */ /* 0x000f680000300800 */
[----:B--23--:R-:W2:Y:S01]  /*15730*/  LDL R7, [R1+0x14] ;  /* 0x0000140001077983 */ /* 0x00cea20000100800 */
[----:B------:R-:W-:-:S03]  /*15740*/  ISETP.NE.U32.AND P0, PT, RZ, UR4, PT ;  /* 0x00000004ff007c0c */ /* 0x000fc6000bf05070 */
[----:B------:R-:W3:Y:S01]  /*15750*/  LDL R0, [R1+0x30] ;  /* 0x0000300001007983 */ /* 0x000ee20000100800 */
[----:B------:R-:W-:-:S13]  /*15760*/  ISETP.NE.AND.EX P0, PT, RZ, UR5, PT, P0 ;  /* 0x00000005ff007c0c */ /* 0x000fda000bf05300 */
[----:B----4-:R-:W-:-:S04]  /*15770*/  @P0 IADD3 R2, P1, R2, UR4, RZ ;  /* 0x0000000402020c10 */ /* 0x010fc8000ff3e0ff */
[----:B-----5:R-:W-:Y:S01]  /*15780*/  @P0 IADD3.X R3, R4, UR5, RZ, P1, !PT ;  /* 0x0000000504030c10 */ /* 0x020fe20008ffe4ff */
[----:B------:R-:W-:-:S04]  /*15790*/  ULDC.64 UR4, c[0x0][0xa08] ;  /* 0x0002820000047ab9 */ /* 0x000fc80000000a00 */
[----:B--2---:R2:W4:Y:S02]  /*157a0*/  @P0 LDG.E R7, desc[UR40][R2.64] ;  /* 0x0000002802070981 */ /* 0x004524000c1e1900 */
[----:B--2---:R-:W2:Y:S01]  /*157b0*/  LDC.64 R2, c[0x0][0x418] ;  /* 0x00010600ff027b82 */ /* 0x004ea20000000a00 */
[----:B---3--:R-:W-:Y:S01]  /*157c0*/  VIADD R4, R0, 0xffffffff ;  /* 0xffffffff00047836 */ /* 0x008fe20000000000 */
[----:B----4-:R-:W-:Y:S01]  /*157d0*/  SHF.R.S32.HI R8, RZ, 0x1f, R7 ;  /* 0x0000001fff087819 */ /* 0x010fe20000011407 */
        /* <DEDUP_REMOVED lines=10> */
[----:B0-----:R0:W2:Y:S02]  /*15880*/  SHFL.IDX PT, R14, R5, RZ, 0x1f ;  /* 0x00001fff050e7589 */ /* 0x0010a400000e0000 */
.L_x_5087:
[----:B0-----:R-:W3:Y:S01]  /*15890*/  LDL.LU R5, [R1+0x8] ;  /* 0x0000080001057983 */ /* 0x001ee20000300800 */
[----:B------:R-:W-:Y:S02]  /*158a0*/  PLOP3.LUT P1, PT, PT, PT, PT, 0x8, 0x0 ;  /* 0x000000000000781c */ /* 0x000fe40003f2e170 */
[----:B--2---:R-:W-:Y:S01]  /*158b0*/  ISETP.NE.AND P0, PT, R14, RZ, PT ;  /* 0x000000ff0e00720c */ /* 0x004fe20003f05270 */
[----:B------:R0:W-:Y:S04]  /*158c0*/  STL [R1], R0 ;  /* 0x0000000001007387 */ /* 0x0001e80000100800 */
[----:B------:R0:W-:Y:S01]  /*158d0*/  STL [R1+0x2c], R4 ;  /* 0x00002c0401007387 */ /* 0x0001e20000100800 */
[----:B---3--:R-:W-:-:S05]  /*158e0*/  LOP3.LUT R5, R5, 0xfffffffe, RZ, 0xc0, !PT ;  /* 0xfffffffe05057812 */ /* 0x008fca00078ec0ff */
[----:B------:R-:W-:-:S05]  /*158f0*/  @P1 LOP3.LUT R5, R5, 0x1, RZ, 0xfc, !PT ;  /* 0x0000000105051812 */ /* 0x000fca00078efcff */
[----:B------:R0:W-:Y:S01]  /*15900*/  STL [R1+0x8], R5 ;  /* 0x0000080501007387 */ /* 0x0001e20000100800 */
[----:B------:R-:W-:Y:S05]  /*15910*/  @P0 BRA `(.L_x_4928) ;  /* 0x0000000400240947 */ /* 0x000fea0003800000 */
[----:B------:R-:W-:-:S03]  /*15920*/  UMOV UR4, 0xffffffff ;  /* 0xffffffff00047882 */ /* 0x000fc60000000000 */
[----:B------:R-:W-:Y:S05]  /*15930*/  BRA.DIV UR4, `(.L_x_4929) ;  /* 0x0000006604cc7947 */ /* 0x000fea000b800000 */
[----:B------:R-:W-:-:S13]  /*15940*/  ELECT P6, URZ, PT ;  /* 0x00000000003f782f */ /* 0x000fda00038c0000 */
.L_x_5090:
[----:B------:R-:W-:Y:S05]  /*15950*/  @!P6 BRA `(.L_x_4928) ;  /* 0x000000040014e947 */ /* 0x000fea0003800000 */
[----:B------:R-:W-:-:S04]  /*15960*/  ISETP.NE.U32.AND P0, PT, R2, RZ, PT ;  /* 0x000000ff0200720c */ /* 0x000fc80003f05070 */
[----:B------:R-:W-:-:S13]  /*15970*/  ISETP.NE.AND.EX P0, PT, R3, RZ, PT, P0 ;  /* 0x000000ff0300720c */ /* 0x000fda0003f05300 */
[----:B------:R-:W-:Y:S05]  /*15980*/  @!P0 BRA `(.L_x_4930) ;  /* 0x0000000000548947 */ /* 0x000fea0003800000 */
[----:B------:R-:W2:Y:S01]  /*15990*/  LDC R6, c[0x0][0x43c] ;  /* 0x00010f00ff067b82 */ /* 0x000ea20000000800 */
[----:B------:R-:W-:Y:S01]  /*159a0*/  IMAD.MOV.U32 R9, RZ, RZ, R4 ;  /* 0x000000ffff097224 */ /* 0x000fe200078e0004 */
[----:B------:R-:W-:-:S03]  /*159b0*/  ULDC.64 UR4, c[0x0][0x428] ;  /* 0x00010a0000047ab9 */ /* 0x000fc60000000a00 */
[----:B0-----:R-:W-:Y:S01]  /*159c0*/  IMAD.MOV.U32 R0, RZ, RZ, R9 ;  /* 0x000000ffff007224 */ /* 0x001fe200078e0009 */
[----:B--2---:R-:W-:-:S13]  /*159d0*/  ISETP.NE.AND P0, PT, R6, 0x1, PT ;  /* 0x000000010600780c */ /* 0x004fda0003f05270 */
        /* <DEDUP_REMOVED lines=14> */
[----:B------:R-:W3:Y:S04]  /*15ac0*/  LDG.E R0, desc[UR40][R2.64] ;  /* 0x0000002802007981 */ /* 0x000ee8000c1e1900 */
[----:B---3--:R2:W-:Y:S02]  /*15ad0*/  STL [R1], R0 ;  /* 0x0000000001007387 */ /* 0x0085e40000100800 */
.L_x_4930:
[----:B------:R-:W3:Y:S04]  /*15ae0*/  LDL R7, [R1+0x4] ;  /* 0x0000040001077983 */ /* 0x000ee80000100800 */
[----:B0-2---:R-:W3:Y:S04]  /*15af0*/  LDL R0, [R1+0xc] ;  /* 0x00000c0001007983 */ /* 0x005ee80000100800 */
[----:B------:R-:W2:Y:S01]  /*15b00*/  LDL R2, [R1+0x18] ;  /* 0x0000180001027983 */ /* 0x000ea20000100800 */
[----:B---3--:R-:W-:Y:S01]  /*15b10*/  IMAD R0, R0, 0x8, R7 ;  /* 0x0000000800007824 */ /* 0x008fe200078e0207 */
[----:B--2---:R-:W-:-:S04]  /*15b20*/  SHF.L.U32 R2, R2, 0x1f, RZ ;  /* 0x0000001f02027819 */ /* 0x004fc800000006ff */
[----:B------:R-:W0:Y:S02]  /*15b30*/  SYNCS.PHASECHK.TRANS64.TRYWAIT P0, [R0+URZ+0x28c40], R2 ;  /* 0x028c4002000075a7 */ /* 0x000e24000800017f */
[----:B0-----:R-:W-:Y:S05]  /*15b40*/  @!P0 BRA `(.L_x_4931) ;  /* 0x0000006400688947 */ /* 0x001fea0003800000 */
.L_x_5091:
        /* <DEDUP_REMOVED lines=11> */
.L_x_4932:
        /* <DEDUP_REMOVED lines=27> */
.L_x_4928:
[----:B--2---:R-:W2:Y:S04]  /*15db0*/  LDL R2, [R1+0x4] ;  /* 0x0000040001027983 */ /* 0x004ea80000100800 */
[----:B------:R-:W3:Y:S04]  /*15dc0*/  LDL.LU R3, [R1+0x34] ;  /* 0x0000340001037983 */ /* 0x000ee80000300800 */
[----:B0-----:R-:W4:Y:S04]  /*15dd0*/  LDL.LU R5, [R1+0x28] ;  /* 0x0000280001057983 */ /* 0x001f280000300800 */
[----:B------:R-:W5:Y:S01]  /*15de0*/  LDL.LU R4, [R1+0x40] ;  /* 0x0000400001047983 */ /* 0x000f620000300800 */
        /* <DEDUP_REMOVED lines=18> */
[----:B0-----:R-:W-:Y:S01]  /*15f10*/  IMAD.IADD R2, R3, 0x1, R0 ;  /* 0x0000000103027824 */ /* 0x001fe200078e0200 */
        /* <DEDUP_REMOVED lines=19> */
[----:B0-----:R-:W-:Y:S05]  /*16050*/  CALL.ABS.NOINC R2 ;  /* 0x0000000002007343 */ /* 0x001fea0003c00000 */
.L_x_4934:
[----:B------:R-:W-:Y:S05]  /*16060*/  BSYNC B6 ;  /* 0x0000000000067941 */ /* 0x000fea0003800000 */
.L_x_4933:
[----:B------:R-:W3:Y:S01]  /*16070*/  LDL.LU R6, [R1+0x34] ;  /* 0x0000340001067983 */ /* 0x000ee20000300800 */
[----:B------:R-:W-:Y:S01]  /*16080*/  ULDC.64 UR4, c[0x0][0x2d8] ;  /* 0x0000b60000047ab9 */ /* 0x000fe20000000a00 */
[----:B------:R-:W0:Y:S01]  /*16090*/  LDC R7, c[0x0][0x448] ;  /* 0x00011200ff077b82 */ /* 0x000e220000000800 */
[----:B------:R-:W-:Y:S01]  /*160a0*/  ULDC UR6, c[0x0][0x2b8] ;  /* 0x0000ae0000067ab9 */ /* 0x000fe20000000800 */
[----:B--2---:R-:W3:Y:S04]  /*160b0*/  LDL.LU.64 R2, [R1+0x48] ;  /* 0x0000480001027983 */ /* 0x004ee80000300a00 */
[----:B------:R-:W2:Y:S04]  /*160c0*/  LDL.LU R0, [R1+0x40] ;  /* 0x0000400001007983 */ /* 0x000ea80000300800 */
[----:B------:R-:W4:Y:S04]  /*160d0*/  LDL.LU R4, [R1+0x50] ;  /* 0x0000500001047983 */ /* 0x000f280000300800 */
[----:B------:R-:W4:Y:S04]  /*160e0*/  LDL.LU R5, [R1+0x28] ;  /* 0x0000280001057983 */ /* 0x000f280000300800 */
[----:B------:R0:W5:Y:S02]  /*160f0*/  LDL R9, [R1+0x54] ;  /* 0x0000540001097983 */ /* 0x0001640000100800 */
[----:B0-----:R-:W-:Y:S01]  /*16100*/  ISETP.NE.AND P0, PT, R7, 0x1, PT ;  /* 0x000000010700780c */ /* 0x001fe20003f05270 */
[----:B------:R-:W0:Y:S01]  /*16110*/  S2R R10, SR_TID.X ;  /* 0x00000000000a7919 */ /* 0x000e220000002100 */
[----:B------:R-:W1:Y:S01]  /*16120*/  S2R R8, SR_TID.X ;  /* 0x0000000000087919 */ /* 0x000e620000002100 */
[----:B0-----:R-:W-:-:S05]  /*16130*/  IMAD.SHL.U32 R10, R10, 0x8, RZ ;  /* 0x000000080a0a7824 */ /* 0x001fca00078e00ff */
[----:B------:R-:W-:Y:S02]  /*16140*/  LOP3.LUT R10, R10, 0x38, RZ, 0xc0, !PT ;  /* 0x000000380a0a7812 */ /* 0x000fe400078ec0ff */
[----:B-1----:R-:W-:-:S04]  /*16150*/  LOP3.LUT R8, R8, 0x7f, RZ, 0xc0, !PT ;  /* 0x0000007f08087812 */ /* 0x002fc800078ec0ff */
[----:B------:R-:W-:Y:S01]  /*16160*/  SHF.R.U32.HI R8, RZ, 0x3, R8 ;  /* 0x00000003ff087819 */ /* 0x000fe20000011608 */
[----:B---3--:R-:W-:Y:S02]  /*16170*/  IMAD.MOV.U32 R3, RZ, RZ, R6 ;  /* 0x000000ffff037224 */ /* 0x008fe400078e0006 */
[----:B------:R-:W0:Y:S01]  /*16180*/  @P0 LDC R6, c[0x0][0x450] ;  /* 0x00011400ff060b82 */ /* 0x000e220000000800 */
[----:B--2---:R-:W-:Y:S02]  /*16190*/  IMAD R0, R0, UR4, RZ ;  /* 0x0000000400007c24 */ /* 0x004fe4000f8e02ff */
[----:B------:R-:W-:-:S04]  /*161a0*/  IMAD.WIDE.U32 R2, R18, UR4, R2 ;  /* 0x0000000412027c25 */ /* 0x000fc8000f8e0002 */
[----:B------:R-:W-:Y:S01]  /*161b0*/  IMAD R0, R18, UR5, R0 ;  /* 0x0000000512007c24 */ /* 0x000fe2000f8e0200 */
[----:B------:R-:W-:-:S03]  /*161c0*/  ULDC.64 UR4, c[0x0][0x2e0] ;  /* 0x0000b80000047ab9 */ /* 0x000fc60000000a00 */
[----:B------:R-:W-:Y:S02]  /*161d0*/  IMAD.IADD R3, R3, 0x1, R0 ;  /* 0x0000000103037824 */ /* 0x000fe400078e0200 */
[----:B----4-:R-:W-:Y:S02]  /*161e0*/  IMAD R0, R4, UR4, RZ ;  /* 0x0000000404007c24 */ /* 0x010fe4000f8e02ff */
[----:B------:R-:W1:Y:S01]  /*161f0*/  S2R R4, SR_TID.X ;  /* 0x0000000000047919 */ /* 0x000e620000002100 */
[----:B------:R-:W-:-:S04]  /*16200*/  IMAD.WIDE.U32 R2, R5, UR4, R2 ;  /* 0x0000000405027c25 */ /* 0x000fc8000f8e0002 */
[----:B------:R-:W-:Y:S01]  /*16210*/  IMAD R0, R5, UR5, R0 ;  /* 0x0000000505007c24 */ /* 0x000fe2000f8e0200 */
[----:B------:R-:W-:-:S03]  /*16220*/  ULDC.64 UR4, c[0x0][0x2d0] ;  /* 0x0000b40000047ab9 */ /* 0x000fc60000000a00 */
[----:B------:R-:W-:Y:S01]  /*16230*/  IMAD.IADD R3, R3, 0x1, R0 ;  /* 0x0000000103037824 */ /* 0x000fe200078e0200 */
[----:B-1----:R-:W-:-:S04]  /*16240*/  LOP3.LUT R4, R4, 0x7f, RZ, 0xc0, !PT ;  /* 0x0000007f04047812 */ /* 0x002fc800078ec0ff */
[----:B------:R-:W-:Y:S02]  /*16250*/  SHF.R.U32.HI R5, RZ, 0x3, R4 ;  /* 0x00000003ff057819 */ /* 0x000fe40000011604 */
[----:B------:R-:W1:Y:S02]  /*16260*/  S2R R4, SR_TID.X ;  /* 0x0000000000047919 */ /* 0x000e640000002100 */
[----:B-1----:R-:W-:-:S05]  /*16270*/  IMAD.SHL.U32 R4, R4, 0x10, RZ ;  /* 0x0000001004047824 */ /* 0x002fca00078e00ff */
[----:B------:R-:W-:Y:S02]  /*16280*/  LOP3.LUT R4, R5, 0x70, R4, 0xf8, !PT ;  /* 0x0000007005047812 */ /* 0x000fe400078ef804 */
[----:B------:R-:W1:Y:S03]  /*16290*/  @P0 LDC R5, c[0x0][0x44c] ;  /* 0x00011300ff050b82 */ /* 0x000e660000000800 */
[----:B------:R-:W-:-:S04]  /*162a0*/  IMAD R0, R17, 0x40, R4 ;  /* 0x0000004011007824 */ /* 0x000fc800078e0204 */
[----:B------:R-:W-:Y:S02]  /*162b0*/  IMAD.MOV.U32 R4, RZ, RZ, R0 ;  /* 0x000000ffff047224 */ /* 0x000fe400078e0000 */
[----:B-1----:R-:W-:-:S05]  /*162c0*/  @P0 IMAD.HI.U32 R5, R0, R5, RZ ;  /* 0x0000000500050227 */ /* 0x002fca00078e00ff */
[----:B0-----:R-:W-:-:S05]  /*162d0*/  @P0 SHF.R.U32.HI R4, RZ, R6, R5 ;  /* 0x00000006ff040219 */ /* 0x001fca0000011605 */
        /* <DEDUP_REMOVED lines=18> */
[----:B------:R-:W-:Y:S09]  /*16400*/  BRA.DIV UR4, `(.L_x_4935) ;  /* 0x0000005e044c7947 */ /* 0x000ff2000b800000 */
        /* <DEDUP_REMOVED lines=34> */
.L_x_5100:
        /* <DEDUP_REMOVED lines=11> */
.L_x_4936:
        /* <DEDUP_REMOVED lines=19> */
.L_x_5101:
[----:B------:R-:W-:Y:S05]  /*16810*/  BSYNC B0 ;  /* 0x0000000000007941 */ /* 0x000fea0003800000 */
.L_x_4937:
[----:B0-----:R-:W2:Y:S01]  /*16820*/  LDL R2, [R1+0x8] ;  /* 0x0000080001027983 */ /* 0x001ea20000100800 */
[----:B------:R-:W-:Y:S01]  /*16830*/  BSSY B0, `(.L_x_4939) ;  /* 0x00000a2000007945 */ /* 0x000fe20003800000 */
[----:B--2---:R-:W-:-:S13]  /*16840*/  LOP3.LUT P0, RZ, R2, 0x1, RZ, 0xc0, !PT ;  /* 0x0000000102ff7812 */ /* 0x004fda000780c0ff */
[----:B------:R-:W-:Y:S05]  /*16850*/  @!P0 BRA `(.L_x_4940) ;  /* 0x00000008007c8947 */ /* 0x000fea0003800000 */
[----:B------:R-:W2:Y:S04]  /*16860*/  LDL R5, [R1+0x4] ;  /* 0x0000040001057983 */ /* 0x000ea80000100800 */
        /* <DEDUP_REMOVED lines=10> */
.L_x_5102:
[----:B------:R-:W-:Y:S05]  /*16910*/  BSYNC B1 ;  /* 0x0000000000017941 */ /* 0x000fea0003800000 */
.L_x_4941:
        /* <DEDUP_REMOVED lines=9> */
.L_x_4944:
[----:B------:R-:W-:Y:S05]  /*169b0*/  BSYNC B1 ;  /* 0x0000000000017941 */ /* 0x000fea0003800000 */
.L_x_4943:
        /* <DEDUP_REMOVED lines=14> */
.L_x_4945:
        /* <DEDUP_REMOVED lines=16> */
.L_x_4946:
        /* <DEDUP_REMOVED lines=16> */
.L_x_4947:
        /* <DEDUP_REMOVED lines=16> */
.L_x_4948:
        /* <DEDUP_REMOVED lines=16> */
.L_x_4949:
        /* <DEDUP_REMOVED lines=16> */
.L_x_4950:
        /* <DEDUP_REMOVED lines=16> */
.L_x_4951:
        /* <DEDUP_REMOVED lines=16> */
.L_x_4952:
        /* <DEDUP_REMOVED lines=11> */
.L_x_4940:
[----:B------:R-:W-:Y:S05]  /*17250*/  BSYNC B0 ;  /* 0x0000000000007941 */ /* 0x000fea0003800000 */
.L_x_4939:
        /* <DEDUP_REMOVED lines=14> */
[----:B--2---:R-:W-:Y:S01]  /*17340*/  LOP3.LUT P2, RZ, R6, 0x1, RZ, 0xc0, !PT ;  /* 0x0000000106ff7812 */ /* 0x004fe2000784c0ff */
        /* <DEDUP_REMOVED lines=33> */
.L_x_4959:
[----:B-1----:R-:W2:Y:S01]  /*17560*/  LDL R2, [R1+0x4] ;  /* 0x0000040001027983 */ /* 0x002ea20000100800 */
[----:B------:R-:W-:Y:S01]  /*17570*/  BSSY B3, `(.L_x_4960) ;  /* 0x0000008000037945 */ /* 0x000fe20003800000 */
[----:B------:R-:W1:Y:S02]  /*17580*/  S2R R5, SR_TID.X ;  /* 0x0000000000057919 */ /* 0x000e640000002100 */
[----:B-1----:R-:W-:-:S04]  /*17590*/  LOP3.LUT R5, R5, 0x7f, RZ, 0xc0, !PT ;  /* 0x0000007f05057812 */ /* 0x002fc800078ec0ff */
[----:B------:R-:W-:Y:S01]  /*175a0*/  ISETP.NE.AND P1, PT, R5, RZ, PT ;  /* 0x000000ff0500720c */ /* 0x000fe20003f25270 */
[----:B--2---:R-:W-:Y:S01]  /*175b0*/  IMAD R3, R9, 0x8, R2 ;  /* 0x0000000809037824 */ /* 0x004fe200078e0202 */
[----:B------:R-:W-:-:S04]  /*175c0*/  SHF.L.U32 R2, R8, 0x1f, RZ ;  /* 0x0000001f08027819 */ /* 0x000fc800000006ff */
[----:B------:R-:W1:Y:S02]  /*175d0*/  SYNCS.PHASECHK.TRANS64.TRYWAIT P0, [R3+URZ+0x28c40], R2 ;  /* 0x028c4002030075a7 */ /* 0x000e64000800017f */
[----:B-1----:R-:W-:Y:S05]  /*175e0*/  @!P0 BRA `(.L_x_4961) ;  /* 0x0000005000488947 */ /* 0x002fea0003800000 */
.L_x_5103:
[----:B------:R-:W-:Y:S05]  /*175f0*/  BSYNC B3 ;  /* 0x0000000000037941 */ /* 0x000fea0003800000 */
.L_x_4960:
        /* <DEDUP_REMOVED lines=9> */
.L_x_4963:
[----:B------:R-:W-:Y:S05]  /*17690*/  BSYNC B3 ;  /* 0x0000000000037941 */ /* 0x000fea0003800000 */
.L_x_4962:
        /* <DEDUP_REMOVED lines=14> */
.L_x_4964:
        /* <DEDUP_REMOVED lines=14> */
.L_x_5104:
[----:B------:R-:W-:Y:S05]  /*17860*/  BSYNC B3 ;  /* 0x0000000000037941 */ /* 0x000fea0003800000 */
.L_x_4965:
        /* <DEDUP_REMOVED lines=11> */
.L_x_4968:
[----:B------:R-:W-:Y:S05]  /*17920*/  BSYNC B3 ;  /* 0x0000000000037941 */ /* 0x000fea0003800000 */
.L_x_4967:
        /* <DEDUP_REMOVED lines=11> */
.L_x_4969:
        /* <DEDUP_REMOVED lines=16> */
.L_x_4970:
        /* <DEDUP_REMOVED lines=16> */
.L_x_4971:
        /* <DEDUP_REMOVED lines=16> */
.L_x_4972:
        /* <DEDUP_REMOVED lines=16> */
.L_x_4973:
        /* <DEDUP_REMOVED lines=16> */
.L_x_4974:
        /* <DEDUP_REMOVED lines=16> */
.L_x_4975:
        /* <DEDUP_REMOVED lines=16> */
.L_x_4976:
        /* <DEDUP_REMOVED lines=11> */
.L_x_4958:
[----:B------:R-:W-:Y:S05]  /*18190*/  BSYNC B1 ;  /* 0x0000000000017941 */ /* 0x000fea0003800000 */
.L_x_4957:
[----:B------:R-:W2:Y:S02]  /*181a0*/  LDL.LU R5, [R1+0x30] ;  /* 0x0000300001057983 */ /* 0x000ea40000300800 */
[----:B--2---:R-:W-:-:S07]  /*181b0*/  VIADD R0, R5, 0xfffffffd ;  /* 0xfffffffd05007836 */ /* 0x004fce0000000000 */
.L_x_4956:
[----:B------:R-:W-:Y:S05]  /*181c0*/  BSYNC B2 ;  /* 0x0000000000027941 */ /* 0x000fea0003800000 */
.L_x_4955:
[----:B------:R-:W-:-:S13]  /*181d0*/  ISETP.NE.AND P0, PT, R4, RZ, PT ;  /* 0x000000ff0400720c */ /* 0x000fda0003f05270 */
[----:B------:R-:W-:Y:S05]  /*181e0*/  @!P0 BRA `(.L_x_4954) ;  /* 0x0000001c00488947 */ /* 0x000fea0003800000 */
.L_x_5017:
[----:B------:R-:W2:Y:S04]  /*181f0*/  LDL R4, [R1+0x8] ;  /* 0x0000080001047983 */ /* 0x000ea80000100800 */
[----:B------:R-:W3:Y:S04]  /*18200*/  LDL.LU R3, [R1+0xc] ;  /* 0x00000c0001037983 */ /* 0x000ee80000300800 */
[----:B------:R-:W4:Y:S01]  /*18210*/  LDL.LU R2, [R1+0x18] ;  /* 0x0000180001027983 */ /* 0x000f220000300800 */
[----:B------:R-:W-:Y:S05]  /*18220*/  YIELD ;  /* 0x0000000000007946 */ /* 0x000fea0003800000 */
[----:B------:R-:W-:Y:S01]  /*18230*/  BSSY B1, `(.L_x_4977) ;  /* 0x00000e2000017945 */ /* 0x000fe20003800000 */
[----:B--2---:R-:W-:Y:S01]  /*18240*/  LOP3.LUT P1, RZ, R4, 0x1, RZ, 0xc0, !PT ;  /* 0x0000000104ff7812 */ /* 0x004fe2000782c0ff */
[----:B---3--:R-:W-:-:S05]  /*18250*/  VIADD R7, R3, 0x1 ;  /* 0x0000000103077836 */ /* 0x008fca0000000000 */
[----:B------:R-:W-:-:S04]  /*18260*/  ISETP.NE.AND P0, PT, R7, 0x2, PT ;  /* 0x000000020700780c */ /* 0x000fc80003f05270 */
[----:B------:R-:W-:Y:S02]  /*18270*/  SEL R6, RZ, 0x1, P0 ;  /* 0x00000001ff067807 */ /* 0x000fe40000000000 */
        /* <DEDUP_REMOVED lines=28> */
.L_x_4979:
[----:B0-----:R-:W2:Y:S01]  /*18440*/  LDL R2, [R1+0x4] ;  /* 0x0000040001027983 */ /* 0x001ea20000100800 */
[----:B------:R-:W-:Y:S01]  /*18450*/  BSSY B2, `(.L_x_4980) ;  /* 0x0000008000027945 */ /* 0x000fe20003800000 */
[----:B------:R-:W0:Y:S02]  /*18460*/  S2R R3, SR_TID.X ;  /* 0x0000000000037919 */ /* 0x000e240000002100 */
[----:B0-----:R-:W-:-:S04]  /*18470*/  LOP3.LUT R3, R3, 0x7f, RZ, 0xc0, !PT ;  /* 0x0000007f03037812 */ /* 0x001fc800078ec0ff */
[----:B------:R-:W-:Y:S01]  /*18480*/  ISETP.NE.AND P1, PT, R3, RZ, PT ;  /* 0x000000ff0300720c */ /* 0x000fe20003f25270 */
[----:B--2---:R-:W-:Y:S01]  /*18490*/  IMAD R4, R7, 0x8, R2 ;  /* 0x0000000807047824 */ /* 0x004fe200078e0202 */
[----:B------:R-:W-:-:S04]  /*184a0*/  SHF.L.U32 R2, R6, 0x1f, RZ ;  /* 0x0000001f06027819 */ /* 0x000fc800000006ff */
[----:B------:R-:W0:Y:S02]  /*184b0*/  SYNCS.PHASECHK.TRANS64.TRYWAIT P0, [R4+URZ+0x28c40], R2 ;  /* 0x028c4002040075a7 */ /* 0x000e24000800017f */
[----:B0-----:R-:W-:Y:S05]  /*184c0*/  @!P0 BRA `(.L_x_4981) ;  /* 0x0000004000b88947 */ /* 0x001fea0003800000 */
.L_x_5105:
[----:B------:R-:W-:Y:S05]  /*184d0*/  BSYNC B2 ;  /* 0x0000000000027941 */ /* 0x000fea0003800000 */
.L_x_4980:
        /* <DEDUP_REMOVED lines=9> */
.L_x_4983:
[----:B------:R-:W-:Y:S05]  /*18570*/  BSYNC B2 ;  /* 0x0000000000027941 */ /* 0x000fea0003800000 */
.L_x_4982:
        /* <DEDUP_REMOVED lines=13> */
.L_x_4984:
        /* <DEDUP_REMOVED lines=14> */
.L_x_5106:
[----:B------:R-:W-:Y:S05]  /*18730*/  BSYNC B2 ;  /* 0x0000000000027941 */ /* 0x000fea0003800000 */
.L_x_4985:
        /* <DEDUP_REMOVED lines=11> */
.L_x_4988:
[----:B------:R-:W-:Y:S05]  /*187f0*/  BSYNC B2 ;  /* 0x0000000000027941 */ /* 0x000fea0003800000 */
.L_x_4987:
        /* <DEDUP_REMOVED lines=10> */
.L_x_4989:
        /* <DEDUP_REMOVED lines=16> */
.L_x_4990:
        /* <DEDUP_REMOVED lines=16> */
.L_x_4991:
        /* <DEDUP_REMOVED lines=16> */
.L_x_4992:
        /* <DEDUP_REMOVED lines=16> */
.L_x_4993:
        /* <DEDUP_REMOVED lines=16> */
.L_x_4994:
        /* <DEDUP_REMOVED lines=16> */
.L_x_4995:
        /* <DEDUP_REMOVED lines=16> */
.L_x_4996:
        /* <DEDUP_REMOVED lines=11> */
.L_x_4978:
[----:B------:R-:W-:Y:S05]  /*19050*/  BSYNC B1 ;  /* 0x0000000000017941 */ /* 0x000fea0003800000 */
.L_x_4977:
[----:B------:R-:W2:Y:S01]  /*19060*/  LDL R2, [R1+0x8] ;  /* 0x0000080001027983 */ /* 0x000ea20000100800 */
[----:B------:R-:W-:Y:S01]  /*19070*/  VIADD R7, R7, 0x1 ;  /* 0x0000000107077836 */ /* 0x000fe20000000000 */
[----:B------:R-:W-:Y:S04]  /*19080*/  BSSY B1, `(.L_x_4997) ;  /* 0x00000e5000017945 */ /* 0x000fe80003800000 */
[----:B------:R-:W-:-:S04]  /*19090*/  ISETP.NE.AND P0, PT, R7, 0x2, PT ;  /* 0x000000020700780c */ /* 0x000fc80003f05270 */
[----:B0-----:R-:W-:Y:S02]  /*190a0*/  SEL R9, R7, RZ, P0 ;  /* 0x000000ff07097207 */ /* 0x001fe40000000000 */
        /* <DEDUP_REMOVED lines=31> */
.L_x_4999:
        /* <DEDUP_REMOVED lines=9> */
.L_x_5107:
[----:B------:R-:W-:Y:S05]  /*19330*/  BSYNC B2 ;  /* 0x0000000000027941 */ /* 0x000fea0003800000 */
.L_x_5000:
        /* <DEDUP_REMOVED lines=9> */
.L_x_5003:
[----:B------:R-:W-:Y:S05]  /*193d0*/  BSYNC B2 ;  /* 0x0000000000027941 */ /* 0x000fea0003800000 */
.L_x_5002:
        /* <DEDUP_REMOVED lines=14> */
.L_x_5004:
        /* <DEDUP_REMOVED lines=14> */
.L_x_5108:
[----:B------:R-:W-:Y:S05]  /*195a0*/  BSYNC B2 ;  /* 0x0000000000027941 */ /* 0x000fea0003800000 */
.L_x_5005:
        /* <DEDUP_REMOVED lines=11> */
.L_x_5008:
[----:B------:R-:W-:Y:S05]  /*19660*/  BSYNC B2 ;  /* 0x0000000000027941 */ /* 0x000fea0003800000 */
.L_x_5007:
        /* <DEDUP_REMOVED lines=11> */
.L_x_5009:
        /* <DEDUP_REMOVED lines=16> */
.L_x_5010:
        /* <DEDUP_REMOVED lines=16> */
.L_x_5011:
        /* <DEDUP_REMOVED lines=16> */
.L_x_5012:
        /* <DEDUP_REMOVED lines=16> */
.L_x_5013:
        /* <DEDUP_REMOVED lines=16> */
.L_x_5014:
        /* <DEDUP_REMOVED lines=16> */
.L_x_5015:
        /* <DEDUP_REMOVED lines=16> */
.L_x_5016:
        /* <DEDUP_REMOVED lines=11> */
.L_x_4998:
[----:B------:R-:W-:Y:S05]  /*19ed0*/  BSYNC B1 ;  /* 0x0000000000017941 */ /* 0x000fea0003800000 */
.L_x_4997:
[C---:B------:R-:W-:Y:S01]  /*19ee0*/  ISETP.GT.AND P0, PT, R0.reuse, 0x1, PT ;  /* 0x000000010000780c */ /* 0x040fe20003f04270 */
[----:B------:R-:W-:-:S12]  /*19ef0*/  VIADD R0, R0, 0xfffffffe ;  /* 0xfffffffe00007836 */ /* 0x000fd80000000000 */
[----:B------:R-:W-:Y:S05]  /*19f00*/  @P0 BRA `(.L_x_5017) ;  /* 0xffffffe000b80947 */ /* 0x000fea000383ffff */
.L_x_4954:
[----:B------:R-:W-:Y:S05]  /*19f10*/  BSYNC B0 ;  /* 0x0000000000007941 */ /* 0x000fea0003800000 */
.L_x_4953:
        /* <DEDUP_REMOVED lines=23> */
[----:B-1----:R-:W-:-:S07]  /*1a090*/  IADD3 R16, R4, UR36, R7 ;  /* 0x0000002404107c10 */ /* 0x002fce000fffe007 */
.L_x_5019:
[----:B------:R-:W-:Y:S05]  /*1a0a0*/  BSYNC B0 ;  /* 0x0000000000007941 */ /* 0x000fea0003800000 */
.L_x_5018:
[----:B------:R-:W-:-:S05]  /*1a0b0*/  SEL R0, R0, RZ, P0 ;  /* 0x000000ff00007207 */ /* 0x000fca0000000000 */
[----:B------:R2:W-:Y:S02]  /*1a0c0*/  STL [R1+0xc], R0 ;  /* 0x00000c0001007387 */ /* 0x0005e40000100800 */
.L_x_4921:
[----:B------:R-:W-:Y:S05]  /*1a0d0*/  BSYNC B7 ;  /* 0x0000000000077941 */ /* 0x000fea0003800000 */
.L_x_4919:
        /* <DEDUP_REMOVED lines=13> */
.L_x_5020:
        /* <DEDUP_REMOVED lines=13> */
[----:B------:R-:W-:Y:S01]  /*1a280*/  SHFL.IDX PT, R4, R16, 0x1, 0x1f ;  /* 0x00201f0010047f89 */ /* 0x000fe200000e0000 */
[C---:B------:R-:W-:Y:S02]  /*1a290*/  ISETP.GE.U32.AND P4, PT, R7.reuse, 0x8, PT ;  /* 0x000000080700780c */ /* 0x040fe40003f86070 */
[C---:B------:R-:W-:Y:S01]  /*1a2a0*/  ISETP.GE.U32.AND P5, PT, R7.reuse, 0x10, PT ;  /* 0x000000100700780c */ /* 0x040fe20003fa6070 */
[----:B-1----:R-:W-:Y:S02]  /*1a2b0*/  IMAD.MOV.U32 R2, RZ, RZ, RZ ;  /* 0x000000ffff027224 */ /* 0x002fe400078e00ff */
[----:B--2---:R-:W-:Y:S01]  /*1a2c0*/  @!P1 IMAD.MOV.U32 R2, RZ, RZ, R3 ;  /* 0x000000ffff029224 */ /* 0x004fe200078e0003 */
[----:B------:R-:W-:-:S04]  /*1a2d0*/  ISETP.NE.AND P1, PT, R7, RZ, PT ;  /* 0x000000ff0700720c */ /* 0x000fc80003f25270 */
[----:B0-----:R-:W0:Y:S02]  /*1a2e0*/  SHFL.UP PT, R14, R2, 0x1, RZ ;  /* 0x04200000020e7989 */ /* 0x001e2400000e00ff */
        /* <DEDUP_REMOVED lines=16> */
.L_x_5118:
[----:B------:R-:W-:Y:S02]  /*1a3f0*/  ULDC UR4, c[0x0][0xc38] ;  /* 0x00030e0000047ab9 */ /* 0x000fe40000000800 */
[----:B------:R-:W-:-:S04]  /*1a400*/  IMAD.U32 R5, RZ, RZ, UR4 ;  /* 0x00000004ff057e24 */ /* 0x000fc8000f8e00ff */
[----:B0-2---:R-:W-:-:S04]  /*1a410*/  IMAD R16, R16, R5, RZ ;  /* 0x0000000510107224 */ /* 0x005fc800078e02ff */
[----:B------:R-:W-:-:S05]  /*1a420*/  IMAD.IADD R4, R4, 0x1, R16 ;  /* 0x0000000104047824 */ /* 0x000fca00078e0210 */
[----:B-1----:R-:W-:-:S13]  /*1a430*/  ISETP.GT.AND P6, PT, R4, R0, PT ;  /* 0x000000000400720c */ /* 0x002fda0003fc4270 */
[----:B------:R-:W-:Y:S05]  /*1a440*/  @P6 BRA `(.L_x_5023) ;  /* 0x00000000009c6947 */ /* 0x000fea0003800000 */
.L_x_5028:
        /* <DEDUP_REMOVED lines=14> */
.L_x_5026:
[----:B------:R-:W-:Y:S05]  /*1a530*/  BSYNC B0 ;  /* 0x0000000000007941 */ /* 0x000fea0003800000 */
.L_x_5025:
        /* <DEDUP_REMOVED lines=18> */
.L_x_5126:
[----:B------:R-:W-:Y:S02]  /*1a660*/  ULDC UR4, c[0x0][0xc38] ;  /* 0x00030e0000047ab9 */ /* 0x000fe40000000800 */
[----:B------:R-:W-:-:S04]  /*1a670*/  IMAD.U32 R5, RZ, RZ, UR4 ;  /* 0x00000004ff057e24 */ /* 0x000fc8000f8e00ff */
[----:B-1----:R-:W-:-:S04]  /*1a680*/  IMAD R16, R16, R5, RZ ;  /* 0x0000000510107224 */ /* 0x002fc800078e02ff */
[----:B------:R-:W-:-:S05]  /*1a690*/  IMAD.IADD R4, R16, 0x1, R4 ;  /* 0x0000000110047824 */ /* 0x000fca00078e0204 */
[----:B------:R-:W-:-:S13]  /*1a6a0*/  ISETP.GT.AND P6, PT, R4, R0, PT ;  /* 0x000000000400720c */ /* 0x000fda0003fc4270 */
[----:B------:R-:W-:Y:S05]  /*1a6b0*/  @!P6 BRA `(.L_x_5028) ;  /* 0xfffffffc0064e947 */ /* 0x000fea000383ffff */
.L_x_5023:
        /* <DEDUP_REMOVED lines=8> */
.L_x_5130:
[----:B------:R-:W-:Y:S01]  /*1a740*/  ISETP.NE.AND P0, PT, R4, RZ, PT ;  /* 0x000000ff0400720c */ /* 0x000fe20003f05270 */
[----:B------:R-:W-:-:S12]  /*1a750*/  IMAD.MOV.U32 R4, RZ, RZ, RZ ;  /* 0x000000ffff047224 */ /* 0x000fd800078e00ff */
[----:B------:R-:W-:Y:S05]  /*1a760*/  @!P0 BRA `(.L_x_5030) ;  /* 0x0000000000148947 */ /* 0x000fea0003800000 */
[----:B------:R-:W-:Y:S01]  /*1a770*/  UMOV UR4, 0xffffffff ;  /* 0xffffffff00047882 */ /* 0x000fe20000000000 */
[----:B------:R-:W-:Y:S02]  /*1a780*/  VIADD R12, R6, 0xffffffff ;  /* 0xffffffff060c7836 */ /* 0x000fe40000000000 */
[----:B------:R-:W-:Y:S05]  /*1a790*/  BRA.DIV UR4, `(.L_x_5031) ;  /* 0x0000002a04987947 */ /* 0x000fea000b800000 */
[----:B0-----:R0:W3:Y:S02]  /*1a7a0*/  SHFL.IDX PT, R3, R3, R12, 0x1f ;  /* 0x00001f0c03037589 */ /* 0x0010e400000e0000 */
.L_x_5133:
[----:B---3--:R-:W-:-:S07]  /*1a7b0*/  IMAD.MOV.U32 R4, RZ, RZ, R3 ;  /* 0x000000ffff047224 */ /* 0x008fce00078e0003 */
.L_x_5030:
[----:B01----:R-:W0:Y:S01]  /*1a7c0*/  LDC.64 R2, c[0x0][0xc90] ;  /* 0x00032400ff027b82 */ /* 0x003e220000000a00 */
[----:B------:R-:W-:-:S04]  /*1a7d0*/  IMAD.IADD R19, R6, 0x1, R19 ;  /* 0x0000000106137824 */ /* 0x000fc800078e0213 */
[----:B0-----:R-:W-:-:S05]  /*1a7e0*/  IMAD.WIDE R2, R19, 0x4, R2 ;  /* 0x0000000413027825 */ /* 0x001fca00078e0202 */
[----:B------:R-:W2:Y:S01]  /*1a7f0*/  LDG.E R7, desc[UR40][R2.64] ;  /* 0x0000002802077981 */ /* 0x000ea2000c1e1900 */
[----:B------:R-:W-:-:S04]  /*1a800*/  IMAD R16, R4, R5, R16 ;  /* 0x0000000504107224 */ /* 0x000fc800078e0210 */
        /* <DEDUP_REMOVED lines=61> */
.L_x_5024:
[----:B------:R-:W-:Y:S01]  /*1abe0*/  UMOV UR4, URZ ;  /* 0x0000003f00047c82 */ /* 0x000fe20008000000 */
[----:B------:R-:W-:Y:S01]  /*1abf0*/  UMOV UR5, URZ ;  /* 0x0000003f00057c82 */ /* 0x000fe20008000000 */
[----:B------:R-:W-:Y:S01]  /*1ac00*/  ULDC UR6, c[0x0][0xc3c] ;  /* 0x00030f0000067ab9 */ /* 0x000fe20000000800 */
[----:B------:R-:W-:Y:S02]  /*1ac10*/  IMAD.MOV.U32 R16, RZ, RZ, R0 ;  /* 0x000000ffff107224 */ /* 0x000fe400078e0000 */
[----:B------:R-:W-:Y:S02]  /*1ac20*/  IMAD.U32 R17, RZ, RZ, UR4 ;  /* 0x00000004ff117e24 */ /* 0x000fe4000f8e00ff */
[----:B------:R-:W-:Y:S02]  /*1ac30*/  IMAD.U32 R18, RZ, RZ, UR5 ;  /* 0x00000005ff127e24 */ /* 0x000fe4000f8e00ff */
[----:B------:R-:W-:-:S07]  /*1ac40*/  IMAD.U32 R19, RZ, RZ, UR6 ;  /* 0x00000006ff137e24 */ /* 0x000fce000f8e00ff */
.L_x_5032:
        /* <DEDUP_REMOVED lines=12> */
.L_x_5021:
[----:B------:R-:W-:Y:S02]  /*1ad10*/  ULDC UR4, c[0x0][0xc3c] ;  /* 0x00030f0000047ab9 */ /* 0x000fe40000000800 */
[----:B---3--:R-:W-:-:S13]  /*1ad20*/  ISETP.GE.AND P0, PT, R19, UR4, PT ;  /* 0x0000000413007c0c */ /* 0x008fda000bf06270 */
[----:B------:R-:W-:Y:S05]  /*1ad30*/  @!P0 BRA `(.L_x_5033) ;  /* 0xffffff8000548947 */ /* 0x000fea000383ffff */
[----:B------:R-:W-:Y:S05]  /*1ad40*/  BSYNC B8 ;  /* 0x0000000000087941 */ /* 0x000fea0003800000 */
.L_x_4869:
        /* <DEDUP_REMOVED lines=12> */
.L_x_5134:
[----:B------:R-:W-:Y:S05]  /*1ae10*/  BSYNC B0 ;  /* 0x0000000000007941 */ /* 0x000fea0003800000 */
.L_x_5034:
[----:B------:R-:W-:-:S03]  /*1ae20*/  UMOV UR4, 0xffffffff ;  /* 0xffffffff00047882 */ /* 0x000fc60000000000 */
[----:B------:R-:W-:Y:S05]  /*1ae30*/  BRA.DIV UR4, `(.L_x_5036) ;  /* 0x00000026042c7947 */ /* 0x000fea000b800000 */
[----:B------:R-:W1:Y:S02]  /*1ae40*/  S2R R2, SR_TID.X ;  /* 0x0000000000027919 */ /* 0x000e640000002100 */
[----:B-1----:R-:W-:-:S04]  /*1ae50*/  SHF.R.U32.HI R2, RZ, 0x5, R2 ;  /* 0x00000005ff027819 */ /* 0x002fc80000011602 */
[----:B------:R-:W-:-:S05]  /*1ae60*/  LOP3.LUT R2, R2, 0x3, RZ, 0xc0, !PT ;  /* 0x0000000302027812 */ /* 0x000fca00078ec0ff */
[----:B------:R1:W2:Y:S02]  /*1ae70*/  SHFL.IDX PT, R14, R2, RZ, 0x1f ;  /* 0x00001fff020e7589 */ /* 0x0002a400000e0000 */
.L_x_5137:
[----:B--2---:R-:W-:-:S13]  /*1ae80*/  ISETP.NE.AND P0, PT, R14, RZ, PT ;  /* 0x000000ff0e00720c */ /* 0x004fda0003f05270 */
[----:B------:R-:W-:Y:S05]  /*1ae90*/  @P0 BRA `(.L_x_4721) ;  /* 0x0000000000940947 */ /* 0x000fea0003800000 */
[----:B------:R-:W-:-:S03]  /*1aea0*/  UMOV UR4, 0xffffffff ;  /* 0xffffffff00047882 */ /* 0x000fc60000000000 */
[----:B------:R-:W-:Y:S05]  /*1aeb0*/  BRA.DIV UR4, `(.L_x_5037) ;  /* 0x0000002604407947 */ /* 0x000fea000b800000 */
[----:B------:R-:W-:-:S13]  /*1aec0*/  ELECT P6, URZ, PT ;  /* 0x00000000003f782f */ /* 0x000fda00038c0000 */
.L_x_5140:
[----:B------:R-:W-:Y:S05]  /*1aed0*/  @!P6 BRA `(.L_x_4721) ;  /* 0x000000000084e947 */ /* 0x000fea0003800000 */
[----:B-1----:R-:W2:Y:S02]  /*1aee0*/  LDL.LU R2, [R1+0x58] ;  /* 0x0000580001027983 */ /* 0x002ea40000300800 */
[----:B--2---:R-:W-:-:S04]  /*1aef0*/  LOP3.LUT R2, R2, 0x2, RZ, 0xfc, !PT ;  /* 0x0000000202027812 */ /* 0x004fc800078efcff */
[----:B------:R-:W-:-:S13]  /*1af00*/  ISETP.NE.AND P2, PT, R2, 0x3, PT ;  /* 0x000000030200780c */ /* 0x000fda0003f45270 */
[----:B------:R-:W-:Y:S05]  /*1af10*/  @!P2 BRA `(.L_x_5038) ;  /* 0x000000000004a947 */ /* 0x000fea0003800000 */
[----:B------:R-:W-:Y:S01]  /*1af20*/  BPT.TRAP 0x1 ;  /* 0x000000040000795c */ /* 0x000fe20000300000 */
.L_x_5038:
        /* <DEDUP_REMOVED lines=14> */
.L_x_5141:
[----:B------:R-:W1:Y:S02]  /*1b010*/  SYNCS.PHASECHK.TRANS64.TRYWAIT P0, [R7+URZ], R2 ;  /* 0x00000002070075a7 */ /* 0x000e64000800017f */
[----:B-1----:R-:W-:Y:S05]  /*1b020*/  @!P0 BRA `(.L_x_5040) ;  /* 0x0000002400188947 */ /* 0x002fea0003800000 */
.L_x_5142:
[----:B------:R-:W-:Y:S05]  /*1b030*/  @!P2 BRA `(.L_x_5041) ;  /* 0x000000000004a947 */ /* 0x000fea0003800000 */
[----:B------:R-:W-:Y:S01]  /*1b040*/  BPT.TRAP 0x1 ;  /* 0x000000040000795c */ /* 0x000fe20000300000 */
.L_x_5041:
[----:B------:R-:W2:Y:S01]  /*1b050*/  LDL.LU R4, [R1+0xc] ;  /* 0x00000c0001047983 */ /* 0x000ea20000300800 */
[----:B------:R-:W-:-:S04]  /*1b060*/  VIADD R0, R0, 0x28c60 ;  /* 0x00028c6000007836 */ /* 0x000fc80000000000 */
[----:B--2---:R-:W-:-:S04]  /*1b070*/  IMAD R4, R4, 0x8, R0 ;  /* 0x0000000804047824 */ /* 0x004fc800078e0200 */
[----:B------:R-:W2:Y:S02]  /*1b080*/  SYNCS.PHASECHK.TRANS64.TRYWAIT P0, [R4+URZ], R5 ;  /* 0x00000005040075a7 */ /* 0x000ea4000800017f */
[----:B--2---:R-:W-:Y:S05]  /*1b090*/  @!P0 BRA `(.L_x_5042) ;  /* 0x0000002400108947 */ /* 0x004fea0003800000 */
.L_x_5143:
[----:B------:R-:W-:-:S07]  /*1b0a0*/  IMAD R3, R3, 0x8, R0 ;  /* 0x0000000803037824 */ /* 0x000fce00078e0200 */
.L_x_5043:
[----:B---3--:R3:W4:Y:S02]  /*1b0b0*/  SYNCS.PHASECHK.TRANS64.TRYWAIT P0, [R3+URZ], R2 ;  /* 0x00000002030075a7 */ /* 0x008724000800017f */
[----:B----4-:R-:W-:Y:S05]  /*1b0c0*/  @!P0 NANOSLEEP.SYNCS 0x989680 ;  /* 0x009896800000895d */ /* 0x010fea0003900000 */
[----:B------:R-:W4:Y:S02]  /*1b0d0*/  @!P0 SYNCS.PHASECHK.TRANS64 P0, [R3+URZ], R2 ;  /* 0x00000002030085a7 */ /* 0x000f24000800007f */
[----:B----4-:R-:W-:Y:S05]  /*1b0e0*/  @!P0 BRA `(.L_x_5043) ;  /* 0xfffffffc00f08947 */ /* 0x010fea000383ffff */
.L_x_4721:
[----:B------:R-:W-:Y:S05]  /*1b0f0*/  BSYNC B9 ;  /* 0x0000000000097941 */ /* 0x000fea0003800000 */
.L_x_4718:
[----:B------:R-:W-:Y:S05]  /*1b100*/  EXIT ;  /* 0x000000000000794d */ /* 0x000fea0003800000 */
.L_x_4737:
[----:B0-----:R0:W1:Y:S02]  /*1b110*/  SYNCS.PHASECHK.TRANS64.TRYWAIT P5, [R68+URZ+0x28c90], R73 ;  /* 0x028c9049440075a7 */ /* 0x00106400080a017f */
[----:B-1----:R-:W-:Y:S05]  /*1b120*/  @!P5 NANOSLEEP.SYNCS 0x989680 ;  /* 0x009896800000d95d */ /* 0x002fea0003900000 */
[----:B------:R-:W1:Y:S02]  /*1b130*/  @!P5 SYNCS.PHASECHK.TRANS64 P5, [R68+URZ+0x28c90], R73 ;  /* 0x028c90494400d5a7 */ /* 0x000e6400080a007f */
[----:B-1----:R-:W-:Y:S05]  /*1b140*/  @!P5 BRA `(.L_x_4737) ;  /* 0xfffffffc00f0d947 */ /* 0x002fea000383ffff */
[----:B------:R-:W-:Y:S05]  /*1b150*/  BRA `(.L_x_5044) ;  /* 0xfffffe7400787947 */ /* 0x000fea000383ffff */
.L_x_4747:
[----:B0-----:R0:W1:Y:S02]  /*1b160*/  SYNCS.PHASECHK.TRANS64.TRYWAIT P5, [R68+URZ+0x28c90], R73 ;  /* 0x028c9049440075a7 */ /* 0x00106400080a017f */
[----:B-1----:R-:W-:Y:S05]  /*1b170*/  @!P5 NANOSLEEP.SYNCS 0x989680 ;  /* 0x009896800000d95d */ /* 0x002fea0003900000 */
[----:B------:R-:W1:Y:S02]  /*1b180*/  @!P5 SYNCS.PHASECHK.TRANS64 P5, [R68+URZ+0x28c90], R73 ;  /* 0x028c90494400d5a7 */ /* 0x000e6400080a007f */
[----:B-1----:R-:W-:Y:S05]  /*1b190*/  @!P5 BRA `(.L_x_4747) ;  /* 0xfffffffc00f0d947 */ /* 0x002fea000383ffff */
[----:B------:R-:W-:Y:S05]  /*1b1a0*/  BRA `(.L_x_5045) ;  /* 0xfffffe7c00c47947 */ /* 0x000fea000383ffff */
.L_x_4752:
[----:B0-----:R0:W1:Y:S02]  /*1b1b0*/  SYNCS.PHASECHK.TRANS64.TRYWAIT P5, [R68+URZ+0x28c90], R73 ;  /* 0x028c9049440075a7 */ /* 0x00106400080a017f */
[----:B-1----:R-:W-:Y:S05]  /*1b1c0*/  @!P5 NANOSLEEP.SYNCS 0x989680 ;  /* 0x009896800000d95d */ /* 0x002fea0003900000 */
[----:B------:R-:W1:Y:S02]  /*1b1d0*/  @!P5 SYNCS.PHASECHK.TRANS64 P5, [R68+URZ+0x28c90], R73 ;  /* 0x028c90494400d5a7 */ /* 0x000e6400080a007f */
[----:B-1----:R-:W-:Y:S05]  /*1b1e0*/  @!P5 BRA `(.L_x_4752) ;  /* 0xfffffffc00f0d947 */ /* 0x002fea000383ffff */
[----:B------:R-:W-:Y:S05]  /*1b1f0*/  BRA `(.L_x_5046) ;  /* 0xfffffe8400d47947 */ /* 0x000fea000383ffff */
.L_x_4756:
[----:B------:R0:W0:Y:S02]  /*1b200*/  SYNCS.PHASECHK.TRANS64.TRYWAIT P5, [R68+URZ+0x28cb0], R73 ;  /* 0x028cb049440075a7 */ /* 0x00002400080a017f */
[----:B0-----:R-:W-:Y:S05]  /*1b210*/  @!P5 NANOSLEEP.SYNCS 0x989680 ;  /* 0x009896800000d95d */ /* 0x001fea0003900000 */
[----:B------:R-:W0:Y:S02]  /*1b220*/  @!P5 SYNCS.PHASECHK.TRANS64 P5, [R68+URZ+0x28cb0], R73 ;  /* 0x028cb0494400d5a7 */ /* 0x000e2400080a007f */
[----:B0-----:R-:W-:Y:S05]  /*1b230*/  @!P5 BRA `(.L_x_4756) ;  /* 0xfffffffc00f0d947 */ /* 0x001fea000383ffff */
[----:B------:R-:W-:Y:S05]  /*1b240*/  BRA `(.L_x_5047) ;  /* 0xfffffe8800507947 */ /* 0x000fea000383ffff */
.L_x_4767:
[----:B0-----:R0:W1:Y:S02]  /*1b250*/  SYNCS.PHASECHK.TRANS64.TRYWAIT P1, [R20+URZ+0x28c50], R3 ;  /* 0x028c5003140075a7 */ /* 0x001064000802017f */
[----:B-1----:R-:W-:Y:S05]  /*1b260*/  @!P1 NANOSLEEP.SYNCS 0x989680 ;  /* 0x009896800000995d */ /* 0x002fea0003900000 */
[----:B------:R-:W1:Y:S02]  /*1b270*/  @!P1 SYNCS.PHASECHK.TRANS64 P1, [R20+URZ+0x28c50], R3 ;  /* 0x028c5003140095a7 */ /* 0x000e64000802007f */
[----:B-1----:R-:W-:Y:S05]  /*1b280*/  @!P1 BRA `(.L_x_4767) ;  /* 0xfffffffc00f09947 */ /* 0x002fea000383ffff */
[----:B------:R-:W-:Y:S05]  /*1b290*/  BRA `(.L_x_5048) ;  /* 0xfffffe9400a47947 */ /* 0x000fea000383ffff */
.L_x_4774:
[----:B-1----:R1:W2:Y:S02]  /*1b2a0*/  SYNCS.PHASECHK.TRANS64.TRYWAIT P2, [R3+URZ+0x28c50], R4 ;  /* 0x028c5004030075a7 */ /* 0x0022a4000804017f */
[----:B--2---:R-:W-:Y:S05]  /*1b2b0*/  @!P2 NANOSLEEP.SYNCS 0x989680 ;  /* 0x009896800000a95d */ /* 0x004fea0003900000 */
[----:B------:R-:W2:Y:S02]  /*1b2c0*/  @!P2 SYNCS.PHASECHK.TRANS64 P2, [R3+URZ+0x28c50], R4 ;  /* 0x028c50040300a5a7 */ /* 0x000ea4000804007f */
[----:B--2---:R-:W-:Y:S05]  /*1b2d0*/  @!P2 BRA `(.L_x_4774) ;  /* 0xfffffffc00f0a947 */ /* 0x004fea000383ffff */
[----:B------:R-:W-:Y:S05]  /*1b2e0*/  BRA `(.L_x_4773) ;  /* 0xfffffea000cc7947 */ /* 0x000fea000383ffff */
.L_x_4787:
        /* <DEDUP_REMOVED lines=8> */
.L_x_5050:
[----:B------:R-:W-:Y:S05]  /*1b370*/  BSYNC B1 ;  /* 0x0000000000017941 */ /* 0x000fea0003800000 */
.L_x_5049:
        /* <DEDUP_REMOVED lines=8> */
.L_x_5051:
[----:B------:R-:W-:Y:S02]  /*1b400*/  IMAD.MOV.U32 R13, RZ, RZ, R8 ;  /* 0x000000ffff0d7224 */ /* 0x000fe400078e0008 */
[----:B------:R-:W-:-:S07]  /*1b410*/  IMAD.MOV.U32 R0, RZ, RZ, R14 ;  /* 0x000000ffff007224 */ /* 0x000fce00078e000e */
[----:B------:R-:W-:Y:S05]  /*1b420*/  WARPSYNC.COLLECTIVE R15, `(.L_x_5052) ;  /* 0x000000000f087348 */ /* 0x000fea0003c00000 */
[----:B------:R0:W1:Y:S02]  /*1b430*/  SHFL.IDX P6, R14, R13, R12, R11 ;  /* 0x0000000c0d0e7389 */ /* 0x00006400000c000b */
[----:B01----:R-:W-:Y:S01]  /*1b440*/  ENDCOLLECTIVE ;  /* 0x000000000000791b */ /* 0x003fe20003800000 */
.L_x_5052:
[----:B------:R-:W-:Y:S02]  /*1b450*/  IMAD.MOV.U32 R13, RZ, RZ, R7 ;  /* 0x000000ffff0d7224 */ /* 0x000fe400078e0007 */
[----:B------:R-:W-:-:S07]  /*1b460*/  IMAD.MOV.U32 R5, RZ, RZ, R14 ;  /* 0x000000ffff057224 */ /* 0x000fce00078e000e */
[----:B------:R-:W-:Y:S05]  /*1b470*/  WARPSYNC.COLLECTIVE R15, `(.L_x_5053) ;  /* 0x000000000f087348 */ /* 0x000fea0003c00000 */
[----:B------:R0:W1:Y:S02]  /*1b480*/  SHFL.IDX P6, R14, R13, R12, R11 ;  /* 0x0000000c0d0e7389 */ /* 0x00006400000c000b */
[----:B01----:R-:W-:Y:S01]  /*1b490*/  ENDCOLLECTIVE ;  /* 0x000000000000791b */ /* 0x003fe20003800000 */
.L_x_5053:
[----:B------:R-:W-:Y:S05]  /*1b4a0*/  BRA `(.L_x_5054) ;  /* 0xfffffeb800787947 */ /* 0x000fea000383ffff */
.L_x_4790:
        /* <DEDUP_REMOVED lines=8> */
.L_x_5056:
[----:B------:R-:W-:Y:S05]  /*1b530*/  BSYNC B1 ;  /* 0x0000000000017941 */ /* 0x000fea0003800000 */
.L_x_5055:
        /* <DEDUP_REMOVED lines=8> */
.L_x_5057:
[----:B------:R-:W-:Y:S02]  /*1b5c0*/  IMAD.MOV.U32 R13, RZ, RZ, R8 ;  /* 0x000000ffff0d7224 */ /* 0x000fe400078e0008 */
[----:B------:R-:W-:-:S07]  /*1b5d0*/  IMAD.MOV.U32 R0, RZ, RZ, R14 ;  /* 0x000000ffff007224 */ /* 0x000fce00078e000e */
[----:B------:R-:W-:Y:S05]  /*1b5e0*/  WARPSYNC.COLLECTIVE R15, `(.L_x_5058) ;  /* 0x000000000f087348 */ /* 0x000fea0003c00000 */
[----:B------:R0:W1:Y:S02]  /*1b5f0*/  SHFL.IDX P6, R14, R13, R12, R11 ;  /* 0x0000000c0d0e7389 */ /* 0x00006400000c000b */
[----:B01----:R-:W-:Y:S01]  /*1b600*/  ENDCOLLECTIVE ;  /* 0x000000000000791b */ /* 0x003fe20003800000 */
.L_x_5058:
[----:B------:R-:W-:Y:S02]  /*1b610*/  IMAD.MOV.U32 R13, RZ, RZ, R7 ;  /* 0x000000ffff0d7224 */ /* 0x000fe400078e0007 */
[----:B------:R-:W-:-:S07]  /*1b620*/  IMAD.MOV.U32 R5, RZ, RZ, R14 ;  /* 0x000000ffff057224 */ /* 0x000fce00078e000e */
[----:B------:R-:W-:Y:S05]  /*1b630*/  WARPSYNC.COLLECTIVE R15, `(.L_x_5059) ;  /* 0x000000000f087348 */ /* 0x000fea0003c00000 */
[----:B------:R0:W1:Y:S02]  /*1b640*/  SHFL.IDX P6, R14, R13, R12, R11 ;  /* 0x0000000c0d0e7389 */ /* 0x00006400000c000b */
[----:B01----:R-:W-:Y:S01]  /*1b650*/  ENDCOLLECTIVE ;  /* 0x000000000000791b */ /* 0x003fe20003800000 */
.L_x_5059:
[----:B------:R-:W-:Y:S05]  /*1b660*/  BRA `(.L_x_5060) ;  /* 0xfffffeb800d87947 */ /* 0x000fea000383ffff */
.L_x_4794:
[----:B0-----:R0:W1:Y:S02]  /*1b670*/  SYNCS.PHASECHK.TRANS64.TRYWAIT P0, [R2+URZ+0x28c00], R35 ;  /* 0x028c0023020075a7 */ /* 0x001064000800017f */
[----:B-1----:R-:W-:Y:S05]  /*1b680*/  @!P0 NANOSLEEP.SYNCS 0x989680 ;  /* 0x009896800000895d */ /* 0x002fea0003900000 */
[----:B------:R-:W1:Y:S02]  /*1b690*/  @!P0 SYNCS.PHASECHK.TRANS64 P0, [R2+URZ+0x28c00], R35 ;  /* 0x028c0023020085a7 */ /* 0x000e64000800007f */
[----:B-1----:R-:W-:Y:S05]  /*1b6a0*/  @!P0 BRA `(.L_x_4794) ;  /* 0xfffffffc00f08947 */ /* 0x002fea000383ffff */
[----:B------:R-:W-:Y:S05]  /*1b6b0*/  BRA `(.L_x_5061) ;  /* 0xfffffebc00c07947 */ /* 0x000fea000383ffff */
.L_x_4802:
        /* <DEDUP_REMOVED lines=8> */
.L_x_5063:
[----:B------:R-:W-:Y:S05]  /*1b740*/  BSYNC B1 ;  /* 0x0000000000017941 */ /* 0x000fea0003800000 */
.L_x_5062:
        /* <DEDUP_REMOVED lines=8> */
.L_x_5064:
[----:B------:R-:W-:Y:S02]  /*1b7d0*/  IMAD.MOV.U32 R13, RZ, RZ, R7 ;  /* 0x000000ffff0d7224 */ /* 0x000fe400078e0007 */
[----:B------:R-:W-:-:S07]  /*1b7e0*/  IMAD.MOV.U32 R0, RZ, RZ, R14 ;  /* 0x000000ffff007224 */ /* 0x000fce00078e000e */
[----:B------:R-:W-:Y:S05]  /*1b7f0*/  WARPSYNC.COLLECTIVE R15, `(.L_x_5065) ;  /* 0x000000000f087348 */ /* 0x000fea0003c00000 */
[----:B------:R0:W1:Y:S02]  /*1b800*/  SHFL.IDX P6, R14, R13, R12, R11 ;  /* 0x0000000c0d0e7389 */ /* 0x00006400000c000b */
[----:B01----:R-:W-:Y:S01]  /*1b810*/  ENDCOLLECTIVE ;  /* 0x000000000000791b */ /* 0x003fe20003800000 */
.L_x_5065:
[----:B------:R-:W-:Y:S01]  /*1b820*/  IMAD.MOV.U32 R10, RZ, RZ, R0 ;  /* 0x000000ffff0a7224 */ /* 0x000fe200078e0000 */
[----:B------:R-:W-:Y:S01]  /*1b830*/  MOV R13, R9 ;  /* 0x00000009000d7202 */ /* 0x000fe20000000f00 */
[----:B------:R-:W-:-:S07]  /*1b840*/  IMAD.MOV.U32 R5, RZ, RZ, R14 ;  /* 0x000000ffff057224 */ /* 0x000fce00078e000e */
[----:B------:R-:W-:Y:S05]  /*1b850*/  WARPSYNC.COLLECTIVE R15, `(.L_x_5066) ;  /* 0x000000000f087348 */ /* 0x000fea0003c00000 */
[----:B------:R0:W1:Y:S02]  /*1b860*/  SHFL.IDX P6, R14, R13, R12, R11 ;  /* 0x0000000c0d0e7389 */ /* 0x00006400000c000b */
[----:B01----:R-:W-:Y:S01]  /*1b870*/  ENDCOLLECTIVE ;  /* 0x000000000000791b */ /* 0x003fe20003800000 */
.L_x_5066:
[----:B------:R-:W-:Y:S01]  /*1b880*/  IMAD.MOV.U32 R11, RZ, RZ, R3 ;  /* 0x000000ffff0b7224 */ /* 0x000fe200078e0003 */
[----:B------:R-:W-:Y:S06]  /*1b890*/  BRA `(.L_x_5067) ;  /* 0xfffffec800d47947 */ /* 0x000fec000383ffff */
.L_x_4805:
        /* <DEDUP_REMOVED lines=8> */
.L_x_5069:
[----:B------:R-:W-:Y:S05]  /*1b920*/  BSYNC B1 ;  /* 0x0000000000017941 */ /* 0x000fea0003800000 */
.L_x_5068:
        /* <DEDUP_REMOVED lines=8> */
.L_x_5070:
[----:B------:R-:W-:Y:S02]  /*1b9b0*/  IMAD.MOV.U32 R13, RZ, RZ, R7 ;  /* 0x000000ffff0d7224 */ /* 0x000fe400078e0007 */
[----:B------:R-:W-:-:S07]  /*1b9c0*/  IMAD.MOV.U32 R0, RZ, RZ, R14 ;  /* 0x000000ffff007224 */ /* 0x000fce00078e000e */
[----:B------:R-:W-:Y:S05]  /*1b9d0*/  WARPSYNC.COLLECTIVE R15, `(.L_x_5071) ;  /* 0x000000000f087348 */ /* 0x000fea0003c00000 */
[----:B------:R0:W1:Y:S02]  /*1b9e0*/  SHFL.IDX P6, R14, R13, R12, R11 ;  /* 0x0000000c0d0e7389 */ /* 0x00006400000c000b */
[----:B01----:R-:W-:Y:S01]  /*1b9f0*/  ENDCOLLECTIVE ;  /* 0x000000000000791b */ /* 0x003fe20003800000 */
.L_x_5071:
[----:B------:R-:W-:Y:S02]  /*1ba00*/  IMAD.MOV.U32 R13, RZ, RZ, R9 ;  /* 0x000000ffff0d7224 */ /* 0x000fe400078e0009 */
[----:B------:R-:W-:-:S07]  /*1ba10*/  IMAD.MOV.U32 R7, RZ, RZ, R14 ;  /* 0x000000ffff077224 */ /* 0x000fce00078e000e */
[----:B------:R-:W-:Y:S05]  /*1ba20*/  WARPSYNC.COLLECTIVE R15, `(.L_x_5072) ;  /* 0x000000000f087348 */ /* 0x000fea0003c00000 */
[----:B------:R0:W1:Y:S02]  /*1ba30*/  SHFL.IDX P6, R14, R13, R12, R11 ;  /* 0x0000000c0d0e7389 */ /* 0x00006400000c000b */
[----:B01----:R-:W-:Y:S01]  /*1ba40*/  ENDCOLLECTIVE ;  /* 0x000000000000791b */ /* 0x003fe20003800000 */
.L_x_5072:
[----:B------:R-:W-:Y:S02]  /*1ba50*/  IMAD.MOV.U32 R12, RZ, RZ, R0 ;  /* 0x000000ffff0c7224 */ /* 0x000fe400078e0000 */
[----:B------:R-:W-:Y:S01]  /*1ba60*/  IMAD.MOV.U32 R13, RZ, RZ, R3 ;  /* 0x000000ffff0d7224 */ /* 0x000fe200078e0003 */
[----:B------:R-:W-:Y:S06]  /*1ba70*/  BRA `(.L_x_5073) ;  /* 0xfffffec800fc7947 */ /* 0x000fec000383ffff */
.L_x_4809:
[----:B0-----:R0:W1:Y:S02]  /*1ba80*/  SYNCS.PHASECHK.TRANS64.TRYWAIT P1, [R2+URZ+0x28c00], R3 ;  /* 0x028c0003020075a7 */ /* 0x001064000802017f */
[----:B-1----:R-:W-:Y:S05]  /*1ba90*/  @!P1 NANOSLEEP.SYNCS 0x989680 ;  /* 0x009896800000995d */ /* 0x002fea0003900000 */
[----:B------:R-:W1:Y:S02]  /*1baa0*/  @!P1 SYNCS.PHASECHK.TRANS64 P1, [R2+URZ+0x28c00], R3 ;  /* 0x028c0003020095a7 */ /* 0x000e64000802007f */
[----:B-1----:R-:W-:Y:S05]  /*1bab0*/  @!P1 BRA `(.L_x_4809) ;  /* 0xfffffffc00f09947 */ /* 0x002fea000383ffff */
[----:B------:R-:W-:Y:S05]  /*1bac0*/  BRA `(.L_x_5074) ;  /* 0xfffffecc008c7947 */ /* 0x000fea000383ffff */
.L_x_4815:
[----:B0-----:R0:W1:Y:S02]  /*1bad0*/  SYNCS.PHASECHK.TRANS64.TRYWAIT P2, [R21+URZ+0x28c30], R58 ;  /* 0x028c303a150075a7 */ /* 0x001064000804017f */
[----:B-1----:R-:W-:Y:S05]  /*1bae0*/  @!P2 NANOSLEEP.SYNCS 0x989680 ;  /* 0x009896800000a95d */ /* 0x002fea0003900000 */
[----:B------:R-:W1:Y:S02]  /*1baf0*/  @!P2 SYNCS.PHASECHK.TRANS64 P2, [R21+URZ+0x28c30], R58 ;  /* 0x028c303a1500a5a7 */ /* 0x000e64000804007f */
[----:B-1----:R-:W-:Y:S05]  /*1bb00*/  @!P2 BRA `(.L_x_4815) ;  /* 0xfffffffc00f0a947 */ /* 0x002fea000383ffff */
[----:B------:R-:W-:Y:S05]  /*1bb10*/  BRA `(.L_x_4814) ;  /* 0xfffffed800dc7947 */ /* 0x000fea000383ffff */
.L_x_4820:
[----:B--2---:R2:W3:Y:S02]  /*1bb20*/  SYNCS.PHASECHK.TRANS64.TRYWAIT P2, [R21+URZ+0x28c50], R58 ;  /* 0x028c503a150075a7 */ /* 0x0044e4000804017f */
[----:B---3--:R-:W-:Y:S05]  /*1bb30*/  @!P2 NANOSLEEP.SYNCS 0x989680 ;  /* 0x009896800000a95d */ /* 0x008fea0003900000 */
[----:B------:R-:W3:Y:S02]  /*1bb40*/  @!P2 SYNCS.PHASECHK.TRANS64 P2, [R21+URZ+0x28c50], R58 ;  /* 0x028c503a1500a5a7 */ /* 0x000ee4000804007f */
[----:B---3--:R-:W-:Y:S05]  /*1bb50*/  @!P2 BRA `(.L_x_4820) ;  /* 0xfffffffc00f0a947 */ /* 0x008fea000383ffff */
[----:B------:R-:W-:Y:S05]  /*1bb60*/  BRA `(.L_x_4819) ;  /* 0xfffffeec00a47947 */ /* 0x000fea000383ffff */
.L_x_4827:
[----:B-1----:R1:W2:Y:S02]  /*1bb70*/  SYNCS.PHASECHK.TRANS64.TRYWAIT P2, [R214+URZ+0x28c30], R219 ;  /* 0x028c30dbd60075a7 */ /* 0x0022a4000804017f */
[----:B--2---:R-:W-:Y:S05]  /*1bb80*/  @!P2 NANOSLEEP.SYNCS 0x989680 ;  /* 0x009896800000a95d */ /* 0x004fea0003900000 */
[----:B------:R-:W2:Y:S02]  /*1bb90*/  @!P2 SYNCS.PHASECHK.TRANS64 P2, [R214+URZ+0x28c30], R219 ;  /* 0x028c30dbd600a5a7 */ /* 0x000ea4000804007f */
[----:B--2---:R-:W-:Y:S05]  /*1bba0*/  @!P2 BRA `(.L_x_4827) ;  /* 0xfffffffc00f0a947 */ /* 0x004fea000383ffff */
[----:B------:R-:W-:Y:S05]  /*1bbb0*/  BRA `(.L_x_4826) ;  /* 0xfffffef000d07947 */ /* 0x000fea000383ffff */
.L_x_4832:
[----:B--2---:R2:W3:Y:S02]  /*1bbc0*/  SYNCS.PHASECHK.TRANS64.TRYWAIT P2, [R214+URZ+0x28c50], R219 ;  /* 0x028c50dbd60075a7 */ /* 0x0044e4000804017f */
[----:B---3--:R-:W-:Y:S05]  /*1bbd0*/  @!P2 NANOSLEEP.SYNCS 0x989680 ;  /* 0x009896800000a95d */ /* 0x008fea0003900000 */
[----:B------:R-:W3:Y:S02]  /*1bbe0*/  @!P2 SYNCS.PHASECHK.TRANS64 P2, [R214+URZ+0x28c50], R219 ;  /* 0x028c50dbd600a5a7 */ /* 0x000ee4000804007f */
[----:B---3--:R-:W-:Y:S05]  /*1bbf0*/  @!P2 BRA `(.L_x_4832) ;  /* 0xfffffffc00f0a947 */ /* 0x008fea000383ffff */
[----:B------:R-:W-:Y:S05]  /*1bc00*/  BRA `(.L_x_4831) ;  /* 0xffffff0c00b87947 */ /* 0x000fea000383ffff */
.L_x_4840:
[----:B-1----:R1:W2:Y:S02]  /*1bc10*/  SYNCS.PHASECHK.TRANS64.TRYWAIT P2, [R21+URZ+0x28c30], R193 ;  /* 0x028c30c1150075a7 */ /* 0x0022a4000804017f */
[----:B--2---:R-:W-:Y:S05]  /*1bc20*/  @!P2 NANOSLEEP.SYNCS 0x989680 ;  /* 0x009896800000a95d */ /* 0x004fea0003900000 */
[----:B------:R-:W2:Y:S02]  /*1bc30*/  @!P2 SYNCS.PHASECHK.TRANS64 P2, [R21+URZ+0x28c30], R193 ;  /* 0x028c30c11500a5a7 */ /* 0x000ea4000804007f */
[----:B--2---:R-:W-:Y:S05]  /*1bc40*/  @!P2 BRA `(.L_x_4840) ;  /* 0xfffffffc00f0a947 */ /* 0x004fea000383ffff */
[----:B------:R-:W-:Y:S05]  /*1bc50*/  BRA `(.L_x_4839) ;  /* 0xffffff1000cc7947 */ /* 0x000fea000383ffff */
.L_x_4845:
[----:B---3--:R3:W4:Y:S02]  /*1bc60*/  SYNCS.PHASECHK.TRANS64.TRYWAIT P2, [R21+URZ+0x28c50], R193 ;  /* 0x028c50c1150075a7 */ /* 0x008724000804017f */
[----:B----4-:R-:W-:Y:S05]  /*1bc70*/  @!P2 NANOSLEEP.SYNCS 0x989680 ;  /* 0x009896800000a95d */ /* 0x010fea0003900000 */
[----:B------:R-:W4:Y:S02]  /*1bc80*/  @!P2 SYNCS.PHASECHK.TRANS64 P2, [R21+URZ+0x28c50], R193 ;  /* 0x028c50c11500a5a7 */ /* 0x000f24000804007f */
[----:B----4-:R-:W-:Y:S05]  /*1bc90*/  @!P2 BRA `(.L_x_4845) ;  /* 0xfffffffc00f0a947 */ /* 0x010fea000383ffff */
[----:B------:R-:W-:Y:S05]  /*1bca0*/  BRA `(.L_x_4844) ;  /* 0xffffff2800247947 */ /* 0x000fea000383ffff */
.L_x_4875:
[----:B------:R-:W2:Y:S01]  /*1bcb0*/  S2R R9, SR_TID.X ;  /* 0x0000000000097919 */ /* 0x000ea20000002100 */
[----:B------:R-:W-:Y:S01]  /*1bcc0*/  BSSY B1, `(.L_x_5075) ;  /* 0x000000a000017945 */ /* 0x000fe20003800000 */
[----:B------:R-:W-:Y:S02]  /*1bcd0*/  IMAD.MOV.U32 R12, RZ, RZ, RZ ;  /* 0x000000ffff0c7224 */ /* 0x000fe400078e00ff */
[----:B-1----:R-:W-:Y:S02]  /*1bce0*/  IMAD.MOV.U32 R11, RZ, RZ, 0x1f ;  /* 0x0000001fff0b7424 */ /* 0x002fe400078e00ff */
[----:B------:R-:W-:Y:S01]  /*1bcf0*/  IMAD.MOV.U32 R15, RZ, RZ, -0x1 ;  /* 0xffffffffff0f7424 */ /* 0x000fe200078e00ff */
[----:B--2---:R-:W-:-:S04]  /*1bd00*/  SHF.R.U32.HI R9, RZ, 0x5, R9 ;  /* 0x00000005ff097819 */ /* 0x004fc80000011609 */
[----:B------:R-:W-:-:S05]  /*1bd10*/  LOP3.LUT R9, R9, 0x3, RZ, 0xc0, !PT ;  /* 0x0000000309097812 */ /* 0x000fca00078ec0ff */
[----:B------:R-:W-:-:S07]  /*1bd20*/  IMAD.MOV.U32 R13, RZ, RZ, R9 ;  /* 0x000000ffff0d7224 */ /* 0x000fce00078e0009 */
[----:B0-----:R-:W-:Y:S05]  /*1bd30*/  WARPSYNC.COLLECTIVE R15, `(.L_x_5076) ;  /* 0x000000000f087348 */ /* 0x001fea0003c00000 */
[----:B0-----:R0:W1:Y:S02]  /*1bd40*/  SHFL.IDX P6, R14, R13, R12, R11 ;  /* 0x0000000c0d0e7389 */ /* 0x00106400000c000b */
[----:B01----:R-:W-:Y:S01]  /*1bd50*/  ENDCOLLECTIVE ;  /* 0x000000000000791b */ /* 0x003fe20003800000 */
.L_x_5076:
[----:B------:R-:W-:Y:S05]  /*1bd60*/  BSYNC B1 ;  /* 0x0000000000017941 */ /* 0x000fea0003800000 */
.L_x_5075:
[----:B------:R-:W-:Y:S05]  /*1bd70*/  BRA `(.L_x_5077) ;  /* 0xffffff7800407947 */ /* 0x000fea000383ffff */
.L_x_4877:
[----:B------:R-:W-:Y:S01]  /*1bd80*/  BSSY B1, `(.L_x_5078) ;  /* 0x0000006000017945 */ /* 0x000fe20003800000 */
[----:B------:R-:W-:-:S07]  /*1bd90*/  IMAD.MOV.U32 R15, RZ, RZ, -0x1 ;  /* 0xffffffffff0f7424 */ /* 0x000fce00078e00ff */
[----:B01----:R-:W-:Y:S05]  /*1bda0*/  WARPSYNC.COLLECTIVE R15, `(.L_x_5079) ;  /* 0x000000000f0c7348 */ /* 0x003fea0003c00000 */
[----:B------:R-:W-:Y:S02]  /*1bdb0*/  ELECT P6, UR62, PT ;  /* 0x00000000003e782f */ /* 0x000fe400038c0000 */
[----:B------:R-:W-:Y:S01]  /*1bdc0*/  MOV R14, UR62 ;  /* 0x0000003e000e7c02 */ /* 0x000fe20008000f00 */
[----:B01----:R-:W-:Y:S10]  /*1bdd0*/  ENDCOLLECTIVE ;  /* 0x000000000000791b */ /* 0x003ff40003800000 */
.L_x_5079:
[----:B------:R-:W-:Y:S05]  /*1bde0*/  BSYNC B1 ;  /* 0x0000000000017941 */ /* 0x000fea0003800000 */
.L_x_5078:
[----:B------:R-:W-:Y:S05]  /*1bdf0*/  BRA `(.L_x_4876) ;  /* 0xffffff7800387947 */ /* 0x000fea000383ffff */
.L_x_4879:
[----:B0-----:R-:W2:Y:S02]  /*1be00*/  LDL R5, [R1+0x4] ;  /* 0x0000040001057983 */ /* 0x001ea40000100800 */
[----:B--2---:R0:W2:Y:S02]  /*1be10*/  SYNCS.PHASECHK.TRANS64.TRYWAIT P0, [R5+URZ+0x28c20], R4 ;  /* 0x028c2004050075a7 */ /* 0x0040a4000800017f */
[----:B--2---:R-:W-:Y:S05]  /*1be20*/  @!P0 NANOSLEEP.SYNCS 0x989680 ;  /* 0x009896800000895d */ /* 0x004fea0003900000 */
[----:B------:R-:W2:Y:S02]  /*1be30*/  @!P0 SYNCS.PHASECHK.TRANS64 P0, [R5+URZ+0x28c20], R4 ;  /* 0x028c2004050085a7 */ /* 0x000ea4000800007f */
[----:B--2---:R-:W-:Y:S05]  /*1be40*/  @!P0 BRA `(.L_x_4879) ;  /* 0xfffffffc00ec8947 */ /* 0x004fea000383ffff */
[----:B------:R-:W-:Y:S05]  /*1be50*/  BRA `(.L_x_5080) ;  /* 0xffffff7800487947 */ /* 0x000fea000383ffff */
.L_x_4883:
[----:B0-----:R0:W2:Y:S02]  /*1be60*/  SYNCS.PHASECHK.TRANS64.TRYWAIT P0, [R5+URZ+0x28ca0], R9 ;  /* 0x028ca009050075a7 */ /* 0x0010a4000800017f */
[----:B--2---:R-:W-:Y:S05]  /*1be70*/  @!P0 NANOSLEEP.SYNCS 0x989680 ;  /* 0x009896800000895d */ /* 0x004fea0003900000 */
[----:B------:R-:W2:Y:S02]  /*1be80*/  @!P0 SYNCS.PHASECHK.TRANS64 P0, [R5+URZ+0x28ca0], R9 ;  /* 0x028ca009050085a7 */ /* 0x000ea4000800007f */
[----:B--2---:R-:W-:Y:S05]  /*1be90*/  @!P0 BRA `(.L_x_4883) ;  /* 0xfffffffc00f08947 */ /* 0x004fea000383ffff */
[----:B------:R-:W-:Y:S05]  /*1bea0*/  BRA `(.L_x_5081) ;  /* 0xffffff78006c7947 */ /* 0x000fea000383ffff */
.L_x_4888:
[----:B--2---:R2:W3:Y:S02]  /*1beb0*/  SYNCS.PHASECHK.TRANS64.TRYWAIT P0, [R5+URZ+0x28cc0], R9 ;  /* 0x028cc009050075a7 */ /* 0x0044e4000800017f */
[----:B---3--:R-:W-:Y:S05]  /*1bec0*/  @!P0 NANOSLEEP.SYNCS 0x989680 ;  /* 0x009896800000895d */ /* 0x008fea0003900000 */
[----:B------:R-:W3:Y:S02]  /*1bed0*/  @!P0 SYNCS.PHASECHK.TRANS64 P0, [R5+URZ+0x28cc0], R9 ;  /* 0x028cc009050085a7 */ /* 0x000ee4000800007f */
[----:B---3--:R-:W-:Y:S05]  /*1bee0*/  @!P0 BRA `(.L_x_4888) ;  /* 0xfffffffc00f08947 */ /* 0x008fea000383ffff */
[----:B------:R-:W-:Y:S05]  /*1bef0*/  BRA `(.L_x_5082) ;  /* 0xffffff7800f07947 */ /* 0x000fea000383ffff */
.L_x_4902:
[----:B0-----:R0:W2:Y:S02]  /*1bf00*/  SYNCS.PHASECHK.TRANS64.TRYWAIT P1, [R5+URZ+0x28ca0], R6 ;  /* 0x028ca006050075a7 */ /* 0x0010a4000802017f */
[----:B--2---:R-:W-:Y:S05]  /*1bf10*/  @!P1 NANOSLEEP.SYNCS 0x989680 ;  /* 0x009896800000995d */ /* 0x004fea0003900000 */
[----:B------:R-:W2:Y:S02]  /*1bf20*/  @!P1 SYNCS.PHASECHK.TRANS64 P1, [R5+URZ+0x28ca0], R6 ;  /* 0x028ca006050095a7 */ /* 0x000ea4000802007f */
[----:B--2---:R-:W-:Y:S05]  /*1bf30*/  @!P1 BRA `(.L_x_4902) ;  /* 0xfffffffc00f09947 */ /* 0x004fea000383ffff */
[----:B------:R-:W-:Y:S05]  /*1bf40*/  BRA `(.L_x_5083) ;  /* 0xffffff8400787947 */ /* 0x000fea000383ffff */
.L_x_4907:
[----:B--2---:R2:W3:Y:S02]  /*1bf50*/  SYNCS.PHASECHK.TRANS64.TRYWAIT P1, [R5+URZ+0x28cc0], R6 ;  /* 0x028cc006050075a7 */ /* 0x0044e4000802017f */
[----:B---3--:R-:W-:Y:S05]  /*1bf60*/  @!P1 NANOSLEEP.SYNCS 0x989680 ;  /* 0x009896800000995d */ /* 0x008fea0003900000 */
[----:B------:R-:W3:Y:S02]  /*1bf70*/  @!P1 SYNCS.PHASECHK.TRANS64 P1, [R5+URZ+0x28cc0], R6 ;  /* 0x028cc006050095a7 */ /* 0x000ee4000802007f */
[----:B---3--:R-:W-:Y:S05]  /*1bf80*/  @!P1 BRA `(.L_x_4907) ;  /* 0xfffffffc00f09947 */ /* 0x008fea000383ffff */
[----:B------:R-:W-:Y:S05]  /*1bf90*/  BRA `(.L_x_5084) ;  /* 0xffffff8400f87947 */ /* 0x000fea000383ffff */
.L_x_4927:
        /* <DEDUP_REMOVED lines=11> */
.L_x_5086:
[----:B------:R-:W-:Y:S05]  /*1c050*/  BSYNC B0 ;  /* 0x0000000000007941 */ /* 0x000fea0003800000 */
.L_x_5085:
[----:B------:R-:W-:Y:S05]  /*1c060*/  BRA `(.L_x_5087) ;  /* 0xffffff9800087947 */ /* 0x000fea000383ffff */
.L_x_4929:
[----:B------:R-:W-:Y:S01]  /*1c070*/  BSSY B0, `(.L_x_5088) ;  /* 0x0000006000007945 */ /* 0x000fe20003800000 */
[----:B------:R-:W-:-:S07]  /*1c080*/  IMAD.MOV.U32 R15, RZ, RZ, -0x1 ;  /* 0xffffffffff0f7424 */ /* 0x000fce00078e00ff */
[----:B01----:R-:W-:Y:S05]  /*1c090*/  WARPSYNC.COLLECTIVE R15, `(.L_x_5089) ;  /* 0x000000000f0c7348 */ /* 0x003fea0003c00000 */
[----:B------:R-:W-:Y:S02]  /*1c0a0*/  ELECT P6, UR62, PT ;  /* 0x00000000003e782f */ /* 0x000fe400038c0000 */
[----:B------:R-:W-:Y:S01]  /*1c0b0*/  MOV R14, UR62 ;  /* 0x0000003e000e7c02 */ /* 0x000fe20008000f00 */
[----:B01----:R-:W-:Y:S10]  /*1c0c0*/  ENDCOLLECTIVE ;  /* 0x000000000000791b */ /* 0x003ff40003800000 */
.L_x_5089:
[----:B------:R-:W-:Y:S05]  /*1c0d0*/  BSYNC B0 ;  /* 0x0000000000007941 */ /* 0x000fea0003800000 */
.L_x_5088:
[----:B------:R-:W-:Y:S05]  /*1c0e0*/  BRA `(.L_x_5090) ;  /* 0xffffff9800187947 */ /* 0x000fea000383ffff */
.L_x_4931:
[----:B0-----:R0:W2:Y:S02]  /*1c0f0*/  SYNCS.PHASECHK.TRANS64.TRYWAIT P0, [R0+URZ+0x28c40], R2 ;  /* 0x028c4002000075a7 */ /* 0x0010a4000800017f */
[----:B--2---:R-:W-:Y:S05]  /*1c100*/  @!P0 NANOSLEEP.SYNCS 0x989680 ;  /* 0x009896800000895d */ /* 0x004fea0003900000 */
[----:B------:R-:W2:Y:S02]  /*1c110*/  @!P0 SYNCS.PHASECHK.TRANS64 P0, [R0+URZ+0x28c40], R2 ;  /* 0x028c4002000085a7 */ /* 0x000ea4000800007f */
[----:B--2---:R-:W-:Y:S05]  /*1c120*/  @!P0 BRA `(.L_x_4931) ;  /* 0xfffffffc00f08947 */ /* 0x004fea000383ffff */
[----:B------:R-:W-:Y:S05]  /*1c130*/  BRA `(.L_x_5091) ;  /* 0xffffff9800847947 */ /* 0x000fea000383ffff */
.L_x_4935:
        /* <DEDUP_REMOVED lines=12> */
.L_x_5092:
[----:B------:R-:W-:Y:S02]  /*1c200*/  IMAD.MOV.U32 R13, RZ, RZ, R3 ;  /* 0x000000ffff0d7224 */ /* 0x000fe400078e0003 */
[----:B------:R-:W-:-:S07]  /*1c210*/  IMAD.MOV.U32 R4, RZ, RZ, R14 ;  /* 0x000000ffff047224 */ /* 0x000fce00078e000e */
[----:B------:R-:W-:Y:S05]  /*1c220*/  WARPSYNC.COLLECTIVE R15, `(.L_x_5093) ;  /* 0x000000000f087348 */ /* 0x000fea0003c00000 */
[----:B------:R0:W1:Y:S02]  /*1c230*/  SHFL.IDX P6, R14, R13, R12, R11 ;  /* 0x0000000c0d0e7389 */ /* 0x00006400000c000b */
[----:B01----:R-:W-:Y:S01]  /*1c240*/  ENDCOLLECTIVE ;  /* 0x000000000000791b */ /* 0x003fe20003800000 */
.L_x_5093:
[----:B------:R-:W-:Y:S02]  /*1c250*/  IMAD.MOV.U32 R13, RZ, RZ, R2 ;  /* 0x000000ffff0d7224 */ /* 0x000fe400078e0002 */
[----:B------:R-:W-:Y:S02]  /*1c260*/  IMAD.MOV.U32 R12, RZ, RZ, 0x1 ;  /* 0x00000001ff0c7424 */ /* 0x000fe400078e00ff */
[----:B------:R-:W-:-:S07]  /*1c270*/  IMAD.MOV.U32 R5, RZ, RZ, R14 ;  /* 0x000000ffff057224 */ /* 0x000fce00078e000e */
[----:B------:R-:W-:Y:S05]  /*1c280*/  WARPSYNC.COLLECTIVE R15, `(.L_x_5094) ;  /* 0x000000000f087348 */ /* 0x000fea0003c00000 */
[----:B------:R0:W1:Y:S02]  /*1c290*/  SHFL.IDX P6, R14, R13, R12, R11 ;  /* 0x0000000c0d0e7389 */ /* 0x00006400000c000b */
[----:B01----:R-:W-:Y:S01]  /*1c2a0*/  ENDCOLLECTIVE ;  /* 0x000000000000791b */ /* 0x003fe20003800000 */
.L_x_5094:
        /* <DEDUP_REMOVED lines=10> */
.L_x_5095:
        /* <DEDUP_REMOVED lines=11> */
.L_x_5096:
        /* <DEDUP_REMOVED lines=10> */
.L_x_5097:
        /* <DEDUP_REMOVED lines=12> */
.L_x_5098:
        /* <DEDUP_REMOVED lines=14> */
.L_x_5099:
[----:B------:R-:W-:Y:S01]  /*1c640*/  IMAD.MOV.U32 R3, RZ, RZ, R14 ;  /* 0x000000ffff037224 */ /* 0x000fe200078e000e */
[----:B------:R-:W-:Y:S06]  /*1c650*/  BRA `(.L_x_5100) ;  /* 0xffffff9c00f47947 */ /* 0x000fec000383ffff */
.L_x_4938:
[----:B0-----:R-:W2:Y:S02]  /*1c660*/  LDL R2, [R1+0x4] ;  /* 0x0000040001027983 */ /* 0x001ea40000100800 */
[----:B--2---:R0:W1:Y:S02]  /*1c670*/  SYNCS.PHASECHK.TRANS64.TRYWAIT P0, [R2+URZ+0x28c20], R0 ;  /* 0x028c2000020075a7 */ /* 0x004064000800017f */
[----:B-1----:R-:W-:Y:S05]  /*1c680*/  @!P0 NANOSLEEP.SYNCS 0x989680 ;  /* 0x009896800000895d */ /* 0x002fea0003900000 */
[----:B------:R-:W1:Y:S02]  /*1c690*/  @!P0 SYNCS.PHASECHK.TRANS64 P0, [R2+URZ+0x28c20], R0 ;  /* 0x028c2000020085a7 */ /* 0x000e64000800007f */
[----:B-1----:R-:W-:Y:S05]  /*1c6a0*/  @!P0 BRA `(.L_x_4938) ;  /* 0xfffffffc00ec8947 */ /* 0x002fea000383ffff */
[----:B------:R-:W-:Y:S05]  /*1c6b0*/  BRA `(.L_x_5101) ;  /* 0xffffffa000547947 */ /* 0x000fea000383ffff */
.L_x_4942:
[----:B0-----:R0:W1:Y:S02]  /*1c6c0*/  SYNCS.PHASECHK.TRANS64.TRYWAIT P0, [R0+URZ+0x28c60], R2 ;  /* 0x028c6002000075a7 */ /* 0x001064000800017f */
[----:B-1----:R-:W-:Y:S05]  /*1c6d0*/  @!P0 NANOSLEEP.SYNCS 0x989680 ;  /* 0x009896800000895d */ /* 0x002fea0003900000 */
[----:B------:R-:W1:Y:S02]  /*1c6e0*/  @!P0 SYNCS.PHASECHK.TRANS64 P0, [R0+URZ+0x28c60], R2 ;  /* 0x028c6002000085a7 */ /* 0x000e64000800007f */
[----:B-1----:R-:W-:Y:S05]  /*1c6f0*/  @!P0 BRA `(.L_x_4942) ;  /* 0xfffffffc00f08947 */ /* 0x002fea000383ffff */
[----:B------:R-:W-:Y:S05]  /*1c700*/  BRA `(.L_x_5102) ;  /* 0xffffffa000807947 */ /* 0x000fea000383ffff */
.L_x_4961:
[----:B-1----:R1:W2:Y:S02]  /*1c710*/  SYNCS.PHASECHK.TRANS64.TRYWAIT P0, [R3+URZ+0x28c40], R2 ;  /* 0x028c4002030075a7 */ /* 0x0022a4000800017f */
[----:B--2---:R-:W-:Y:S05]  /*1c720*/  @!P0 NANOSLEEP.SYNCS 0x989680 ;  /* 0x009896800000895d */ /* 0x004fea0003900000 */
[----:B------:R-:W2:Y:S02]  /*1c730*/  @!P0 SYNCS.PHASECHK.TRANS64 P0, [R3+URZ+0x28c40], R2 ;  /* 0x028c4002030085a7 */ /* 0x000ea4000800007f */
[----:B--2---:R-:W-:Y:S05]  /*1c740*/  @!P0 BRA `(.L_x_4961) ;  /* 0xfffffffc00f08947 */ /* 0x004fea000383ffff */
[----:B------:R-:W-:Y:S05]  /*1c750*/  BRA `(.L_x_5103) ;  /* 0xffffffac00a47947 */ /* 0x000fea000383ffff */
.L_x_4966:
[----:B0-----:R0:W2:Y:S02]  /*1c760*/  SYNCS.PHASECHK.TRANS64.TRYWAIT P0, [R3+URZ+0x28c60], R2 ;  /* 0x028c6002030075a7 */ /* 0x0010a4000800017f */
[----:B--2---:R-:W-:Y:S05]  /*1c770*/  @!P0 NANOSLEEP.SYNCS 0x989680 ;  /* 0x009896800000895d */ /* 0x004fea0003900000 */
[----:B------:R-:W2:Y:S02]  /*1c780*/  @!P0 SYNCS.PHASECHK.TRANS64 P0, [R3+URZ+0x28c60], R2 ;  /* 0x028c6002030085a7 */ /* 0x000ea4000800007f */
[----:B--2---:R-:W-:Y:S05]  /*1c790*/  @!P0 BRA `(.L_x_4966) ;  /* 0xfffffffc00f08947 */ /* 0x004fea000383ffff */
[----:B------:R-:W-:Y:S05]  /*1c7a0*/  BRA `(.L_x_5104) ;  /* 0xffffffb0002c7947 */ /* 0x000fea000383ffff */
.L_x_4981:
[----:B0-----:R0:W1:Y:S02]  /*1c7b0*/  SYNCS.PHASECHK.TRANS64.TRYWAIT P0, [R4+URZ+0x28c40], R2 ;  /* 0x028c4002040075a7 */ /* 0x001064000800017f */
[----:B-1----:R-:W-:Y:S05]  /*1c7c0*/  @!P0 NANOSLEEP.SYNCS 0x989680 ;  /* 0x009896800000895d */ /* 0x002fea0003900000 */
[----:B------:R-:W1:Y:S02]  /*1c7d0*/  @!P0 SYNCS.PHASECHK.TRANS64 P0, [R4+URZ+0x28c40], R2 ;  /* 0x028c4002040085a7 */ /* 0x000e64000800007f */
[----:B-1----:R-:W-:Y:S05]  /*1c7e0*/  @!P0 BRA `(.L_x_4981) ;  /* 0xfffffffc00f08947 */ /* 0x002fea000383ffff */
[----:B------:R-:W-:Y:S05]  /*1c7f0*/  BRA `(.L_x_5105) ;  /* 0xffffffbc00347947 */ /* 0x000fea000383ffff */
.L_x_4986:
[----:B-1----:R1:W2:Y:S02]  /*1c800*/  SYNCS.PHASECHK.TRANS64.TRYWAIT P0, [R4+URZ+0x28c60], R2 ;  /* 0x028c6002040075a7 */ /* 0x0022a4000800017f */
[----:B--2---:R-:W-:Y:S05]  /*1c810*/  @!P0 NANOSLEEP.SYNCS 0x989680 ;  /* 0x009896800000895d */ /* 0x004fea0003900000 */
[----:B------:R-:W2:Y:S02]  /*1c820*/  @!P0 SYNCS.PHASECHK.TRANS64 P0, [R4+URZ+0x28c60], R2 ;  /* 0x028c6002040085a7 */ /* 0x000ea4000800007f */
[----:B--2---:R-:W-:Y:S05]  /*1c830*/  @!P0 BRA `(.L_x_4986) ;  /* 0xfffffffc00f08947 */ /* 0x004fea000383ffff */
[----:B------:R-:W-:Y:S05]  /*1c840*/  BRA `(.L_x_5106) ;  /* 0xffffffbc00b87947 */ /* 0x000fea000383ffff */
.L_x_5001:
[----:B-1----:R1:W2:Y:S02]  /*1c850*/  SYNCS.PHASECHK.TRANS64.TRYWAIT P0, [R4+URZ+0x28c40], R2 ;  /* 0x028c4002040075a7 */ /* 0x0022a4000800017f */
[----:B--2---:R-:W-:Y:S05]  /*1c860*/  @!P0 NANOSLEEP.SYNCS 0x989680 ;  /* 0x009896800000895d */ /* 0x004fea0003900000 */
[----:B------:R-:W2:Y:S02]  /*1c870*/  @!P0 SYNCS.PHASECHK.TRANS64 P0, [R4+URZ+0x28c40], R2 ;  /* 0x028c4002040085a7 */ /* 0x000ea4000800007f */
[----:B--2---:R-:W-:Y:S05]  /*1c880*/  @!P0 BRA `(.L_x_5001) ;  /* 0xfffffffc00f08947 */ /* 0x004fea000383ffff */
[----:B------:R-:W-:Y:S05]  /*1c890*/  BRA `(.L_x_5107) ;  /* 0xffffffc800a47947 */ /* 0x000fea000383ffff */
.L_x_5006:
[----:B0-----:R0:W2:Y:S02]  /*1c8a0*/  SYNCS.PHASECHK.TRANS64.TRYWAIT P0, [R4+URZ+0x28c60], R2 ;  /* 0x028c6002040075a7 */ /* 0x0010a4000800017f */
[----:B--2---:R-:W-:Y:S05]  /*1c8b0*/  @!P0 NANOSLEEP.SYNCS 0x989680 ;  /* 0x009896800000895d */ /* 0x004fea0003900000 */
[----:B------:R-:W2:Y:S02]  /*1c8c0*/  @!P0 SYNCS.PHASECHK.TRANS64 P0, [R4+URZ+0x28c60], R2 ;  /* 0x028c6002040085a7 */ /* 0x000ea4000800007f */
[----:B--2---:R-:W-:Y:S05]  /*1c8d0*/  @!P0 BRA `(.L_x_5006) ;  /* 0xfffffffc00f08947 */ /* 0x004fea000383ffff */
[----:B------:R-:W-:Y:S05]  /*1c8e0*/  BRA `(.L_x_5108) ;  /* 0xffffffcc002c7947 */ /* 0x000fea000383ffff */
.L_x_5022:
[----:B------:R-:W-:Y:S01]  /*1c8f0*/  BSSY B0, `(.L_x_5109) ;  /* 0x0000008000007945 */ /* 0x000fe20003800000 */
[----:B------:R-:W-:Y:S02]  /*1c900*/  IMAD.MOV.U32 R13, RZ, RZ, R16 ;  /* 0x000000ffff0d7224 */ /* 0x000fe400078e0010 */
[----:B------:R-:W-:Y:S02]  /*1c910*/  IMAD.MOV.U32 R12, RZ, RZ, RZ ;  /* 0x000000ffff0c7224 */ /* 0x000fe400078e00ff */
[----:B-1----:R-:W-:Y:S02]  /*1c920*/  IMAD.MOV.U32 R11, RZ, RZ, 0x1f ;  /* 0x0000001fff0b7424 */ /* 0x002fe400078e00ff */
[----:B------:R-:W-:-:S07]  /*1c930*/  IMAD.MOV.U32 R15, RZ, RZ, -0x1 ;  /* 0xffffffffff0f7424 */ /* 0x000fce00078e00ff */
[----:B0----5:R-:W-:Y:S05]  /*1c940*/  WARPSYNC.COLLECTIVE R15, `(.L_x_5110) ;  /* 0x000000000f087348 */ /* 0x021fea0003c00000 */
[----:B0-----:R0:W1:Y:S02]  /*1c950*/  SHFL.IDX P6, R14, R13, R12, R11 ;  /* 0x0000000c0d0e7389 */ /* 0x00106400000c000b */
[----:B01---5:R-:W-:Y:S01]  /*1c960*/  ENDCOLLECTIVE ;  /* 0x000000000000791b */ /* 0x023fe20003800000 */
.L_x_5110:
[----:B------:R-:W-:Y:S05]  /*1c970*/  BSYNC B0 ;  /* 0x0000000000007941 */ /* 0x000fea0003800000 */
.L_x_5109:
        /* <DEDUP_REMOVED lines=9> */
.L_x_5111:
        /* <DEDUP_REMOVED lines=18> */
.L_x_5112:
[----:B------:R-:W-:Y:S01]  /*1cb30*/  IMAD.MOV.U32 R12, RZ, RZ, 0x2 ;  /* 0x00000002ff0c7424 */ /* 0x000fe200078e00ff */
[----:B------:R-:W-:-:S05]  /*1cb40*/  SEL R5, R14, RZ, P1 ;  /* 0x000000ff0e057207 */ /* 0x000fca0000800000 */
[----:B------:R-:W-:-:S04]  /*1cb50*/  IMAD.IADD R3, R2, 0x1, R5 ;  /* 0x0000000102037824 */ /* 0x000fc800078e0205 */
[----:B------:R-:W-:-:S07]  /*1cb60*/  IMAD.MOV.U32 R13, RZ, RZ, R3 ;  /* 0x000000ffff0d7224 */ /* 0x000fce00078e0003 */
[----:B------:R-:W-:Y:S05]  /*1cb70*/  WARPSYNC.COLLECTIVE R15, `(.L_x_5113) ;  /* 0x000000000f087348 */ /* 0x000fea0003c00000 */
[----:B------:R0:W1:Y:S02]  /*1cb80*/  SHFL.UP P6, R14, R13, R12, R11 ;  /* 0x0400000c0d0e7389 */ /* 0x00006400000c000b */
[----:B01----:R-:W-:Y:S01]  /*1cb90*/  ENDCOLLECTIVE ;  /* 0x000000000000791b */ /* 0x003fe20003800000 */
.L_x_5113:
        /* <DEDUP_REMOVED lines=8> */
.L_x_5114:
        /* <DEDUP_REMOVED lines=8> */
.L_x_5115:
        /* <DEDUP_REMOVED lines=8> */
.L_x_5116:
        /* <DEDUP_REMOVED lines=9> */
.L_x_5117:
[----:B------:R-:W-:Y:S01]  /*1cdb0*/  IMAD.MOV.U32 R16, RZ, RZ, R14 ;  /* 0x000000ffff107224 */ /* 0x000fe200078e000e */
[----:B------:R-:W-:Y:S06]  /*1cdc0*/  BRA `(.L_x_5118) ;  /* 0xffffffd400887947 */ /* 0x000fec000383ffff */
.L_x_5027:
        /* <DEDUP_REMOVED lines=8> */
.L_x_5120:
[----:B------:R-:W-:Y:S05]  /*1ce50*/  BSYNC B0 ;  /* 0x0000000000007941 */ /* 0x000fea0003800000 */
.L_x_5119:
        /* <DEDUP_REMOVED lines=9> */
.L_x_5121:
[----:B------:R-:W-:Y:S01]  /*1cef0*/  IMAD.MOV.U32 R12, RZ, RZ, 0x4 ;  /* 0x00000004ff0c7424 */ /* 0x000fe200078e00ff */
[----:B------:R-:W-:-:S05]  /*1cf00*/  SEL R14, R14, RZ, P2 ;  /* 0x000000ff0e0e7207 */ /* 0x000fca0001000000 */
[----:B------:R-:W-:-:S04]  /*1cf10*/  IMAD.IADD R3, R3, 0x1, R14 ;  /* 0x0000000103037824 */ /* 0x000fc800078e020e */
[----:B------:R-:W-:-:S07]  /*1cf20*/  IMAD.MOV.U32 R13, RZ, RZ, R3 ;  /* 0x000000ffff0d7224 */ /* 0x000fce00078e0003 */
[----:B------:R-:W-:Y:S05]  /*1cf30*/  WARPSYNC.COLLECTIVE R15, `(.L_x_5122) ;  /* 0x000000000f087348 */ /* 0x000fea0003c00000 */
[----:B------:R0:W1:Y:S02]  /*1cf40*/  SHFL.UP P6, R14, R13, R12, R11 ;  /* 0x0400000c0d0e7389 */ /* 0x00006400000c000b */
[----:B01----:R-:W-:Y:S01]  /*1cf50*/  ENDCOLLECTIVE ;  /* 0x000000000000791b */ /* 0x003fe20003800000 */
.L_x_5122:
[----:B------:R-:W-:Y:S01]  /*1cf60*/  IMAD.MOV.U32 R12, RZ, RZ, 0x8 ;  /* 0x00000008ff0c7424 */ /* 0x000fe200078e00ff */
[----:B------:R-:W-:-:S05]  /*1cf70*/  SEL R14, R14, RZ, P3 ;  /* 0x000000ff0e0e7207 */ /* 0x000fca0001800000 */
[----:B------:R-:W-:-:S04]  /*1cf80*/  IMAD.IADD R3, R3, 0x1, R14 ;  /* 0x0000000103037824 */ /* 0x000fc800078e020e */
[----:B------:R-:W-:-:S07]  /*1cf90*/  IMAD.MOV.U32 R13, RZ, RZ, R3 ;  /* 0x000000ffff0d7224 */ /* 0x000fce00078e0003 */
[----:B------:R-:W-:Y:S05]  /*1cfa0*/  WARPSYNC.COLLECTIVE R15, `(.L_x_5123) ;  /* 0x000000000f087348 */ /* 0x000fea0003c00000 */
[----:B------:R0:W1:Y:S02]  /*1cfb0*/  SHFL.UP P6, R14, R13, R12, R11 ;  /* 0x0400000c0d0e7389 */ /* 0x00006400000c000b */
[----:B01----:R-:W-:Y:S01]  /*1cfc0*/  ENDCOLLECTIVE ;  /* 0x000000000000791b */ /* 0x003fe20003800000 */
.L_x_5123:
[----:B------:R-:W-:Y:S01]  /*1cfd0*/  IMAD.MOV.U32 R12, RZ, RZ, 0x10 ;  /* 0x00000010ff0c7424 */ /* 0x000fe200078e00ff */
[----:B------:R-:W-:-:S05]  /*1cfe0*/  SEL R14, R14, RZ, P4 ;  /* 0x000000ff0e0e7207 */ /* 0x000fca0002000000 */
[----:B------:R-:W-:-:S04]  /*1cff0*/  IMAD.IADD R3, R3, 0x1, R14 ;  /* 0x0000000103037824 */ /* 0x000fc800078e020e */
[----:B------:R-:W-:-:S07]  /*1d000*/  IMAD.MOV.U32 R13, RZ, RZ, R3 ;  /* 0x000000ffff0d7224 */ /* 0x000fce00078e0003 */
[----:B------:R-:W-:Y:S05]  /*1d010*/  WARPSYNC.COLLECTIVE R15, `(.L_x_5124) ;  /* 0x000000000f087348 */ /* 0x000fea0003c00000 */
[----:B------:R0:W1:Y:S02]  /*1d020*/  SHFL.UP P6, R14, R13, R12, R11 ;  /* 0x0400000c0d0e7389 */ /* 0x00006400000c000b */
[----:B01----:R-:W-:Y:S01]  /*1d030*/  ENDCOLLECTIVE ;  /* 0x000000000000791b */ /* 0x003fe20003800000 */
.L_x_5124:
        /* <DEDUP_REMOVED lines=8> */
.L_x_5125:
[----:B------:R-:W-:Y:S01]  /*1d0c0*/  IMAD.MOV.U32 R16, RZ, RZ, R14 ;  /* 0x000000ffff107224 */ /* 0x000fe200078e000e */
[----:B------:R-:W-:Y:S06]  /*1d0d0*/  BRA `(.L_x_5126) ;  /* 0xffffffd400607947 */ /* 0x000fec000383ffff */
.L_x_5029:
[----:B------:R-:W-:Y:S01]  /*1d0e0*/  BSSY B0, `(.L_x_5127) ;  /* 0x0000006000007945 */ /* 0x000fe20003800000 */
[----:B------:R-:W-:Y:S01]  /*1d0f0*/  PLOP3.LUT P6, PT, P6, PT, PT, 0x8, 0x0 ;  /* 0x000000000000781c */ /* 0x000fe200037ce170 */
[----:B------:R-:W-:-:S12]  /*1d100*/  IMAD.MOV.U32 R15, RZ, RZ, -0x1 ;  /* 0xffffffffff0f7424 */ /* 0x000fd800078e00ff */
[----:B0----5:R-:W-:Y:S05]  /*1d110*/  WARPSYNC.COLLECTIVE R15, `(.L_x_5128) ;  /* 0x000000000f087348 */ /* 0x021fea0003c00000 */
[----:B------:R-:W-:Y:S01]  /*1d120*/  VOTE.ANY R14, PT, P6 ;  /* 0x00000000000e7806 */ /* 0x000fe200030e0100 */
[----:B0----5:R-:W-:Y:S06]  /*1d130*/  ENDCOLLECTIVE ;  /* 0x000000000000791b */ /* 0x021fec0003800000 */
.L_x_5128:
[----:B------:R-:W-:Y:S05]  /*1d140*/  BSYNC B0 ;  /* 0x0000000000007941 */ /* 0x000fea0003800000 */
.L_x_5127:
        /* <DEDUP_REMOVED lines=9> */
.L_x_5129:
[----:B------:R-:W-:Y:S01]  /*1d1e0*/  IMAD.MOV.U32 R17, RZ, RZ, R14 ;  /* 0x000000ffff117224 */ /* 0x000fe200078e000e */
[----:B------:R-:W-:Y:S06]  /*1d1f0*/  BRA `(.L_x_5130) ;  /* 0xffffffd400507947 */ /* 0x000fec000383ffff */
.L_x_5031:
[----:B------:R-:W-:Y:S01]  /*1d200*/  BSSY B0, `(.L_x_5131) ;  /* 0x0000007000007945 */ /* 0x000fe20003800000 */
[----:B------:R-:W-:Y:S02]  /*1d210*/  IMAD.MOV.U32 R13, RZ, RZ, R3 ;  /* 0x000000ffff0d7224 */ /* 0x000fe400078e0003 */
[----:B------:R-:W-:Y:S02]  /*1d220*/  IMAD.MOV.U32 R11, RZ, RZ, 0x1f ;  /* 0x0000001fff0b7424 */ /* 0x000fe400078e00ff */
[----:B------:R-:W-:-:S07]  /*1d230*/  IMAD.MOV.U32 R15, RZ, RZ, -0x1 ;  /* 0xffffffffff0f7424 */ /* 0x000fce00078e00ff */
[----:B012--5:R-:W-:Y:S05]  /*1d240*/  WARPSYNC.COLLECTIVE R15, `(.L_x_5132) ;  /* 0x000000000f087348 */ /* 0x027fea0003c00000 */
[----:B------:R3:W4:Y:S02]  /*1d250*/  SHFL.IDX P6, R14, R13, R12, R11 ;  /* 0x0000000c0d0e7389 */ /* 0x00072400000c000b */
[----:B012345:R-:W-:Y:S01]  /*1d260*/  ENDCOLLECTIVE ;  /* 0x000000000000791b */ /* 0x03ffe20003800000 */
.L_x_5132:
[----:B------:R-:W-:Y:S05]  /*1d270*/  BSYNC B0 ;  /* 0x0000000000007941 */ /* 0x000fea0003800000 */
.L_x_5131:
[----:B------:R-:W-:Y:S01]  /*1d280*/  IMAD.MOV.U32 R3, RZ, RZ, R14 ;  /* 0x000000ffff037224 */ /* 0x000fe200078e000e */
[----:B------:R-:W-:Y:S06]  /*1d290*/  BRA `(.L_x_5133) ;  /* 0xffffffd400447947 */ /* 0x000fec000383ffff */
.L_x_5035:
[----:B0-----:R0:W1:Y:S02]  /*1d2a0*/  SYNCS.PHASECHK.TRANS64.TRYWAIT P0, [R0+URZ+0x28c20], R3 ;  /* 0x028c2003000075a7 */ /* 0x001064000800017f */
[----:B-1----:R-:W-:Y:S05]  /*1d2b0*/  @!P0 NANOSLEEP.SYNCS 0x989680 ;  /* 0x009896800000895d */ /* 0x002fea0003900000 */
[----:B------:R-:W1:Y:S02]  /*1d2c0*/  @!P0 SYNCS.PHASECHK.TRANS64 P0, [R0+URZ+0x28c20], R3 ;  /* 0x028c2003000085a7 */ /* 0x000e64000800007f */
[----:B-1----:R-:W-:Y:S05]  /*1d2d0*/  @!P0 BRA `(.L_x_5035) ;  /* 0xfffffffc00f08947 */ /* 0x002fea000383ffff */
[----:B------:R-:W-:Y:S05]  /*1d2e0*/  BRA `(.L_x_5134) ;  /* 0xffffffd800c87947 */ /* 0x000fea000383ffff */
.L_x_5036:
        /* <DEDUP_REMOVED lines=11> */
.L_x_5136:
[----:B------:R-:W-:Y:S05]  /*1d3a0*/  BSYNC B0 ;  /* 0x0000000000007941 */ /* 0x000fea0003800000 */
.L_x_5135:
[----:B------:R-:W-:Y:S05]  /*1d3b0*/  BRA `(.L_x_5137) ;  /* 0xffffffd800b07947 */ /* 0x000fea000383ffff */
.L_x_5037:
[----:B------:R-:W-:Y:S01]  /*1d3c0*/  BSSY B0, `(.L_x_5138) ;  /* 0x0000006000007945 */ /* 0x000fe20003800000 */
[----:B------:R-:W-:-:S07]  /*1d3d0*/  IMAD.MOV.U32 R15, RZ, RZ, -0x1 ;  /* 0xffffffffff0f7424 */ /* 0x000fce00078e00ff */
[----:B01---5:R-:W-:Y:S05]  /*1d3e0*/  WARPSYNC.COLLECTIVE R15, `(.L_x_5139) ;  /* 0x000000000f0c7348 */ /* 0x023fea0003c00000 */
[----:B------:R-:W-:Y:S02]  /*1d3f0*/  ELECT P6, UR62, PT ;  /* 0x00000000003e782f */ /* 0x000fe400038c0000 */
[----:B------:R-:W-:Y:S01]  /*1d400*/  MOV R14, UR62 ;  /* 0x0000003e000e7c02 */ /* 0x000fe20008000f00 */
[----:B01---5:R-:W-:Y:S10]  /*1d410*/  ENDCOLLECTIVE ;  /* 0x000000000000791b */ /* 0x023ff40003800000 */
.L_x_5139:
[----:B------:R-:W-:Y:S05]  /*1d420*/  BSYNC B0 ;  /* 0x0000000000007941 */ /* 0x000fea0003800000 */
.L_x_5138:
[----:B------:R-:W-:Y:S05]  /*1d430*/  BRA `(.L_x_5140) ;  /* 0xffffffd800a47947 */ /* 0x000fea000383ffff */
.L_x_5039:
[----:B0-----:R0:W1:Y:S02]  /*1d440*/  SYNCS.PHASECHK.TRANS64.TRYWAIT P0, [R6+URZ], R5 ;  /* 0x00000005060075a7 */ /* 0x001064000800017f */
[----:B-1----:R-:W-:Y:S05]  /*1d450*/  @!P0 NANOSLEEP.SYNCS 0x989680 ;  /* 0x009896800000895d */ /* 0x002fea0003900000 */
[----:B------:R-:W1:Y:S02]  /*1d460*/  @!P0 SYNCS.PHASECHK.TRANS64 P0, [R6+URZ], R5 ;  /* 0x00000005060085a7 */ /* 0x000e64000800007f */
[----:B-1----:R-:W-:Y:S05]  /*1d470*/  @!P0 BRA `(.L_x_5039) ;  /* 0xfffffffc00f08947 */ /* 0x002fea000383ffff */
[----:B------:R-:W-:Y:S05]  /*1d480*/  BRA `(.L_x_5141) ;  /* 0xffffffd800e07947 */ /* 0x000fea000383ffff */
.L_x_5040:
[----:B-1----:R1:W2:Y:S02]  /*1d490*/  SYNCS.PHASECHK.TRANS64.TRYWAIT P0, [R7+URZ], R2 ;  /* 0x00000002070075a7 */ /* 0x0022a4000800017f */
[----:B--2---:R-:W-:Y:S05]  /*1d4a0*/  @!P0 NANOSLEEP.SYNCS 0x989680 ;  /* 0x009896800000895d */ /* 0x004fea0003900000 */
[----:B------:R-:W2:Y:S02]  /*1d4b0*/  @!P0 SYNCS.PHASECHK.TRANS64 P0, [R7+URZ], R2 ;  /* 0x00000002070085a7 */ /* 0x000ea4000800007f */
[----:B--2---:R-:W-:Y:S05]  /*1d4c0*/  @!P0 BRA `(.L_x_5040) ;  /* 0xfffffffc00f08947 */ /* 0x004fea000383ffff */
[----:B------:R-:W-:Y:S05]  /*1d4d0*/  BRA `(.L_x_5142) ;  /* 0xffffffd800d47947 */ /* 0x000fea000383ffff */
.L_x_5042:
[----:B--2---:R2:W3:Y:S02]  /*1d4e0*/  SYNCS.PHASECHK.TRANS64.TRYWAIT P0, [R4+URZ], R5 ;  /* 0x00000005040075a7 */ /* 0x0044e4000800017f */
[----:B---3--:R-:W-:Y:S05]  /*1d4f0*/  @!P0 NANOSLEEP.SYNCS 0x989680 ;  /* 0x009896800000895d */ /* 0x008fea0003900000 */
[----:B------:R-:W3:Y:S02]  /*1d500*/  @!P0 SYNCS.PHASECHK.TRANS64 P0, [R4+URZ], R5 ;  /* 0x00000005040085a7 */ /* 0x000ee4000800007f */
[----:B---3--:R-:W-:Y:S05]  /*1d510*/  @!P0 BRA `(.L_x_5042) ;  /* 0xfffffffc00f08947 */ /* 0x008fea000383ffff */
[----:B------:R-:W-:Y:S05]  /*1d520*/  BRA `(.L_x_5143) ;  /* 0xffffffd800dc7947 */ /* 0x000fea000383ffff */
.L_x_5144:
        /* <DEDUP_REMOVED lines=13> */
.L_x_5882:


//--------------------- .text._ZN7cutlass13device_kernelIN5flash11enable_sm90INS1_16FlashAttnFwdSm90INS1_25CollectiveMainloopFwdSm90ILi2EN4cute5tupleIJNS5_1CILi1EEES8_S8_EEENS6_IJNS7_ILi64EEESA_SA_EEELi512ENS_6half_tEfNS_4arch4Sm90ELb1ELb0ELb0ELb1ELb0ELb0ELb1ELb0ELb0ELb1ELb0ELb0EEENS1_21CollectiveEpilogueFwdINS6_IJSA_NS7_ILi512EEESA_EEES9_SC_SE_Li256ELb1ELb1ELb0ELb0EEENS1_36VarlenDynamicPersistentTileSchedulerILi64ELi64ELi256ELi128ELb0ELb1ELb1ELb1ELb1ELb1EEEEEEEEEvNT_6ParamsE --------------------------
	.section	.text._ZN7cutlass13device_kernelIN5flash11enable_sm90INS1_16FlashAttnFwdSm90INS1_25CollectiveMainloopFwdSm90ILi2EN4cute5tupleIJNS5_1CILi1EEES8_S8_EEENS6_IJNS7_ILi64EEESA_SA_EEELi512ENS_6half_tEfNS_4arch4Sm90ELb1ELb0ELb0ELb1ELb0ELb0ELb1ELb0ELb0ELb1ELb0ELb0EEENS1_21CollectiveEpilogueFwdINS6_IJSA_NS7_ILi512EEESA_EEES9_SC_SE_Li256ELb1ELb1ELb0ELb0EEENS1_36VarlenDynamicPersistentTileSchedulerILi64ELi64ELi256ELi128ELb0ELb1ELb1ELb1ELb1ELb1EEEEEEEEEvNT_6ParamsE,"ax",@progbits
	.align	128
.text._ZN7cutlass13device_kernelIN5flash11enable_sm90INS1_16FlashAttnFwdSm90INS1_25CollectiveMainloopFwdSm90ILi2EN4cute5tupleIJNS5_1CILi1EEES8_S8_EEENS6_IJNS7_ILi64EEESA_SA_EEELi512ENS_6half_tEfNS_4arch4Sm90ELb1ELb0ELb0ELb1ELb0ELb0ELb1ELb0ELb0ELb1ELb0ELb0EEENS1_21CollectiveEpilogueFwdINS6_IJSA_NS7_ILi512EEESA_EEES9_SC_SE_Li256ELb1ELb1ELb0ELb0EEENS1_36VarlenDynamicPersistentTileSchedulerILi64ELi64ELi256ELi128ELb0ELb1ELb1ELb1ELb1ELb1EEEEEEEEEvNT_6ParamsE:
        .type           _ZN7cutlass13device_kernelIN5flash11enable_sm90INS1_16FlashAttnFwdSm90INS1_25CollectiveMainloopFwdSm90ILi2EN4cute5tupleIJNS5_1CILi1EEES8_S8_EEENS6_IJNS7_ILi64EEESA_SA_EEELi512ENS_6half_tEfNS_4arch4Sm90ELb1ELb0ELb0ELb1ELb0ELb0ELb1ELb0ELb0ELb1ELb0ELb0EEENS1_21CollectiveEpilogueFwdINS6_IJSA_NS7_ILi512EEESA_EEES9_SC_SE_Li256ELb1ELb1ELb0ELb0EEENS1_36VarlenDynamicPersistentTileSchedulerILi64ELi64ELi256ELi128ELb0ELb1ELb1ELb1ELb1ELb1EEEEEEEEEvNT_6ParamsE,@function
        .size           _ZN7cutlass13device_kernelIN5flash11enable_sm90INS1_16FlashAttnFwdSm90INS1_25CollectiveMainloopFwdSm90ILi2EN4cute5tupleIJNS5_1CILi1EEES8_S8_EEENS6_IJNS7_ILi64EEESA_SA_EEELi512ENS_6half_tEfNS_4arch4Sm90ELb1ELb0ELb0ELb1ELb0ELb0ELb1ELb0ELb0ELb1ELb0ELb0EEENS1_21CollectiveEpilogueFwdINS6_IJSA_NS7_ILi512EEESA_EEES9_SC_SE_Li256ELb1ELb1ELb0ELb0EEENS1_36VarlenDynamicPersistentTileSchedulerILi64ELi64ELi256ELi128ELb0ELb1ELb1ELb1ELb1ELb1EEEEEEEEEvNT_6ParamsE,(.L_x_5883 - _ZN7cutlass13device_kernelIN5flash11enable_sm90INS1_16FlashAttnFwdSm90INS1_25CollectiveMainloopFwdSm90ILi2EN4cute5tupleIJNS5_1CILi1EEES8_S8_EEENS6_IJNS7_ILi64EEESA_SA_EEELi512ENS_6half_tEfNS_4arch4Sm90ELb1ELb0ELb0ELb1ELb0ELb0ELb1ELb0ELb0ELb1ELb0ELb0EEENS1_21CollectiveEpilogueFwdINS6_IJSA_NS7_ILi512EEESA_EEES9_SC_SE_Li256ELb1ELb1ELb0ELb0EEENS1_36VarlenDynamicPersistentTileSchedulerILi64ELi64ELi256ELi128ELb0ELb1ELb1ELb1ELb1ELb1EEEEEEEEEvNT_6ParamsE)
        .other          _ZN7cutlass13device_kernelIN5flash11enable_sm90INS1_16FlashAttnFwdSm90INS1_25CollectiveMainloopFwdSm90ILi2EN4cute5tupleIJNS5_1CILi1EEES8_S8_EEENS6_IJNS7_ILi64EEESA_SA_EEELi512ENS_6half_tEfNS_4arch4Sm90ELb1ELb0ELb0ELb1ELb0ELb0ELb1ELb0ELb0ELb1ELb0ELb0EEENS1_21CollectiveEpilogueFwdINS6_IJSA_NS7_ILi512EEESA_EEES9_SC_SE_Li256ELb1ELb1ELb0ELb0EEENS1_36VarlenDynamicPersistentTileSchedulerILi64ELi64ELi256ELi128ELb0ELb1ELb1ELb1ELb1ELb1EEEEEEEEEvNT_6ParamsE,@"STO_CUDA_ENTRY STV_DEFAULT"
_ZN7cutlass13device_kernelIN5flash11enable_sm90INS1_16FlashAttnFwdSm90INS1_25CollectiveMainloopFwdSm90ILi2EN4cute5tupleIJNS5_1CILi1EEES8_S8_EEENS6_IJNS7_ILi64EEESA_SA_EEELi512ENS_6half_tEfNS_4arch4Sm90ELb1ELb0ELb0ELb1ELb0ELb0ELb1ELb0ELb0ELb1ELb0ELb0EEENS1_21CollectiveEpilogueFwdINS6_IJSA_NS7_ILi512EEESA_EEES9_SC_SE_Li256ELb1ELb1ELb0ELb0EEENS1_36VarlenDynamicPersistentTileSchedulerILi64ELi64ELi256ELi128ELb0ELb1ELb1ELb1ELb1ELb1EEEEEEEEEvNT_6ParamsE:
        /* <DEDUP_REMOVED lines=18> */
.L_x_5146:
[----:B------:R-:W-:Y:S05]  /*0120*/  BSYNC B0 ;  /* 0x0000000000007941 */ /* 0x000fea0003800000 */
.L_x_5145:
        /* <DEDUP_REMOVED lines=39> */
.L_x_5147:
        /* <DEDUP_REMOVED lines=22> */
.L_x_5148:
        /* <DEDUP_REMOVED lines=18> */
.L_x_5149:
        /* <DEDUP_REMOVED lines=22> */
.L_x_5150:
        /* <DEDUP_REMOVED lines=22> */
.L_x_5151:
[----:B------:R-:W-:Y:S01]  /*08e0*/  PLOP3.LUT P0, PT, PT, PT, UP0, 0x80, 0x0 ;  /* 0x000000000000781c */ /* 0x000fe20003f0f008 */
[----:B------:R-:W-:Y:S01]  /*08f0*/  UMOV UR36, 0x1 ;  /* 0x0000000100247882 */ /* 0x000fe20000000000 */
[----:B------:R-:W-:Y:S01]  /*0900*/  NOP ;  /* 0x0000000000007918 */ /* 0x000fe20000000000 */
[----:B------:R-:W-:Y:S01]  /*0910*/  USEL UR36, UR36, 0x2, !UP0 ;  /* 0x0000000224247887 */ /* 0x000fe2000c000000 */
[----:B------:R-:W-:Y:S01]  /*0920*/  ULDC.64 UR44, c[0x0][0x208] ;  /* 0x00008200002c7ab9 */ /* 0x000fe20000000a00 */
[----:B0123--:R-:W-:Y:S08]  /*0930*/  BAR.SYNC.DEFER_BLOCKING 0x0 ;  /* 0x0000000000007b1d */ /* 0x00fff00000010000 */
[----:B------:R-:W-:Y:S05]  /*0940*/  @!P0 BRA `(.L_x_5152) ;  /* 0x000000f400508947 */ /* 0x000fea0003800000 */
.L_x_5153:
        /* <DEDUP_REMOVED lines=9> */
[----:B0-----:R-:W-:Y:S01]  /*09e0*/  LOP3.LUT R0, R2, 0xffffff80, RZ, 0xc0, !PT ;  /* 0xffffff8002007812 */ /* 0x001fe200078ec0ff */
[----:B------:R-:W-:-:S03]  /*09f0*/  ULDC UR4, c[0x0][0xd3c] ;  /* 0x00034f0000047ab9 */ /* 0x000fc60000000800 */
[----:B------:R-:W-:-:S13]  /*0a00*/  ISETP.NE.AND P0, PT, R0, 0x80, PT ;  /* 0x000000800000780c */ /* 0x000fda0003f05270 */
[----:B------:R-:W-:Y:S06]  /*0a10*/  @!P0 BAR.ARV 0x8, 0x100 ;  /* 0x0204000000008b1d */ /* 0x000fec0000002000 */
[----:B------:R-:W-:-:S13]  /*0a20*/  ISETP.GE.U32.AND P0, PT, R2, 0x100, PT ;  /* 0x000001000200780c */ /* 0x000fda0003f06070 */
[----:B------:R-:W-:Y:S08]  /*0a30*/  @P0 BAR.ARV 0xf, 0x100 ;  /* 0x03c4000000000b1d */ /* 0x000ff00000002000 */
[----:B------:R-:W-:Y:S06]  /*0a40*/  BAR.SYNC.DEFER_BLOCKING 0x5, 0x180 ;  /* 0x0146000000007b1d */ /* 0x000fec0000010000 */
[----:B------:R-:W0:Y:S02]  /*0a50*/  LDS.128 R12, [R17+0x388d0] ;  /* 0x0388d000110c7984 */ /* 0x000e240000000c00 */
        /* <DEDUP_REMOVED lines=9> */
[----:B------:R-:W-:Y:S01]  /*0af0*/  ULOP3.LUT UR42, UR36, 0x1, URZ, 0xfc, !UPT ;  /* 0x00000001242a7892 */ /* 0x000fe2000f8efc3f */
[----:B------:R-:W-:Y:S02]  /*0b00*/  UMOV UR37, URZ ;  /* 0x0000003f00257c82 */ /* 0x000fe40008000000 */
[CC--:B------:R-:W-:Y:S02]  /*0b10*/  LEA.HI R3, R0.reuse, R203.reuse, RZ, 0x4 ;  /* 0x000000cb00037211 */ /* 0x0c0fe400078f20ff */
[----:B------:R-:W-:-:S02]  /*0b20*/  LEA.HI R198, R0, R203, RZ, 0x3 ;  /* 0x000000cb00c67211 */ /* 0x000fc400078f18ff */
[----:B------:R-:W-:Y:S02]  /*0b30*/  SHF.R.S32.HI R2, RZ, 0x4, R3 ;  /* 0x00000004ff027819 */ /* 0x000fe40000011403 */
[C---:B------:R-:W-:Y:S02]  /*0b40*/  LOP3.LUT R6, R3.reuse, 0xfffffff0, RZ, 0xc0, !PT ;  /* 0xfffffff003067812 */ /* 0x040fe400078ec0ff */
[----:B------:R-:W-:-:S03]  /*0b50*/  LEA.HI R4, R3, R2, RZ, 0x1 ;  /* 0x0000000203047211 */ /* 0x000fc600078f08ff */
[----:B------:R-:W-:Y:S01]  /*0b60*/  IMAD.IADD R6, R203, 0x1, -R6 ;  /* 0x00000001cb067824 */ /* 0x000fe200078e0a06 */
[----:B------:R-:W-:Y:S02]  /*0b70*/  LOP3.LUT R5, R4, 0x1ffffffe, RZ, 0xc0, !PT ;  /* 0x1ffffffe04057812 */ /* 0x000fe400078ec0ff */
[----:B------:R-:W-:-:S03]  /*0b80*/  LEA.HI R4, R0, R203, RZ, 0x5 ;  /* 0x000000cb00047211 */ /* 0x000fc600078f28ff */
[----:B------:R-:W-:Y:S01]  /*0b90*/  IMAD.IADD R8, R2, 0x1, -R5 ;  /* 0x0000000102087824 */ /* 0x000fe200078e0a05 */
[-C--:B------:R-:W-:Y:S02]  /*0ba0*/  LEA.HI R2, R0, R203.reuse, RZ, 0x7 ;  /* 0x000000cb00027211 */ /* 0x080fe400078f38ff */
[--C-:B------:R-:W-:Y:S01]  /*0bb0*/  SHF.R.S32.HI R10, RZ, 0x5, R4.reuse ;  /* 0x00000005ff0a7819 */ /* 0x100fe20000011404 */
[----:B------:R-:W-:Y:S01]  /*0bc0*/  IMAD.SHL.U32 R8, R8, 0x8, RZ ;  /* 0x0000000808087824 */ /* 0x000fe200078e00ff */
[----:B------:R-:W-:Y:S02]  /*0bd0*/  SHF.R.S32.HI R3, RZ, 0x1f, R4 ;  /* 0x0000001fff037819 */ /* 0x000fe40000011404 */
[----:B------:R-:W-:Y:S02]  /*0be0*/  LOP3.LUT R4, R2, 0xffffff80, RZ, 0xc0, !PT ;  /* 0xffffff8002047812 */ /* 0x000fe400078ec0ff */
[----:B------:R-:W-:Y:S02]  /*0bf0*/  LEA.HI R5, R0, R203, RZ, 0x2 ;  /* 0x000000cb00057211 */ /* 0x000fe400078f10ff */
[----:B------:R-:W-:Y:S01]  /*0c00*/  LEA.HI R3, R3, R10, RZ, 0x2 ;  /* 0x0000000a03037211 */ /* 0x000fe200078f10ff */
[----:B------:R-:W-:Y:S01]  /*0c10*/  IMAD.IADD R4, R203, 0x1, -R4 ;  /* 0x00000001cb047824 */ /* 0x000fe200078e0a04 */
[----:B------:R-:W-:-:S02]  /*0c20*/  LOP3.LUT R12, R5, 0xfffffffc, RZ, 0xc0, !PT ;  /* 0xfffffffc050c7812 */ /* 0x000fc400078ec0ff */
[----:B------:R-:W-:Y:S02]  /*0c30*/  SHF.R.S32.HI R199, RZ, 0x7, R2 ;  /* 0x00000007ffc77819 */ /* 0x000fe40000011402 */
[----:B------:R-:W-:Y:S01]  /*0c40*/  LOP3.LUT R9, R3, 0x3ffffc, RZ, 0xc0, !PT ;  /* 0x003ffffc03097812 */ /* 0x000fe200078ec0ff */
[----:B------:R-:W-:Y:S01]  /*0c50*/  IMAD.IADD R12, R203, 0x1, -R12 ;  /* 0x00000001cb0c7824 */ /* 0x000fe200078e0a0c */
[--C-:B------:R-:W-:Y:S01]  /*0c60*/  SHF.R.S32.HI R5, RZ, 0x1f, R6.reuse ;  /* 0x0000001fff057819 */ /* 0x100fe20000011406 */
[----:B------:R-:W-:Y:S01]  /*0c70*/  IMAD R14, R199, 0x100, R6 ;  /* 0x00000100c70e7824 */ /* 0x000fe200078e0206 */
[----:B------:R-:W-:Y:S01]  /*0c80*/  SHF.R.S32.HI R3, RZ, 0x1f, R4 ;  /* 0x0000001fff037819 */ /* 0x000fe20000011404 */
[----:B------:R-:W-:Y:S01]  /*0c90*/  IMAD.IADD R11, R10, 0x1, -R9 ;  /* 0x000000010a0b7824 */ /* 0x000fe200078e0a09 */
[----:B------:R-:W-:Y:S02]  /*0ca0*/  LEA.HI R7, R5, R6, RZ, 0x3 ;  /* 0x0000000605077211 */ /* 0x000fe400078f18ff */
[-C--:B------:R-:W-:Y:S01]  /*0cb0*/  LEA.HI R5, R3, R4.reuse, RZ, 0x2 ;  /* 0x0000000403057211 */ /* 0x080fe200078f10ff */
[----:B------:R-:W-:Y:S01]  /*0cc0*/  IMAD R19, R11, 0x10, R14 ;  /* 0x000000100b137824 */ /* 0x000fe200078e020e */
[C---:B------:R-:W-:Y:S01]  /*0cd0*/  LOP3.LUT R9, R7.reuse, 0xfffffff8, RZ, 0xc0, !PT ;  /* 0xfffffff807097812 */ /* 0x040fe200078ec0ff */
[----:B------:R-:W-:Y:S01]  /*0ce0*/  IMAD.SHL.U32 R7, R7, 0x40, RZ ;  /* 0x0000004007077824 */ /* 0x000fe200078e00ff */
[----:B------:R-:W-:Y:S01]  /*0cf0*/  LOP3.LUT R11, R5, 0x7ffffffc, RZ, 0xc0, !PT ;  /* 0x7ffffffc050b7812 */ /* 0x000fe200078ec0ff */
[----:B------:R-:W-:Y:S01]  /*0d00*/  IMAD.U32 R202, R19, 0x40, R8 ;  /* 0x0000004013ca7824 */ /* 0x000fe200078e0008 */
[----:B------:R-:W-:Y:S01]  /*0d10*/  LOP3.LUT R0, R198, 0xfffffff8, RZ, 0xc0, !PT ;  /* 0xfffffff8c6007812 */ /* 0x000fe200078ec0ff */
[----:B------:R-:W-:Y:S01]  /*0d20*/  IMAD.IADD R9, R6, 0x1, -R9 ;  /* 0x0000000106097824 */ /* 0x000fe200078e0a09 */
[----:B------:R-:W-:Y:S01]  /*0d30*/  LEA.HI R6, R3, R4, RZ, 0x5 ;  /* 0x0000000403067211 */ /* 0x000fe200078f28ff */
[----:B------:R-:W-:Y:S01]  /*0d40*/  IMAD.IADD R11, R4, 0x1, -R11 ;  /* 0x00000001040b7824 */ /* 0x000fe200078e0a0b */
[--C-:B------:R-:W-:Y:S01]  /*0d50*/  SHF.R.S32.HI R3, RZ, 0x2, R5.reuse ;  /* 0x00000002ff037819 */ /* 0x100fe20000011405 */
        /* <DEDUP_REMOVED lines=15> */
[----:B------:R-:W-:Y:S01]  /*0e50*/  LEA.HI R13, R12, R12, RZ, 0x1 ;  /* 0x0000000c0c0d7211 */ /* 0x000fe200078f08ff */
[C---:B------:R-:W-:Y:S01]  /*0e60*/  VIADD R193, R23.reuse, 0x100 ;  /* 0x0000010017c17836 */ /* 0x040fe20000000000 */
[----:B------:R-:W-:Y:S01]  /*0e70*/  LOP3.LUT R8, R8, R5, RZ, 0x3c, !PT ;  /* 0x0000000508087212 */ /* 0x000fe200078e3cff */
[C---:B------:R-:W-:Y:S01]  /*0e80*/  VIADD R192, R23.reuse, 0x140 ;  /* 0x0000014017c07836 */ /* 0x040fe20000000000 */
[----:B------:R-:W-:Y:S01]  /*0e90*/  LOP3.LUT R4, R4, 0xfffffff8, RZ, 0xc0, !PT ;  /* 0xfffffff804047812 */ /* 0x000fe200078ec0ff */
[----:B------:R-:W-:Y:S01]  /*0ea0*/  VIADD R201, R23, 0x180 ;  /* 0x0000018017c97836 */ /* 0x000fe20000000000 */
[----:B------:R-:W-:Y:S01]  /*0eb0*/  LEA.HI R2, R2, R199, RZ, 0x1 ;  /* 0x000000c702027211 */ /* 0x000fe200078f08ff */
[----:B------:R-:W-:Y:S01]  /*0ec0*/  IMAD.IADD R8, R7, 0x1, R8 ;  /* 0x0000000107087824 */ /* 0x000fe200078e0208 */
[----:B------:R-:W-:Y:S01]  /*0ed0*/  LOP3.LUT R13, R13, 0x1ffffffe, RZ, 0xc0, !PT ;  /* 0x1ffffffe0d0d7812 */ /* 0x000fe200078ec0ff */
[----:B------:R-:W-:Y:S01]  /*0ee0*/  IMAD.IADD R3, R3, 0x1, -R4 ;  /* 0x0000000103037824 */ /* 0x000fe200078e0a04 */
[----:B------:R-:W-:Y:S01]  /*0ef0*/  SHF.R.S32.HI R6, RZ, 0x5, R6 ;  /* 0x00000005ff067819 */ /* 0x000fe20000011406 */
[----:B------:R-:W-:Y:S01]  /*0f00*/  IMAD R185, R8, 0x2, R17 ;  /* 0x0000000208b97824 */ /* 0x000fe200078e0211 */
[----:B------:R-:W-:Y:S01]  /*0f10*/  LOP3.LUT R0, R2, 0xfffffe, RZ, 0xc0, !PT ;  /* 0x00fffffe02007812 */ /* 0x000fe200078ec0ff */
[----:B------:R-:W-:Y:S01]  /*0f20*/  VIADD R200, R23, 0x1c0 ;  /* 0x000001c017c87836 */ /* 0x000fe20000000000 */
[----:B------:R-:W-:Y:S01]  /*0f30*/  SEL R189, R189, 0xffffffc0, !P2 ;  /* 0xffffffc0bdbd7807 */ /* 0x000fe20005000000 */
        /* <DEDUP_REMOVED lines=8> */
[----:B------:R-:W-:Y:S01]  /*0fc0*/  IMAD.IADD R0, R199, 0x1, -R0 ;  /* 0x00000001c7007824 */ /* 0x000fe200078e0a00 */
[----:B------:R-:W-:Y:S01]  /*0fd0*/  SHF.R.S32.HI R207, RZ, 0x1f, R193 ;  /* 0x0000001fffcf7819 */ /* 0x000fe200000114c1 */
[C---:B------:R-:W-:Y:S01]  /*0fe0*/  @P1 VIADD R186, R190.reuse, 0xffffffe0 ;  /* 0xffffffe0beba1836 */ /* 0x040fe20000000000 */
[----:B------:R-:W-:Y:S01]  /*0ff0*/  SHF.R.S32.HI R206, RZ, 0x1f, R192 ;  /* 0x0000001fffce7819 */ /* 0x000fe200000114c0 */
[----:B------:R-:W-:Y:S01]  /*1000*/  IMAD.IADD R190, R190, 0x1, R189 ;  /* 0x00000001bebe7824 */ /* 0x000fe200078e02bd */
[----:B------:R-:W-:Y:S01]  /*1010*/  SHF.R.S32.HI R205, RZ, 0x1f, R201 ;  /* 0x0000001fffcd7819 */ /* 0x000fe200000114c9 */
[----:B------:R-:W-:Y:S01]  /*1020*/  IMAD.MOV.U32 R7, RZ, RZ, R15 ;  /* 0x000000ffff077224 */ /* 0x000fe200078e000f */
[----:B------:R-:W-:Y:S01]  /*1030*/  SHF.R.S32.HI R204, RZ, 0x1f, R200 ;  /* 0x0000001fffcc7819 */ /* 0x000fe200000114c8 */
[----:B------:R-:W-:-:S02]  /*1040*/  IMAD.MOV.U32 R2, RZ, RZ, RZ ;  /* 0x000000ffff027224 */ /* 0x000fc400078e00ff */
[----:B------:R-:W-:Y:S02]  /*1050*/  IMAD.SHL.U32 R184, R0, 0x100, RZ ;  /* 0x0000010000b87824 */ /* 0x000fe400078e00ff */
[----:B------:R-:W-:Y:S02]  /*1060*/  IMAD R191, R13, 0x8, R22 ;  /* 0x000000080dbf7824 */ /* 0x000fe400078e0216 */
[----:B------:R-:W-:-:S07]  /*1070*/  IMAD.IADD R189, R189, 0x1, R186 ;  /* 0x00000001bdbd7824 */ /* 0x000fce00078e02ba */
.L_x_5204:
[----:B012---:R-:W0:Y:S01]  /*1080*/  LDC.64 R4, c[0x0][0xd88] ;  /* 0x00036200ff047b82 */ /* 0x007e220000000a00 */
[----:B------:R-:W-:Y:S01]  /*1090*/  ULDC.64 UR8, c[0x0][0xb20] ;  /* 0x0002c80000087ab9 */ /* 0x000fe20000000a00 */
[----:B------:R-:W-:-:S06]  /*10a0*/  ULDC.64 UR10, c[0x0][0xb10] ;  /* 0x0002c400000a7ab9 */ /* 0x000fcc0000000a00 */
[----:B------:R-:W1:Y:S08]  /*10b0*/  LDC R187, c[0x0][0x288] ;  /* 0x0000a200ffbb7b82 */ /* 0x000e700000000800 */
[----:B---34-:R-:W2:Y:S01]  /*10c0*/  LDC.64 R8, c[0x0][0x418] ;  /* 0x00010600ff087b82 */ /* 0x018ea20000000a00 */
[----:B0-----:R-:W-:-:S07]  /*10d0*/  IMAD.WIDE R4, R7, 0x4, R4 ;  /* 0x0000000407047825 */ /* 0x001fce00078e0204 */
[----:B------:R-:W0:Y:S01]  /*10e0*/  LDC R0, c[0x0][0x424] ;  /* 0x00010900ff007b82 */ /* 0x000e220000000800 */
[----:B------:R-:W3:Y:S01]  /*10f0*/  LDG.E R4, desc[UR44][R4.64] ;  /* 0x0000002c04047981 */ /* 0x000ee2000c1e1900 */
[----:B------:R-:W-:Y:S01]  /*1100*/  UISETP.NE.U32.AND UP0, UPT, UR8, URZ, UPT ;  /* 0x0000003f0800728c */ /* 0x000fe2000bf05070 */
[----:B------:R-:W-:Y:S01]  /*1110*/  IMAD.MOV.U32 R3, RZ, RZ, RZ ;  /* 0x000000ffff037224 */ /* 0x000fe200078e00ff */
[----:B------:R-:W-:-:S04]  /*1120*/  UISETP.NE.U32.AND UP1, UPT, UR10, URZ, UPT ;  /* 0x0000003f0a00728c */ /* 0x000fc8000bf25070 */
[----:B------:R-:W4:Y:S01]  /*1130*/  LDC R11, c[0x0][0x2f0] ;  /* 0x0000bc00ff0b7b82 */ /* 0x000f220000000800 */
[----:B------:R-:W-:Y:S02]  /*1140*/  UISETP.NE.AND.EX UP0, UPT, UR9, URZ, UPT, UP0 ;  /* 0x0000003f0900728c */ /* 0x000fe4000bf05300 */
[----:B------:R-:W-:-:S04]  /*1150*/  UISETP.NE.AND.EX UP1, UPT, UR11, URZ, UPT, UP1 ;  /* 0x0000003f0b00728c */ /* 0x000fc8000bf25310 */
[----:B------:R-:W-:Y:S02]  /*1160*/  PLOP3.LUT P0, PT, PT, PT, UP0, 0x80, 0x0 ;  /* 0x000000000000781c */ /* 0x000fe40003f0f008 */
[----:B------:R-:W-:Y:S02]  /*1170*/  PLOP3.LUT P2, PT, PT, PT, UP1, 0x80, 0x0 ;  /* 0x000000000000781c */ /* 0x000fe40003f4f018 */
[----:B---3--:R-:W-:-:S13]  /*1180*/  R2UR UR41, R4 ;  /* 0x00000000042972ca */ /* 0x008fda00000e0000 */
        /* <DEDUP_REMOVED lines=8> */
[----:B------:R-:W-:-:S03]  /*1210*/  IMAD.U32 R6, RZ, RZ, UR10 ;  /* 0x0000000aff067e24 */ /* 0x000fc6000f8e00ff */
[----:B------:R-:W-:Y:S01]  /*1220*/  IMAD.U32 R7, RZ, RZ, UR11 ;  /* 0x0000000bff077e24 */ /* 0x000fe2000f8e00ff */
[----:B------:R3:W5:Y:S04]  /*1230*/  @P0 LDG.E R3, desc[UR44][R4.64] ;  /* 0x0000002c04030981 */ /* 0x000768000c1e1900 */
[----:B-1----:R3:W5:Y:S01]  /*1240*/  @P2 LDG.E R187, desc[UR44][R6.64] ;  /* 0x0000002c06bb2981 */ /* 0x002762000c1e1900 */
[----:B--2---:R-:W-:Y:S01]  /*1250*/  ISETP.NE.U32.AND P0, PT, R8, RZ, PT ;  /* 0x000000ff0800720c */ /* 0x004fe20003f05070 */
[----:B------:R-:W-:Y:S01]  /*1260*/  UMOV UR39, UR6 ;  /* 0x0000000600277c82 */ /* 0x000fe20008000000 */
[----:B------:R-:W-:Y:S02]  /*1270*/  ISETP.NE.U32.AND P1, PT, RZ, UR8, PT ;  /* 0x00000008ff007c0c */ /* 0x000fe4000bf25070 */
[----:B------:R-:W-:-:S02]  /*1280*/  ISETP.NE.AND.EX P0, PT, R9, RZ, PT, P0 ;  /* 0x000000ff0900720c */ /* 0x000fc40003f05300 */
[----:B------:R-:W-:Y:S02]  /*1290*/  ISETP.NE.AND.EX P1, PT, RZ, UR9, PT, P1 ;  /* 0x00000009ff007c0c */ /* 0x000fe4000bf25310 */
[----:B0-----:R-:W-:Y:S01]  /*12a0*/  SEL R0, R0, 0x1, P0 ;  /* 0x0000000100007807 */ /* 0x001fe20000000000 */
[----:B---34-:R-:W-:Y:S10]  /*12b0*/  @P2 BRA `(.L_x_5154) ;  /* 0x00000000002c2947 */ /* 0x018ff40003800000 */
        /* <DEDUP_REMOVED lines=8> */
[----:B-----5:R-:W2:Y:S04]  /*1340*/  LDG.E R187, desc[UR44][R4.64] ;  /* 0x0000002c04bb7981 */ /* 0x020ea8000c1e1900 */
[----:B------:R-:W2:Y:S02]  /*1350*/  LDG.E R6, desc[UR44][R4.64+0x4] ;  /* 0x0000042c04067981 */ /* 0x000ea4000c1e1900 */
[----:B--2---:R-:W-:-:S07]  /*1360*/  IMAD.IADD R187, R6, 0x1, -R187 ;  /* 0x0000000106bb7824 */ /* 0x004fce00078e0abb */
.L_x_5154:
[----:B------:R-:W-:Y:S01]  /*1370*/  IMAD R188, R0, R11, RZ ;  /* 0x0000000b00bc7224 */ /* 0x000fe200078e02ff */
[----:B------:R-:W-:Y:S06]  /*1380*/  @!P1 BRA `(.L_x_5155) ;  /* 0x0000000000189947 */ /* 0x000fec0003800000 */
[----:B------:R-:W-:-:S04]  /*1390*/  ULEA UR4, UP0, UR41, UR8, 0x2 ;  /* 0x0000000829047291 */ /* 0x000fc8000f80103f */
[----:B------:R-:W-:Y:S02]  /*13a0*/  ULEA.HI.X UR6, UR41, UR9, UR40, 0x2, UP0 ;  /* 0x0000000929067291 */ /* 0x000fe400080f1428 */
[----:B------:R-:W-:-:S04]  /*13b0*/  IMAD.U32 R4, RZ, RZ, UR4 ;  /* 0x00000004ff047e24 */ /* 0x000fc8000f8e00ff */
[----:B------:R-:W-:-:S05]  /*13c0*/  IMAD.U32 R5, RZ, RZ, UR6 ;  /* 0x00000006ff057e24 */ /* 0x000fca000f8e00ff */
[----:B------:R0:W5:Y:S01]  /*13d0*/  LDG.E R188, desc[UR44][R4.64] ;  /* 0x0000002c04bc7981 */ /* 0x000162000c1e1900 */
[----:B------:R-:W-:Y:S05]  /*13e0*/  BRA `(.L_x_5156) ;  /* 0x00000000002c7947 */ /* 0x000fea0003800000 */
.L_x_5155:
        /* <DEDUP_REMOVED lines=9> */
[----:B------:R-:W2:Y:S02]  /*1480*/  LDG.E R7, desc[UR44][R4.64+0x4] ;  /* 0x0000042c04077981 */ /* 0x000ea4000c1e1900 */
[----:B--2---:R-:W-:-:S07]  /*1490*/  IMAD.IADD R188, R7, 0x1, -R188 ;  /* 0x0000000107bc7824 */ /* 0x004fce00078e0abc */
.L_x_5156:
[----:B------:R-:W-:Y:S01]  /*14a0*/  UISETP.NE.AND UP0, UPT, UR43, 0x1, UPT ;  /* 0x000000012b00788c */ /* 0x000fe2000bf05270 */
[----:B-----5:R-:W-:Y:S01]  /*14b0*/  IMAD.IADD R188, R188, 0x1, -R3 ;  /* 0x00000001bcbc7824 */ /* 0x020fe200078e0a03 */
[----:B------:R-:W-:-:S03]  /*14c0*/  USHF.L.U32 UR38, UR5, 0x6, URZ ;  /* 0x0000000605267899 */ /* 0x000fc6000800063f */
[----:B------:R-:W-:Y:S01]  /*14d0*/  VIADD R0, R188, 0x3f ;  /* 0x0000003fbc007836 */ /* 0x000fe20000000000 */
[----:B------:R-:W-:-:S04]  /*14e0*/  PLOP3.LUT P0, PT, PT, PT, UP0, 0x80, 0x0 ;  /* 0x000000000000781c */ /* 0x000fc80003f0f008 */
[----:B------:R-:W-:-:S04]  /*14f0*/  SHF.R.S32.HI R3, RZ, 0x1f, R0 ;  /* 0x0000001fff037819 */ /* 0x000fc80000011400 */
[----:B------:R-:W-:-:S04]  /*1500*/  LEA.HI R3, R3, R0, RZ, 0x6 ;  /* 0x0000000003037211 */ /* 0x000fc800078f30ff */
[----:B------:R-:W-:Y:S01]  /*1510*/  SHF.R.S32.HI R168, RZ, 0x6, R3 ;  /* 0x00000006ffa87819 */ /* 0x000fe20000011403 */
[----:B------:R-:W-:Y:S06]  /*1520*/  @!P0 BRA `(.L_x_5157) ;  /* 0x0000001c003c8947 */ /* 0x000fec0003800000 */
[----:B------:R-:W1:Y:S01]  /*1530*/  LDC R0, c[0x0][0x448] ;  /* 0x00011200ff007b82 */ /* 0x000e620000000800 */
[----:B------:R-:W-:Y:S01]  /*1540*/  UIADD3 UR4, UR38, 0x3f, URZ ;  /* 0x0000003f26047890 */ /* 0x000fe2000fffe03f */
[----:B------:R-:W-:Y:S02]  /*1550*/  IADD3 R187, R188, 0x40, -R187 ;  /* 0x00000040bcbb7810 */ /* 0x000fe40007ffe8bb */
        /* <DEDUP_REMOVED lines=21> */
[----:B-1----:R-:W-:Y:S01]  /*16b0*/  ISETP.NE.AND P0, PT, R0, 0x1, PT ;  /* 0x000000010000780c */ /* 0x002fe20003f05270 */
        /* <DEDUP_REMOVED lines=13> */
[----:B------:R-:W-:Y:S01]  /*1790*/  IMAD.MOV.U32 R19, RZ, RZ, RZ ;  /* 0x000000ffff137224 */ /* 0x000fe200078e00ff */
[----:B------:R-:W-:Y:S02]  /*17a0*/  CS2R R92, SRZ ;  /* 0x00000000005c7805 */ /* 0x000fe4000001ff00 */
[----:B------:R-:W-:-:S02]  /*17b0*/  CS2R R90, SRZ ;  /* 0x00000000005a7805 */ /* 0x000fc4000001ff00 */
[----:B------:R-:W-:Y:S02]  /*17c0*/  CS2R R88, SRZ ;  /* 0x0000000000587805 */ /* 0x000fe4000001ff00 */
[----:B------:R-:W-:Y:S02]  /*17d0*/  CS2R R86, SRZ ;  /* 0x0000000000567805 */ /* 0x000fe4000001ff00 */
[----:B------:R-:W-:Y:S02]  /*17e0*/  CS2R R84, SRZ ;  /* 0x0000000000547805 */ /* 0x000fe4000001ff00 */
[----:B------:R-:W-:Y:S01]  /*17f0*/  CS2R R82, SRZ ;  /* 0x0000000000527805 */ /* 0x000fe2000001ff00 */
[----:B0-----:R-:W0:Y:S01]  /*1800*/  @P0 LDC R4, c[0x0][0x450] ;  /* 0x00011400ff040b82 */ /* 0x001e220000000800 */
        /* <DEDUP_REMOVED lines=15> */
[----:B-1----:R-:W-:Y:S01]  /*1900*/  @P0 IMAD.HI.U32 R3, R3, UR4, RZ ;  /* 0x0000000403030c27 */ /* 0x002fe2000f8e00ff */
[----:B------:R-:W-:Y:S02]  /*1910*/  CS2R R14, SRZ ;  /* 0x00000000000e7805 */ /* 0x000fe4000001ff00 */
[----:B------:R-:W-:Y:S02]  /*1920*/  CS2R R12, SRZ ;  /* 0x00000000000c7805 */ /* 0x000fe4000001ff00 */
[----:B------:R-:W-:Y:S02]  /*1930*/  CS2R R170, SRZ ;  /* 0x0000000000aa7805 */ /* 0x000fe4000001ff00 */
[----:B------:R-:W-:Y:S01]  /*1940*/  CS2R R38, SRZ ;  /* 0x0000000000267805 */ /* 0x000fe2000001ff00 */
[----:B------:R-:W-:Y:S01]  /*1950*/  IMAD.MOV.U32 R169, RZ, RZ, RZ ;  /* 0x000000ffffa97224 */ /* 0x000fe200078e00ff */
[----:B------:R-:W-:-:S02]  /*1960*/  CS2R R172, SRZ ;  /* 0x0000000000ac7805 */ /* 0x000fc4000001ff00 */
[----:B------:R-:W-:Y:S02]  /*1970*/  CS2R R34, SRZ ;  /* 0x0000000000227805 */ /* 0x000fe4000001ff00 */
[----:B0-----:R-:W-:Y:S01]  /*1980*/  @P0 SHF.R.U32.HI R0, RZ, R4, R3 ;  /* 0x00000004ff000219 */ /* 0x001fe20000011603 */
[----:B------:R-:W-:Y:S01]  /*1990*/  IMAD.MOV.U32 R31, RZ, RZ, RZ ;  /* 0x000000ffff1f7224 */ /* 0x000fe200078e00ff */
[----:B------:R-:W-:Y:S02]  /*19a0*/  PLOP3.LUT P0, PT, PT, PT, PT, 0x80, 0x0 ;  /* 0x000000000000781c */ /* 0x000fe40003f0f070 */
[----:B------:R-:W-:Y:S02]  /*19b0*/  CS2R R10, SRZ ;  /* 0x00000000000a7805 */ /* 0x000fe4000001ff00 */
[----:B------:R-:W-:Y:S01]  /*19c0*/  CS2R R174, SRZ ;  /* 0x0000000000ae7805 */ /* 0x000fe2000001ff00 */
[----:B------:R-:W-:Y:S02]  /*19d0*/  IMAD.IADD R0, R187, 0x1, R0 ;  /* 0x00000001bb007824 */ /* 0x000fe400078e0200 */
[----:B------:R-:W-:-:S02]  /*19e0*/  IMAD.MOV.U32 R27, RZ, RZ, RZ ;  /* 0x000000ffff1b7224 */ /* 0x000fc400078e00ff */
[----:B------:R-:W-:Y:S01]  /*19f0*/  IMAD.MOV.U32 R9, RZ, RZ, RZ ;  /* 0x000000ffff097224 */ /* 0x000fe200078e00ff */
[----:B------:R-:W-:Y:S01]  /*1a00*/  SHF.R.S32.HI R3, RZ, 0x1f, R0 ;  /* 0x0000001fff037819 */ /* 0x000fe20000011400 */
[----:B------:R-:W-:-:S03]  /*1a10*/  IMAD.MOV.U32 R20, RZ, RZ, RZ ;  /* 0x000000ffff147224 */ /* 0x000fc600078e00ff */
        /* <DEDUP_REMOVED lines=69> */
.L_x_5160:
        /* <DEDUP_REMOVED lines=172> */
.L_x_5159:
        /* <DEDUP_REMOVED lines=143> */
.L_x_5157:
[----:B------:R-:W1:Y:S01]  /*3220*/  LDC R0, c[0x0][0x448] ;  /* 0x00011200ff007b82 */ /* 0x000e620000000800 */
[----:B------:R-:W-:Y:S01]  /*3230*/  UIADD3 UR4, UR38, 0x3f, URZ ;  /* 0x0000003f26047890 */ /* 0x000fe2000fffe03f */
[----:B0-----:R-:W-:Y:S02]  /*3240*/  IADD3 R5, R188, 0x40, -R187 ;  /* 0x00000040bc057810 */ /* 0x001fe40007ffe8bb */
        /* <DEDUP_REMOVED lines=21> */
[----:B-1----:R-:W-:-:S02]  /*33a0*/  ISETP.NE.AND P0, PT, R0, 0x1, PT ;  /* 0x000000010000780c */ /* 0x002fc40003f05270 */
        /* <DEDUP_REMOVED lines=12> */
[----:B------:R-:W0:Y:S01]  /*3470*/  @P0 LDC R0, c[0x0][0x44c] ;  /* 0x00011300ff000b82 */ /* 0x000e220000000800 */
[----:B------:R-:W-:-:S02]  /*3480*/  CS2R R92, SRZ ;  /* 0x00000000005c7805 */ /* 0x000fc4000001ff00 */
[----:B------:R-:W-:Y:S02]  /*3490*/  CS2R R90, SRZ ;  /* 0x00000000005a7805 */ /* 0x000fe4000001ff00 */
        /* <DEDUP_REMOVED lines=24> */
[----:B------:R-:W-:Y:S01]  /*3620*/  CS2R R38, SRZ ;  /* 0x0000000000267805 */ /* 0x000fe2000001ff00 */
[----:B------:R-:W-:Y:S01]  /*3630*/  IMAD.U32 R0, RZ, RZ, UR4 ;  /* 0x00000004ff007e24 */ /* 0x000fe2000f8e00ff */
[----:B------:R-:W-:Y:S01]  /*3640*/  CS2R R172, SRZ ;  /* 0x0000000000ac7805 */ /* 0x000fe2000001ff00 */
[----:B------:R-:W-:Y:S01]  /*3650*/  IMAD.MOV.U32 R169, RZ, RZ, RZ ;  /* 0x000000ffffa97224 */ /* 0x000fe200078e00ff */
[----:B------:R-:W-:-:S02]  /*3660*/  CS2R R34, SRZ ;  /* 0x0000000000227805 */ /* 0x000fc4000001ff00 */
[----:B-1----:R-:W-:Y:S01]  /*3670*/  @P0 SHF.R.U32.HI R0, RZ, R4, R3 ;  /* 0x00000004ff000219 */ /* 0x002fe20000011603 */
[----:B------:R-:W-:Y:S01]  /*3680*/  IMAD.MOV.U32 R31, RZ, RZ, RZ ;  /* 0x000000ffff1f7224 */ /* 0x000fe200078e00ff */
[----:B------:R-:W-:Y:S02]  /*3690*/  PLOP3.LUT P0, PT, PT, PT, PT, 0x80, 0x0 ;  /* 0x000000000000781c */ /* 0x000fe40003f0f070 */
[----:B------:R-:W-:Y:S02]  /*36a0*/  CS2R R10, SRZ ;  /* 0x00000000000a7805 */ /* 0x000fe4000001ff00 */
[----:B------:R-:W-:Y:S01]  /*36b0*/  CS2R R174, SRZ ;  /* 0x0000000000ae7805 */ /* 0x000fe2000001ff00 */
[----:B------:R-:W-:Y:S02]  /*36c0*/  IMAD.IADD R0, R5, 0x1, R0 ;  /* 0x0000000105007824 */ /* 0x000fe400078e0200 */
[----:B------:R-:W-:Y:S02]  /*36d0*/  IMAD.MOV.U32 R27, RZ, RZ, RZ ;  /* 0x000000ffff1b7224 */ /* 0x000fe400078e00ff */
        /* <DEDUP_REMOVED lines=38> */
.L_x_5161:
        /* <DEDUP_REMOVED lines=9> */
.L_x_5351:
[----:B------:R-:W-:Y:S05]  /*39d0*/  @!P0 BRA `(.L_x_5163) ;  /* 0x0000000000048947 */ /* 0x000fea0003800000 */
[----:B------:R-:W-:Y:S01]  /*39e0*/  BPT.TRAP 0x1 ;  /* 0x000000040000795c */ /* 0x000fe20000300000 */
.L_x_5163:
[----:B------:R-:W-:Y:S01]  /*39f0*/  IMAD R5, R2, 0x8, R17 ;  /* 0x0000000802057824 */ /* 0x000fe200078e0211 */
[----:B------:R-:W-:-:S04]  /*3a00*/  SHF.L.U32 R8, R16, 0x1f, RZ ;  /* 0x0000001f10087819 */ /* 0x000fc800000006ff */
[----:B------:R1:W2:Y:S01]  /*3a10*/  SYNCS.PHASECHK.TRANS64.TRYWAIT P1, [R5+URZ+0x38830], R8 ;  /* 0x03883008050075a7 */ /* 0x0002a2000802017f */
[----:B------:R-:W-:Y:S05]  /*3a20*/  @!P0 BRA `(.L_x_5164) ;  /* 0x0000000000048947 */ /* 0x000fea0003800000 */
[----:B------:R-:W-:Y:S01]  /*3a30*/  BPT.TRAP 0x1 ;  /* 0x000000040000795c */ /* 0x000fe20000300000 */
.L_x_5164:
[----:B------:R-:W-:-:S05]  /*3a40*/  VIADD R0, R17, 0x22400 ;  /* 0x0002240011007836 */ /* 0x000fca0000000000 */
[----:B------:R-:W-:-:S04]  /*3a50*/  SHF.R.U32.HI R0, RZ, 0x4, R0 ;  /* 0x00000004ff007819 */ /* 0x000fc80000011600 */
[----:B------:R-:W-:Y:S01]  /*3a60*/  LOP3.LUT R0, R0, 0x3fff, RZ, 0xc0, !PT ;  /* 0x00003fff00007812 */ /* 0x000fe200078ec0ff */
[----:B--2---:R-:W-:Y:S06]  /*3a70*/  @P1 BRA `(.L_x_5165) ;  /* 0x0000000000081947 */ /* 0x004fec0003800000 */
[----:B------:R-:W2:Y:S02]  /*3a80*/  SYNCS.PHASECHK.TRANS64.TRYWAIT P1, [R5+URZ+0x38830], R8 ;  /* 0x03883008050075a7 */ /* 0x000ea4000802017f */
[----:B--2---:R-:W-:Y:S05]  /*3a90*/  @!P1 BRA `(.L_x_5166) ;  /* 0x0000014400d09947 */ /* 0x004fea0003800000 */
.L_x_5165:
        /* <DEDUP_REMOVED lines=18> */
[C---:B------:R-:W-:Y:S02]  /*3bc0*/  VIADD R6, R3.reuse, 0x2 ;  /* 0x0000000203067836 */ /* 0x040fe40000000000 */
        /* <DEDUP_REMOVED lines=21> */
.L_x_5352:
[----:B------:R-:W-:Y:S05]  /*3d20*/  @!P0 BRA `(.L_x_5168) ;  /* 0x0000000000048947 */ /* 0x000fea0003800000 */
[----:B------:R-:W-:Y:S01]  /*3d30*/  BPT.TRAP 0x1 ;  /* 0x000000040000795c */ /* 0x000fe20000300000 */
.L_x_5168:
[----:B------:R4:W0:Y:S01]  /*3d40*/  SYNCS.PHASECHK.TRANS64.TRYWAIT P1, [R5+URZ+0x38850], R8 ;  /* 0x03885008050075a7 */ /* 0x000822000802017f */
[----:B------:R-:W-:Y:S05]  /*3d50*/  @!P0 BRA `(.L_x_5169) ;  /* 0x0000000000048947 */ /* 0x000fea0003800000 */
[----:B------:R-:W-:Y:S01]  /*3d60*/  BPT.TRAP 0x1 ;  /* 0x000000040000795c */ /* 0x000fe20000300000 */
.L_x_5169:
        /* <DEDUP_REMOVED lines=12> */
.L_x_5170:
[----:B------:R-:W-:Y:S01]  /*3e30*/  R2UR UR20, R4 ;  /* 0x00000000041472ca */ /* 0x000fe200000e0000 */
[----:B------:R-:W-:Y:S01]  /*3e40*/  WARPGROUP.ARRIVE ;  /* 0x00000000000079c5 */ /* 0x000fe20000000000 */
[----:B------:R-:W-:Y:S01]  /*3e50*/  R2UR UR22, R6 ;  /* 0x00000000061672ca */ /* 0x000fe200000e0000 */
[----:B------:R-:W-:Y:S01]  /*3e60*/  UMOV UR21, 0x40000040 ;  /* 0x4000004000157882 */ /* 0x000fe20000000000 */
[----:B------:R-:W-:Y:S01]  /*3e70*/  UMOV UR23, 0x40000040 ;  /* 0x4000004000177882 */ /* 0x000fe20000000000 */
[----:B012-4-:R-:W-:Y:S01]  /*3e80*/  VIADD R8, R4, 0x2 ;  /* 0x0000000204087836 */ /* 0x017fe20000000000 */
[----:B------:R-:W-:Y:S01]  /*3e90*/  UMOV UR25, 0x40000040 ;  /* 0x4000004000197882 */ /* 0x000fe20000000000 */
[----:B------:R-:W-:Y:S01]  /*3ea0*/  VIADD R7, R6, 0x2 ;  /* 0x0000000206077836 */ /* 0x000fe20000000000 */
        /* <DEDUP_REMOVED lines=8> */
[----:B------:R-:W-:-:S02]  /*3f30*/  VIADD R10, R6, 0x800 ;  /* 0x00000800060a7836 */ /* 0x000fc40000000000 */
[----:B------:R-:W1:Y:S01]  /*3f40*/  S2R R57, SR_TID.X ;  /* 0x0000000000397919 */ /* 0x000e620000002100 */
[----:B------:R-:W-:Y:S01]  /*3f50*/  IMAD R217, R2, 0x1000, R19 ;  /* 0x0000100002d97824 */ /* 0x000fe200078e0213 */
[----:B------:R-:W-:-:S03]  /*3f60*/  UMOV UR7, 0x40000040 ;  /* 0x4000004000077882 */ /* 0x000fc60000000000 */
[C---:B------:R-:W-:Y:S01]  /*3f70*/  VIADD R219, R217.reuse, 0x80 ;  /* 0x00000080d9db7836 */ /* 0x040fe20000000000 */
[----:B------:R-:W-:Y:S02]  /*3f80*/  R2UR UR6, R217 ;  /* 0x00000000d90672ca */ /* 0x000fe400000e0000 */
        /* <DEDUP_REMOVED lines=277> */
[----:B------:R-:W-:-:S02]  /*50e0*/  IMAD.IADD R10, R11, 0x1, R10 ;  /* 0x000000010b0a7824 */ /* 0x000fc400078e020a */
[----:B------:R-:W-:Y:S01]  /*50f0*/  IMAD.MOV.U32 R11, RZ, RZ, 0x40 ;  /* 0x00000040ff0b7424 */ /* 0x000fe200078e00ff */
[----:B------:R-:W-:Y:S02]  /*5100*/  WARPGROUP.DEPBAR.LE gsb0, 0x0 ;  /* 0x00008000000079c5 */ /* 0x000fe40000010000 */
        /* <DEDUP_REMOVED lines=15> */
[----:B------:R-:W-:Y:S01]  /*5200*/  IMAD.MOV.U32 R8, RZ, RZ, 0x1000 ;  /* 0x00001000ff087424 */ /* 0x000fe200078e00ff */
[----:B------:R-:W0:Y:S04]  /*5210*/  LDC R10, c[0x0][0x448] ;  /* 0x00011200ff0a7b82 */ /* 0x000e280000000800 */
[----:B------:R-:W-:-:S04]  /*5220*/  SEL R8, R8, 0xf80, P1 ;  /* 0x00000f8008087807 */ /* 0x000fc80000800000 */
[----:B------:R-:W-:-:S04]  /*5230*/  LOP3.LUT R8, R8, 0x1e00, RZ, 0xc0, !PT ;  /* 0x00001e0008087812 */ /* 0x000fc800078ec0ff */
[CC--:B------:R-:W-:Y:S02]  /*5240*/  IADD3 R9, R7.reuse, R8.reuse, R4 ;  /* 0x0000000807097210 */ /* 0x0c0fe40007ffe004 */
[----:B------:R-:W-:Y:S02]  /*5250*/  IADD3 R6, R7, R8, R6 ;  /* 0x0000000807067210 */ /* 0x000fe40007ffe006 */
[----:B0-----:R-:W-:-:S13]  /*5260*/  ISETP.NE.AND P1, PT, R10, 0x1, PT ;  /* 0x000000010a00780c */ /* 0x001fda0003f25270 */
[----:B------:R-:W0:Y:S08]  /*5270*/  @P1 LDC R7, c[0x0][0x44c] ;  /* 0x00011300ff071b82 */ /* 0x000e300000000800 */
[----:B------:R-:W1:Y:S01]  /*5280*/  @P1 LDC R8, c[0x0][0x450] ;  /* 0x00011400ff081b82 */ /* 0x000e620000000800 */
        /* <DEDUP_REMOVED lines=8> */
[----:B0-----:R-:W-:-:S05]  /*5310*/  @P1 IMAD.HI.U32 R7, R6, R7, RZ ;  /* 0x0000000706071227 */ /* 0x001fca00078e00ff */
[----:B-1----:R-:W-:Y:S01]  /*5320*/  @P1 SHF.R.U32.HI R6, RZ, R8, R7 ;  /* 0x00000008ff061219 */ /* 0x002fe20000011607 */
[C---:B------:R-:W-:Y:S02]  /*5330*/  IMAD R7, R168.reuse, -0x40, R11 ;  /* 0xffffffc0a8077824 */ /* 0x040fe400078e020b */
[----:B------:R-:W-:Y:S02]  /*5340*/  VIADD R168, R168, 0xfffffffe ;  /* 0xfffffffea8a87836 */ /* 0x000fe40000000000 */
[----:B------:R-:W0:Y:S01]  /*5350*/  SHFL.IDX PT, R9, R6, RZ, 0x1c1f ;  /* 0x001c1fff06097589 */ /* 0x000e2200000e0000 */
[----:B------:R-:W-:Y:S02]  /*5360*/  IADD3 R8, R188, 0x1, R7 ;  /* 0x00000001bc087810 */ /* 0x000fe40007ffe007 */
[----:B------:R-:W-:Y:S01]  /*5370*/  IADD3 R7, -R18, R7, R188 ;  /* 0x0000000712077210 */ /* 0x000fe20007ffe1bc */
[----:B------:R-:W1:Y:S01]  /*5380*/  SHFL.IDX PT, R6, R6, 0x1, 0x1c1f ;  /* 0x003c1f0006067f89 */ /* 0x000e6200000e0000 */
[----:B------:R-:W-:-:S02]  /*5390*/  IADD3 R8, -R187, R8, -R18 ;  /* 0x00000008bb087210 */ /* 0x000fc40007ffe912 */
[----:B------:R-:W-:Y:S02]  /*53a0*/  R2UR UR30, R168 ;  /* 0x00000000a81e72ca */ /* 0x000fe400000e0000 */
[----:B0-----:R-:W-:-:S04]  /*53b0*/  VIADDMNMX R9, R9, R8, R7, PT ;  /* 0x0000000809097246 */ /* 0x001fc80003800107 */
[C---:B------:R-:W-:Y:S02]  /*53c0*/  ISETP.GT.AND P2, PT, R9.reuse, RZ, PT ;  /* 0x000000ff0900720c */ /* 0x040fe40003f44270 */
[C---:B------:R-:W-:Y:S02]  /*53d0*/  ISETP.GT.AND P3, PT, R9.reuse, 0x1, PT ;  /* 0x000000010900780c */ /* 0x040fe40003f64270 */
[----:B------:R-:W-:Y:S02]  /*53e0*/  ISETP.GT.AND P4, PT, R9, 0x8, PT ;  /* 0x000000080900780c */ /* 0x000fe40003f84270 */
[----:B-1----:R-:W-:Y:S01]  /*53f0*/  VIADDMNMX R8, R6, R8, R7, PT ;  /* 0x0000000806087246 */ /* 0x002fe20003800107 */
        /* <DEDUP_REMOVED lines=64> */
[----:B0-----:R-:W-:Y:S02]  /*5800*/  FMNMX.FTZ R11, R10, R9, !PT ;  /* 0x000000090a0b7209 */ /* 0x001fe40007810000 */
[----:B------:R-:W-:Y:S02]  /*5810*/  FSEL R35, R35, -INF , P2 ;  /* 0xff80000023237808 */ /* 0x000fe40001000000 */
[----:B------:R-:W-:Y:S01]  /*5820*/  FMNMX.FTZ R6, R34, R7, !PT ;  /* 0x0000000722067209 */ /* 0x000fe20007810000 */
[----:B------:R-:W0:Y:S01]  /*5830*/  SHFL.BFLY PT, R12, R11, 0x1, 0x1f ;  /* 0x0c201f000b0c7f89 */ /* 0x000e2200000e0000 */
        /* <DEDUP_REMOVED lines=15> */
[----:B0-----:R-:W-:Y:S02]  /*5930*/  FMNMX.FTZ R7, R11, R12, !PT ;  /* 0x0000000c0b077209 */ /* 0x001fe40007810000 */
[----:B------:R-:W-:Y:S02]  /*5940*/  ISETP.GT.AND P2, PT, R8, 0x30, PT ;  /* 0x000000300800780c */ /* 0x000fe40003f44270 */
[----:B------:R-:W-:Y:S01]  /*5950*/  FSEL R47, R47, -INF , P4 ;  /* 0xff8000002f2f7808 */ /* 0x000fe20002000000 */
[C---:B------:R-:W-:Y:S01]  /*5960*/  FMUL.FTZ R10, R7.reuse, UR28 ;  /* 0x0000001c070a7c20 */ /* 0x040fe20008410000 */
        /* <DEDUP_REMOVED lines=12> */
[----:B------:R-:W-:Y:S01]  /*5a30*/  MUFU.EX2 R6, R24 ;  /* 0x0000001800067308 */ /* 0x000fe20000000800 */
        /* <DEDUP_REMOVED lines=14> */
[--C-:B------:R-:W-:Y:S01]  /*5b20*/  FFMA.FTZ R171, R48, UR28, -R56.reuse ;  /* 0x0000001c30ab7c23 */ /* 0x100fe20008010838 */
[----:B------:R-:W0:Y:S01]  /*5b30*/  SHFL.BFLY PT, R21, R8, 0x2, 0x1f ;  /* 0x0c401f0008157f89 */ /* 0x000e2200000e0000 */
[--C-:B------:R-:W-:Y:S01]  /*5b40*/  FFMA.FTZ R172, R49, UR28, -R56.reuse ;  /* 0x0000001c31ac7c23 */ /* 0x100fe20008010838 */
[--C-:B------:R-:W-:Y:S01]  /*5b50*/  FFMA.FTZ R173, R52, UR28, -R56.reuse ;  /* 0x0000001c34ad7c23 */ /* 0x100fe20008010838 */
[--C-:B------:R-:W-:Y:S01]  /*5b60*/  FFMA.FTZ R174, R53, UR28, -R56.reuse ;  /* 0x0000001c35ae7c23 */ /* 0x100fe20008010838 */
[----:B------:R-:W1:Y:S08]  /*5b70*/  MUFU.EX2 R9, R9 ;  /* 0x0000000900097308 */ /* 0x000e700000000800 */
[----:B------:R-:W-:Y:S08]  /*5b80*/  MUFU.EX2 R10, R10 ;  /* 0x0000000a000a7308 */ /* 0x000ff00000000800 */
[----:B------:R-:W2:Y:S01]  /*5b90*/  MUFU.EX2 R11, R11 ;  /* 0x0000000b000b7308 */ /* 0x000ea20000000800 */
[----:B-1----:R-:W-:Y:S01]  /*5ba0*/  F2FP.F16.F32.PACK_AB R152, R9, R6 ;  /* 0x000000060998723e */ /* 0x002fe200000000ff */
[----:B------:R-:W-:Y:S01]  /*5bb0*/  FADD.FTZ R9, R6, R9 ;  /* 0x0000000906097221 */ /* 0x000fe20000010000 */
[----:B------:R-:W-:Y:S01]  /*5bc0*/  IMAD.U32 R6, RZ, RZ, UR38 ;  /* 0x00000026ff067e24 */ /* 0x000fe2000f8e00ff */
[----:B0-----:R-:W-:Y:S01]  /*5bd0*/  FMNMX.FTZ R24, R8, R21, !PT ;  /* 0x0000001508187209 */ /* 0x001fe20007810000 */
[----:B------:R-:W-:-:S03]  /*5be0*/  FFMA.FTZ R21, R41, UR28, -R56 ;  /* 0x0000001c29157c23 */ /* 0x000fc60008010838 */
        /* <DEDUP_REMOVED lines=8> */
[----:B0-----:R-:W-:-:S02]  /*5c70*/  FMNMX.FTZ R8, R24, R25, !PT ;  /* 0x0000001918087209 */ /* 0x001fc40007810000 */
[C---:B-1----:R-:W-:Y:S01]  /*5c80*/  F2FP.F16.F32.PACK_AB R156, R13.reuse, R12 ;  /* 0x0000000c0d9c723e */ /* 0x042fe200000000ff */
[----:B------:R-:W-:Y:S01]  /*5c90*/  FADD.FTZ R12, R12, R11 ;  /* 0x0000000b0c0c7221 */ /* 0x000fe20000010000 */
[C---:B------:R-:W-:Y:S01]  /*5ca0*/  FSETP.NEU.FTZ.AND P2, PT, R8.reuse, -INF , PT ;  /* 0xff8000000800780b */ /* 0x040fe20003f5d000 */
[----:B------:R-:W-:Y:S02]  /*5cb0*/  FMUL.FTZ R24, R8, UR28 ;  /* 0x0000001c08187c20 */ /* 0x000fe40008410000 */
[----:B------:R-:W-:Y:S01]  /*5cc0*/  MUFU.EX2 R20, R20 ;  /* 0x0000001400147308 */ /* 0x000fe20000000800 */
[----:B------:R-:W-:Y:S02]  /*5cd0*/  FADD.FTZ R13, R13, R12 ;  /* 0x0000000c0d0d7221 */ /* 0x000fe40000010000 */
[----:B------:R-:W-:Y:S02]  /*5ce0*/  FSEL R25, R24, RZ, P2 ;  /* 0x000000ff18197208 */ /* 0x000fe40001000000 */
        /* <DEDUP_REMOVED lines=21> */
[----:B--2---:R-:W-:Y:S01]  /*5e40*/  F2FP.F16.F32.PACK_AB R158, R15, R14 ;  /* 0x0000000e0f9e723e */ /* 0x004fe200000000ff */
[----:B------:R-:W-:Y:S01]  /*5e50*/  FADD.FTZ R14, R14, R13 ;  /* 0x0000000d0e0e7221 */ /* 0x000fe20000010000 */
[----:B------:R-:W-:-:S03]  /*5e60*/  @!P2 VIADD R5, R5, 0x38860 ;  /* 0x000388600505a836 */ /* 0x000fc60000000000 */
[----:B------:R-:W-:Y:S01]  /*5e70*/  FADD.FTZ R15, R15, R14 ;  /* 0x0000000e0f0f7221 */ /* 0x000fe20000010000 */
[----:B------:R-:W1:Y:S01]  /*5e80*/  MUFU.EX2 R176, R176 ;  /* 0x000000b000b07308 */ /* 0x000e620000000800 */
[----:B------:R-:W-:-:S07]  /*5e90*/  @!P2 PRMT R5, RZ, 0x654, R5 ;  /* 0x00000654ff05a816 */ /* 0x000fce0000000005 */
[----:B------:R-:W-:Y:S08]  /*5ea0*/  MUFU.EX2 R177, R177 ;  /* 0x000000b100b17308 */ /* 0x000ff00000000800 */
[----:B------:R-:W2:Y:S01]  /*5eb0*/  MUFU.EX2 R178, R178 ;  /* 0x000000b200b27308 */ /* 0x000ea20000000800 */
[----:B-1----:R-:W-:Y:S01]  /*5ec0*/  F2FP.F16.F32.PACK_AB R153, R176, R175 ;  /* 0x000000afb099723e */ /* 0x002fe200000000ff */
[----:B------:R-:W-:-:S06]  /*5ed0*/  FADD.FTZ R176, R175, R176 ;  /* 0x000000b0afb07221 */ /* 0x000fcc0000010000 */
[----:B------:R-:W-:Y:S08]  /*5ee0*/  MUFU.EX2 R179, R179 ;  /* 0x000000b300b37308 */ /* 0x000ff00000000800 */
[----:B------:R-:W1:Y:S01]  /*5ef0*/  MUFU.EX2 R180, R180 ;  /* 0x000000b400b47308 */ /* 0x000e620000000800 */
[----:B--2---:R-:W-:Y:S01]  /*5f00*/  F2FP.F16.F32.PACK_AB R155, R178, R177 ;  /* 0x000000b1b29b723e */ /* 0x004fe200000000ff */
[----:B------:R-:W-:Y:S01]  /*5f10*/  BAR.SYNC.DEFER_BLOCKING 0xf, 0x100 ;  /* 0x03c4000000007b1d */ /* 0x000fe20000010000 */
[----:B------:R-:W-:-:S04]  /*5f20*/  FADD.FTZ R177, R177, R176 ;  /* 0x000000b0b1b17221 */ /* 0x000fc80000010000 */
[----:B------:R-:W-:Y:S01]  /*5f30*/  FADD.FTZ R178, R178, R177 ;  /* 0x000000b1b2b27221 */ /* 0x000fe20000010000 */
[----:B------:R-:W-:Y:S08]  /*5f40*/  MUFU.EX2 R181, R181 ;  /* 0x000000b500b57308 */ /* 0x000ff00000000800 */
[----:B------:R-:W2:Y:S01]  /*5f50*/  MUFU.EX2 R182, R182 ;  /* 0x000000b600b67308 */ /* 0x000ea20000000800 */
[----:B-1----:R-:W-:Y:S01]  /*5f60*/  F2FP.F16.F32.PACK_AB R157, R180, R179 ;  /* 0x000000b3b49d723e */ /* 0x002fe200000000ff */
[----:B------:R-:W-:-:S04]  /*5f70*/  FADD.FTZ R179, R179, R178 ;  /* 0x000000b2b3b37221 */ /* 0x000fc80000010000 */
[----:B------:R-:W-:Y:S02]  /*5f80*/  FADD.FTZ R180, R180, R179 ;  /* 0x000000b3b4b47221 */ /* 0x000fe40000010000 */
[----:B------:R-:W1:Y:S01]  /*5f90*/  MUFU.EX2 R21, R21 ;  /* 0x0000001500157308 */ /* 0x000e620000000800 */
[----:B------:R3:W-:Y:S07]  /*5fa0*/  STSM.16.M88.4 [R185+0x36400], R152 ;  /* 0x03640098b9007844 */ /* 0x0007ee0000000200 */
[----:B------:R-:W-:Y:S01]  /*5fb0*/  MUFU.EX2 R169, R169 ;  /* 0x000000a900a97308 */ /* 0x000fe20000000800 */
[----:B--2---:R-:W-:Y:S01]  /*5fc0*/  F2FP.F16.F32.PACK_AB R159, R182, R181 ;  /* 0x000000b5b69f723e */ /* 0x004fe200000000ff */
[----:B------:R-:W-:-:S04]  /*5fd0*/  FADD.FTZ R181, R181, R180 ;  /* 0x000000b4b5b57221 */ /* 0x000fc80000010000 */
[----:B------:R2:W-:Y:S01]  /*5fe0*/  STSM.16.M88.4 [R186], R156 ;  /* 0x0000009cba007844 */ /* 0x0005e20000000200 */
[----:B------:R-:W-:Y:S01]  /*5ff0*/  FADD.FTZ R182, R182, R181 ;  /* 0x000000b5b6b67221 */ /* 0x000fe20000010000 */
[----:B------:R-:W4:Y:S01]  /*6000*/  MUFU.EX2 R170, R170 ;  /* 0x000000aa00aa7308 */ /* 0x000f220000000800 */
[----:B-1----:R-:W-:Y:S01]  /*6010*/  F2FP.F16.F32.PACK_AB R160, R21, R20 ;  /* 0x0000001415a0723e */ /* 0x002fe200000000ff */
[----:B------:R-:W-:-:S04]  /*6020*/  FADD.FTZ R20, R20, R15 ;  /* 0x0000000f14147221 */ /* 0x000fc80000010000 */
[----:B------:R-:W-:Y:S02]  /*6030*/  FADD.FTZ R20, R21, R20 ;  /* 0x0000001415147221 */ /* 0x000fe40000010000 */
[----:B------:R-:W-:Y:S08]  /*6040*/  MUFU.EX2 R183, R183 ;  /* 0x000000b700b77308 */ /* 0x000ff00000000800 */
[----:B------:R-:W1:Y:S01]  /*6050*/  MUFU.EX2 R212, R212 ;  /* 0x000000d400d47308 */ /* 0x000e620000000800 */
[----:B----4-:R-:W-:Y:S01]  /*6060*/  F2FP.F16.F32.PACK_AB R162, R170, R169 ;  /* 0x000000a9aaa2723e */ /* 0x010fe200000000ff */
[----:B------:R-:W-:-:S04]  /*6070*/  FADD.FTZ R169, R169, R20 ;  /* 0x00000014a9a97221 */ /* 0x000fc80000010000 */
[----:B------:R-:W-:Y:S02]  /*6080*/  FADD.FTZ R170, R170, R169 ;  /* 0x000000a9aaaa7221 */ /* 0x000fe40000010000 */
[----:B------:R-:W-:Y:S08]  /*6090*/  MUFU.EX2 R211, R211 ;  /* 0x000000d300d37308 */ /* 0x000ff00000000800 */
        /* <DEDUP_REMOVED lines=8> */
[----:B------:R2:W-:Y:S01]  /*6120*/  STSM.16.M88.4 [R190], R160 ;  /* 0x000000a0be007844 */ /* 0x0005e20000000200 */
[----:B------:R-:W-:Y:S01]  /*6130*/  FADD.FTZ R214, R214, R211 ;  /* 0x000000d3d6d67221 */ /* 0x000fe20000010000 */
[----:B------:R-:W-:Y:S08]  /*6140*/  MUFU.EX2 R173, R173 ;  /* 0x000000ad00ad7308 */ /* 0x000ff00000000800 */
[----:B------:R-:W4:Y:S01]  /*6150*/  MUFU.EX2 R174, R174 ;  /* 0x000000ae00ae7308 */ /* 0x000f220000000800 */
[----:B-1----:R-:W-:Y:S01]  /*6160*/  F2FP.F16.F32.PACK_AB R164, R172, R171 ;  /* 0x000000abaca4723e */ /* 0x002fe200000000ff */
[----:B------:R-:W-:-:S04]  /*6170*/  FADD.FTZ R171, R171, R170 ;  /* 0x000000aaabab7221 */ /* 0x000fc80000010000 */
[----:B------:R-:W-:Y:S02]  /*6180*/  FADD.FTZ R172, R172, R171 ;  /* 0x000000abacac7221 */ /* 0x000fe40000010000 */
[----:B------:R-:W-:Y:S08]  /*6190*/  MUFU.EX2 R213, R213 ;  /* 0x000000d500d57308 */ /* 0x000ff00000000800 */
[----:B------:R-:W1:Y:S01]  /*61a0*/  MUFU.EX2 R216, R216 ;  /* 0x000000d800d87308 */ /* 0x000e620000000800 */
[----:B----4-:R-:W-:-:S07]  /*61b0*/  F2FP.F16.F32.PACK_AB R166, R174, R173 ;  /* 0x000000adaea6723e */ /* 0x010fce00000000ff */
[----:B------:R-:W-:Y:S08]  /*61c0*/  MUFU.EX2 R215, R215 ;  /* 0x000000d700d77308 */ /* 0x000ff00000000800 */
[----:B------:R-:W4:Y:S01]  /*61d0*/  MUFU.EX2 R218, R218 ;  /* 0x000000da00da7308 */ /* 0x000f220000000800 */
[----:B-1----:R-:W-:Y:S01]  /*61e0*/  F2FP.F16.F32.PACK_AB R165, R216, R213 ;  /* 0x000000d5d8a5723e */ /* 0x002fe200000000ff */
[----:B------:R-:W-:-:S04]  /*61f0*/  FADD.FTZ R213, R213, R214 ;  /* 0x000000d6d5d57221 */ /* 0x000fc80000010000 */
[----:B------:R-:W-:Y:S01]  /*6200*/  FADD.FTZ R216, R216, R213 ;  /* 0x000000d5d8d87221 */ /* 0x000fe20000010000 */
[----:B----4-:R-:W-:-:S03]  /*6210*/  F2FP.F16.F32.PACK_AB R167, R218, R215 ;  /* 0x000000d7daa7723e */ /* 0x010fc600000000ff */
[----:B------:R-:W-:Y:S02]  /*6220*/  FADD.FTZ R215, R215, R216 ;  /* 0x000000d8d7d77221 */ /* 0x000fe40000010000 */
[----:B------:R2:W-:Y:S01]  /*6230*/  STSM.16.M88.4 [R189], R164 ;  /* 0x000000a4bd007844 */ /* 0x0005e20000000200 */
[----:B0-----:R-:W-:-:S06]  /*6240*/  WARPGROUP.ARRIVE ;  /* 0x00000000000079c5 */ /* 0x001fcc0000000000 */
[----:B------:R-:W-:Y:S01]  /*6250*/  HGMMA.64x256x16.F32 R24, R152, gdesc[UR4].tnspB, RZ, !UPT, gsb0 ;  /* 0x43e0000498187df0 */ /* 0x000fe2000c0008ff */
[----:B------:R-:W-:Y:S01]  /*6260*/  R2UR UR6, R219 ;  /* 0x00000000db0672ca */ /* 0x000fe200000e0000 */
[----:B------:R-:W-:Y:S01]  /*6270*/  UMOV UR7, 0x40000040 ;  /* 0x4000004000077882 */ /* 0x000fe20000000000 */
[C---:B------:R-:W-:Y:S02]  /*6280*/  VIADD R219, R217.reuse, 0x100 ;  /* 0x00000100d9db7836 */ /* 0x040fe40000000000 */
[----:B------:R-:W-:Y:S01]  /*6290*/  VIADD R217, R217, 0x180 ;  /* 0x00000180d9d97836 */ /* 0x000fe20000000000 */
[----:B------:R-:W-:Y:S02]  /*62a0*/  WARPGROUP.DEPBAR.LE gsb0, 0x0 ;  /* 0x00008000000079c5 */ /* 0x000fe40000010000 */
[----:B------:R-:W-:Y:S01]  /*62b0*/  WARPGROUP.ARRIVE ;  /* 0x00000000000079c5 */ /* 0x000fe20000000000 */
[----:B---3--:R-:W0:-:S15]  /*62c0*/  @P1 LDC R152, c[0x0][0x44c] ;  /* 0x00011300ff981b82 */ /* 0x008e1e0000000800 */
[----:B------:R-:W-:-:S04]  /*62d0*/  NOP ;  /* 0x0000000000007918 */ /* 0x000fc80000000000 */
[----:B------:R-:W-:Y:S01]  /*62e0*/  HGMMA.64x256x16.F32 R24, R156, gdesc[UR4].tnspB, R24, gsb0 ;  /* 0x43e000049c187df0 */ /* 0x000fe20008000818 */
[----:B------:R-:W-:Y:S01]  /*62f0*/  R2UR UR6, R219 ;  /* 0x00000000db0672ca */ /* 0x000fe200000e0000 */
[----:B------:R-:W-:Y:S01]  /*6300*/  UMOV UR7, 0x40000040 ;  /* 0x4000004000077882 */ /* 0x000fe20000000000 */
[----:B------:R-:W1:Y:S01]  /*6310*/  @P1 LDC R154, c[0x0][0x450] ;  /* 0x00011400ff9a1b82 */ /* 0x000e620000000800 */
[----:B0-----:R-:W-:-:S05]  /*6320*/  @P1 IMAD.HI.U32 R9, R152, UR38, RZ ;  /* 0x0000002698091c27 */ /* 0x001fca000f8e00ff */
[----:B-1----:R-:W-:-:S04]  /*6330*/  @P1 SHF.R.U32.HI R6, RZ, R154, R9 ;  /* 0x0000009aff061219 */ /* 0x002fc80000011609 */
[----:B------:R-:W-:-:S04]  /*6340*/  IADD3 R6, R6, R188, -R187 ;  /* 0x000000bc06067210 */ /* 0x000fc80007ffe8bb */
[----:B------:R-:W-:-:S04]  /*6350*/  SHF.R.S32.HI R9, RZ, 0x1f, R6 ;  /* 0x0000001fff097819 */ /* 0x000fc80000011406 */
[----:B------:R-:W-:Y:S01]  /*6360*/  LEA.HI R9, R9, R6, RZ, 0x6 ;  /* 0x0000000609097211 */ /* 0x000fe200078f30ff */
[----:B------:R-:W-:-:S03]  /*6370*/  FADD.FTZ R6, R218, R215 ;  /* 0x000000d7da067221 */ /* 0x000fc60000010000 */
[----:B------:R-:W-:-:S04]  /*6380*/  SHF.R.S32.HI R9, RZ, 0x6, R9 ;  /* 0x00000006ff097819 */ /* 0x000fc80000011409 */
[----:B------:R-:W-:-:S13]  /*6390*/  R2UR UR29, R9 ;  /* 0x00000000091d72ca */ /* 0x000fda00000e0000 */
[----:B------:R-:W-:-:S04]  /*63a0*/  UISETP.LT.AND UP0, UPT, URZ, UR29, UPT ;  /* 0x0000001d3f00728c */ /* 0x000fc8000bf01270 */
[----:B------:R-:W-:-:S04]  /*63b0*/  USEL UR29, URZ, UR29, !UP0 ;  /* 0x0000001d3f1d7287 */ /* 0x000fc8000c000000 */
[----:B------:R-:W-:-:S06]  /*63c0*/  UISETP.GE.AND UP0, UPT, UR30, UR29, UPT ;  /* 0x0000001d1e00728c */ /* 0x000fcc000bf06270 */
[----:B------:R-:W-:Y:S01]  /*63d0*/  PLOP3.LUT P3, PT, PT, PT, UP0, 0x80, 0x0 ;  /* 0x000000000000781c */ /* 0x000fe20003f6f008 */
        /* <DEDUP_REMOVED lines=19> */
[----:B0-----:R-:W-:-:S04]  /*6510*/  FADD.FTZ R5, R173, R172 ;  /* 0x000000acad057221 */ /* 0x001fc80000010000 */
[----:B------:R-:W-:Y:S01]  /*6520*/  FADD.FTZ R5, R174, R5 ;  /* 0x00000005ae057221 */ /* 0x000fe20000010000 */
[----:B--2---:R-:W-:Y:S06]  /*6530*/  @!P3 BRA `(.L_x_5172) ;  /* 0x000000300088b947 */ /* 0x004fec0003800000 */
[----:B------:R-:W-:Y:S01]  /*6540*/  IMAD.MOV.U32 R10, RZ, RZ, R8 ;  /* 0x000000ffff0a7224 */ /* 0x000fe200078e0008 */
[----:B------:R-:W-:Y:S01]  /*6550*/  ULDC UR28, c[0x0][0xa80] ;  /* 0x0002a000001c7ab9 */ /* 0x000fe20000000800 */
[----:B------:R-:W-:Y:S02]  /*6560*/  IMAD.MOV.U32 R11, RZ, RZ, R7 ;  /* 0x000000ffff0b7224 */ /* 0x000fe400078e0007 */
[----:B------:R-:W-:-:S07]  /*6570*/  IMAD.MOV.U32 R13, RZ, RZ, R2 ;  /* 0x000000ffff0d7224 */ /* 0x000fce00078e0002 */
.L_x_5181:
[----:B------:R-:W-:-:S05]  /*6580*/  VIADD R2, R13, 0x1 ;  /* 0x000000010d027836 */ /* 0x000fca0000000000 */
[----:B------:R-:W-:-:S04]  /*6590*/  ISETP.NE.AND P3, PT, R2, 0x2, PT ;  /* 0x000000020200780c */ /* 0x000fc80003f65270 */
[----:B------:R-:W-:Y:S02]  /*65a0*/  SEL R7, RZ, 0x1, P3 ;  /* 0x00000001ff077807 */ /* 0x000fe40001800000 */
[----:B------:R-:W-:Y:S02]  /*65b0*/  SEL R2, R2, RZ, P3 ;  /* 0x000000ff02027207 */ /* 0x000fe40001800000 */
[----:B------:R-:W-:Y:S01]  /*65c0*/  LOP3.LUT R16, R16, R7, RZ, 0x3c, !PT ;  /* 0x0000000710107212 */ /* 0x000fe200078e3cff */
[----:B0-----:R-:W-:Y:S06]  /*65d0*/  @!P0 BRA `(.L_x_5173) ;  /* 0x0000000000048947 */ /* 0x001fec0003800000 */
[----:B------:R-:W-:Y:S01]  /*65e0*/  BPT.TRAP 0x1 ;  /* 0x000000040000795c */ /* 0x000fe20000300000 */
.L_x_5173:
[----:B------:R-:W-:Y:S01]  /*65f0*/  IMAD R9, R2, 0x8, R17 ;  /* 0x0000000802097824 */ /* 0x000fe200078e0211 */
[----:B------:R-:W-:-:S04]  /*6600*/  SHF.L.U32 R8, R16, 0x1f, RZ ;  /* 0x0000001f10087819 */ /* 0x000fc800000006ff */
[----:B------:R0:W1:Y:S01]  /*6610*/  SYNCS.PHASECHK.TRANS64.TRYWAIT P3, [R9+URZ+0x38830], R8 ;  /* 0x03883008090075a7 */ /* 0x000062000806017f */
[----:B------:R-:W-:Y:S05]  /*6620*/  @!P0 BRA `(.L_x_5174) ;  /* 0x0000000000048947 */ /* 0x000fea0003800000 */
[----:B------:R-:W-:Y:S01]  /*6630*/  BPT.TRAP 0x1 ;  /* 0x000000040000795c */ /* 0x000fe20000300000 */
.L_x_5174:
[----:B------:R-:W-:Y:S01]  /*6640*/  IMAD R7, R2, 0x200, R0 ;  /* 0x0000020002077824 */ /* 0x000fe200078e0200 */
[----:B-1----:R-:W-:Y:S06]  /*6650*/  @P3 BRA `(.L_x_5175) ;  /* 0x0000000000083947 */ /* 0x002fec0003800000 */
[----:B------:R-:W1:Y:S02]  /*6660*/  SYNCS.PHASECHK.TRANS64.TRYWAIT P3, [R9+URZ+0x38830], R8 ;  /* 0x03883008090075a7 */ /* 0x000e64000806017f */
[----:B-1----:R-:W-:Y:S05]  /*6670*/  @!P3 BRA `(.L_x_5176) ;  /* 0x0000011c0014b947 */ /* 0x002fea0003800000 */
.L_x_5175:
        /* <DEDUP_REMOVED lines=22> */
.L_x_5177:
[----:B------:R2:W3:Y:S01]  /*67e0*/  SYNCS.PHASECHK.TRANS64.TRYWAIT P3, [R9+URZ+0x38850], R8 ;  /* 0x03885008090075a7 */ /* 0x0004e2000806017f */
[----:B------:R-:W-:Y:S05]  /*67f0*/  @!P0 BRA `(.L_x_5178) ;  /* 0x0000000000048947 */ /* 0x000fea0003800000 */
[----:B------:R-:W-:Y:S01]  /*6800*/  BPT.TRAP 0x1 ;  /* 0x000000040000795c */ /* 0x000fe20000300000 */
.L_x_5178:
[----:B---3--:R-:W-:Y:S05]  /*6810*/  @P3 BRA `(.L_x_5179) ;  /* 0x0000000000083947 */ /* 0x008fea0003800000 */
[----:B------:R-:W3:Y:S02]  /*6820*/  SYNCS.PHASECHK.TRANS64.TRYWAIT P3, [R9+URZ+0x38850], R8 ;  /* 0x03885008090075a7 */ /* 0x000ee4000806017f */
[----:B---3--:R-:W-:Y:S05]  /*6830*/  @!P3 BRA `(.L_x_5180) ;  /* 0x0000011800b8b947 */ /* 0x008fea0003800000 */
.L_x_5179:
        /* <DEDUP_REMOVED lines=13> */
[----:B------:R-:W-:Y:S01]  /*6910*/  UMOV UR6, 0xffffffc0 ;  /* 0xffffffc000067882 */ /* 0x000fe20000000000 */
[----:B------:R-:W-:Y:S01]  /*6920*/  VIADD R21, R4, 0x800 ;  /* 0x0000080004157836 */ /* 0x000fe20000000000 */
[----:B------:R-:W-:Y:S01]  /*6930*/  UIMAD UR6, UR30, UR6, 0x1 ;  /* 0x000000011e0674a4 */ /* 0x000fe2000f8e0206 */
[----:B------:R-:W-:Y:S01]  /*6940*/  VIADD R15, R7, 0x800 ;  /* 0x00000800070f7836 */ /* 0x000fe20000000000 */
[----:B------:R-:W-:Y:S01]  /*6950*/  UMOV UR7, 0x40000040 ;  /* 0x4000004000077882 */ /* 0x000fe20000000000 */
[----:B------:R-:W-:Y:S01]  /*6960*/  HGMMA.64x64x16.F32 R152, gdesc[UR20], R152, gsb0 ;  /* 0x00e00000149879f0 */ /* 0x000fe20008000898 */
[----:B------:R-:W-:Y:S01]  /*6970*/  IMAD R223, R2, 0x1000, R19 ;  /* 0x0000100002df7824 */ /* 0x000fe200078e0213 */
[----:B------:R-:W-:-:S02]  /*6980*/  UISETP.GT.AND UP0, UPT, UR30, UR29, UPT ;  /* 0x0000001d1e00728c */ /* 0x000fc4000bf04270 */
[----:B------:R-:W-:Y:S01]  /*6990*/  UIADD3 UR30, UR30, -0x1, URZ ;  /* 0xffffffff1e1e7890 */ /* 0x000fe2000fffe03f */
        /* <DEDUP_REMOVED lines=297> */
[----:B------:R-:W-:Y:S02]  /*7c30*/  IADD3 R7, R8, R15, R7 ;  /* 0x0000000f08077210 */ /* 0x000fe40007ffe007 */
[----:B------:R-:W0:Y:S08]  /*7c40*/  @P1 LDC R8, c[0x0][0x44c] ;  /* 0x00011300ff081b82 */ /* 0x000e300000000800 */
[----:B------:R-:W1:Y:S01]  /*7c50*/  @P1 LDC R15, c[0x0][0x450] ;  /* 0x00011400ff0f1b82 */ /* 0x000e620000000800 */
[----:B------:R-:W-:-:S02]  /*7c60*/  WARPGROUP.DEPBAR.LE gsb0, 0x0 ;  /* 0x00008000000079c5 */ /* 0x000fc40000010000 */
[----:B------:R-:W-:-:S06]  /*7c70*/  WARPGROUP.ARRIVE ;  /* 0x00000000000079c5 */ /* 0x000fcc0000000000 */
[----:B------:R-:W-:Y:S01]  /*7c80*/  HGMMA.64x64x16.F32 R152, gdesc[UR24], R152, gsb0 ;  /* 0x00e00000189879f0 */ /* 0x000fe20008000898 */
[----:B------:R-:W-:Y:S01]  /*7c90*/  R2UR UR24, R12 ;  /* 0x000000000c1872ca */ /* 0x000fe200000e0000 */
[----:B------:R-:W-:Y:S01]  /*7ca0*/  UMOV UR25, 0x40000040 ;  /* 0x4000004000197882 */ /* 0x000fe20000000000 */
[----:B------:R-:W-:Y:S01]  /*7cb0*/  R2UR UR26, R7 ;  /* 0x00000000071a72ca */ /* 0x000fe200000e0000 */
[----:B------:R-:W-:Y:S01]  /*7cc0*/  UMOV UR27, 0x40000040 ;  /* 0x40000040001b7882 */ /* 0x000fe20000000000 */
[----:B------:R-:W-:Y:S01]  /*7cd0*/  VIADD R7, R191, UR38 ;  /* 0x00000026bf077c36 */ /* 0x000fe20008000000 */
[----:B------:R-:W-:Y:S02]  /*7ce0*/  IADD3 R12, R188, UR6, -R18 ;  /* 0x00000006bc0c7c10 */ /* 0x000fe4000fffe812 */
[----:B------:R-:W-:Y:S01]  /*7cf0*/  R2UR UR6, R223 ;  /* 0x00000000df0672ca */ /* 0x000fe200000e0000 */
[----:B0-----:R-:W-:-:S04]  /*7d00*/  @P1 IMAD.HI.U32 R8, R7, R8, RZ ;  /* 0x0000000807081227 */ /* 0x001fc800078e00ff */
[----:B------:R-:W-:Y:S01]  /*7d10*/  IMAD.IADD R12, R12, 0x1, -R187 ;  /* 0x000000010c0c7824 */ /* 0x000fe200078e0abb */
[----:B-1----:R-:W-:-:S05]  /*7d20*/  @P1 SHF.R.U32.HI R7, RZ, R15, R8 ;  /* 0x0000000fff071219 */ /* 0x002fca0000011608 */
[----:B------:R-:W0:Y:S04]  /*7d30*/  SHFL.IDX PT, R15, R7, RZ, 0x1c1f ;  /* 0x001c1fff070f7589 */ /* 0x000e2800000e0000 */
[----:B------:R-:W1:Y:S01]  /*7d40*/  SHFL.IDX PT, R7, R7, 0x1, 0x1c1f ;  /* 0x003c1f0007077f89 */ /* 0x000e6200000e0000 */
[----:B0-----:R-:W-:-:S05]  /*7d50*/  IMAD.IADD R15, R12, 0x1, R15 ;  /* 0x000000010c0f7824 */ /* 0x001fca00078e020f */
        /* <DEDUP_REMOVED lines=50> */
[----:B------:R-:W-:-:S04]  /*8080*/  FMNMX.FTZ R14, R180, R15, !PT ;  /* 0x0000000fb40e7209 */ /* 0x000fc80007810000 */
[----:B------:R-:W-:Y:S01]  /*8090*/  FMNMX.FTZ R20, R181, R14, !PT ;  /* 0x0000000eb5147209 */ /* 0x000fe20007810000 */
[----:B-1----:R-:W-:-:S04]  /*80a0*/  IMAD.IADD R14, R12, 0x1, R7 ;  /* 0x000000010c0e7824 */ /* 0x002fc800078e0207 */
[----:B------:R-:W0:Y:S01]  /*80b0*/  SHFL.BFLY PT, R15, R20, 0x2, 0x1f ;  /* 0x0c401f00140f7f89 */ /* 0x000e2200000e0000 */
[C---:B------:R-:W-:Y:S02]  /*80c0*/  ISETP.GT.AND P3, PT, R14.reuse, RZ, PT ;  /* 0x000000ff0e00720c */ /* 0x040fe40003f64270 */
[C---:B------:R-:W-:Y:S02]  /*80d0*/  ISETP.GT.AND P4, PT, R14.reuse, 0x1, PT ;  /* 0x000000010e00780c */ /* 0x040fe40003f84270 */
[C---:B------:R-:W-:Y:S02]  /*80e0*/  ISETP.GT.AND P5, PT, R14.reuse, 0x28, PT ;  /* 0x000000280e00780c */ /* 0x040fe40003fa4270 */
[----:B------:R-:W-:Y:S02]  /*80f0*/  FSEL R155, R155, -INF , P4 ;  /* 0xff8000009b9b7808 */ /* 0x000fe40002000000 */
[----:B------:R-:W-:Y:S02]  /*8100*/  ISETP.GT.AND P4, PT, R14, 0x9, PT ;  /* 0x000000090e00780c */ /* 0x000fe40003f84270 */
[----:B------:R-:W-:-:S02]  /*8110*/  FSEL R174, R174, -INF , P5 ;  /* 0xff800000aeae7808 */ /* 0x000fc40002800000 */
[----:B------:R-:W-:Y:S02]  /*8120*/  FSEL R159, R159, -INF , P4 ;  /* 0xff8000009f9f7808 */ /* 0x000fe40002000000 */
[C---:B------:R-:W-:Y:S02]  /*8130*/  ISETP.GT.AND P4, PT, R14.reuse, 0x11, PT ;  /* 0x000000110e00780c */ /* 0x040fe40003f84270 */
[C---:B------:R-:W-:Y:S02]  /*8140*/  ISETP.GT.AND P5, PT, R14.reuse, 0x30, PT ;  /* 0x000000300e00780c */ /* 0x040fe40003fa4270 */
[----:B------:R-:W-:Y:S02]  /*8150*/  FSEL R163, R163, -INF , P4 ;  /* 0xff800000a3a37808 */ /* 0x000fe40002000000 */
[----:B------:R-:W-:Y:S02]  /*8160*/  ISETP.GT.AND P4, PT, R14, 0x19, PT ;  /* 0x000000190e00780c */ /* 0x000fe40003f84270 */
[----:B------:R-:W-:-:S02]  /*8170*/  FSEL R178, R178, -INF , P5 ;  /* 0xff800000b2b27808 */ /* 0x000fc40002800000 */
[----:B0-----:R-:W-:Y:S02]  /*8180*/  FMNMX.FTZ R152, R20, R15, !PT ;  /* 0x0000000f14987209 */ /* 0x001fe40007810000 */
[----:B------:R-:W-:Y:S02]  /*8190*/  FSEL R15, R154, -INF , P3 ;  /* 0xff8000009a0f7808 */ /* 0x000fe40001800000 */
[----:B------:R-:W-:Y:S01]  /*81a0*/  ISETP.GT.AND P3, PT, R14, 0x8, PT ;  /* 0x000000080e00780c */ /* 0x000fe20003f64270 */
[----:B------:R-:W0:Y:S01]  /*81b0*/  SHFL.BFLY PT, R211, R152, 0x1, 0x1f ;  /* 0x0c201f0098d37f89 */ /* 0x000e2200000e0000 */
        /* <DEDUP_REMOVED lines=19> */
[----:B------:R-:W-:Y:S02]  /*82f0*/  FSEL R154, R171, -INF , P4 ;  /* 0xff800000ab9a7808 */ /* 0x000fe40002000000 */
[----:B------:R-:W-:Y:S02]  /*8300*/  FMNMX.FTZ R21, R152, R21, !PT ;  /* 0x0000001598157209 */ /* 0x000fe40007810000 */
[----:B------:R-:W-:-:S02]  /*8310*/  ISETP.GT.AND P3, PT, R14, 0x29, PT ;  /* 0x000000290e00780c */ /* 0x000fc40003f64270 */
[----:B------:R-:W-:Y:S02]  /*8320*/  FMNMX.FTZ R21, R154, R21, !PT ;  /* 0x000000159a157209 */ /* 0x000fe40007810000 */
[----:B------:R-:W-:Y:S02]  /*8330*/  FSEL R211, R175, -INF , P3 ;  /* 0xff800000afd37808 */ /* 0x000fe40001800000 */
[----:B------:R-:W-:Y:S02]  /*8340*/  FMNMX.FTZ R12, R174, R21, !PT ;  /* 0x00000015ae0c7209 */ /* 0x000fe40007810000 */
[----:B------:R-:W-:Y:S02]  /*8350*/  FSETP.NEU.FTZ.AND P4, PT, R7, -INF , PT ;  /* 0xff8000000700780b */ /* 0x000fe40003f9d000 */
[----:B------:R-:W-:Y:S02]  /*8360*/  ISETP.GT.AND P3, PT, R14, 0x31, PT ;  /* 0x000000310e00780c */ /* 0x000fe40003f64270 */
[----:B------:R-:W-:-:S02]  /*8370*/  FMNMX.FTZ R21, R211, R12, !PT ;  /* 0x0000000cd3157209 */ /* 0x000fc40007810000 */
        /* <DEDUP_REMOVED lines=9> */
[----:B------:R-:W-:Y:S01]  /*8410*/  IMAD.MOV R157, RZ, RZ, -R184 ;  /* 0x000000ffff9d7224 */ /* 0x000fe200078e0ab8 */
[----:B------:R-:W-:Y:S01]  /*8420*/  FMNMX.FTZ R153, R212, R21, !PT ;  /* 0x00000015d4997209 */ /* 0x000fe20007810000 */
[----:B------:R0:W-:Y:S01]  /*8430*/  MUFU.EX2 R12, R20 ;  /* 0x00000014000c7308 */ /* 0x0001e20000000800 */
[----:B------:R-:W-:Y:S01]  /*8440*/  FSEL R183, R183, -INF , P3 ;  /* 0xff800000b7b77808 */ /* 0x000fe20001800000 */
[--C-:B------:R-:W-:Y:S01]  /*8450*/  FFMA.FTZ R14, R156, UR28, -R213.reuse ;  /* 0x0000001c9c0e7c23 */ /* 0x100fe200080108d5 */
[----:B------:R-:W-:Y:S01]  /*8460*/  FMNMX.FTZ R8, R182, R153, !PT ;  /* 0x00000099b6087209 */ /* 0x000fe20007810000 */
[--C-:B------:R-:W-:Y:S01]  /*8470*/  FFMA.FTZ R175, R161, UR28, -R213.reuse ;  /* 0x0000001ca1af7c23 */ /* 0x100fe200080108d5 */
[--C-:B------:R-:W-:Y:S01]  /*8480*/  FFMA.FTZ R179, R165, UR28, -R213.reuse ;  /* 0x0000001ca5b37c23 */ /* 0x100fe200080108d5 */
[--C-:B------:R-:W-:Y:S01]  /*8490*/  FFMA.FTZ R168, R168, UR28, -R213.reuse ;  /* 0x0000001ca8a87c23 */ /* 0x100fe200080108d5 */
[----:B------:R-:W-:Y:S01]  /*84a0*/  FMNMX.FTZ R8, R183, R8, !PT ;  /* 0x00000008b7087209 */ /* 0x000fe20007810000 */
[----:B------:R1:W-:Y:S01]  /*84b0*/  MUFU.EX2 R21, R170 ;  /* 0x000000aa00157308 */ /* 0x0003e20000000800 */
[--C-:B0-----:R-:W-:Y:S01]  /*84c0*/  FFMA.FTZ R20, R160, UR28, -R213.reuse ;  /* 0x0000001ca0147c23 */ /* 0x101fe200080108d5 */
[--C-:B------:R-:W-:Y:S01]  /*84d0*/  FFMA.FTZ R169, R169, UR28, -R213.reuse ;  /* 0x0000001ca9a97c23 */ /* 0x100fe200080108d5 */
[--C-:B------:R-:W-:Y:S01]  /*84e0*/  FFMA.FTZ R172, R172, UR28, -R213.reuse ;  /* 0x0000001cacac7c23 */ /* 0x100fe200080108d5 */
[----:B------:R-:W0:Y:S01]  /*84f0*/  SHFL.BFLY PT, R153, R8, 0x2, 0x1f ;  /* 0x0c401f0008997f89 */ /* 0x000e2200000e0000 */
[--C-:B------:R-:W-:Y:S01]  /*8500*/  FFMA.FTZ R173, R173, UR28, -R213.reuse ;  /* 0x0000001cadad7c23 */ /* 0x100fe200080108d5 */
[--C-:B------:R-:W-:Y:S01]  /*8510*/  FFMA.FTZ R176, R176, UR28, -R213.reuse ;  /* 0x0000001cb0b07c23 */ /* 0x100fe200080108d5 */
[--C-:B------:R-:W-:Y:S01]  /*8520*/  FFMA.FTZ R177, R177, UR28, -R213.reuse ;  /* 0x0000001cb1b17c23 */ /* 0x100fe200080108d5 */
[--C-:B------:R-:W-:Y:S01]  /*8530*/  FFMA.FTZ R180, R180, UR28, -R213.reuse ;  /* 0x0000001cb4b47c23 */ /* 0x100fe200080108d5 */
[--C-:B-1----:R-:W-:Y:S01]  /*8540*/  FFMA.FTZ R170, R164, UR28, -R213.reuse ;  /* 0x0000001ca4aa7c23 */ /* 0x102fe200080108d5 */
[----:B------:R-:W-:Y:S01]  /*8550*/  FFMA.FTZ R181, R181, UR28, -R213 ;  /* 0x0000001cb5b57c23 */ /* 0x000fe200080108d5 */
[----:B------:R-:W-:Y:S08]  /*8560*/  MUFU.EX2 R14, R14 ;  /* 0x0000000e000e7308 */ /* 0x000ff00000000800 */
[----:B------:R-:W-:Y:S08]  /*8570*/  MUFU.EX2 R171, R171 ;  /* 0x000000ab00ab7308 */ /* 0x000ff00000000800 */
[----:B------:R-:W-:Y:S01]  /*8580*/  MUFU.EX2 R20, R20 ;  /* 0x0000001400147308 */ /* 0x000fe20000000800 */
[----:B0-----:R-:W-:-:S05]  /*8590*/  FMNMX.FTZ R153, R8, R153, !PT ;  /* 0x0000009908997209 */ /* 0x001fca0007810000 */
[----:B------:R-:W0:Y:S02]  /*85a0*/  SHFL.BFLY PT, R8, R153, 0x1, 0x1f ;  /* 0x0c201f0099087f89 */ /* 0x000e2400000e0000 */
[----:B------:R-:W1:Y:S08]  /*85b0*/  MUFU.EX2 R175, R175 ;  /* 0x000000af00af7308 */ /* 0x000e700000000800 */
[----:B------:R-:W-:Y:S08]  /*85c0*/  MUFU.EX2 R170, R170 ;  /* 0x000000aa00aa7308 */ /* 0x000ff00000000800 */
[----:B------:R-:W2:Y:S01]  /*85d0*/  MUFU.EX2 R179, R179 ;  /* 0x000000b300b37308 */ /* 0x000ea20000000800 */
[----:B-1----:R-:W-:-:S02]  /*85e0*/  F2FP.F16.F32.PACK_AB R156, R175, R20 ;  /* 0x00000014af9c723e */ /* 0x002fc400000000ff */
[----:B0-----:R-:W-:-:S05]  /*85f0*/  FMNMX.FTZ R8, R153, R8, !PT ;  /* 0x0000000899087209 */ /* 0x001fca0007810000 */
[----:B------:R-:W-:Y:S01]  /*8600*/  MUFU.EX2 R168, R168 ;  /* 0x000000a800a87308 */ /* 0x000fe20000000800 */
[C---:B------:R-:W-:Y:S01]  /*8610*/  FSETP.NEU.FTZ.AND P3, PT, R8.reuse, -INF , PT ;  /* 0xff8000000800780b */ /* 0x040fe20003f7d000 */
[----:B------:R-:W-:-:S05]  /*8620*/  FMUL.FTZ R153, R8, UR28 ;  /* 0x0000001c08997c20 */ /* 0x000fca0008410000 */
[----:B------:R-:W-:Y:S01]  /*8630*/  FSEL R153, R153, RZ, P3 ;  /* 0x000000ff99997208 */ /* 0x000fe20001800000 */
[----:B------:R-:W-:Y:S04]  /*8640*/  MUFU.EX2 R169, R169 ;  /* 0x000000a900a97308 */ /* 0x000fe80000000800 */
[--C-:B------:R-:W-:Y:S01]  /*8650*/  FFMA.FTZ R214, R155, UR28, -R153.reuse ;  /* 0x0000001c9bd67c23 */ /* 0x100fe20008010899 */
        /* <DEDUP_REMOVED lines=16> */
[----:B------:R-:W0:Y:S01]  /*8760*/  MUFU.EX2 R221, R221 ;  /* 0x000000dd00dd7308 */ /* 0x000e220000000800 */
[----:B------:R-:W-:Y:S01]  /*8770*/  @!P2 PRMT R152, RZ, 0x654, R152 ;  /* 0x00000654ff98a816 */ /* 0x000fe20000000098 */
[----:B------:R-:W-:Y:S02]  /*8780*/  @!P3 IMAD R154, R13, 0x40, R22 ;  /* 0x000000400d9ab824 */ /* 0x000fe400078e0216 */
[--C-:B------:R-:W-:Y:S01]  /*8790*/  FFMA.FTZ R220, R167, UR28, -R153.reuse ;  /* 0x0000001ca7dc7c23 */ /* 0x100fe20008010899 */
[--C-:B------:R-:W-:Y:S01]  /*87a0*/  FFMA.FTZ R174, R174, UR28, -R153.reuse ;  /* 0x0000001caeae7c23 */ /* 0x100fe20008010899 */
[----:B------:R-:W-:Y:S01]  /*87b0*/  FFMA.FTZ R211, R211, UR28, -R153 ;  /* 0x0000001cd3d37c23 */ /* 0x000fe20008010899 */
[----:B------:R-:W-:-:S02]  /*87c0*/  @!P3 IMAD R160, R154, 0x4, R17 ;  /* 0x000000049aa0b824 */ /* 0x000fc400078e0211 */
[--C-:B------:R-:W-:Y:S01]  /*87d0*/  FFMA.FTZ R13, R182, UR28, -R153.reuse ;  /* 0x0000001cb60d7c23 */ /* 0x100fe20008010899 */
[----:B------:R-:W1:Y:S01]  /*87e0*/  MUFU.EX2 R10, R10 ;  /* 0x0000000a000a7308 */ /* 0x000e620000000800 */
[----:B------:R3:W-:Y:S01]  /*87f0*/  @!P2 SYNCS.ARRIVE.TRANS64.RED.A1T0 RZ, [R152+URZ], RZ ;  /* 0x000000ff98ffa9a7 */ /* 0x0007e2000810043f */
[--C-:B------:R-:W-:Y:S01]  /*8800*/  FFMA.FTZ R178, R178, UR28, -R153.reuse ;  /* 0x0000001cb2b27c23 */ /* 0x100fe20008010899 */
[--C-:B------:R-:W-:Y:S01]  /*8810*/  FFMA.FTZ R182, R183, UR28, -R153.reuse ;  /* 0x0000001cb7b67c23 */ /* 0x100fe20008010899 */
[----:B------:R-:W-:Y:S01]  /*8820*/  FFMA.FTZ R212, R212, UR28, -R153 ;  /* 0x0000001cd4d47c23 */ /* 0x000fe20008010899 */
[----:B------:R-:W-:Y:S01]  /*8830*/  F2FP.F16.F32.PACK_AB R154, R171, R14 ;  /* 0x0000000eab9a723e */ /* 0x000fe200000000ff */
[----:B------:R-:W-:Y:S01]  /*8840*/  VIADD R183, R223, 0x80 ;  /* 0x00000080dfb77836 */ /* 0x000fe20000000000 */
[----:B--2---:R-:W-:Y:S01]  /*8850*/  F2FP.F16.F32.PACK_AB R158, R179, R170 ;  /* 0x000000aab39e723e */ /* 0x004fe200000000ff */
[----:B------:R-:W-:Y:S01]  /*8860*/  MUFU.EX2 R15, R15 ;  /* 0x0000000f000f7308 */ /* 0x000fe20000000800 */
[----:B0-----:R-:W-:Y:S01]  /*8870*/  @!P3 STS [R160+0x38400], R221 ;  /* 0x038400dda000b388 */ /* 0x001fe20000000800 */
[----:B---3--:R-:W-:Y:S01]  /*8880*/  F2FP.F16.F32.PACK_AB R152, R21, R12 ;  /* 0x0000000c1598723e */ /* 0x008fe200000000ff */
[-C--:B------:R-:W-:Y:S01]  /*8890*/  FMUL.FTZ R24, R24, R221.reuse ;  /* 0x000000dd18187220 */ /* 0x080fe20000410000 */
[-C--:B------:R-:W-:Y:S01]  /*88a0*/  FMUL.FTZ R25, R25, R221.reuse ;  /* 0x000000dd19197220 */ /* 0x080fe20000410000 */
[-C--:B------:R-:W-:Y:S01]  /*88b0*/  FMUL.FTZ R28, R28, R221.reuse ;  /* 0x000000dd1c1c7220 */ /* 0x080fe20000410000 */
[-C--:B------:R-:W-:Y:S01]  /*88c0*/  FMUL.FTZ R29, R29, R221.reuse ;  /* 0x000000dd1d1d7220 */ /* 0x080fe20000410000 */
[-C--:B------:R-:W-:Y:S01]  /*88d0*/  FMUL.FTZ R32, R32, R221.reuse ;  /* 0x000000dd20207220 */ /* 0x080fe20000410000 */
[----:B------:R-:W0:Y:S01]  /*88e0*/  MUFU.EX2 R214, R214 ;  /* 0x000000d600d67308 */ /* 0x000e220000000800 */
[----:B-1----:R1:W-:Y:S01]  /*88f0*/  @!P3 STS [R160+0x38420], R10 ;  /* 0x0384200aa000b388 */ /* 0x0023e20000000800 */
        /* <DEDUP_REMOVED lines=9> */
[----:B-1----:R-:W-:Y:S01]  /*8990*/  F2FP.F16.F32.PACK_AB R160, R169, R168 ;  /* 0x000000a8a9a0723e */ /* 0x002fe200000000ff */
        /* <DEDUP_REMOVED lines=138> */
[-C--:B------:R-:W-:Y:S01]  /*9240*/  FMUL.FTZ R150, R150, R10.reuse ;  /* 0x0000000a96967220 */ /* 0x080fe20000410000 */
[----:B------:R-:W-:Y:S01]  /*9250*/  FMUL.FTZ R151, R151, R10 ;  /* 0x0000000a97977220 */ /* 0x000fe20000410000 */
[----:B------:R-:W-:Y:S01]  /*9260*/  MUFU.EX2 R13, R13 ;  /* 0x0000000d000d7308 */ /* 0x000fe20000000800 */
[----:B0-----:R-:W-:Y:S01]  /*9270*/  F2FP.F16.F32.PACK_AB R164, R177, R176 ;  /* 0x000000b0b1a4723e */ /* 0x001fe200000000ff */
[----:B------:R0:W-:Y:S01]  /*9280*/  STSM.16.M88.4 [R185+0x36400], R152 ;  /* 0x03640098b9007844 */ /* 0x0001e20000000200 */
[----:B-1----:R-:W-:Y:S01]  /*9290*/  F2FP.F16.F32.PACK_AB R166, R181, R180 ;  /* 0x000000b4b5a6723e */ /* 0x002fe200000000ff */
[----:B------:R-:W-:Y:S01]  /*92a0*/  FFMA.FTZ R15, R10, R6, R15 ;  /* 0x000000060a0f7223 */ /* 0x000fe2000001000f */
[----:B------:R-:W-:Y:S01]  /*92b0*/  FFMA.FTZ R12, R221, R5, R12 ;  /* 0x00000005dd0c7223 */ /* 0x000fe2000001000c */
[----:B------:R0:W-:Y:S01]  /*92c0*/  STSM.16.M88.4 [R186], R156 ;  /* 0x0000009cba007844 */ /* 0x0001e20000000200 */
[----:B------:R-:W-:Y:S01]  /*92d0*/  PLOP3.LUT P3, PT, PT, PT, UP0, 0x80, 0x0 ;  /* 0x000000000000781c */ /* 0x000fe20003f6f008 */
[----:B------:R-:W1:Y:S01]  /*92e0*/  MUFU.EX2 R182, R182 ;  /* 0x000000b600b67308 */ /* 0x000e620000000800 */
[----:B--2---:R-:W-:Y:S01]  /*92f0*/  F2FP.F16.F32.PACK_AB R165, R178, R11 ;  /* 0x0000000bb2a5723e */ /* 0x004fe200000000ff */
[----:B------:R0:W-:Y:S01]  /*9300*/  STSM.16.M88.4 [R190], R160 ;  /* 0x000000a0be007844 */ /* 0x0001e20000000200 */
[----:B------:R-:W-:Y:S01]  /*9310*/  FADD.FTZ R214, R214, R15 ;  /* 0x0000000fd6d67221 */ /* 0x000fe20000010000 */
[----:B------:R-:W-:Y:S01]  /*9320*/  FADD.FTZ R21, R21, R12 ;  /* 0x0000000c15157221 */ /* 0x000fe20000010000 */
[----:B------:R-:W-:-:S02]  /*9330*/  @!P2 VIADD R9, R9, 0x38860 ;  /* 0x000388600909a836 */ /* 0x000fc40000000000 */
[----:B------:R-:W-:Y:S01]  /*9340*/  FADD.FTZ R213, R213, R214 ;  /* 0x000000d6d5d57221 */ /* 0x000fe20000010000 */
[----:B------:R-:W-:Y:S01]  /*9350*/  FADD.FTZ R14, R14, R21 ;  /* 0x000000150e0e7221 */ /* 0x000fe20000010000 */
[----:B------:R-:W-:Y:S01]  /*9360*/  IMAD.MOV.U32 R10, RZ, RZ, R8 ;  /* 0x000000ffff0a7224 */ /* 0x000fe200078e0008 */
[----:B------:R-:W-:Y:S01]  /*9370*/  @!P2 PRMT R9, RZ, 0x654, R9 ;  /* 0x00000654ff09a816 */ /* 0x000fe20000000009 */
        /* <DEDUP_REMOVED lines=29> */
[----:B------:R-:W-:Y:S02]  /*9550*/  IMAD.MOV.U32 R11, RZ, RZ, R7 ;  /* 0x000000ffff0b7224 */ /* 0x000fe400078e0007 */
[----:B------:R-:W-:Y:S01]  /*9560*/  FADD.FTZ R177, R177, R176 ;  /* 0x000000b0b1b17221 */ /* 0x000fe20000010000 */
[----:B------:R-:W-:-:S03]  /*9570*/  FADD.FTZ R13, R13, R178 ;  /* 0x000000b20d0d7221 */ /* 0x000fc60000010000 */
[----:B------:R-:W-:Y:S01]  /*9580*/  FADD.FTZ R180, R180, R177 ;  /* 0x000000b1b4b47221 */ /* 0x000fe20000010000 */
[----:B------:R-:W-:Y:S01]  /*9590*/  FADD.FTZ R6, R182, R13 ;  /* 0x0000000db6067221 */ /* 0x000fe20000010000 */
[----:B------:R-:W-:Y:S02]  /*95a0*/  IMAD.MOV.U32 R13, RZ, RZ, R2 ;  /* 0x000000ffff0d7224 */ /* 0x000fe400078e0002 */
        /* <DEDUP_REMOVED lines=27> */
.L_x_5172:
[----:B------:R-:W-:-:S13]  /*9760*/  ISETP.LE.AND P1, PT, RZ, UR30, PT ;  /* 0x0000001eff007c0c */ /* 0x000fda000bf23270 */
[----:B------:R-:W-:Y:S05]  /*9770*/  @!P1 BRA `(.L_x_5182) ;  /* 0x0000002c003c9947 */ /* 0x000fea0003800000 */
[----:B------:R-:W-:Y:S01]  /*9780*/  IMAD.MOV.U32 R211, RZ, RZ, R8 ;  /* 0x000000ffffd37224 */ /* 0x000fe200078e0008 */
[----:B------:R-:W-:Y:S01]  /*9790*/  ULDC UR28, c[0x0][0xa80] ;  /* 0x0002a000001c7ab9 */ /* 0x000fe20000000800 */
[----:B------:R-:W-:Y:S02]  /*97a0*/  IMAD.MOV.U32 R10, RZ, RZ, R7 ;  /* 0x000000ffff0a7224 */ /* 0x000fe400078e0007 */
[----:B------:R-:W-:-:S07]  /*97b0*/  IMAD.MOV.U32 R187, RZ, RZ, R2 ;  /* 0x000000ffffbb7224 */ /* 0x000fce00078e0002 */
.L_x_5191:
[----:B------:R-:W-:-:S05]  /*97c0*/  VIADD R2, R187, 0x1 ;  /* 0x00000001bb027836 */ /* 0x000fca0000000000 */
[----:B------:R-:W-:-:S04]  /*97d0*/  ISETP.NE.AND P1, PT, R2, 0x2, PT ;  /* 0x000000020200780c */ /* 0x000fc80003f25270 */
[----:B------:R-:W-:Y:S02]  /*97e0*/  SEL R7, RZ, 0x1, P1 ;  /* 0x00000001ff077807 */ /* 0x000fe40000800000 */
[----:B------:R-:W-:Y:S02]  /*97f0*/  SEL R2, R2, RZ, P1 ;  /* 0x000000ff02027207 */ /* 0x000fe40000800000 */
[----:B------:R-:W-:Y:S01]  /*9800*/  LOP3.LUT R16, R16, R7, RZ, 0x3c, !PT ;  /* 0x0000000710107212 */ /* 0x000fe200078e3cff */
[----:B--2---:R-:W-:Y:S06]  /*9810*/  @!P0 BRA `(.L_x_5183) ;  /* 0x0000000000048947 */ /* 0x004fec0003800000 */
[----:B------:R-:W-:Y:S01]  /*9820*/  BPT.TRAP 0x1 ;  /* 0x000000040000795c */ /* 0x000fe20000300000 */
.L_x_5183:
[----:B0-----:R-:W-:Y:S01]  /*9830*/  IMAD R9, R2, 0x8, R17 ;  /* 0x0000000802097824 */ /* 0x001fe200078e0211 */
[----:B------:R-:W-:-:S04]  /*9840*/  SHF.L.U32 R8, R16, 0x1f, RZ ;  /* 0x0000001f10087819 */ /* 0x000fc800000006ff */
[----:B------:R0:W1:Y:S01]  /*9850*/  SYNCS.PHASECHK.TRANS64.TRYWAIT P1, [R9+URZ+0x38830], R8 ;  /* 0x03883008090075a7 */ /* 0x000062000802017f */
[----:B------:R-:W-:Y:S05]  /*9860*/  @!P0 BRA `(.L_x_5184) ;  /* 0x0000000000048947 */ /* 0x000fea0003800000 */
[----:B------:R-:W-:Y:S01]  /*9870*/  BPT.TRAP 0x1 ;  /* 0x000000040000795c */ /* 0x000fe20000300000 */
.L_x_5184:
[----:B------:R-:W-:Y:S01]  /*9880*/  IMAD R7, R2, 0x200, R0 ;  /* 0x0000020002077824 */ /* 0x000fe200078e0200 */
[----:B-1----:R-:W-:Y:S06]  /*9890*/  @P1 BRA `(.L_x_5185) ;  /* 0x0000000000081947 */ /* 0x002fec0003800000 */
[----:B------:R-:W1:Y:S02]  /*98a0*/  SYNCS.PHASECHK.TRANS64.TRYWAIT P1, [R9+URZ+0x38830], R8 ;  /* 0x03883008090075a7 */ /* 0x000e64000802017f */
[----:B-1----:R-:W-:Y:S05]  /*98b0*/  @!P1 BRA `(.L_x_5186) ;  /* 0x000000e800ac9947 */ /* 0x002fea0003800000 */
.L_x_5185:
        /* <DEDUP_REMOVED lines=22> */
.L_x_5187:
[----:B------:R2:W3:Y:S01]  /*9a20*/  SYNCS.PHASECHK.TRANS64.TRYWAIT P1, [R9+URZ+0x38850], R8 ;  /* 0x03885008090075a7 */ /* 0x0004e2000802017f */
[----:B------:R-:W-:Y:S05]  /*9a30*/  @!P0 BRA `(.L_x_5188) ;  /* 0x0000000000048947 */ /* 0x000fea0003800000 */
[----:B------:R-:W-:Y:S01]  /*9a40*/  BPT.TRAP 0x1 ;  /* 0x000000040000795c */ /* 0x000fe20000300000 */
.L_x_5188:
[----:B---3--:R-:W-:Y:S05]  /*9a50*/  @P1 BRA `(.L_x_5189) ;  /* 0x0000000000081947 */ /* 0x008fea0003800000 */
[----:B------:R-:W3:Y:S02]  /*9a60*/  SYNCS.PHASECHK.TRANS64.TRYWAIT P1, [R9+URZ+0x38850], R8 ;  /* 0x03885008090075a7 */ /* 0x000ee4000802017f */
[----:B---3--:R-:W-:Y:S05]  /*9a70*/  @!P1 BRA `(.L_x_5190) ;  /* 0x000000e800509947 */ /* 0x008fea0003800000 */
.L_x_5189:
        /* <DEDUP_REMOVED lines=12> */
[----:B------:R-:W-:Y:S01]  /*9b40*/  VIADD R8, R7, 0x4 ;  /* 0x0000000407087836 */ /* 0x000fe20000000000 */
[----:B------:R-:W-:Y:S01]  /*9b50*/  UMOV UR7, 0x40000040 ;  /* 0x4000004000077882 */ /* 0x000fe20000000000 */
[----:B------:R-:W-:-:S02]  /*9b60*/  VIADD R15, R4, 0x800 ;  /* 0x00000800040f7836 */ /* 0x000fc40000000000 */
[----:B------:R-:W-:Y:S02]  /*9b70*/  VIADD R13, R7, 0x800 ;  /* 0x00000800070d7836 */ /* 0x000fe40000000000 */
        /* <DEDUP_REMOVED lines=655> */
.L_x_5182:
[----:B------:R-:W1:Y:S01]  /*c470*/  SHFL.BFLY PT, R0, R5, 0x2, 0x1f ;  /* 0x0c401f0005007f89 */ /* 0x000e6200000e0000 */
[----:B0-2---:R-:W-:Y:S01]  /*c480*/  IMAD.MOV R9, RZ, RZ, -R184 ;  /* 0x000000ffff097224 */ /* 0x005fe200078e0ab8 */
[----:B------:R-:W-:Y:S02]  /*c490*/  UIADD3 UR37, UR37, 0x1, URZ ;  /* 0x0000000125257890 */ /* 0x000fe4000fffe03f */
[----:B------:R-:W0:Y:S01]  /*c4a0*/  SHFL.BFLY PT, R3, R6, 0x2, 0x1f ;  /* 0x0c401f0006037f89 */ /* 0x000e2200000e0000 */
[----:B------:R-:W-:Y:S08]  /*c4b0*/  BAR.ARV 0x8, 0x100 ;  /* 0x0204000000007b1d */ /* 0x000ff00000002000 */
[----:B------:R-:W-:Y:S01]  /*c4c0*/  BAR.SYNC.DEFER_BLOCKING 0xf, 0x100 ;  /* 0x03c4000000007b1d */ /* 0x000fe20000010000 */
[----:B------:R-:W-:Y:S01]  /*c4d0*/  ISETP.NE.AND P0, PT, R18, R9, PT ;  /* 0x000000091200720c */ /* 0x000fe20003f05270 */
[----:B-1----:R-:W-:Y:S01]  /*c4e0*/  FADD.FTZ R0, R0, R5 ;  /* 0x0000000500007221 */ /* 0x002fe20000010000 */
[----:B------:R-:W-:-:S02]  /*c4f0*/  VIADD R5, R2, 0x1 ;  /* 0x0000000102057836 */ /* 0x000fc40000000000 */
[----:B0-----:R-:W-:Y:S02]  /*c500*/  FADD.FTZ R3, R3, R6 ;  /* 0x0000000603037221 */ /* 0x001fe40000010000 */
[----:B------:R-:W0:Y:S01]  /*c510*/  SHFL.BFLY PT, R11, R0, 0x1, 0x1f ;  /* 0x0c201f00000b7f89 */ /* 0x000e2200000e0000 */
[----:B------:R-:W-:Y:S01]  /*c520*/  IMAD.MOV.U32 R6, RZ, RZ, RZ ;  /* 0x000000ffff067224 */ /* 0x000fe200078e00ff */
[----:B------:R-:W-:-:S05]  /*c530*/  ISETP.NE.AND P1, PT, R5, 0x2, PT ;  /* 0x000000020500780c */ /* 0x000fca0003f25270 */
[----:B------:R-:W-:Y:S01]  /*c540*/  @!P0 IMAD R2, R2, 0x40, R22 ;  /* 0x0000004002028824 */ /* 0x000fe200078e0216 */
[----:B------:R-:W1:Y:S03]  /*c550*/  SHFL.BFLY PT, R4, R3, 0x1, 0x1f ;  /* 0x0c201f0003047f89 */ /* 0x000e6600000e0000 */
[----:B------:R-:W-:Y:S02]  /*c560*/  @!P0 IMAD R17, R2, 0x4, R17 ;  /* 0x0000000402118824 */ /* 0x000fe400078e0211 */
[----:B------:R-:W-:Y:S02]  /*c570*/  IMAD.U32 R2, RZ, RZ, UR28 ;  /* 0x0000001cff027e24 */ /* 0x000fe4000f8e00ff */
[----:B0-----:R-:W-:Y:S01]  /*c580*/  FADD.FTZ R11, R0, R11 ;  /* 0x0000000b000b7221 */ /* 0x001fe20000010000 */
[----:B------:R-:W-:Y:S02]  /*c590*/  IMAD.MOV.U32 R0, RZ, RZ, -0x800000 ;  /* 0xff800000ff007424 */ /* 0x000fe400078e00ff */
[----:B-1----:R-:W-:-:S02]  /*c5a0*/  FADD.FTZ R15, R3, R4 ;  /* 0x00000004030f7221 */ /* 0x002fc40000010000 */
[----:B------:R-:W-:Y:S01]  /*c5b0*/  FSETP.NE.FTZ.AND P2, PT, R11, RZ, PT ;  /* 0x000000ff0b00720b */ /* 0x000fe20003f55000 */
[----:B------:R-:W-:Y:S01]  /*c5c0*/  IMAD.MOV.U32 R4, RZ, RZ, RZ ;  /* 0x000000ffff047224 */ /* 0x000fe200078e00ff */
[----:B------:R-:W-:Y:S02]  /*c5d0*/  SEL R3, RZ, 0x1, P1 ;  /* 0x00000001ff037807 */ /* 0x000fe40000800000 */
[----:B------:R-:W-:Y:S02]  /*c5e0*/  FSETP.NE.FTZ.AND P3, PT, R15, RZ, PT ;  /* 0x000000ff0f00720b */ /* 0x000fe40003f75000 */
[----:B------:R-:W-:Y:S01]  /*c5f0*/  LOP3.LUT R16, R16, R3, RZ, 0x3c, !PT ;  /* 0x0000000310107212 */ /* 0x000fe200078e3cff */
[----:B------:R-:W-:-:S06]  /*c600*/  IMAD.MOV.U32 R3, RZ, RZ, -0x800000 ;  /* 0xff800000ff037424 */ /* 0x000fcc00078e00ff */
[----:B------:R-:W0:Y:S01]  /*c610*/  @P2 MUFU.RCP R6, R11 ;  /* 0x0000000b00062308 */ /* 0x000e220000001000 */
[----:B------:R-:W-:-:S07]  /*c620*/  @P2 FMUL.FTZ R2, R2, 0.69314718246459960938 ;  /* 0x3f31721802022820 */ /* 0x000fce0000410000 */
[----:B------:R-:W1:Y:S08]  /*c630*/  @P3 MUFU.RCP R4, R15 ;  /* 0x0000000f00043308 */ /* 0x000e700000001000 */
[----:B------:R-:W2:Y:S01]  /*c640*/  @P3 MUFU.LG2 R21, R15 ;  /* 0x0000000f00153308 */ /* 0x000ea20000000c00 */
[-C--:B0-----:R-:W-:Y:S01]  /*c650*/  FMUL.FTZ R175, R24, R6.reuse ;  /* 0x0000000618af7220 */ /* 0x081fe20000410000 */
[-C--:B------:R-:W-:Y:S01]  /*c660*/  FMUL.FTZ R174, R28, R6.reuse ;  /* 0x000000061cae7220 */ /* 0x080fe20000410000 */
[----:B------:R0:W-:Y:S01]  /*c670*/  @!P0 STS [R17+0x38400], R6 ;  /* 0x0384000611008388 */ /* 0x0001e20000000800 */
        /* <DEDUP_REMOVED lines=62> */
[----:B-1----:R1:W-:Y:S01]  /*ca60*/  @!P0 STS [R17+0x38420], R4 ;  /* 0x0384200411008388 */ /* 0x0023e20000000800 */
[----:B0-----:R0:W1:Y:S01]  /*ca70*/  @P2 MUFU.LG2 R6, R11 ;  /* 0x0000000b00062308 */ /* 0x0010620000000c00 */
[----:B------:R-:W-:-:S02]  /*ca80*/  IMAD.U32 R32, RZ, RZ, UR28 ;  /* 0x0000001cff207e24 */ /* 0x000fc4000f8e00ff */
[----:B--2---:R-:W-:Y:S01]  /*ca90*/  @P3 FMUL.FTZ R21, R21, 0.69314718246459960938 ;  /* 0x3f31721815153820 */ /* 0x004fe20000410000 */
[-C--:B------:R-:W-:Y:S01]  /*caa0*/  FMUL.FTZ R13, R42, R4.reuse ;  /* 0x000000042a0d7220 */ /* 0x080fe20000410000 */
[-C--:B------:R-:W-:Y:S01]  /*cab0*/  FMUL.FTZ R15, R46, R4.reuse ;  /* 0x000000042e0f7220 */ /* 0x080fe20000410000 */
[----:B------:R-:W-:Y:S01]  /*cac0*/  @P3 FMUL.FTZ R32, R32, 0.69314718246459960938 ;  /* 0x3f31721820203820 */ /* 0x000fe20000410000 */
[-C--:B------:R-:W-:Y:S01]  /*cad0*/  FMUL.FTZ R25, R50, R4.reuse ;  /* 0x0000000432197220 */ /* 0x080fe20000410000 */
[-C--:B------:R-:W-:Y:S01]  /*cae0*/  FMUL.FTZ R29, R58, R4.reuse ;  /* 0x000000043a1d7220 */ /* 0x080fe20000410000 */
[----:B------:R-:W-:Y:S01]  /*caf0*/  PLOP3.LUT P0, PT, PT, PT, PT, 0x8, 0x0 ;  /* 0x000000000000781c */ /* 0x000fe20003f0e170 */
        /* <DEDUP_REMOVED lines=12> */
[----:B------:R-:W-:Y:S01]  /*cbc0*/  @P2 FFMA.FTZ R3, R2, R7, R17 ;  /* 0x0000000702032223 */ /* 0x000fe20000010011 */
        /* <DEDUP_REMOVED lines=52> */
.L_x_5158:
[----:B------:R-:W0:Y:S01]  /*cf10*/  S2R R4, SR_CgaCtaId ;  /* 0x0000000000047919 */ /* 0x000e220000008800 */
[----:B------:R-:W-:Y:S01]  /*cf20*/  MOV R17, 0x400 ;  /* 0x0000040000117802 */ /* 0x000fe20000000f00 */
[----:B------:R-:W-:Y:S01]  /*cf30*/  BSSY B0, `(.L_x_5192) ;  /* 0x00002f1000007945 */ /* 0x000fe20003800000 */
[----:B------:R-:W-:Y:S02]  /*cf40*/  BAR.SYNC.DEFER_BLOCKING 0x5, 0x180 ;  /* 0x0146000000007b1d */ /* 0x000fe40000010000 */
[----:B0-----:R-:W-:-:S05]  /*cf50*/  LEA R17, R4, R17, 0x18 ;  /* 0x0000001104117211 */ /* 0x001fca00078ec0ff */
[----:B------:R-:W0:Y:S02]  /*cf60*/  LDS.128 R4, [R17+0x388d0] ;  /* 0x0388d00011047984 */ /* 0x000e240000000c00 */
[----:B0-----:R-:W-:Y:S02]  /*cf70*/  R2UR UR5, R5 ;  /* 0x00000000050572ca */ /* 0x001fe400000e0000 */
[----:B------:R-:W-:Y:S01]  /*cf80*/  R2UR UR6, R6 ;  /* 0x00000000060672ca */ /* 0x000fe200000e0000 */
[----:B------:R-:W-:Y:S06]  /*cf90*/  BAR.ARV 0x4, 0x180 ;  /* 0x0106000000007b1d */ /* 0x000fec0000002000 */
[----:B------:R-:W-:Y:S08]  /*cfa0*/  @P0 BRA `(.L_x_5193) ;  /* 0x0000002000240947 */ /* 0x000ff00003800000 */
[----:B------:R-:W0:Y:S01]  /*cfb0*/  S2R R6, SR_SWINHI ;  /* 0x0000000000067919 */ /* 0x000e220000002f00 */
[----:B------:R-:W-:Y:S01]  /*cfc0*/  F2FP.F16.F32.PACK_AB R9, R27, R9 ;  /* 0x000000091b09723e */ /* 0x000fe200000000ff */
[----:B------:R-:W-:Y:S01]  /*cfd0*/  USHF.L.U32 UR10, UR41, 0x2, URZ ;  /* 0x00000002290a7899 */ /* 0x000fe2000800063f */
[----:B------:R-:W-:Y:S01]  /*cfe0*/  F2FP.F16.F32.PACK_AB R10, R10, R174 ;  /* 0x000000ae0a0a723e */ /* 0x000fe200000000ff */
[----:B------:R-:W-:Y:S01]  /*cff0*/  BAR.SYNC.DEFER_BLOCKING 0x1, 0x100 ;  /* 0x0044000000007b1d */ /* 0x000fe20000010000 */
[----:B------:R-:W-:Y:S01]  /*d000*/  F2FP.F16.F32.PACK_AB R11, R31, R11 ;  /* 0x0000000b1f0b723e */ /* 0x000fe200000000ff */
[----:B------:R-:W-:Y:S01]  /*d010*/  USHF.L.U64.HI UR11, UR41, 0x2, UR40 ;  /* 0x00000002290b7899 */ /* 0x000fe20008010228 */
[----:B------:R-:W-:Y:S02]  /*d020*/  F2FP.F16.F32.PACK_AB R12, R12, R170 ;  /* 0x000000aa0c0c723e */ /* 0x000fe400000000ff */
[----:B------:R-:W-:Y:S01]  /*d030*/  F2FP.F16.F32.PACK_AB R13, R43, R13 ;  /* 0x0000000d2b0d723e */ /* 0x000fe200000000ff */
[----:B------:R-:W-:Y:S01]  /*d040*/  ULDC.64 UR8, c[0x0][0xd00] ;  /* 0x0003400000087ab9 */ /* 0x000fe20000000a00 */
[----:B------:R-:W-:Y:S01]  /*d050*/  F2FP.F16.F32.PACK_AB R14, R14, R167 ;  /* 0x000000a70e0e723e */ /* 0x000fe200000000ff */
[----:B------:R-:W-:Y:S01]  /*d060*/  UISETP.NE.U32.AND UP0, UPT, UR8, URZ, UPT ;  /* 0x0000003f0800728c */ /* 0x000fe2000bf05070 */
[----:B------:R-:W-:Y:S01]  /*d070*/  F2FP.F16.F32.PACK_AB R15, R47, R15 ;  /* 0x0000000f2f0f723e */ /* 0x000fe200000000ff */
[----:B------:R-:W-:Y:S01]  /*d080*/  UIADD3 UR4, UP1, UR10, UR8, URZ ;  /* 0x000000080a047290 */ /* 0x000fe2000ff3e03f */
[----:B------:R-:W-:Y:S01]  /*d090*/  F2FP.F16.F32.PACK_AB R24, R24, R166 ;  /* 0x000000a61818723e */ /* 0x000fe200000000ff */
[----:B------:R-:W-:Y:S01]  /*d0a0*/  UISETP.NE.AND.EX UP0, UPT, UR9, URZ, UPT, UP0 ;  /* 0x0000003f0900728c */ /* 0x000fe2000bf05300 */
[----:B------:R-:W-:Y:S01]  /*d0b0*/  F2FP.F16.F32.PACK_AB R25, R51, R25 ;  /* 0x000000193319723e */ /* 0x000fe200000000ff */
[----:B------:R-:W-:Y:S01]  /*d0c0*/  UIADD3.X UR7, UR11, UR9, URZ, UP1, !UPT ;  /* 0x000000090b077290 */ /* 0x000fe20008ffe43f */
[----:B------:R-:W-:-:S02]  /*d0d0*/  F2FP.F16.F32.PACK_AB R64, R65, R64 ;  /* 0x000000404140723e */ /* 0x000fc400000000ff */
[----:B------:R-:W-:Y:S01]  /*d0e0*/  F2FP.F16.F32.PACK_AB R29, R59, R29 ;  /* 0x0000001d3b1d723e */ /* 0x000fe200000000ff */
[----:B------:R-:W-:Y:S01]  /*d0f0*/  ULDC.64 UR8, c[0x0][0xd08] ;  /* 0x0003420000087ab9 */ /* 0x000fe20000000a00 */
[----:B------:R-:W-:Y:S02]  /*d100*/  F2FP.F16.F32.PACK_AB R31, R63, R62 ;  /* 0x0000003e3f1f723e */ /* 0x000fe400000000ff */
[----:B------:R-:W-:Y:S02]  /*d110*/  F2FP.F16.F32.PACK_AB R65, R67, R66 ;  /* 0x000000424341723e */ /* 0x000fe400000000ff */
[----:B------:R-:W-:Y:S02]  /*d120*/  F2FP.F16.F32.PACK_AB R72, R73, R72 ;  /* 0x000000484948723e */ /* 0x000fe400000000ff */
[----:B------:R-:W-:Y:S02]  /*d130*/  F2FP.F16.F32.PACK_AB R66, R69, R68 ;  /* 0x000000444542723e */ /* 0x000fe400000000ff */
[----:B------:R-:W-:-:S02]  /*d140*/  F2FP.F16.F32.PACK_AB R67, R71, R70 ;  /* 0x000000464743723e */ /* 0x000fc400000000ff */
[----:B------:R-:W-:Y:S02]  /*d150*/  MOV R4, R17 ;  /* 0x0000001100047202 */ /* 0x000fe40000000f00 */
[----:B0-----:R-:W-:Y:S02]  /*d160*/  MOV R5, R6 ;  /* 0x0000000600057202 */ /* 0x001fe40000000f00 */
[----:B------:R-:W-:Y:S02]  /*d170*/  F2FP.F16.F32.PACK_AB R73, R75, R74 ;  /* 0x0000004a4b49723e */ /* 0x000fe400000000ff */
[----:B------:R-:W-:Y:S01]  /*d180*/  F2FP.F16.F32.PACK_AB R80, R81, R80 ;  /* 0x000000505150723e */ /* 0x000fe200000000ff */
[----:B------:R-:W-:Y:S01]  /*d190*/  IMAD.WIDE R126, R202, 0x2, R4 ;  /* 0x00000002ca7e7825 */ /* 0x000fe200078e0204 */
[----:B------:R-:W-:Y:S02]  /*d1a0*/  F2FP.F16.F32.PACK_AB R74, R77, R76 ;  /* 0x0000004c4d4a723e */ /* 0x000fe400000000ff */
[----:B------:R-:W-:-:S02]  /*d1b0*/  F2FP.F16.F32.PACK_AB R75, R79, R78 ;  /* 0x0000004e4f4b723e */ /* 0x000fc400000000ff */
[C---:B------:R-:W-:Y:S02]  /*d1c0*/  IADD3 R177, P1, R126.reuse, 0x20, RZ ;  /* 0x000000207eb17810 */ /* 0x040fe40007f3e0ff */
[C---:B------:R-:W-:Y:S02]  /*d1d0*/  IADD3 R179, P0, R126.reuse, 0x40, RZ ;  /* 0x000000407eb37810 */ /* 0x040fe40007f1e0ff */
[----:B------:R-:W-:Y:S01]  /*d1e0*/  LOP3.LUT R32, R177, 0x380, RZ, 0xc0, !PT ;  /* 0x00000380b1207812 */ /* 0x000fe200078ec0ff */
[--C-:B------:R-:W-:Y:S01]  /*d1f0*/  IMAD.X R33, RZ, RZ, R127.reuse, P1 ;  /* 0x000000ffff217224 */ /* 0x100fe200008e067f */
[----:B------:R-:W-:Y:S01]  /*d200*/  LOP3.LUT R21, R126, 0x380, RZ, 0xc0, !PT ;  /* 0x000003807e157812 */ /* 0x000fe200078ec0ff */
[----:B------:R-:W-:Y:S01]  /*d210*/  IMAD.X R37, RZ, RZ, R127, P0 ;  /* 0x000000ffff257224 */ /* 0x000fe200000e067f */
[----:B------:R-:W-:Y:S02]  /*d220*/  SHF.R.U64 R32, R32, 0x3, RZ ;  /* 0x0000000320207819 */ /* 0x000fe400000012ff */
[----:B------:R-:W-:-:S02]  /*d230*/  IADD3 R8, P0, R126, 0x4020, RZ ;  /* 0x000040207e087810 */ /* 0x000fc40007f1e0ff */
        /* <DEDUP_REMOVED lines=15> */
[----:B------:R-:W-:-:S02]  /*d330*/  SHF.R.U64 R21, R21, 0x3, RZ ;  /* 0x0000000315157819 */ /* 0x000fc400000012ff */
        /* <DEDUP_REMOVED lines=12> */
[----:B------:R-:W-:Y:S01]  /*d400*/  IMAD.X R123, RZ, RZ, R127, P2 ;  /* 0x000000ffff7b7224 */ /* 0x000fe200010e067f */
[----:B------:R-:W-:-:S02]  /*d410*/  LOP3.LUT R40, R181, 0x380, RZ, 0xc0, !PT ;  /* 0x00000380b5287812 */ /* 0x000fc400078ec0ff */
[----:B------:R-:W-:Y:S01]  /*d420*/  LOP3.LUT R126, R21, R126, RZ, 0x3c, !PT ;  /* 0x0000007e157e7212 */ /* 0x000fe200078e3cff */
[----:B------:R-:W-:Y:S01]  /*d430*/  IMAD.X R21, RZ, RZ, R127, P1 ;  /* 0x000000ffff157224 */ /* 0x000fe200008e067f */
[----:B------:R-:W-:Y:S02]  /*d440*/  LOP3.LUT R44, R183, 0x380, RZ, 0xc0, !PT ;  /* 0x00000380b72c7812 */ /* 0x000fe400078ec0ff */
[----:B------:R-:W-:Y:S02]  /*d450*/  SHF.R.U64 R36, R36, 0x3, RZ ;  /* 0x0000000324247819 */ /* 0x000fe400000012ff */
[----:B------:R-:W-:Y:S02]  /*d460*/  LOP3.LUT R48, R187, 0x380, RZ, 0xc0, !PT ;  /* 0x00000380bb307812 */ /* 0x000fe400078ec0ff */
[----:B------:R-:W-:Y:S02]  /*d470*/  LOP3.LUT R102, R177, R8, RZ, 0x3c, !PT ;  /* 0x00000008b1667212 */ /* 0x000fe400078e3cff */
[----:B------:R-:W-:-:S02]  /*d480*/  SHF.R.U64 R40, R40, 0x3, RZ ;  /* 0x0000000328287819 */ /* 0x000fc400000012ff */
[----:B------:R-:W-:Y:S02]  /*d490*/  LOP3.LUT R52, R211, 0x380, RZ, 0xc0, !PT ;  /* 0x00000380d3347812 */ /* 0x000fe400078ec0ff */
[----:B------:R-:W-:Y:S02]  /*d4a0*/  F2FP.F16.F32.PACK_AB R8, R20, R175 ;  /* 0x000000af1408723e */ /* 0x000fe400000000ff */
[----:B------:R-:W-:Y:S02]  /*d4b0*/  LOP3.LUT R27, R6, 0x380, RZ, 0xc0, !PT ;  /* 0x00000380061b7812 */ /* 0x000fe400078ec0ff */
[----:B------:R-:W-:Y:S02]  /*d4c0*/  LOP3.LUT R177, R26, 0x380, RZ, 0xc0, !PT ;  /* 0x000003801ab17812 */ /* 0x000fe400078ec0ff */
[----:B------:R-:W-:Y:S02]  /*d4d0*/  SHF.R.U64 R44, R44, 0x3, RZ ;  /* 0x000000032c2c7819 */ /* 0x000fe400000012ff */
[----:B------:R-:W-:-:S02]  /*d4e0*/  LOP3.LUT R94, R213, 0x380, RZ, 0xc0, !PT ;  /* 0x00000380d55e7812 */ /* 0x000fc400078ec0ff */
[----:B------:R-:W-:Y:S02]  /*d4f0*/  MOV R127, R126 ;  /* 0x0000007e007f7202 */ /* 0x000fe40000000f00 */
[----:B------:R-:W-:Y:S02]  /*d500*/  LOP3.LUT R175, R30, 0x380, RZ, 0xc0, !PT ;  /* 0x000003801eaf7812 */ /* 0x000fe400078ec0ff */
[----:B------:R-:W-:Y:S01]  /*d510*/  LOP3.LUT R36, R36, R179, RZ, 0x3c, !PT ;  /* 0x000000b324247212 */ /* 0x000fe200078e3cff */
[----:B------:R0:W-:Y:S01]  /*d520*/  STSM.16.M88.4 [R127], R8 ;  /* 0x000000087f007844 */ /* 0x0001e20000000200 */
[----:B------:R-:W-:Y:S02]  /*d530*/  LOP3.LUT R98, R215, 0x380, RZ, 0xc0, !PT ;  /* 0x00000380d7627812 */ /* 0x000fe400078ec0ff */
[----:B------:R-:W-:Y:S02]  /*d540*/  SHF.R.U64 R48, R48, 0x3, RZ ;  /* 0x0000000330307819 */ /* 0x000fe400000012ff */
[----:B------:R-:W-:-:S02]  /*d550*/  LOP3.LUT R179, R106, 0x380, RZ, 0xc0, !PT ;  /* 0x000003806ab37812 */ /* 0x000fc400078ec0ff */
[----:B------:R-:W-:Y:S02]  /*d560*/  LOP3.LUT R40, R40, R181, RZ, 0x3c, !PT ;  /* 0x000000b528287212 */ /* 0x000fe400078e3cff */
[----:B------:R-:W-:Y:S02]  /*d570*/  SHF.R.U64 R52, R52, 0x3, RZ ;  /* 0x0000000334347819 */ /* 0x000fe400000012ff */
[----:B------:R-:W-:Y:S02]  /*d580*/  SHF.R.U64 R27, R27, 0x3, RZ ;  /* 0x000000031b1b7819 */ /* 0x000fe400000012ff */
[----:B------:R-:W-:Y:S02]  /*d590*/  SHF.R.U64 R177, R177, 0x3, RZ ;  /* 0x00000003b1b17819 */ /* 0x000fe400000012ff */
[----:B------:R-:W-:Y:S02]  /*d5a0*/  LOP3.LUT R44, R44, R183, RZ, 0x3c, !PT ;  /* 0x000000b72c2c7212 */ /* 0x000fe400078e3cff */
[----:B------:R-:W-:-:S02]  /*d5b0*/  SHF.R.U64 R94, R94, 0x3, RZ ;  /* 0x000000035e5e7819 */ /* 0x000fc400000012ff */
[----:B------:R-:W-:Y:S02]  /*d5c0*/  LOP3.LUT R181, R110, 0x380, RZ, 0xc0, !PT ;  /* 0x000003806eb57812 */ /* 0x000fe400078ec0ff */
[----:B------:R-:W-:Y:S02]  /*d5d0*/  SHF.R.U64 R175, R175, 0x3, RZ ;  /* 0x00000003afaf7819 */ /* 0x000fe400000012ff */
[----:B------:R-:W-:Y:S02]  /*d5e0*/  SHF.R.U64 R98, R98, 0x3, RZ ;  /* 0x0000000362627819 */ /* 0x000fe400000012ff */
[----:B------:R-:W-:Y:S02]  /*d5f0*/  LOP3.LUT R183, R114, 0x380, RZ, 0xc0, !PT ;  /* 0x0000038072b77812 */ /* 0x000fe400078ec0ff */
[----:B------:R-:W-:Y:S02]  /*d600*/  LOP3.LUT R48, R48, R187, RZ, 0x3c, !PT ;  /* 0x000000bb30307212 */ /* 0x000fe400078e3cff */
[----:B------:R-:W-:-:S02]  /*d610*/  SHF.R.U64 R179, R179, 0x3, RZ ;  /* 0x00000003b3b37819 */ /* 0x000fc400000012ff */
[----:B------:R-:W-:Y:S02]  /*d620*/  MOV R126, R32 ;  /* 0x00000020007e7202 */ /* 0x000fe40000000f00 */
[----:B0-----:R-:W-:Y:S02]  /*d630*/  F2FP.F16.F32.PACK_AB R8, R171, R173 ;  /* 0x000000adab08723e */ /* 0x001fe400000000ff */
[----:B------:R-:W-:Y:S02]  /*d640*/  F2FP.F16.F32.PACK_AB R9, R35, R34 ;  /* 0x000000222309723e */ /* 0x000fe400000000ff */
[----:B------:R-:W-:Y:S02]  /*d650*/  F2FP.F16.F32.PACK_AB R10, R169, R172 ;  /* 0x000000aca90a723e */ /* 0x000fe400000000ff */
[----:B------:R-:W-:Y:S02]  /*d660*/  F2FP.F16.F32.PACK_AB R11, R39, R38 ;  /* 0x00000026270b723e */ /* 0x000fe400000000ff */
[----:B------:R-:W-:-:S02]  /*d670*/  LOP3.LUT R52, R52, R211, RZ, 0x3c, !PT ;  /* 0x000000d334347212 */ /* 0x000fc400078e3cff */
[----:B------:R-:W-:Y:S01]  /*d680*/  LOP3.LUT R118, R27, R6, RZ, 0x3c, !PT ;  /* 0x000000061b767212 */ /* 0x000fe200078e3cff */
[----:B------:R0:W-:Y:S01]  /*d690*/  STSM.16.M88.4 [R126], R8 ;  /* 0x000000087e007844 */ /* 0x0001e20000000200 */
[----:B------:R-:W-:Y:S02]  /*d6a0*/  LOP3.LUT R20, R177, R26, RZ, 0x3c, !PT ;  /* 0x0000001ab1147212 */ /* 0x000fe400078e3cff */
[----:B------:R-:W-:Y:S02]  /*d6b0*/  MOV R36, R36 ;  /* 0x0000002400247202 */ /* 0x000fe40000000f00 */
[----:B------:R-:W-:Y:S02]  /*d6c0*/  LOP3.LUT R94, R94, R213, RZ, 0x3c, !PT ;  /* 0x000000d55e5e7212 */ /* 0x000fe400078e3cff */
[----:B------:R-:W-:Y:S01]  /*d6d0*/  SHF.R.U64 R181, R181, 0x3, RZ ;  /* 0x00000003b5b57819 */ /* 0x000fe200000012ff */
[----:B------:R1:W-:Y:S01]  /*d6e0*/  STSM.16.M88.4 [R36], R12 ;  /* 0x0000000c24007844 */ /* 0x0003e20000000200 */
[----:B------:R-:W-:-:S02]  /*d6f0*/  LOP3.LUT R122, R175, R30, RZ, 0x3c, !PT ;  /* 0x0000001eaf7a7212 */ /* 0x000fc400078e3cff */
[----:B------:R-:W-:Y:S02]  /*d700*/  MOV R40, R40 ;  /* 0x0000002800287202 */ /* 0x000fe40000000f00 */
[----:B------:R-:W-:Y:S02]  /*d710*/  F2FP.F16.F32.PACK_AB R26, R28, R161 ;  /* 0x000000a11c1a723e */ /* 0x000fe400000000ff */
[----:B------:R-:W-:Y:S02]  /*d720*/  F2FP.F16.F32.PACK_AB R27, R55, R54 ;  /* 0x00000036371b723e */ /* 0x000fe400000000ff */
[----:B------:R-:W-:Y:S02]  /*d730*/  F2FP.F16.F32.PACK_AB R88, R89, R88 ;  /* 0x000000585958723e */ /* 0x000fe400000000ff */
[----:B------:R-:W-:Y:S01]  /*d740*/  F2FP.F16.F32.PACK_AB R96, R97, R96 ;  /* 0x000000606160723e */ /* 0x000fe200000000ff */
[----:B------:R2:W-:Y:S01]  /*d750*/  STSM.16.M88.4 [R40], R24 ;  /* 0x0000001828007844 */ /* 0x0005e20000000200 */
[----:B------:R-:W-:-:S02]  /*d760*/  LOP3.LUT R98, R98, R215, RZ, 0x3c, !PT ;  /* 0x000000d762627212 */ /* 0x000fc400078e3cff */
[----:B------:R-:W-:Y:S02]  /*d770*/  F2FP.F16.F32.PACK_AB R104, R105, R104 ;  /* 0x000000686968723e */ /* 0x000fe400000000ff */
[----:B------:R-:W-:Y:S02]  /*d780*/  F2FP.F16.F32.PACK_AB R157, R158, R157 ;  /* 0x0000009d9e9d723e */ /* 0x000fe400000000ff */
[----:B------:R-:W-:Y:S02]  /*d790*/  F2FP.F16.F32.PACK_AB R159, R160, R159 ;  /* 0x0000009fa09f723e */ /* 0x000fe400000000ff */
[----:B------:R-:W-:Y:S02]  /*d7a0*/  F2FP.F16.F32.PACK_AB R120, R121, R120 ;  /* 0x000000787978723e */ /* 0x000fe400000000ff */
[----:B------:R-:W-:Y:S02]  /*d7b0*/  F2FP.F16.F32.PACK_AB R128, R129, R128 ;  /* 0x000000808180723e */ /* 0x000fe400000000ff */
[----:B------:R-:W-:-:S02]  /*d7c0*/  F2FP.F16.F32.PACK_AB R136, R137, R136 ;  /* 0x000000888988723e */ /* 0x000fc400000000ff */
[----:B------:R-:W-:Y:S01]  /*d7d0*/  F2FP.F16.F32.PACK_AB R144, R145, R144 ;  /* 0x000000909190723e */ /* 0x000fe200000000ff */
[----:B------:R-:W-:Y:S01]  /*d7e0*/  UISETP.NE.U32.AND UP1, UPT, UR8, URZ, UPT ;  /* 0x0000003f0800728c */ /* 0x000fe2000bf25070 */
[----:B------:R-:W-:Y:S01]  /*d7f0*/  SHF.R.U64 R183, R183, 0x3, RZ ;  /* 0x00000003b7b77819 */ /* 0x000fe200000012ff */
[----:B0-----:R-:W-:Y:S01]  /*d800*/  IMAD.U32 R10, RZ, RZ, UR4 ;  /* 0x00000004ff0a7e24 */ /* 0x001fe2000f8e00ff */
[----:B------:R-:W-:Y:S01]  /*d810*/  MOV R44, R44 ;  /* 0x0000002c002c7202 */ /* 0x000fe20000000f00 */
[----:B------:R-:W-:Y:S01]  /*d820*/  IMAD.U32 R11, RZ, RZ, UR7 ;  /* 0x00000007ff0b7e24 */ /* 0x000fe2000f8e00ff */
[----:B------:R-:W-:Y:S02]  /*d830*/  F2FP.F16.F32.PACK_AB R28, R57, R153 ;  /* 0x00000099391c723e */ /* 0x000fe400000000ff */
[----:B------:R-:W-:Y:S02]  /*d840*/  F2FP.F16.F32.PACK_AB R30, R61, R60 ;  /* 0x0000003c3d1e723e */ /* 0x000fe400000000ff */
[----:B------:R-:W-:-:S02]  /*d850*/  LOP3.LUT R106, R179, R106, RZ, 0x3c, !PT ;  /* 0x0000006ab36a7212 */ /* 0x000fc400078e3cff */
[----:B------:R-:W-:Y:S01]  /*d860*/  MOV R48, R48 ;  /* 0x0000003000307202 */ /* 0x000fe20000000f00 */
[----:B------:R-:W-:Y:S01]  /*d870*/  STSM.16.M88.4 [R44], R28 ;  /* 0x0000001c2c007844 */ /* 0x000fe20000000200 */
[----:B------:R-:W-:Y:S02]  /*d880*/  MOV R52, R52 ;  /* 0x0000003400347202 */ /* 0x000fe40000000f00 */
[----:B------:R-:W-:Y:S01]  /*d890*/  F2FP.F16.F32.PACK_AB R81, R83, R82 ;  /* 0x000000525351723e */ /* 0x000fe200000000ff */
[----:B------:R-:W-:Y:S01]  /*d8a0*/  STSM.16.M88.4 [R48], R64 ;  /* 0x0000004030007844 */ /* 0x000fe20000000200 */
[----:B------:R-:W-:Y:S02]  /*d8b0*/  LOP3.LUT R110, R181, R110, RZ, 0x3c, !PT ;  /* 0x0000006eb56e7212 */ /* 0x000fe400078e3cff */
[----:B------:R-:W-:Y:S01]  /*d8c0*/  MOV R94, R94 ;  /* 0x0000005e005e7202 */ /* 0x000fe20000000f00 */
[----:B------:R-:W-:Y:S01]  /*d8d0*/  STSM.16.M88.4 [R52], R72 ;  /* 0x0000004834007844 */ /* 0x000fe20000000200 */
[----:B------:R-:W-:-:S02]  /*d8e0*/  F2FP.F16.F32.PACK_AB R82, R85, R84 ;  /* 0x000000545552723e */ /* 0x000fc400000000ff */
[----:B------:R-:W-:Y:S02]  /*d8f0*/  F2FP.F16.F32.PACK_AB R83, R87, R86 ;  /* 0x000000565753723e */ /* 0x000fe400000000ff */
[----:B------:R-:W-:Y:S02]  /*d900*/  F2FP.F16.F32.PACK_AB R89, R91, R90 ;  /* 0x0000005a5b59723e */ /* 0x000fe400000000ff */
[----:B------:R-:W-:Y:S01]  /*d910*/  LOP3.LUT R114, R183, R114, RZ, 0x3c, !PT ;  /* 0x00000072b7727212 */ /* 0x000fe200078e3cff */
[----:B------:R-:W-:Y:S01]  /*d920*/  STSM.16.M88.4 [R94], R80 ;  /* 0x000000505e007844 */ /* 0x000fe20000000200 */
[----:B------:R-:W-:Y:S02]  /*d930*/  MOV R33, R98 ;  /* 0x0000006200217202 */ /* 0x000fe40000000f00 */
[----:B------:R-:W-:Y:S02]  /*d940*/  F2FP.F16.F32.PACK_AB R90, R93, R92 ;  /* 0x0000005c5d5a723e */ /* 0x000fe400000000ff */
[----:B------:R-:W-:-:S02]  /*d950*/  F2FP.F16.F32.PACK_AB R91, R42, R19 ;  /* 0x000000132a5b723e */ /* 0x000fc400000000ff */
[----:B------:R-:W-:Y:S02]  /*d960*/  MOV R102, R102 ;  /* 0x0000006600667202 */ /* 0x000fe40000000f00 */
        /* <DEDUP_REMOVED lines=9> */
[----:B------:R-:W-:Y:S02]  /*da00*/  MOV R110, R110 ;  /* 0x0000006e006e7202 */ /* 0x000fe40000000f00 */
[----:B------:R-:W-:Y:S01]  /*da10*/  MOV R6, R122 ;  /* 0x0000007a00067202 */ /* 0x000fe20000000f00 */
[----:B------:R-:W-:Y:S01]  /*da20*/  STSM.16.M88.4 [R32], R104 ;  /* 0x0000006820007844 */ /* 0x000fe20000000200 */
        /* <DEDUP_REMOVED lines=13> */
[----:B------:R-:W-:Y:S01]  /*db00*/  F2FP.F16.F32.PACK_AB R138, R141, R140 ;  /* 0x0000008c8d8a723e */ /* 0x000fe200000000ff */
[----:B------:R-:W-:Y:S01]  /*db10*/  STSM.16.M88.4 [R118], R128 ;  /* 0x0000008076007844 */ /* 0x000fe20000000200 */
[----:B------:R-:W-:Y:S02]  /*db20*/  F2FP.F16.F32.PACK_AB R139, R143, R142 ;  /* 0x0000008e8f8b723e */ /* 0x000fe400000000ff */
[----:B------:R-:W-:Y:S02]  /*db30*/  F2FP.F16.F32.PACK_AB R145, R147, R146 ;  /* 0x000000929391723e */ /* 0x000fe400000000ff */
[----:B------:R-:W-:Y:S01]  /*db40*/  MOV R20, R20 ;  /* 0x0000001400147202 */ /* 0x000fe20000000f00 */
[----:B------:R0:W-:Y:S01]  /*db50*/  STSM.16.M88.4 [R6], R136 ;  /* 0x0000008806007844 */ /* 0x0001e20000000200 */
[----:B------:R-:W-:-:S02]  /*db60*/  F2FP.F16.F32.PACK_AB R146, R149, R148 ;  /* 0x000000949592723e */ /* 0x000fc400000000ff */
[----:B------:R-:W-:Y:S02]  /*db70*/  F2FP.F16.F32.PACK_AB R147, R151, R150 ;  /* 0x000000969793723e */ /* 0x000fe400000000ff */
[----:B------:R-:W-:-:S03]  /*db80*/  PLOP3.LUT P0, PT, PT, PT, UP0, 0x80, 0x0 ;  /* 0x000000000000781c */ /* 0x000fc60003f0f008 */
[----:B------:R3:W-:Y:S01]  /*db90*/  STSM.16.M88.4 [R20], R144 ;  /* 0x0000009014007844 */ /* 0x0007e20000000200 */
[----:B------:R-:W-:Y:S01]  /*dba0*/  BAR.SYNC.DEFER_BLOCKING 0x1, 0x100 ;  /* 0x0044000000007b1d */ /* 0x000fe20000010000 */
[----:B------:R-:W-:Y:S01]  /*dbb0*/  UISETP.NE.AND.EX UP1, UPT, UR9, URZ, UPT, UP1 ;  /* 0x0000003f0900728c */ /* 0x000fe2000bf25310 */
[----:B------:R-:W-:-:S05]  /*dbc0*/  IMAD R9, R198, 0x40, R23 ;  /* 0x00000040c6097824 */ /* 0x000fca00078e0217 */
[----:B------:R-:W-:-:S05]  /*dbd0*/  PLOP3.LUT P6, PT, PT, PT, UP1, 0x80, 0x0 ;  /* 0x000000000000781c */ /* 0x000fca0003fcf018 */
[----:B------:R-:W-:-:S04]  /*dbe0*/  @UP1 UIADD3 UR8, UP2, UR10, UR8, URZ ;  /* 0x000000080a081290 */ /* 0x000fc8000ff5e03f */
[----:B------:R-:W-:Y:S01]  /*dbf0*/  @UP1 UIADD3.X UR9, UR11, UR9, URZ, UP2, !UPT ;  /* 0x000000090b091290 */ /* 0x000fe200097fe43f */
[----:B------:R-:W-:Y:S01]  /*dc00*/  IMAD.WIDE R8, R9, 0x2, R4 ;  /* 0x0000000209087825 */ /* 0x000fe200078e0204 */
[----:B------:R-:W-:-:S03]  /*dc10*/  ULDC UR4, c[0x0][0xb88] ;  /* 0x0002e20000047ab9 */ /* 0x000fc60000000800 */
[----:B------:R-:W-:Y:S01]  /*dc20*/  IMAD.U32 R4, RZ, RZ, UR4 ;  /* 0x00000004ff047e24 */ /* 0x000fe2000f8e00ff */
[----:B-1----:R-:W4:Y:S01]  /*dc30*/  @P0 LDG.E R13, desc[UR44][R10.64] ;  /* 0x0000002c0a0d0981 */ /* 0x002f22000c1e1900 */
[----:B------:R-:W-:Y:S01]  /*dc40*/  IMAD.U32 R14, RZ, RZ, UR8 ;  /* 0x00000008ff0e7e24 */ /* 0x000fe2000f8e00ff */
[C---:B------:R-:W-:Y:S01]  /*dc50*/  IADD3 R5, P2, R8.reuse, 0x1000, RZ ;  /* 0x0000100008057810 */ /* 0x040fe20007f5e0ff */
[----:B------:R-:W-:Y:S01]  /*dc60*/  IMAD.U32 R15, RZ, RZ, UR9 ;  /* 0x00000009ff0f7e24 */ /* 0x000fe2000f8e00ff */
[C---:B--2---:R-:W-:Y:S02]  /*dc70*/  IADD3 R25, P1, R8.reuse, 0x2000, RZ ;  /* 0x0000200008197810 */ /* 0x044fe40007f3e0ff */
[----:B0-----:R-:W-:Y:S02]  /*dc80*/  P2R R6, PR, RZ, 0x4 ;  /* 0x00000004ff067803 */ /* 0x001fe40000000000 */
[----:B------:R3:W5:Y:S01]  /*dc90*/  @P6 LDG.E R4, desc[UR44][R14.64] ;  /* 0x0000002c0e046981 */ /* 0x000762000c1e1900 */
[----:B------:R-:W-:-:S02]  /*dca0*/  IADD3 R29, P2, R8, 0x3000, RZ ;  /* 0x00003000081d7810 */ /* 0x000fc40007f5e0ff */
[C---:B------:R-:W-:Y:S02]  /*dcb0*/  IADD3 R33, P3, R8.reuse, 0x4000, RZ ;  /* 0x0000400008217810 */ /* 0x040fe40007f7e0ff */
[C---:B------:R-:W-:Y:S02]  /*dcc0*/  IADD3 R37, P4, R8.reuse, 0x5000, RZ ;  /* 0x0000500008257810 */ /* 0x040fe40007f9e0ff */
[----:B------:R-:W-:Y:S02]  /*dcd0*/  IADD3 R41, P5, R8, 0x6000, RZ ;  /* 0x0000600008297810 */ /* 0x000fe40007fbe0ff */
[----:B------:R-:W-:Y:S02]  /*dce0*/  LOP3.LUT R12, R5, 0x380, RZ, 0xc0, !PT ;  /* 0x00000380050c7812 */ /* 0x000fe400078ec0ff */
[----:B------:R-:W-:Y:S02]  /*dcf0*/  LOP3.LUT R24, R25, 0x380, RZ, 0xc0, !PT ;  /* 0x0000038019187812 */ /* 0x000fe400078ec0ff */
[----:B------:R-:W-:-:S02]  /*dd00*/  LOP3.LUT R28, R29, 0x380, RZ, 0xc0, !PT ;  /* 0x000003801d1c7812 */ /* 0x000fc400078ec0ff */
[----:B------:R-:W-:Y:S02]  /*dd10*/  LOP3.LUT R32, R33, 0x380, RZ, 0xc0, !PT ;  /* 0x0000038021207812 */ /* 0x000fe400078ec0ff */
[----:B------:R-:W-:Y:S02]  /*dd20*/  LOP3.LUT R36, R37, 0x380, RZ, 0xc0, !PT ;  /* 0x0000038025247812 */ /* 0x000fe400078ec0ff */
[----:B------:R-:W-:Y:S01]  /*dd30*/  LOP3.LUT R40, R41, 0x380, RZ, 0xc0, !PT ;  /* 0x0000038029287812 */ /* 0x000fe200078ec0ff */
[----:B------:R-:W-:Y:S01]  /*dd40*/  UMOV UR4, URZ ;  /* 0x0000003f00047c82 */ /* 0x000fe20008000000 */
[----:B------:R-:W-:Y:S02]  /*dd50*/  SHF.R.U64 R12, R12, 0x3, RZ ;  /* 0x000000030c0c7819 */ /* 0x000fe400000012ff */
[----:B------:R-:W-:Y:S02]  /*dd60*/  SHF.R.U64 R24, R24, 0x3, RZ ;  /* 0x0000000318187819 */ /* 0x000fe400000012ff */
[----:B------:R-:W-:-:S02]  /*dd70*/  SHF.R.U64 R28, R28, 0x3, RZ ;  /* 0x000000031c1c7819 */ /* 0x000fc400000012ff */
[----:B------:R-:W-:Y:S02]  /*dd80*/  SHF.R.U64 R32, R32, 0x3, RZ ;  /* 0x0000000320207819 */ /* 0x000fe400000012ff */
[----:B------:R-:W-:Y:S02]  /*dd90*/  SHF.R.U64 R36, R36, 0x3, RZ ;  /* 0x0000000324247819 */ /* 0x000fe400000012ff */
[----:B------:R-:W-:Y:S02]  /*dda0*/  SHF.R.U64 R40, R40, 0x3, RZ ;  /* 0x0000000328287819 */ /* 0x000fe400000012ff */
[----:B------:R-:W-:Y:S02]  /*ddb0*/  LOP3.LUT R12, R12, R5, RZ, 0x3c, !PT ;  /* 0x000000050c0c7212 */ /* 0x000fe400078e3cff */
[----:B------:R-:W-:Y:S02]  /*ddc0*/  LOP3.LUT R24, R24, R25, RZ, 0x3c, !PT ;  /* 0x0000001918187212 */ /* 0x000fe400078e3cff */
[----:B------:R-:W-:-:S02]  /*ddd0*/  LOP3.LUT R28, R28, R29, RZ, 0x3c, !PT ;  /* 0x0000001d1c1c7212 */ /* 0x000fc400078e3cff */
[----:B------:R-:W-:Y:S02]  /*dde0*/  LOP3.LUT R32, R32, R33, RZ, 0x3c, !PT ;  /* 0x0000002120207212 */ /* 0x000fe400078e3cff */
[----:B------:R-:W-:Y:S02]  /*ddf0*/  LOP3.LUT R36, R36, R37, RZ, 0x3c, !PT ;  /* 0x0000002524247212 */ /* 0x000fe400078e3cff */
[----:B------:R-:W-:Y:S02]  /*de00*/  LOP3.LUT R40, R40, R41, RZ, 0x3c, !PT ;  /* 0x0000002928287212 */ /* 0x000fe400078e3cff */
[----:B----4-:R-:W-:Y:S01]  /*de10*/  @P0 R2UR UR4, R13 ;  /* 0x000000000d0402ca */ /* 0x010fe200000e0000 */
[----:B---3--:R-:W-:-:S14]  /*de20*/  @P6 BRA `(.L_x_5194) ;  /* 0x0000000000106947 */ /* 0x008fdc0003800000 */
[----:B------:R-:W-:Y:S05]  /*de30*/  @!P0 BRA `(.L_x_5194) ;  /* 0x00000000000c8947 */ /* 0x000fea0003800000 */
[----:B------:R-:W2:Y:S04]  /*de40*/  LDG.E R5, desc[UR44][R10.64] ;  /* 0x0000002c0a057981 */ /* 0x000ea8000c1e1900 */
[----:B-----5:R-:W2:Y:S02]  /*de50*/  LDG.E R4, desc[UR44][R10.64+0x4] ;  /* 0x0000042c0a047981 */ /* 0x020ea4000c1e1900 */
[----:B--2---:R-:W-:-:S07]  /*de60*/  IMAD.IADD R4, R4, 0x1, -R5 ;  /* 0x0000000104047824 */ /* 0x004fce00078e0a05 */
.L_x_5194:
        /* <DEDUP_REMOVED lines=72> */
[----:B------:R-:W-:Y:S01]  /*e2f0*/  VIADD R21, R22, UR38 ;  /* 0x0000002616157c36 */ /* 0x000fe20008000000 */
[----:B------:R-:W-:-:S02]  /*e300*/  UIMAD UR7, UR39, UR11, UR7 ;  /* 0x0000000b270772a4 */ /* 0x000fc4000f8e0207 */
[----:B------:R-:W-:Y:S02]  /*e310*/  UIMAD UR10, UR40, UR12, URZ ;  /* 0x0000000c280a72a4 */ /* 0x000fe4000f8e023f */
[----:B------:R-:W-:Y:S02]  /*e320*/  UIADD3 UR9, UR9, UR7, URZ ;  /* 0x0000000709097290 */ /* 0x000fe4000fffe03f */
        /* <DEDUP_REMOVED lines=34> */
.L_x_5195:
[----:B------:R-:W1:Y:S01]  /*e550*/  LDC R81, c[0x0][0xce8] ;  /* 0x00033a00ff517b82 */ /* 0x000e620000000800 */
[----:B------:R-:W-:Y:S01]  /*e560*/  ULDC UR12, c[0x0][0xbc8] ;  /* 0x0002f200000c7ab9 */ /* 0x000fe20000000800 */
[----:B------:R-:W-:Y:S01]  /*e570*/  ULDC.64 UR10, c[0x0][0xba0] ;  /* 0x0002e800000a7ab9 */ /* 0x000fe20000000a00 */
[----:B------:R-:W-:Y:S01]  /*e580*/  ISETP.GE.AND P0, PT, R196, UR12, PT ;  /* 0x0000000cc4007c0c */ /* 0x000fe2000bf06270 */
[----:B0-----:R-:W5:Y:S01]  /*e590*/  LD.E.128 R8, desc[UR44][R10.64] ;  /* 0x0000002c0a087980 */ /* 0x001f62000c101d00 */
        /* <DEDUP_REMOVED lines=15> */
[----:B------:R-:W0:Y:S01]  /*e690*/  @P2 LDC R19, c[0x0][0xcec] ;  /* 0x00033b00ff132b82 */ /* 0x000e220000000800 */
[----:B------:R-:W-:Y:S01]  /*e6a0*/  IMAD.SHL.U32 R3, R3, 0x4, RZ ;  /* 0x0000000403037824 */ /* 0x000fe200078e00ff */
[----:B------:R-:W-:Y:S01]  /*e6b0*/  ISETP.GE.AND P0, PT, R194, UR12, PT ;  /* 0x0000000cc2007c0c */ /* 0x000fe2000bf06270 */
[----:B------:R-:W-:Y:S01]  /*e6c0*/  UIMAD UR7, UR14, UR10, URZ ;  /* 0x0000000a0e0772a4 */ /* 0x000fe2000f8e023f */
[----:B------:R-:W5:Y:S04]  /*e6d0*/  LD.E.128 R48, desc[UR44][R48.64] ;  /* 0x0000002c30307980 */ /* 0x000f68000c101d00 */
[----:B------:R-:W1:Y:S01]  /*e6e0*/  @P2 LDC R21, c[0x0][0xcf0] ;  /* 0x00033c00ff152b82 */ /* 0x000e620000000800 */
        /* <DEDUP_REMOVED lines=8> */
[----:B------:R-:W-:Y:S01]  /*e770*/  IMAD.SHL.U32 R6, R5, 0x8, RZ ;  /* 0x0000000805067824 */ /* 0x000fe200078e00ff */
[----:B------:R-:W-:Y:S01]  /*e780*/  UIMAD UR4, UR15, UR10, URZ ;  /* 0x0000000a0f0472a4 */ /* 0x000fe2000f8e023f */
[----:B------:R-:W-:Y:S01]  /*e790*/  VIADD R82, R0, UR38 ;  /* 0x0000002600527c36 */ /* 0x000fe20008000000 */
[----:B------:R-:W-:Y:S01]  /*e7a0*/  SEL R0, RZ, 0xffffffff, P0 ;  /* 0xffffffffff007807 */ /* 0x000fe20000000000 */
[----:B------:R-:W-:Y:S01]  /*e7b0*/  UIMAD.WIDE.U32 UR8, UR39, UR10, UR8 ;  /* 0x0000000a270872a5 */ /* 0x000fe2000f8e0008 */
[----:B------:R-:W-:Y:S01]  /*e7c0*/  LOP3.LUT R5, R6, 0x8, R3, 0xe2, !PT ;  /* 0x0000000806057812 */ /* 0x000fe200078ee203 */
[----:B------:R-:W-:Y:S01]  /*e7d0*/  UIMAD UR4, UR39, UR11, UR4 ;  /* 0x0000000b270472a4 */ /* 0x000fe2000f8e0204 */
[----:B------:R-:W5:Y:S01]  /*e7e0*/  LD.E.128 R52, desc[UR44][R52.64] ;  /* 0x0000002c34347980 */ /* 0x000f62000c101d00 */
[----:B------:R-:W-:Y:S01]  /*e7f0*/  IMAD.SHL.U32 R6, R0, 0x10, RZ ;  /* 0x0000001000067824 */ /* 0x000fe200078e00ff */
[----:B------:R-:W-:Y:S01]  /*e800*/  ULDC.64 UR10, c[0x0][0xbf0] ;  /* 0x0002fc00000a7ab9 */ /* 0x000fe20000000a00 */
[----:B0-----:R-:W-:Y:S01]  /*e810*/  @P2 IMAD.HI.U32 R0, R82, R19, RZ ;  /* 0x0000001352002227 */ /* 0x001fe200078e00ff */
[----:B------:R-:W-:Y:S01]  /*e820*/  UIADD3 UR9, UR9, UR4, URZ ;  /* 0x0000000409097290 */ /* 0x000fe2000fffe03f */
[----:B------:R-:W5:Y:S01]  /*e830*/  LD.E.128 R56, desc[UR44][R56.64] ;  /* 0x0000002c38387980 */ /* 0x000f62000c101d00 */
[----:B------:R-:W-:Y:S01]  /*e840*/  UIMAD UR4, UR40, UR10, URZ ;  /* 0x0000000a280472a4 */ /* 0x000fe2000f8e023f */
[----:B------:R-:W-:Y:S01]  /*e850*/  IMAD.MOV.U32 R3, RZ, RZ, R82 ;  /* 0x000000ffff037224 */ /* 0x000fe200078e0052 */
[----:B------:R-:W-:Y:S01]  /*e860*/  UIMAD.WIDE.U32 UR8, UR41, UR10, UR8 ;  /* 0x0000000a290872a5 */ /* 0x000fe2000f8e0008 */
[----:B-1----:R-:W-:Y:S01]  /*e870*/  @P2 SHF.R.U32.HI R3, RZ, R21, R0 ;  /* 0x00000015ff032219 */ /* 0x002fe20000011600 */
        /* <DEDUP_REMOVED lines=20> */
[----:B------:R-:W-:Y:S01]  /*e9c0*/  IMAD R19, R3, UR9, R80 ;  /* 0x0000000903137c24 */ /* 0x000fe2000f8e0250 */
[----:B------:R-:W-:Y:S01]  /*e9d0*/  ISETP.GE.AND P0, PT, R201, UR12, PT ;  /* 0x0000000cc9007c0c */ /* 0x000fe2000bf06270 */
[----:B------:R-:W-:Y:S01]  /*e9e0*/  IMAD.WIDE.U32 R20, R3, UR8, R20 ;  /* 0x0000000803147c25 */ /* 0x000fe2000f8e0014 */
[----:B------:R-:W-:Y:S01]  /*e9f0*/  @!PT LDS RZ, [RZ] ;  /* 0x00000000fffff984 */ /* 0x000fe20000000800 */
[----:B------:R-:W-:Y:S01]  /*ea00*/  @!PT LDS RZ, [RZ] ;  /* 0x00000000fffff984 */ /* 0x000fe20000000800 */
[----:B------:R-:W-:Y:S01]  /*ea10*/  @!PT LDS RZ, [RZ] ;  /* 0x00000000fffff984 */ /* 0x000fe20000000800 */
[----:B------:R-:W-:Y:S01]  /*ea20*/  @!PT LDS RZ, [RZ] ;  /* 0x00000000fffff984 */ /* 0x000fe20000000800 */
[----:B------:R0:W-:Y:S06]  /*ea30*/  MEMBAR.ALL.CTA ;  /* 0x0000000000007992 */ /* 0x0001ec0000008000 */
[----:B0-----:R-:W0:Y:S01]  /*ea40*/  FENCE.VIEW.ASYNC.S ;  /* 0x00000000000073c6 */ /* 0x001e220000000000 */
[----:B------:R-:W-:Y:S01]  /*ea50*/  ULDC.64 UR8, c[0x0][0xbd8] ;  /* 0x0002f60000087ab9 */ /* 0x000fe20000000a00 */
[----:B------:R-:W-:Y:S01]  /*ea60*/  LOP3.LUT R6, R83, 0x20, R6, 0xe2, !PT ;  /* 0x0000002053067812 */ /* 0x000fe200078ee206 */
[----:B------:R-:W-:Y:S01]  /*ea70*/  IMAD R0, R0, UR8, RZ ;  /* 0x0000000800007c24 */ /* 0x000fe2000f8e02ff */
[----:B------:R-:W-:Y:S01]  /*ea80*/  SEL R3, RZ, 0x40, P0 ;  /* 0x00000040ff037807 */ /* 0x000fe20000000000 */
[----:B------:R-:W-:Y:S01]  /*ea90*/  IMAD.IADD R21, R21, 0x1, R19 ;  /* 0x0000000115157824 */ /* 0x000fe200078e0213 */
[----:B------:R-:W-:Y:S01]  /*eaa0*/  ISETP.GE.AND P0, PT, R200, UR12, PT ;  /* 0x0000000cc8007c0c */ /* 0x000fe2000bf06270 */
[----:B-----5:R-:W-:Y:S01]  /*eab0*/  IMAD R88, R4, R81, RZ ;  /* 0x0000005104587224 */ /* 0x020fe200078e02ff */
        /* <DEDUP_REMOVED lines=8> */
[----:B------:R-:W-:Y:S01]  /*eb40*/  LOP3.LUT R6, R3, R6, RZ, 0xfc, !PT ;  /* 0x0000000603067212 */ /* 0x000fe200078efcff */
[----:B------:R-:W-:Y:S01]  /*eb50*/  IMAD.IADD R5, R5, 0x1, R19 ;  /* 0x0000000105057824 */ /* 0x000fe200078e0213 */
[----:B------:R-:W-:Y:S01]  /*eb60*/  LEA R19, P2, R4, UR8, 0x1 ;  /* 0x0000000804137c11 */ /* 0x000fe2000f8408ff */
[----:B------:R-:W-:-:S03]  /*eb70*/  VIADD R0, R17, 0x38820 ;  /* 0x0003882011007836 */ /* 0x000fc60000000000 */
[----:B------:R-:W-:Y:S01]  /*eb80*/  LEA.HI.X R86, R4, UR9, R5, 0x1, P2 ;  /* 0x0000000904567c11 */ /* 0x000fe200090f0c05 */
[----:B0-----:R0:W1:Y:S01]  /*eb90*/  SHFL.IDX PT, R20, R19, RZ, 0x181f ;  /* 0x00181fff13147589 */ /* 0x00106200000e0000 */
[----:B------:R-:W-:-:S03]  /*eba0*/  PRMT R0, RZ, 0x654, R0 ;  /* 0x00000654ff007816 */ /* 0x000fc60000000000 */
[----:B------:R0:W2:Y:S01]  /*ebb0*/  SHFL.IDX PT, R21, R86, RZ, 0x181f ;  /* 0x00181fff56157589 */ /* 0x0000a200000e0000 */
[----:B------:R0:W-:Y:S01]  /*ebc0*/  SYNCS.ARRIVE.TRANS64.RED.A1T0 RZ, [R0+URZ], RZ ;  /* 0x000000ff00ff79a7 */ /* 0x0001e2000810043f */
        /* <DEDUP_REMOVED lines=32> */
.L_x_5197:
[----:B------:R-:W-:Y:S05]  /*edd0*/  BSYNC B1 ;  /* 0x0000000000017941 */ /* 0x000fea0003800000 */
.L_x_5196:
[----:B0-----:R-:W-:Y:S01]  /*ede0*/  VIADD R0, R87, 0x20 ;  /* 0x0000002057007836 */ /* 0x001fe20000000000 */
[----:B---3--:R0:W3:Y:S04]  /*edf0*/  SHFL.IDX PT, R9, R86, 0x1, 0x181f ;  /* 0x00381f0056097f89 */ /* 0x0080e800000e0000 */
[----:B------:R-:W-:Y:S01]  /*ee00*/  ISETP.GE.AND P0, PT, R0, R88, PT ;  /* 0x000000580000720c */ /* 0x000fe20003f06270 */
[----:B------:R0:W4:-:S12]  /*ee10*/  SHFL.IDX PT, R8, R19, 0x1, 0x181f ;  /* 0x00381f0013087f89 */ /* 0x00011800000e0000 */
[----:B0-----:R-:W-:Y:S05]  /*ee20*/  @P0 BRA `(.L_x_5198) ;  /* 0x0000001000040947 */ /* 0x001fea0003800000 */
[----:B------:R-:W-:Y:S02]  /*ee30*/  ISETP.GE.AND P0, PT, R23, UR12, PT ;  /* 0x0000000c17007c0c */ /* 0x000fe4000bf06270 */
[----:B------:R-:W-:Y:S02]  /*ee40*/  ISETP.GE.AND P5, PT, R196, UR12, PT ;  /* 0x0000000cc4007c0c */ /* 0x000fe4000bfa6270 */
[----:B------:R-:W-:Y:S02]  /*ee50*/  ISETP.GE.AND P3, PT, R195, UR12, PT ;  /* 0x0000000cc3007c0c */ /* 0x000fe4000bf66270 */
[----:B------:R-:W-:Y:S02]  /*ee60*/  ISETP.GE.AND P2, PT, R194, UR12, PT ;  /* 0x0000000cc2007c0c */ /* 0x000fe4000bf46270 */
[----:B------:R-:W-:-:S05]  /*ee70*/  ISETP.GE.AND P1, PT, R193, UR12, PT ;  /* 0x0000000cc1007c0c */ /* 0x000fca000bf26270 */
[----:B---34-:R-:W-:Y:S02]  /*ee80*/  @!P0 IMAD.WIDE R4, R23, 0x2, R8 ;  /* 0x0000000217048825 */ /* 0x018fe400078e0208 */
        /* <DEDUP_REMOVED lines=27> */
.L_x_5193:
        /* <DEDUP_REMOVED lines=31> */
.L_x_5199:
        /* <DEDUP_REMOVED lines=45> */
.L_x_5201:
[----:B------:R-:W-:Y:S05]  /*f500*/  BSYNC B1 ;  /* 0x0000000000017941 */ /* 0x000fea0003800000 */
.L_x_5200:
        /* <DEDUP_REMOVED lines=110> */
.L_x_5203:
[----:B------:R-:W-:Y:S05]  /*fbf0*/  BSYNC B1 ;  /* 0x0000000000017941 */ /* 0x000fea0003800000 */
.L_x_5202:
        /* <DEDUP_REMOVED lines=36> */
.L_x_5198:
[----:B------:R-:W-:Y:S05]  /*fe40*/  BSYNC B0 ;  /* 0x0000000000007941 */ /* 0x000fea0003800000 */
.L_x_5192:
[----:B------:R-:W-:Y:S02]  /*fe50*/  ULDC UR4, c[0x0][0xd3c] ;  /* 0x00034f0000047ab9 */ /* 0x000fe40000000800 */
[----:B------:R-:W-:-:S13]  /*fe60*/  ISETP.GE.AND P0, PT, R7, UR4, PT ;  /* 0x0000000407007c0c */ /* 0x000fda000bf06270 */
[----:B------:R-:W-:Y:S05]  /*fe70*/  @!P0 BRA `(.L_x_5204) ;  /* 0xffffff1000808947 */ /* 0x000fea000383ffff */
[----:B------:R-:W-:Y:S05]  /*fe80*/  EXIT ;  /* 0x000000000000794d */ /* 0x000fea0003800000 */
.L_x_5152:
        /* <DEDUP_REMOVED lines=18> */
.L_x_5205:
[----:B------:R-:W1:Y:S01]  /*ffb0*/  S2R R0, SR_TID.X ;  /* 0x0000000000007919 */ /* 0x000e620000002100 */
[----:B------:R-:W-:Y:S01]  /*ffc0*/  ULDC UR4, c[0x0][0xd3c] ;  /* 0x00034f0000047ab9 */ /* 0x000fe20000000800 */
[----:B------:R-:W2:Y:S01]  /*ffd0*/  S2UR UR6, SR_CTAID.X ;  /* 0x00000000000679c3 */ /* 0x000ea20000002500 */
[----:B------:R-:W-:Y:S01]  /*ffe0*/  ULDC UR5, c[0x0][0xd38] ;  /* 0x00034e0000057ab9 */ /* 0x000fe20000000800 */
[----:B-1----:R-:W-:-:S04]  /*fff0*/  LOP3.LUT R0, R0, 0x1f, RZ, 0xc0, !PT ;  /* 0x0000001f00007812 */ /* 0x002fc800078ec0ff */
[----:B------:R-:W-:-:S04]  /*10000*/  ISETP.NE.AND P0, PT, R0, 0x1f, PT ;  /* 0x0000001f0000780c */ /* 0x000fc80003f05270 */
[----:B------:R-:W-:-:S13]  /*10010*/  ISETP.GE.OR P1, PT, R0, UR4, !P0 ;  /* 0x0000000400007c0c */ /* 0x000fda000c726670 */
[----:B0-----:R-:W0:Y:S02]  /*10020*/  @!P1 LDC.64 R2, c[0x0][0xd80] ;  /* 0x00036000ff029b82 */ /* 0x001e240000000a00 */
[----:B0-----:R-:W-:-:S05]  /*10030*/  @!P1 IMAD.WIDE.U32 R2, R0, 0x4, R2 ;  /* 0x0000000400029825 */ /* 0x001fca00078e0002 */
[----:B------:R-:W3:Y:S01]  /*10040*/  @!P1 LDG.E R4, desc[UR44][R2.64] ;  /* 0x0000002c02049981 */ /* 0x000ee2000c1e1900 */
[C---:B------:R-:W-:Y:S01]  /*10050*/  ISETP.NE.AND P1, PT, R0.reuse, RZ, PT ;  /* 0x000000ff0000720c */ /* 0x040fe20003f25270 */
[----:B------:R-:W-:Y:S01]  /*10060*/  UMOV UR4, URZ ;  /* 0x0000003f00047c82 */ /* 0x000fe20008000000 */
[C---:B------:R-:W-:Y:S01]  /*10070*/  ISETP.GE.U32.AND P2, PT, R0.reuse, 0x2, PT ;  /* 0x000000020000780c */ /* 0x040fe20003f46070 */
[----:B------:R-:W-:Y:S01]  /*10080*/  IMAD.MOV.U32 R16, RZ, RZ, RZ ;  /* 0x000000ffff107224 */ /* 0x000fe200078e00ff */
[C---:B------:R-:W-:Y:S02]  /*10090*/  ISETP.GE.U32.AND P3, PT, R0.reuse, 0x4, PT ;  /* 0x000000040000780c */ /* 0x040fe40003f66070 */
[C---:B------:R-:W-:Y:S02]  /*100a0*/  ISETP.GE.U32.AND P4, PT, R0.reuse, 0x8, PT ;  /* 0x000000080000780c */ /* 0x040fe40003f86070 */
[----:B------:R-:W-:Y:S01]  /*100b0*/  ISETP.GE.U32.AND P5, PT, R0, 0x10, PT ;  /* 0x000000100000780c */ /* 0x000fe20003fa6070 */
[----:B---3--:R-:W0:Y:S02]  /*100c0*/  SHFL.UP PT, R5, R4, 0x1, RZ ;  /* 0x0420000004057989 */ /* 0x008e2400000e00ff */
        /* <DEDUP_REMOVED lines=17> */
[----:B--2---:R-:W-:-:S13]  /*101e0*/  ISETP.GT.AND P6, PT, R6, UR6, PT ;  /* 0x0000000606007c0c */ /* 0x004fda000bfc4270 */
[----:B------:R-:W-:Y:S05]  /*101f0*/  @P6 BRA `(.L_x_5207) ;  /* 0x00000000009c6947 */ /* 0x000fea0003800000 */
[----:B------:R-:W0:Y:S01]  /*10200*/  LDC R5, c[0x0][0xd3c] ;  /* 0x00034f00ff057b82 */ /* 0x000e220000000800 */
[----:B------:R-:W-:Y:S01]  /*10210*/  IMAD.MOV.U32 R6, RZ, RZ, R3 ;  /* 0x000000ffff067224 */ /* 0x000fe200078e0003 */
[----:B------:R-:W-:Y:S01]  /*10220*/  UMOV UR4, URZ ;  /* 0x0000003f00047c82 */ /* 0x000fe20008000000 */
[----:B------:R-:W-:Y:S01]  /*10230*/  ULDC UR7, c[0x0][0xd3c] ;  /* 0x00034f0000077ab9 */ /* 0x000fe20000000800 */
[----:B------:R-:W-:-:S05]  /*10240*/  ULDC UR5, c[0x0][0xd38] ;  /* 0x00034e0000057ab9 */ /* 0x000fca0000000800 */
.L_x_5211:
        /* <DEDUP_REMOVED lines=12> */
.L_x_5210:
[----:B------:R-:W-:Y:S05]  /*10310*/  BSYNC B0 ;  /* 0x0000000000007941 */ /* 0x000fea0003800000 */
.L_x_5209:
        /* <DEDUP_REMOVED lines=21> */
.L_x_5207:
        /* <DEDUP_REMOVED lines=20> */
.L_x_5212:
        /* <DEDUP_REMOVED lines=56> */
.L_x_5208:
[----:B------:R-:W-:Y:S02]  /*10930*/  IMAD.MOV.U32 R17, RZ, RZ, RZ ;  /* 0x000000ffff117224 */ /* 0x000fe400078e00ff */
[----:B------:R-:W-:Y:S02]  /*10940*/  IMAD.U32 R16, RZ, RZ, UR6 ;  /* 0x00000006ff107e24 */ /* 0x000fe4000f8e00ff */
[----:B------:R-:W-:-:S07]  /*10950*/  IMAD.MOV.U32 R18, RZ, RZ, RZ ;  /* 0x000000ffff127224 */ /* 0x000fce00078e00ff */
.L_x_5213:
[----:B------:R-:W-:-:S13]  /*10960*/  ISETP.NE.AND P0, PT, R0, RZ, PT ;  /* 0x000000ff0000720c */ /* 0x000fda0003f05270 */
[----:B------:R-:W1:Y:S01]  /*10970*/  @!P0 S2R R3, SR_CgaCtaId ;  /* 0x0000000000038919 */ /* 0x000e620000008800 */
[----:B------:R-:W-:-:S04]  /*10980*/  @!P0 MOV R0, 0x400 ;  /* 0x0000040000008802 */ /* 0x000fc80000000f00 */
[----:B-1----:R-:W-:-:S05]  /*10990*/  @!P0 LEA R0, R3, R0, 0x18 ;  /* 0x0000000003008211 */ /* 0x002fca00078ec0ff */
[----:B------:R2:W-:Y:S01]  /*109a0*/  @!P0 STS.128 [R0+0x388d0], R16 ;  /* 0x0388d01000008388 */ /* 0x0005e20000000c00 */
[----:B------:R-:W-:Y:S06]  /*109b0*/  BAR.ARV 0x5, 0x180 ;  /* 0x0146000000007b1d */ /* 0x000fec0000002000 */
.L_x_5206:
        /* <DEDUP_REMOVED lines=11> */
[----:B------:R-:W-:Y:S01]  /*10a70*/  ULDC UR37, c[0x0][0xc] ;  /* 0x0000030000257ab9 */ /* 0x000fe20000000800 */
[----:B------:R-:W-:Y:S01]  /*10a80*/  ULDC.64 UR38, c[0x0][0x198] ;  /* 0x0000660000267ab9 */ /* 0x000fe20000000a00 */
        /* <DEDUP_REMOVED lines=26> */
.L_x_5338:
        /* <DEDUP_REMOVED lines=56> */
.L_x_5215:
        /* <DEDUP_REMOVED lines=12> */
.L_x_5216:
[----:B------:R-:W-:Y:S05]  /*11070*/  @!P0 BRA `(.L_x_5217) ;  /* 0x00000000000c8947 */ /* 0x000fea0003800000 */
[----:B------:R-:W2:Y:S04]  /*11080*/  LDG.E R6, desc[UR44][R4.64] ;  /* 0x0000002c04067981 */ /* 0x000ea8000c1e1900 */
[----:B------:R-:W2:Y:S02]  /*11090*/  LDG.E R4, desc[UR44][R4.64+0x4] ;  /* 0x0000042c04047981 */ /* 0x000ea4000c1e1900 */
[----:B--2---:R-:W-:-:S07]  /*110a0*/  IMAD.IADD R6, R4, 0x1, -R6 ;  /* 0x0000000104067824 */ /* 0x004fce00078e0a06 */
.L_x_5217:
        /* <DEDUP_REMOVED lines=9> */
[----:B----4-:R-:W-:Y:S01]  /*11140*/  @P0 SHF.R.U32.HI R0, RZ, R3, R2 ;  /* 0x00000003ff000219 */ /* 0x010fe20000011602 */
[C---:B------:R-:W-:Y:S01]  /*11150*/  VIADD R3, R6.reuse, 0x3f ;  /* 0x0000003f06037836 */ /* 0x040fe20000000000 */
[----:B------:R-:W-:-:S05]  /*11160*/  IADD3 R2, R6, 0x40, -R9 ;  /* 0x0000004006027810 */ /* 0x000fca0007ffe809 */
[----:B------:R-:W-:Y:S01]  /*11170*/  IMAD.IADD R0, R2, 0x1, R0 ;  /* 0x0000000102007824 */ /* 0x000fe200078e0200 */
[----:B------:R-:W-:-:S04]  /*11180*/  SHF.R.S32.HI R2, RZ, 0x1f, R3 ;  /* 0x0000001fff027819 */ /* 0x000fc80000011403 */
[----:B------:R-:W-:Y:S02]  /*11190*/  LEA.HI R3, R2, R3, RZ, 0x6 ;  /* 0x0000000302037211 */ /* 0x000fe400078f30ff */
[----:B------:R-:W-:Y:S02]  /*111a0*/  SHF.R.S32.HI R2, RZ, 0x1f, R0 ;  /* 0x0000001fff027819 */ /* 0x000fe40000011400 */
[----:B------:R-:W-:Y:S02]  /*111b0*/  SHF.R.S32.HI R3, RZ, 0x6, R3 ;  /* 0x00000006ff037819 */ /* 0x000fe40000011403 */
[----:B------:R-:W-:-:S04]  /*111c0*/  LEA.HI R2, R2, R0, RZ, 0x6 ;  /* 0x0000000002027211 */ /* 0x000fc800078f30ff */
        /* <DEDUP_REMOVED lines=10> */
[----:B------:R-:W-:Y:S02]  /*11270*/  VOTEU.ANY UR4, UPT, PT ;  /* 0x0000000000047886 */ /* 0x000fe400038e0100 */
[----:B------:R-:W3:Y:S08]  /*11280*/  FLO.U32 R0, UR4 ;  /* 0x0000000400007d00 */ /* 0x000ef000080e0000 */
[----:B------:R-:W4:Y:S01]  /*11290*/  POPC R4, UR4 ;  /* 0x0000000400047d09 */ /* 0x000f220008000000 */
[----:B---3--:R-:W-:-:S02]  /*112a0*/  ISETP.EQ.U32.AND P0, PT, R0, R2, PT ;  /* 0x000000020000720c */ /* 0x008fc40003f02070 */
[----:B------:R-:W4:Y:S11]  /*112b0*/  LDC.64 R2, c[0x0][0xd60] ;  /* 0x00035800ff027b82 */ /* 0x000f360000000a00 */
[----:B----4-:R-:W3:Y:S04]  /*112c0*/  @P0 ATOMG.E.ADD.STRONG.GPU PT, R2, desc[UR44][R2.64], R4 ;  /* 0x00000004020209a8 */ /* 0x010ee800081ee1ec */
[----:B---3--:R3:W4:Y:S02]  /*112d0*/  SHFL.IDX PT, R2, R2, R0, 0x1f ;  /* 0x00001f0002027589 */ /* 0x00872400000e0000 */
[----:B---3--:R-:W3:Y:S02]  /*112e0*/  S2R R0, SR_LTMASK ;  /* 0x0000000000007919 */ /* 0x008ee40000003900 */
[----:B---3--:R-:W-:-:S06]  /*112f0*/  LOP3.LUT R0, R0, UR4, RZ, 0xc0, !PT ;  /* 0x0000000400007c12 */ /* 0x008fcc000f8ec0ff */
[----:B------:R-:W4:Y:S02]  /*11300*/  POPC R0, R0 ;  /* 0x0000000000007309 */ /* 0x000f240000000000 */
[----:B----4-:R-:W-:Y:S01]  /*11310*/  IADD3 R16, R2, UR37, R0 ;  /* 0x0000002502107c10 */ /* 0x010fe2000fffe000 */
[----:B------:R-:W-:Y:S06]  /*11320*/  BRA `(.L_x_5220) ;  /* 0x0000005c00847947 */ /* 0x000fec0003800000 */
.L_x_5219:
        /* <DEDUP_REMOVED lines=21> */
.L_x_5222:
[----:B------:R-:W-:Y:S05]  /*11480*/  BSYNC B6 ;  /* 0x0000000000067941 */ /* 0x000fea0003800000 */
.L_x_5221:
        /* <DEDUP_REMOVED lines=21> */
.L_x_5225:
        /* <DEDUP_REMOVED lines=16> */
.L_x_5224:
[----:B------:R-:W-:Y:S05]  /*116e0*/  BSYNC B6 ;  /* 0x0000000000067941 */ /* 0x000fea0003800000 */
.L_x_5223:
        /* <DEDUP_REMOVED lines=25> */
.L_x_5355:
[----:B--2---:R-:W2:Y:S01]  /*11880*/  LDL.LU R5, [R1+0x8] ;  /* 0x0000080001057983 */ /* 0x004ea20000300800 */
[----:B------:R-:W-:Y:S02]  /*11890*/  PLOP3.LUT P1, PT, PT, PT, PT, 0x8, 0x0 ;  /* 0x000000000000781c */ /* 0x000fe40003f2e170 */
[----:B---3--:R-:W-:Y:S01]  /*118a0*/  ISETP.NE.AND P0, PT, R14, RZ, PT ;  /* 0x000000ff0e00720c */ /* 0x008fe20003f05270 */
[----:B------:R3:W-:Y:S04]  /*118b0*/  STL [R1], R0 ;  /* 0x0000000001007387 */ /* 0x0007e80000100800 */
[----:B------:R3:W-:Y:S01]  /*118c0*/  STL [R1+0x2c], R4 ;  /* 0x00002c0401007387 */ /* 0x0007e20000100800 */
[----:B--2---:R-:W-:-:S05]  /*118d0*/  LOP3.LUT R5, R5, 0xfffffffe, RZ, 0xc0, !PT ;  /* 0xfffffffe05057812 */ /* 0x004fca00078ec0ff */
[----:B------:R-:W-:-:S05]  /*118e0*/  @P1 LOP3.LUT R5, R5, 0x1, RZ, 0xfc, !PT ;  /* 0x0000000105051812 */ /* 0x000fca00078efcff */
[----:B------:R3:W-:Y:S01]  /*118f0*/  STL [R1+0x8], R5 ;  /* 0x0000080501007387 */ /* 0x0007e20000100800 */
[----:B------:R-:W-:Y:S05]  /*11900*/  @P0 BRA `(.L_x_5227) ;  /* 0x0000000400240947 */ /* 0x000fea0003800000 */
[----:B------:R-:W-:-:S03]  /*11910*/  UMOV UR4, 0xffffffff ;  /* 0xffffffff00047882 */ /* 0x000fc60000000000 */
[----:B------:R-:W-:Y:S05]  /*11920*/  BRA.DIV UR4, `(.L_x_5228) ;  /* 0x0000006a04ec7947 */ /* 0x000fea000b800000 */
[----:B------:R-:W-:-:S13]  /*11930*/  ELECT P6, URZ, PT ;  /* 0x00000000003f782f */ /* 0x000fda00038c0000 */
.L_x_5358:
[----:B------:R-:W-:Y:S05]  /*11940*/  @!P6 BRA `(.L_x_5227) ;  /* 0x000000040014e947 */ /* 0x000fea0003800000 */
[----:B------:R-:W-:-:S04]  /*11950*/  ISETP.NE.U32.AND P0, PT, R2, RZ, PT ;  /* 0x000000ff0200720c */ /* 0x000fc80003f05070 */
[----:B------:R-:W-:-:S13]  /*11960*/  ISETP.NE.AND.EX P0, PT, R3, RZ, PT, P0 ;  /* 0x000000ff0300720c */ /* 0x000fda0003f05300 */
[----:B------:R-:W-:Y:S05]  /*11970*/  @!P0 BRA `(.L_x_5229) ;  /* 0x0000000000548947 */ /* 0x000fea0003800000 */
[----:B------:R-:W2:Y:S01]  /*11980*/  LDC R6, c[0x0][0x43c] ;  /* 0x00010f00ff067b82 */ /* 0x000ea20000000800 */
[----:B01----:R-:W-:Y:S01]  /*11990*/  IMAD.MOV.U32 R9, RZ, RZ, R4 ;  /* 0x000000ffff097224 */ /* 0x003fe200078e0004 */
[----:B------:R-:W-:-:S03]  /*119a0*/  ULDC.64 UR4, c[0x0][0x428] ;  /* 0x00010a0000047ab9 */ /* 0x000fc60000000a00 */
[----:B---3--:R-:W-:Y:S01]  /*119b0*/  IMAD.MOV.U32 R0, RZ, RZ, R9 ;  /* 0x000000ffff007224 */ /* 0x008fe200078e0009 */
        /* <DEDUP_REMOVED lines=17> */
.L_x_5229:
[----:B------:R-:W4:Y:S04]  /*11ad0*/  LDL R7, [R1+0x4] ;  /* 0x0000040001077983 */ /* 0x000f280000100800 */
[----:B--23--:R-:W4:Y:S04]  /*11ae0*/  LDL R0, [R1+0xc] ;  /* 0x00000c0001007983 */ /* 0x00cf280000100800 */
[----:B------:R-:W2:Y:S01]  /*11af0*/  LDL R2, [R1+0x18] ;  /* 0x0000180001027983 */ /* 0x000ea20000100800 */
[----:B----4-:R-:W-:Y:S01]  /*11b00*/  IMAD R0, R0, 0x8, R7 ;  /* 0x0000000800007824 */ /* 0x010fe200078e0207 */
[----:B--2---:R-:W-:-:S04]  /*11b10*/  SHF.L.U32 R2, R2, 0x1f, RZ ;  /* 0x0000001f02027819 */ /* 0x004fc800000006ff */
[----:B------:R-:W2:Y:S02]  /*11b20*/  SYNCS.PHASECHK.TRANS64.TRYWAIT P0, [R0+URZ+0x38840], R2 ;  /* 0x03884002000075a7 */ /* 0x000ea4000800017f */
[----:B--2---:R-:W-:Y:S05]  /*11b30*/  @!P0 BRA `(.L_x_5230) ;  /* 0x0000006800888947 */ /* 0x004fea0003800000 */
.L_x_5359:
        /* <DEDUP_REMOVED lines=11> */
.L_x_5231:
[----:B------:R-:W3:Y:S04]  /*11bf0*/  LDL R6, [R1+0x4] ;  /* 0x0000040001067983 */ /* 0x000ee80000100800 */
[----:B------:R-:W3:Y:S04]  /*11c00*/  LDL R5, [R1+0xc] ;  /* 0x00000c0001057983 */ /* 0x000ee80000100800 */
[----:B------:R-:W4:Y:S04]  /*11c10*/  LDL R7, [R1+0x2c] ;  /* 0x00002c0001077983 */ /* 0x000f280000100800 */
[----:B------:R-:W5:Y:S04]  /*11c20*/  LDL R4, [R1+0x20] ;  /* 0x0000200001047983 */ /* 0x000f680000100800 */
[----:B------:R-:W5:Y:S04]  /*11c30*/  LDL R3, [R1] ;  /* 0x0000000001037983 */ /* 0x000f680000100800 */
[----:B--2---:R-:W2:Y:S01]  /*11c40*/  LDL.LU R2, [R1+0x8] ;  /* 0x0000080001027983 */ /* 0x004ea20000300800 */
        /* <DEDUP_REMOVED lines=8> */
[----:B---3--:R-:W-:Y:S01]  /*11cd0*/  IMAD R0, R5, 0x2000, R6 ;  /* 0x0000200005007824 */ /* 0x008fe200078e0206 */
[----:B----4-:R-:W-:-:S04]  /*11ce0*/  R2UR UR11, R7 ;  /* 0x00000000070b72ca */ /* 0x010fc800000e0000 */
[----:B------:R-:W-:Y:S02]  /*11cf0*/  R2UR UR8, R0 ;  /* 0x00000000000872ca */ /* 0x000fe400000e0000 */
[----:B-----5:R-:W-:Y:S02]  /*11d00*/  R2UR UR4, R4 ;  /* 0x00000000040472ca */ /* 0x020fe400000e0000 */
[----:B------:R-:W-:Y:S02]  /*11d10*/  R2UR UR13, R3 ;  /* 0x00000000030d72ca */ /* 0x000fe400000e0000 */
[----:B--2---:R-:W-:-:S07]  /*11d20*/  LOP3.LUT R2, R2, 0xfffffffe, RZ, 0xc0, !PT ;  /* 0xfffffffe02027812 */ /* 0x004fce00078ec0ff */
[----:B------:R-:W-:Y:S02]  /*11d30*/  UIADD3 UR8, UR8, 0x22400, URZ ;  /* 0x0002240008087890 */ /* 0x000fe4000fffe03f */
[----:B------:R-:W-:Y:S01]  /*11d40*/  ULEA UR11, UR11, UR4, 0x6 ;  /* 0x000000040b0b7291 */ /* 0x000fe2000f8e303f */
[----:B------:R-:W-:Y:S02]  /*11d50*/  @P0 LOP3.LUT R2, R2, 0x1, RZ, 0xfc, !PT ;  /* 0x0000000102020812 */ /* 0x000fe400078efcff */
[----:B------:R-:W-:-:S03]  /*11d60*/  UMOV UR4, 0x0 ;  /* 0x0000000000047882 */ /* 0x000fc60000000000 */
[----:B------:R2:W-:Y:S03]  /*11d70*/  STL [R1+0x8], R2 ;  /* 0x0000080201007387 */ /* 0x0005e60000100800 */
[----:B------:R2:W-:Y:S01]  /*11d80*/  UTMALDG.4D [UR8], [UR6], desc[UR4] ;  /* 0x00000408060075b4 */ /* 0x0005e20008019000 */
[----:B------:R-:W-:Y:S02]  /*11d90*/  NOP ;  /* 0x0000000000007918 */ /* 0x000fe40000000000 */
.L_x_5227:
[----:B---3--:R-:W3:Y:S04]  /*11da0*/  LDL R0, [R1+0x4] ;  /* 0x0000040001007983 */ /* 0x008ee80000100800 */
        /* <DEDUP_REMOVED lines=16> */
[----:B---3--:R-:W-:-:S05]  /*11eb0*/  SHF.R.S32.HI R0, RZ, 0x1f, R18 ;  /* 0x0000001fff007819 */ /* 0x008fca0000011412 */
        /* <DEDUP_REMOVED lines=19> */
.L_x_5233:
[----:B------:R-:W-:Y:S05]  /*11ff0*/  BSYNC B6 ;  /* 0x0000000000067941 */ /* 0x000fea0003800000 */
.L_x_5232:
[----:B------:R-:W3:Y:S01]  /*12000*/  LDL R4, [R1+0x40] ;  /* 0x0000400001047983 */ /* 0x000ee20000100800 */
[----:B------:R-:W4:Y:S01]  /*12010*/  LDC R7, c[0x0][0x448] ;  /* 0x00011200ff077b82 */ /* 0x000f220000000800 */
[----:B------:R-:W-:Y:S01]  /*12020*/  ULDC.64 UR4, c[0x0][0x298] ;  /* 0x0000a60000047ab9 */ /* 0x000fe20000000a00 */
[----:B------:R-:W-:Y:S01]  /*12030*/  ULDC.64 UR6, c[0x0][0x280] ;  /* 0x0000a00000067ab9 */ /* 0x000fe20000000a00 */
[----:B------:R-:W3:Y:S04]  /*12040*/  LDL R10, [R1+0x28] ;  /* 0x00002800010a7983 */ /* 0x000ee80000100800 */
[----:B01----:R-:W3:Y:S01]  /*12050*/  LDL R9, [R1+0x4c] ;  /* 0x00004c0001097983 */ /* 0x003ee20000100800 */
[----:B--2---:R-:W0:Y:S01]  /*12060*/  S2R R2, SR_TID.X ;  /* 0x0000000000027919 */ /* 0x004e220000002100 */
[----:B------:R-:W1:Y:S02]  /*12070*/  S2R R0, SR_TID.X ;  /* 0x0000000000007919 */ /* 0x000e640000002100 */
[----:B------:R-:W2:Y:S04]  /*12080*/  LDL R8, [R1+0x50] ;  /* 0x0000500001087983 */ /* 0x000ea80000100800 */
[----:B------:R-:W2:Y:S01]  /*12090*/  LDL R6, [R1+0x38] ;  /* 0x0000380001067983 */ /* 0x000ea20000100800 */
[----:B----4-:R-:W-:-:S13]  /*120a0*/  ISETP.NE.AND P0, PT, R7, 0x1, PT ;  /* 0x000000010700780c */ /* 0x010fda0003f05270 */
[----:B------:R-:W4:Y:S01]  /*120b0*/  @P0 LDC R3, c[0x0][0x450] ;  /* 0x00011400ff030b82 */ /* 0x000f220000000800 */
[----:B0-----:R-:W-:-:S04]  /*120c0*/  LOP3.LUT R2, R2, 0x7f, RZ, 0xc0, !PT ;  /* 0x0000007f02027812 */ /* 0x001fc800078ec0ff */
[----:B------:R-:W-:Y:S01]  /*120d0*/  SHF.R.U32.HI R2, RZ, 0x3, R2 ;  /* 0x00000003ff027819 */ /* 0x000fe20000011602 */
[----:B-1----:R-:W-:-:S05]  /*120e0*/  IMAD.SHL.U32 R0, R0, 0x10, RZ ;  /* 0x0000001000007824 */ /* 0x002fca00078e00ff */
[----:B------:R-:W-:Y:S02]  /*120f0*/  LOP3.LUT R0, R2, 0x70, R0, 0xf8, !PT ;  /* 0x0000007002007812 */ /* 0x000fe400078ef800 */
[----:B------:R-:W0:Y:S03]  /*12100*/  @P0 LDC R2, c[0x0][0x44c] ;  /* 0x00011300ff020b82 */ /* 0x000e260000000800 */
[----:B------:R-:W-:-:S04]  /*12110*/  IMAD R5, R17, 0x40, R0 ;  /* 0x0000004011057824 */ /* 0x000fc800078e0200 */
[----:B------:R-:W-:Y:S01]  /*12120*/  IMAD.MOV.U32 R0, RZ, RZ, R5 ;  /* 0x000000ffff007224 */ /* 0x000fe200078e0005 */
[----:B------:R1:W-:Y:S01]  /*12130*/  STL [R1+0x24], R5 ;  /* 0x0000240501007387 */ /* 0x0003e20000100800 */
[----:B0-----:R-:W-:-:S05]  /*12140*/  @P0 IMAD.HI.U32 R2, R5, R2, RZ ;  /* 0x0000000205020227 */ /* 0x001fca00078e00ff */
[----:B----4-:R-:W-:Y:S01]  /*12150*/  @P0 SHF.R.U32.HI R0, RZ, R3, R2 ;  /* 0x00000003ff000219 */ /* 0x010fe20000011602 */
[----:B---3--:R-:W-:-:S04]  /*12160*/  IMAD R2, R4, UR4, RZ ;  /* 0x0000000404027c24 */ /* 0x008fc8000f8e02ff */
[C---:B------:R-:W-:Y:S02]  /*12170*/  IMAD R4, R10.reuse, UR5, R2 ;  /* 0x000000050a047c24 */ /* 0x040fe4000f8e0202 */
        /* <DEDUP_REMOVED lines=9> */
[----:B--2---:R-:W-:Y:S02]  /*12210*/  IMAD R4, R8, UR4, RZ ;  /* 0x0000000408047c24 */ /* 0x004fe4000f8e02ff */
[----:B------:R-:W2:Y:S01]  /*12220*/  S2R R8, SR_TID.X ;  /* 0x0000000000087919 */ /* 0x000ea20000002100 */
        /* <DEDUP_REMOVED lines=15> */
[----:B-1----:R-:W-:Y:S01]  /*12320*/  IMAD.WIDE.U32 R4, R0, UR4, R2 ;  /* 0x0000000400047c25 */ /* 0x002fe2000f8e0002 */
        /* <DEDUP_REMOVED lines=47> */
.L_x_5368:
        /* <DEDUP_REMOVED lines=12> */
.L_x_5235:
        /* <DEDUP_REMOVED lines=38> */
.L_x_5237:
[----:B------:R-:W-:Y:S05]  /*12940*/  BSYNC B6 ;  /* 0x0000000000067941 */ /* 0x000fea0003800000 */
.L_x_5236:
        /* <DEDUP_REMOVED lines=188> */
.L_x_5378:
        /* <DEDUP_REMOVED lines=31> */
.L_x_5240:
[----:B------:R-:W-:Y:S05]  /*13700*/  BSYNC B0 ;  /* 0x0000000000007941 */ /* 0x000fea0003800000 */
.L_x_5239:
[----:B--2---:R2:W5:Y:S01]  /*13710*/  LDL R0, [R1+0x4] ;  /* 0x0000040001007983 */ /* 0x0045620000100800 */
[----:B------:R-:W-:Y:S01]  /*13720*/  PLOP3.LUT P0, PT, PT, PT, PT, 0x80, 0x0 ;  /* 0x000000000000781c */ /* 0x000fe20003f0f070 */
[----:B------:R-:W-:-:S12]  /*13730*/  NOP ;  /* 0x0000000000007918 */ /* 0x000fd80000000000 */
.L_x_5241:
        /* <DEDUP_REMOVED lines=19> */
.L_x_5379:
[----:B------:R-:W-:Y:S05]  /*13870*/  BSYNC B0 ;  /* 0x0000000000007941 */ /* 0x000fea0003800000 */
.L_x_5242:
        /* <DEDUP_REMOVED lines=8> */
[----:B------:R-:W3:Y:S02]  /*13900*/  LDL R2, [R1+0x18] ;  /* 0x0000180001027983 */ /* 0x000ee40000100800 */
[----:B----4-:R-:W-:Y:S01]  /*13910*/  IMAD R0, R4, 0x8, R5 ;  /* 0x0000000804007824 */ /* 0x010fe200078e0205 */
[----:B0-----:R-:W-:Y:S01]  /*13920*/  LOP3.LUT R3, R3, 0x7f, RZ, 0xc0, !PT ;  /* 0x0000007f03037812 */ /* 0x001fe200078ec0ff */
[----:B------:R-:W-:Y:S03]  /*13930*/  BSSY B1, `(.L_x_5246) ;  /* 0x0000005000017945 */ /* 0x000fe60003800000 */
[----:B------:R-:W-:-:S02]  /*13940*/  ISETP.NE.AND P1, PT, R3, RZ, PT ;  /* 0x000000ff0300720c */ /* 0x000fc40003f25270 */
[----:B---3--:R-:W-:-:S04]  /*13950*/  SHF.L.U32 R2, R2, 0x1f, RZ ;  /* 0x0000001f02027819 */ /* 0x008fc800000006ff */
[----:B------:R-:W0:Y:S02]  /*13960*/  SYNCS.PHASECHK.TRANS64.TRYWAIT P0, [R0+URZ+0x38860], R2 ;  /* 0x03886002000075a7 */ /* 0x000e24000800017f */
[----:B0-----:R-:W-:Y:S05]  /*13970*/  @!P0 BRA `(.L_x_5247) ;  /* 0x0000005c00588947 */ /* 0x001fea0003800000 */
.L_x_5380:
[----:B------:R-:W-:Y:S05]  /*13980*/  BSYNC B1 ;  /* 0x0000000000017941 */ /* 0x000fea0003800000 */
.L_x_5246:
        /* <DEDUP_REMOVED lines=9> */
.L_x_5249:
[----:B------:R-:W-:Y:S05]  /*13a20*/  BSYNC B1 ;  /* 0x0000000000017941 */ /* 0x000fea0003800000 */
.L_x_5248:
[----:B------:R-:W3:Y:S04]  /*13a30*/  LDL R5, [R1+0x20] ;  /* 0x0000200001057983 */ /* 0x000ee80000100800 */
[----:B------:R-:W3:Y:S04]  /*13a40*/  LDL.LU R3, [R1+0x2c] ;  /* 0x00002c0001037983 */ /* 0x000ee80000300800 */
[----:B------:R-:W4:Y:S04]  /*13a50*/  LDL R4, [R1+0x4] ;  /* 0x0000040001047983 */ /* 0x000f280000100800 */
        /* <DEDUP_REMOVED lines=11> */
.L_x_5250:
        /* <DEDUP_REMOVED lines=16> */
.L_x_5251:
        /* <DEDUP_REMOVED lines=16> */
.L_x_5252:
        /* <DEDUP_REMOVED lines=16> */
.L_x_5253:
        /* <DEDUP_REMOVED lines=16> */
.L_x_5254:
        /* <DEDUP_REMOVED lines=16> */
.L_x_5255:
        /* <DEDUP_REMOVED lines=16> */
.L_x_5256:
        /* <DEDUP_REMOVED lines=16> */
.L_x_5257:
        /* <DEDUP_REMOVED lines=11> */
.L_x_5245:
[----:B------:R-:W-:Y:S05]  /*142c0*/  BSYNC B0 ;  /* 0x0000000000007941 */ /* 0x000fea0003800000 */
.L_x_5244:
[----:B-1----:R-:W3:Y:S01]  /*142d0*/  LDL R4, [R1+0x30] ;  /* 0x0000300001047983 */ /* 0x002ee20000100800 */
[----:B------:R-:W-:Y:S01]  /*142e0*/  BSSY B0, `(.L_x_5258) ;  /* 0x00002ca000007945 */ /* 0x000fe20003800000 */
[----:B---3--:R-:W-:-:S13]  /*142f0*/  ISETP.GE.AND P0, PT, R4, 0x2, PT ;  /* 0x000000020400780c */ /* 0x008fda0003f06270 */
[----:B------:R-:W-:Y:S05]  /*14300*/  @!P0 BRA `(.L_x_5259) ;  /* 0x0000002c001c8947 */ /* 0x000fea0003800000 */
[C---:B------:R-:W-:Y:S01]  /*14310*/  LOP3.LUT R0, R4.reuse, 0x1, RZ, 0xc0, !PT ;  /* 0x0000000104007812 */ /* 0x040fe200078ec0ff */
[----:B------:R-:W-:Y:S01]  /*14320*/  VIADD R4, R4, 0xfffffffe ;  /* 0xfffffffe04047836 */ /* 0x000fe20000000000 */
[----:B------:R-:W-:Y:S02]  /*14330*/  BSSY B2, `(.L_x_5260) ;  /* 0x00000f0000027945 */ /* 0x000fe40003800000 */
[----:B------:R-:W-:Y:S01]  /*14340*/  ISETP.NE.U32.AND P0, PT, R0, 0x1, PT ;  /* 0x000000010000780c */ /* 0x000fe20003f05070 */
[----:B------:R-:W-:-:S12]  /*14350*/  IMAD.MOV.U32 R0, RZ, RZ, R4 ;  /* 0x000000ffff007224 */ /* 0x000fd800078e0004 */
[----:B------:R-:W-:Y:S05]  /*14360*/  @!P0 BRA `(.L_x_5261) ;  /* 0x0000000c00b08947 */ /* 0x000fea0003800000 */
        /* <DEDUP_REMOVED lines=38> */
.L_x_5264:
        /* <DEDUP_REMOVED lines=9> */
.L_x_5381:
[----:B------:R-:W-:Y:S05]  /*14660*/  BSYNC B3 ;  /* 0x0000000000037941 */ /* 0x000fea0003800000 */
.L_x_5265:
        /* <DEDUP_REMOVED lines=9> */
.L_x_5268:
[----:B------:R-:W-:Y:S05]  /*14700*/  BSYNC B3 ;  /* 0x0000000000037941 */ /* 0x000fea0003800000 */
.L_x_5267:
[----:B------:R-:W3:Y:S04]  /*14710*/  LDL R7, [R1+0x4] ;  /* 0x0000040001077983 */ /* 0x000ee80000100800 */
[----:B------:R-:W3:Y:S04]  /*14720*/  LDL R5, [R1+0xc] ;  /* 0x00000c0001057983 */ /* 0x000ee80000100800 */
[----:B------:R-:W4:Y:S01]  /*14730*/  LDL R6, [R1+0x20] ;  /* 0x0000200001067983 */ /* 0x000f220000100800 */
[----:B0-----:R-:W-:Y:S01]  /*14740*/  IMAD.MOV.U32 R8, RZ, RZ, RZ ;  /* 0x000000ffff087224 */ /* 0x001fe200078e00ff */
        /* <DEDUP_REMOVED lines=10> */
.L_x_5269:
        /* <DEDUP_REMOVED lines=14> */
.L_x_5382:
[----:B------:R-:W-:Y:S05]  /*148d0*/  BSYNC B3 ;  /* 0x0000000000037941 */ /* 0x000fea0003800000 */
.L_x_5270:
        /* <DEDUP_REMOVED lines=11> */
.L_x_5273:
[----:B------:R-:W-:Y:S05]  /*14990*/  BSYNC B3 ;  /* 0x0000000000037941 */ /* 0x000fea0003800000 */
.L_x_5272:
        /* <DEDUP_REMOVED lines=11> */
.L_x_5274:
        /* <DEDUP_REMOVED lines=16> */
.L_x_5275:
        /* <DEDUP_REMOVED lines=16> */
.L_x_5276:
        /* <DEDUP_REMOVED lines=16> */
.L_x_5277:
        /* <DEDUP_REMOVED lines=16> */
.L_x_5278:
        /* <DEDUP_REMOVED lines=16> */
.L_x_5279:
        /* <DEDUP_REMOVED lines=16> */
.L_x_5280:
        /* <DEDUP_REMOVED lines=16> */
.L_x_5281:
        /* <DEDUP_REMOVED lines=11> */
.L_x_5263:
[----:B------:R-:W-:Y:S05]  /*15200*/  BSYNC B1 ;  /* 0x0000000000017941 */ /* 0x000fea0003800000 */
.L_x_5262:
[----:B------:R-:W3:Y:S02]  /*15210*/  LDL.LU R5, [R1+0x30] ;  /* 0x0000300001057983 */ /* 0x000ee40000300800 */
[----:B---3--:R-:W-:-:S07]  /*15220*/  VIADD R0, R5, 0xfffffffd ;  /* 0xfffffffd05007836 */ /* 0x008fce0000000000 */
.L_x_5261:
[----:B------:R-:W-:Y:S05]  /*15230*/  BSYNC B2 ;  /* 0x0000000000027941 */ /* 0x000fea0003800000 */
.L_x_5260:
[----:B------:R-:W-:-:S13]  /*15240*/  ISETP.NE.AND P0, PT, R4, RZ, PT ;  /* 0x000000ff0400720c */ /* 0x000fda0003f05270 */
[----:B------:R-:W-:Y:S05]  /*15250*/  @!P0 BRA `(.L_x_5259) ;  /* 0x0000001c00488947 */ /* 0x000fea0003800000 */
.L_x_5322:
[----:B------:R-:W3:Y:S04]  /*15260*/  LDL R4, [R1+0x8] ;  /* 0x0000080001047983 */ /* 0x000ee80000100800 */
[----:B------:R-:W4:Y:S04]  /*15270*/  LDL.LU R3, [R1+0xc] ;  /* 0x00000c0001037983 */ /* 0x000f280000300800 */
[----:B------:R-:W5:Y:S01]  /*15280*/  LDL.LU R2, [R1+0x18] ;  /* 0x0000180001027983 */ /* 0x000f620000300800 */
[----:B------:R-:W-:Y:S05]  /*15290*/  YIELD ;  /* 0x0000000000007946 */ /* 0x000fea0003800000 */
[----:B------:R-:W-:Y:S01]  /*152a0*/  BSSY B1, `(.L_x_5282) ;  /* 0x00000e2000017945 */ /* 0x000fe20003800000 */
[----:B---3--:R-:W-:Y:S01]  /*152b0*/  LOP3.LUT P1, RZ, R4, 0x1, RZ, 0xc0, !PT ;  /* 0x0000000104ff7812 */ /* 0x008fe2000782c0ff */
[----:B----4-:R-:W-:-:S05]  /*152c0*/  VIADD R7, R3, 0x1 ;  /* 0x0000000103077836 */ /* 0x010fca0000000000 */
[----:B------:R-:W-:-:S04]  /*152d0*/  ISETP.NE.AND P0, PT, R7, 0x2, PT ;  /* 0x000000020700780c */ /* 0x000fc80003f05270 */
[----:B------:R-:W-:Y:S02]  /*152e0*/  SEL R6, RZ, 0x1, P0 ;  /* 0x00000001ff067807 */ /* 0x000fe40000000000 */
[----:B------:R-:W-:Y:S02]  /*152f0*/  SEL R7, R7, RZ, P0 ;  /* 0x000000ff07077207 */ /* 0x000fe40000000000 */
[----:B-----5:R-:W-:Y:S01]  /*15300*/  LOP3.LUT R6, R2, R6, RZ, 0x3c, !PT ;  /* 0x0000000602067212 */ /* 0x020fe200078e3cff */
[----:B------:R-:W-:Y:S06]  /*15310*/  @!P1 BRA `(.L_x_5283) ;  /* 0x0000000c00689947 */ /* 0x000fec0003800000 */
[----:B------:R-:W-:Y:S01]  /*15320*/  ULDC.64 UR4, c[0x0][0x418] ;  /* 0x0001060000047ab9 */ /* 0x000fe20000000a00 */
[----:B0-----:R-:W-:Y:S01]  /*15330*/  IMAD.MOV.U32 R8, RZ, RZ, R0 ;  /* 0x000000ffff087224 */ /* 0x001fe200078e0000 */
        /* <DEDUP_REMOVED lines=23> */
.L_x_5284:
        /* <DEDUP_REMOVED lines=9> */
.L_x_5383:
[----:B------:R-:W-:Y:S05]  /*15540*/  BSYNC B2 ;  /* 0x0000000000027941 */ /* 0x000fea0003800000 */
.L_x_5285:
        /* <DEDUP_REMOVED lines=9> */
.L_x_5288:
[----:B------:R-:W-:Y:S05]  /*155e0*/  BSYNC B2 ;  /* 0x0000000000027941 */ /* 0x000fea0003800000 */
.L_x_5287:
        /* <DEDUP_REMOVED lines=13> */
.L_x_5289:
        /* <DEDUP_REMOVED lines=14> */
.L_x_5384:
[----:B------:R-:W-:Y:S05]  /*157a0*/  BSYNC B2 ;  /* 0x0000000000027941 */ /* 0x000fea0003800000 */
.L_x_5290:
        /* <DEDUP_REMOVED lines=11> */
.L_x_5293:
[----:B------:R-:W-:Y:S05]  /*15860*/  BSYNC B2 ;  /* 0x0000000000027941 */ /* 0x000fea0003800000 */
.L_x_5292:
        /* <DEDUP_REMOVED lines=10> */
.L_x_5294:
        /* <DEDUP_REMOVED lines=16> */
.L_x_5295:
        /* <DEDUP_REMOVED lines=16> */
.L_x_5296:
        /* <DEDUP_REMOVED lines=16> */
.L_x_5297:
        /* <DEDUP_REMOVED lines=16> */
.L_x_5298:
        /* <DEDUP_REMOVED lines=16> */
.L_x_5299:
        /* <DEDUP_REMOVED lines=16> */
.L_x_5300:
        /* <DEDUP_REMOVED lines=16> */
.L_x_5301:
        /* <DEDUP_REMOVED lines=11> */
.L_x_5283:
[----:B------:R-:W-:Y:S05]  /*160c0*/  BSYNC B1 ;  /* 0x0000000000017941 */ /* 0x000fea0003800000 */
.L_x_5282:
[----:B------:R-:W3:Y:S01]  /*160d0*/  LDL R2, [R1+0x8] ;  /* 0x0000080001027983 */ /* 0x000ee20000100800 */
[----:B------:R-:W-:Y:S01]  /*160e0*/  VIADD R7, R7, 0x1 ;  /* 0x0000000107077836 */ /* 0x000fe20000000000 */
[----:B------:R-:W-:Y:S04]  /*160f0*/  BSSY B1, `(.L_x_5302) ;  /* 0x00000e5000017945 */ /* 0x000fe80003800000 */
[----:B------:R-:W-:-:S04]  /*16100*/  ISETP.NE.AND P0, PT, R7, 0x2, PT ;  /* 0x000000020700780c */ /* 0x000fc80003f05270 */
[----:B0-----:R-:W-:Y:S02]  /*16110*/  SEL R9, R7, RZ, P0 ;  /* 0x000000ff07097207 */ /* 0x001fe40000000000 */
        /* <DEDUP_REMOVED lines=31> */
.L_x_5304:
        /* <DEDUP_REMOVED lines=9> */
.L_x_5385:
[----:B------:R-:W-:Y:S05]  /*163a0*/  BSYNC B2 ;  /* 0x0000000000027941 */ /* 0x000fea0003800000 */
.L_x_5305:
        /* <DEDUP_REMOVED lines=9> */
.L_x_5308:
[----:B------:R-:W-:Y:S05]  /*16440*/  BSYNC B2 ;  /* 0x0000000000027941 */ /* 0x000fea0003800000 */
.L_x_5307:
        /* <DEDUP_REMOVED lines=14> */
.L_x_5309:
        /* <DEDUP_REMOVED lines=14> */
.L_x_5386:
[----:B------:R-:W-:Y:S05]  /*16610*/  BSYNC B2 ;  /* 0x0000000000027941 */ /* 0x000fea0003800000 */
.L_x_5310:
        /* <DEDUP_REMOVED lines=11> */
.L_x_5313:
[----:B------:R-:W-:Y:S05]  /*166d0*/  BSYNC B2 ;  /* 0x0000000000027941 */ /* 0x000fea0003800000 */
.L_x_5312:
        /* <DEDUP_REMOVED lines=11> */
.L_x_5314:
        /* <DEDUP_REMOVED lines=16> */
.L_x_5315:
        /* <DEDUP_REMOVED lines=16> */
.L_x_5316:
        /* <DEDUP_REMOVED lines=16> */
.L_x_5317:
        /* <DEDUP_REMOVED lines=16> */
.L_x_5318:
        /* <DEDUP_REMOVED lines=16> */
.L_x_5319:
        /* <DEDUP_REMOVED lines=16> */
.L_x_5320:
        /* <DEDUP_REMOVED lines=16> */
.L_x_5321:
        /* <DEDUP_REMOVED lines=11> */
.L_x_5303:
[----:B------:R-:W-:Y:S05]  /*16f40*/  BSYNC B1 ;  /* 0x0000000000017941 */ /* 0x000fea0003800000 */
.L_x_5302:
[C---:B------:R-:W-:Y:S01]  /*16f50*/  ISETP.GT.AND P0, PT, R0.reuse, 0x1, PT ;  /* 0x000000010000780c */ /* 0x040fe20003f04270 */
[----:B------:R-:W-:-:S12]  /*16f60*/  VIADD R0, R0, 0xfffffffe ;  /* 0xfffffffe00007836 */ /* 0x000fd80000000000 */
[----:B------:R-:W-:Y:S05]  /*16f70*/  @P0 BRA `(.L_x_5322) ;  /* 0xffffffe000b80947 */ /* 0x000fea000383ffff */
.L_x_5259:
[----:B------:R-:W-:Y:S05]  /*16f80*/  BSYNC B0 ;  /* 0x0000000000007941 */ /* 0x000fea0003800000 */
.L_x_5258:
        /* <DEDUP_REMOVED lines=12> */
[----:B------:R-:W3:Y:S01]  /*17050*/  S2R R2, SR_LANEID ;  /* 0x0000000000027919 */ /* 0x000ee20000000000 */
[----:B------:R-:W-:Y:S02]  /*17060*/  VOTEU.ANY UR4, UPT, PT ;  /* 0x0000000000047886 */ /* 0x000fe400038e0100 */
[----:B------:R-:W3:Y:S08]  /*17070*/  FLO.U32 R4, UR4 ;  /* 0x0000000400047d00 */ /* 0x000ef000080e0000 */
[----:B------:R-:W4:Y:S01]  /*17080*/  POPC R5, UR4 ;  /* 0x0000000400057d09 */ /* 0x000f220008000000 */
[----:B---3--:R-:W-:-:S02]  /*17090*/  ISETP.EQ.U32.AND P1, PT, R4, R2, PT ;  /* 0x000000020400720c */ /* 0x008fc40003f22070 */
[----:B-1----:R-:W4:Y:S11]  /*170a0*/  LDC.64 R2, c[0x0][0xd60] ;  /* 0x00035800ff027b82 */ /* 0x002f360000000a00 */
[----:B----4-:R1:W3:Y:S02]  /*170b0*/  @P1 ATOMG.E.ADD.STRONG.GPU PT, R2, desc[UR44][R2.64], R5 ;  /* 0x00000005020219a8 */ /* 0x0102e400081ee1ec */
[----:B-1----:R-:W1:Y:S02]  /*170c0*/  S2R R3, SR_LTMASK ;  /* 0x0000000000037919 */ /* 0x002e640000003900 */
[----:B-1----:R-:W-:-:S06]  /*170d0*/  LOP3.LUT R3, R3, UR4, RZ, 0xc0, !PT ;  /* 0x0000000403037c12 */ /* 0x002fcc000f8ec0ff */
[----:B------:R-:W1:Y:S01]  /*170e0*/  POPC R3, R3 ;  /* 0x0000000300037309 */ /* 0x000e620000000000 */
[----:B---3--:R-:W1:Y:S02]  /*170f0*/  SHFL.IDX PT, R2, R2, R4, 0x1f ;  /* 0x00001f0402027589 */ /* 0x008e6400000e0000 */
[----:B-1----:R-:W-:-:S07]  /*17100*/  IADD3 R16, R2, UR37, R3 ;  /* 0x0000002502107c10 */ /* 0x002fce000fffe003 */
.L_x_5324:
[----:B------:R-:W-:Y:S05]  /*17110*/  BSYNC B0 ;  /* 0x0000000000007941 */ /* 0x000fea0003800000 */
.L_x_5323:
[----:B------:R-:W-:-:S05]  /*17120*/  SEL R0, R0, RZ, P0 ;  /* 0x000000ff00007207 */ /* 0x000fca0000000000 */
[----:B------:R3:W-:Y:S02]  /*17130*/  STL [R1+0xc], R0 ;  /* 0x00000c0001007387 */ /* 0x0007e40000100800 */
.L_x_5220:
[----:B------:R-:W-:Y:S05]  /*17140*/  BSYNC B7 ;  /* 0x0000000000077941 */ /* 0x000fea0003800000 */
.L_x_5218:
        /* <DEDUP_REMOVED lines=13> */
.L_x_5325:
        /* <DEDUP_REMOVED lines=36> */
.L_x_5396:
[----:B------:R-:W-:Y:S02]  /*17460*/  ULDC UR4, c[0x0][0xd38] ;  /* 0x00034e0000047ab9 */ /* 0x000fe40000000800 */
[----:B------:R-:W-:-:S04]  /*17470*/  IMAD.U32 R4, RZ, RZ, UR4 ;  /* 0x00000004ff047e24 */ /* 0x000fc8000f8e00ff */
[----:B---3--:R-:W-:-:S04]  /*17480*/  IMAD R16, R16, R4, RZ ;  /* 0x0000000410107224 */ /* 0x008fc800078e02ff */
[----:B------:R-:W-:-:S05]  /*17490*/  IMAD.IADD R5, R5, 0x1, R16 ;  /* 0x0000000105057824 */ /* 0x000fca00078e0210 */
[----:B------:R-:W-:-:S13]  /*174a0*/  ISETP.GT.AND P6, PT, R5, R0, PT ;  /* 0x000000000500720c */ /* 0x000fda0003fc4270 */
[----:B------:R-:W-:Y:S05]  /*174b0*/  @P6 BRA `(.L_x_5328) ;  /* 0x00000000009c6947 */ /* 0x000fea0003800000 */
.L_x_5333:
        /* <DEDUP_REMOVED lines=14> */
.L_x_5331:
[----:B------:R-:W-:Y:S05]  /*175a0*/  BSYNC B0 ;  /* 0x0000000000007941 */ /* 0x000fea0003800000 */
.L_x_5330:
        /* <DEDUP_REMOVED lines=18> */
.L_x_5404:
[----:B------:R-:W-:Y:S02]  /*176d0*/  ULDC UR4, c[0x0][0xd38] ;  /* 0x00034e0000047ab9 */ /* 0x000fe40000000800 */
[----:B------:R-:W-:-:S04]  /*176e0*/  IMAD.U32 R4, RZ, RZ, UR4 ;  /* 0x00000004ff047e24 */ /* 0x000fc8000f8e00ff */
[----:B---3--:R-:W-:-:S04]  /*176f0*/  IMAD R16, R16, R4, RZ ;  /* 0x0000000410107224 */ /* 0x008fc800078e02ff */
[----:B------:R-:W-:-:S05]  /*17700*/  IMAD.IADD R5, R16, 0x1, R5 ;  /* 0x0000000110057824 */ /* 0x000fca00078e0205 */
[----:B------:R-:W-:-:S13]  /*17710*/  ISETP.GT.AND P6, PT, R5, R0, PT ;  /* 0x000000000500720c */ /* 0x000fda0003fc4270 */
[----:B------:R-:W-:Y:S05]  /*17720*/  @!P6 BRA `(.L_x_5333) ;  /* 0xfffffffc0064e947 */ /* 0x000fea000383ffff */
.L_x_5328:
        /* <DEDUP_REMOVED lines=8> */
.L_x_5408:
[----:B------:R-:W-:Y:S01]  /*177b0*/  ISETP.NE.AND P0, PT, R5, RZ, PT ;  /* 0x000000ff0500720c */ /* 0x000fe20003f05270 */
[----:B------:R-:W-:-:S12]  /*177c0*/  IMAD.MOV.U32 R5, RZ, RZ, RZ ;  /* 0x000000ffff057224 */ /* 0x000fd800078e00ff */
[----:B------:R-:W-:Y:S05]  /*177d0*/  @!P0 BRA `(.L_x_5335) ;  /* 0x0000000000148947 */ /* 0x000fea0003800000 */
[----:B------:R-:W-:Y:S01]  /*177e0*/  UMOV UR4, 0xffffffff ;  /* 0xffffffff00047882 */ /* 0x000fe20000000000 */
[----:B------:R-:W-:Y:S02]  /*177f0*/  VIADD R12, R6, 0xffffffff ;  /* 0xffffffff060c7836 */ /* 0x000fe40000000000 */
[----:B------:R-:W-:Y:S05]  /*17800*/  BRA.DIV UR4, `(.L_x_5336) ;  /* 0x0000002a049c7947 */ /* 0x000fea000b800000 */
[----:B-1----:R1:W0:Y:S02]  /*17810*/  SHFL.IDX PT, R3, R3, R12, 0x1f ;  /* 0x00001f0c03037589 */ /* 0x00222400000e0000 */
.L_x_5411:
[----:B0-----:R-:W-:-:S07]  /*17820*/  IMAD.MOV.U32 R5, RZ, RZ, R3 ;  /* 0x000000ffff057224 */ /* 0x001fce00078e0003 */
.L_x_5335:
[----:B-1-3--:R-:W1:Y:S01]  /*17830*/  LDC.64 R2, c[0x0][0xd90] ;  /* 0x00036400ff027b82 */ /* 0x00ae620000000a00 */
[----:B------:R-:W-:-:S04]  /*17840*/  IMAD.IADD R19, R6, 0x1, R19 ;  /* 0x0000000106137824 */ /* 0x000fc800078e0213 */
[----:B-1----:R-:W-:-:S05]  /*17850*/  IMAD.WIDE R2, R19, 0x4, R2 ;  /* 0x0000000413027825 */ /* 0x002fca00078e0202 */
[----:B--2---:R-:W4:Y:S01]  /*17860*/  LDG.E R7, desc[UR44][R2.64] ;  /* 0x0000002c02077981 */ /* 0x004f22000c1e1900 */
[----:B------:R-:W-:-:S04]  /*17870*/  IMAD R16, R5, R4, R16 ;  /* 0x0000000405107224 */ /* 0x000fc800078e0210 */
[----:B------:R-:W-:Y:S02]  /*17880*/  IMAD.IADD R0, R0, 0x1, -R16 ;  /* 0x0000000100007824 */ /* 0x000fe400078e0a10 */
[----:B----4-:R-:W-:-:S05]  /*17890*/  IMAD R6, R17, R7, RZ ;  /* 0x0000000711067224 */ /* 0x010fca00078e02ff */
[----:B0-----:R-:W-:-:S04]  /*178a0*/  IABS R8, R6 ;  /* 0x0000000600087213 */ /* 0x001fc80000000000 */
        /* <DEDUP_REMOVED lines=58> */
.L_x_5329:
[----:B------:R-:W-:Y:S01]  /*17c50*/  UMOV UR4, URZ ;  /* 0x0000003f00047c82 */ /* 0x000fe20008000000 */
[----:B------:R-:W-:Y:S01]  /*17c60*/  UMOV UR5, URZ ;  /* 0x0000003f00057c82 */ /* 0x000fe20008000000 */
[----:B------:R-:W-:Y:S01]  /*17c70*/  ULDC UR6, c[0x0][0xd3c] ;  /* 0x00034f0000067ab9 */ /* 0x000fe20000000800 */
[----:B------:R-:W-:Y:S02]  /*17c80*/  IMAD.MOV.U32 R16, RZ, RZ, R0 ;  /* 0x000000ffff107224 */ /* 0x000fe400078e0000 */
[----:B------:R-:W-:Y:S02]  /*17c90*/  IMAD.U32 R17, RZ, RZ, UR4 ;  /* 0x00000004ff117e24 */ /* 0x000fe4000f8e00ff */
[----:B------:R-:W-:Y:S02]  /*17ca0*/  IMAD.U32 R18, RZ, RZ, UR5 ;  /* 0x00000005ff127e24 */ /* 0x000fe4000f8e00ff */
[----:B------:R-:W-:-:S07]  /*17cb0*/  IMAD.U32 R19, RZ, RZ, UR6 ;  /* 0x00000006ff137e24 */ /* 0x000fce000f8e00ff */
.L_x_5337:
[----:B-1----:R1:W3:Y:S01]  /*17cc0*/  LDL R3, [R1+0x4] ;  /* 0x0000040001037983 */ /* 0x0022e20000100800 */
        /* <DEDUP_REMOVED lines=11> */
.L_x_5326:
[----:B------:R-:W-:Y:S02]  /*17d80*/  ULDC UR4, c[0x0][0xd3c] ;  /* 0x00034f0000047ab9 */ /* 0x000fe40000000800 */
[----:B----4-:R-:W-:-:S13]  /*17d90*/  ISETP.GE.AND P0, PT, R19, UR4, PT ;  /* 0x0000000413007c0c */ /* 0x010fda000bf06270 */
[----:B------:R-:W-:Y:S05]  /*17da0*/  @!P0 BRA `(.L_x_5338) ;  /* 0xffffff8c00a08947 */ /* 0x000fea000383ffff */
[----:B------:R-:W-:Y:S05]  /*17db0*/  BSYNC B8 ;  /* 0x0000000000087941 */ /* 0x000fea0003800000 */
.L_x_5214:
        /* <DEDUP_REMOVED lines=12> */
.L_x_5412:
[----:B------:R-:W-:Y:S05]  /*17e80*/  BSYNC B0 ;  /* 0x0000000000007941 */ /* 0x000fea0003800000 */
.L_x_5339:
[----:B------:R-:W-:-:S03]  /*17e90*/  UMOV UR4, 0xffffffff ;  /* 0xffffffff00047882 */ /* 0x000fc60000000000 */
[----:B------:R-:W-:Y:S05]  /*17ea0*/  BRA.DIV UR4, `(.L_x_5341) ;  /* 0x0000002604307947 */ /* 0x000fea000b800000 */
[----:B------:R-:W1:Y:S02]  /*17eb0*/  S2R R2, SR_TID.X ;  /* 0x0000000000027919 */ /* 0x000e640000002100 */
[----:B-1----:R-:W-:-:S04]  /*17ec0*/  SHF.R.U32.HI R2, RZ, 0x5, R2 ;  /* 0x00000005ff027819 */ /* 0x002fc80000011602 */
[----:B------:R-:W-:-:S05]  /*17ed0*/  LOP3.LUT R2, R2, 0x3, RZ, 0xc0, !PT ;  /* 0x0000000302027812 */ /* 0x000fca00078ec0ff */
[----:B------:R1:W3:Y:S02]  /*17ee0*/  SHFL.IDX PT, R14, R2, RZ, 0x1f ;  /* 0x00001fff020e7589 */ /* 0x0002e400000e0000 */
.L_x_5415:
[----:B---3--:R-:W-:Y:S01]  /*17ef0*/  ISETP.NE.AND P0, PT, R14, RZ, PT ;  /* 0x000000ff0e00720c */ /* 0x008fe20003f05270 */
[----:B------:R-:W-:-:S12]  /*17f00*/  BSSY B0, `(.L_x_5342) ;  /* 0x0000027000007945 */ /* 0x000fd80003800000 */
[----:B------:R-:W-:Y:S05]  /*17f10*/  @P0 BRA `(.L_x_5343) ;  /* 0x0000000000940947 */ /* 0x000fea0003800000 */
[----:B------:R-:W-:-:S03]  /*17f20*/  UMOV UR4, 0xffffffff ;  /* 0xffffffff00047882 */ /* 0x000fc60000000000 */
[----:B------:R-:W-:Y:S05]  /*17f30*/  BRA.DIV UR4, `(.L_x_5344) ;  /* 0x0000002604407947 */ /* 0x000fea000b800000 */
[----:B------:R-:W-:-:S13]  /*17f40*/  ELECT P6, URZ, PT ;  /* 0x00000000003f782f */ /* 0x000fda00038c0000 */
.L_x_5418:
[----:B------:R-:W-:Y:S05]  /*17f50*/  @!P6 BRA `(.L_x_5343) ;  /* 0x000000000084e947 */ /* 0x000fea0003800000 */
[----:B------:R-:W-:-:S06]  /*17f60*/  ULOP3.LUT UR4, UR36, 0x2, URZ, 0xfc, !UPT ;  /* 0x0000000224047892 */ /* 0x000fcc000f8efc3f */
[----:B-1----:R-:W-:-:S05]  /*17f70*/  IMAD.U32 R2, RZ, RZ, UR4 ;  /* 0x00000004ff027e24 */ /* 0x002fca000f8e00ff */
[----:B------:R-:W-:-:S13]  /*17f80*/  ISETP.NE.AND P2, PT, R2, 0x3, PT ;  /* 0x000000030200780c */ /* 0x000fda0003f45270 */
[----:B------:R-:W-:Y:S05]  /*17f90*/  @!P2 BRA `(.L_x_5345) ;  /* 0x000000000004a947 */ /* 0x000fea0003800000 */
[----:B------:R-:W-:Y:S01]  /*17fa0*/  BPT.TRAP 0x1 ;  /* 0x000000040000795c */ /* 0x000fe20000300000 */
.L_x_5345:
        /* <DEDUP_REMOVED lines=14> */
.L_x_5419:
[----:B------:R-:W1:Y:S02]  /*18090*/  SYNCS.PHASECHK.TRANS64.TRYWAIT P0, [R7+URZ], R2 ;  /* 0x00000002070075a7 */ /* 0x000e64000800017f */
[----:B-1----:R-:W-:Y:S05]  /*180a0*/  @!P0 BRA `(.L_x_5347) ;  /* 0x0000002400188947 */ /* 0x002fea0003800000 */
.L_x_5420:
[----:B------:R-:W-:Y:S05]  /*180b0*/  @!P2 BRA `(.L_x_5348) ;  /* 0x000000000004a947 */ /* 0x000fea0003800000 */
[----:B------:R-:W-:Y:S01]  /*180c0*/  BPT.TRAP 0x1 ;  /* 0x000000040000795c */ /* 0x000fe20000300000 */
.L_x_5348:
[----:B------:R-:W2:Y:S01]  /*180d0*/  LDL.LU R4, [R1+0xc] ;  /* 0x00000c0001047983 */ /* 0x000ea20000300800 */
[----:B------:R-:W-:-:S04]  /*180e0*/  VIADD R0, R0, 0x38860 ;  /* 0x0003886000007836 */ /* 0x000fc80000000000 */
[----:B--2---:R-:W-:-:S04]  /*180f0*/  IMAD R4, R4, 0x8, R0 ;  /* 0x0000000804047824 */ /* 0x004fc800078e0200 */
[----:B------:R-:W2:Y:S02]  /*18100*/  SYNCS.PHASECHK.TRANS64.TRYWAIT P0, [R4+URZ], R5 ;  /* 0x00000005040075a7 */ /* 0x000ea4000800017f */
[----:B--2---:R-:W-:Y:S05]  /*18110*/  @!P0 BRA `(.L_x_5349) ;  /* 0x0000002400108947 */ /* 0x004fea0003800000 */
.L_x_5421:
[----:B------:R-:W-:-:S07]  /*18120*/  IMAD R3, R3, 0x8, R0 ;  /* 0x0000000803037824 */ /* 0x000fce00078e0200 */
.L_x_5350:
[----:B---3--:R3:W4:Y:S02]  /*18130*/  SYNCS.PHASECHK.TRANS64.TRYWAIT P0, [R3+URZ], R2 ;  /* 0x00000002030075a7 */ /* 0x008724000800017f */
[----:B----4-:R-:W-:Y:S05]  /*18140*/  @!P0 NANOSLEEP.SYNCS 0x989680 ;  /* 0x009896800000895d */ /* 0x010fea0003900000 */
[----:B------:R-:W4:Y:S02]  /*18150*/  @!P0 SYNCS.PHASECHK.TRANS64 P0, [R3+URZ], R2 ;  /* 0x00000002030085a7 */ /* 0x000f24000800007f */
[----:B----4-:R-:W-:Y:S05]  /*18160*/  @!P0 BRA `(.L_x_5350) ;  /* 0xfffffffc00f08947 */ /* 0x010fea000383ffff */
.L_x_5343:
[----:B------:R-:W-:Y:S05]  /*18170*/  BSYNC B0 ;  /* 0x0000000000007941 */ /* 0x000fea0003800000 */
.L_x_5342:
[----:B------:R-:W-:Y:S05]  /*18180*/  EXIT ;  /* 0x000000000000794d */ /* 0x000fea0003800000 */
.L_x_5162:
[----:B0-----:R0:W1:Y:S02]  /*18190*/  SYNCS.PHASECHK.TRANS64.TRYWAIT P1, [R17+URZ+0x38800], R4 ;  /* 0x03880004110075a7 */ /* 0x001064000802017f */
[----:B-1----:R-:W-:Y:S05]  /*181a0*/  @!P1 NANOSLEEP.SYNCS 0x989680 ;  /* 0x009896800000995d */ /* 0x002fea0003900000 */
[----:B------:R-:W1:Y:S02]  /*181b0*/  @!P1 SYNCS.PHASECHK.TRANS64 P1, [R17+URZ+0x38800], R4 ;  /* 0x03880004110095a7 */ /* 0x000e64000802007f */
[----:B-1----:R-:W-:Y:S05]  /*181c0*/  @!P1 BRA `(.L_x_5162) ;  /* 0xfffffffc00f09947 */ /* 0x002fea000383ffff */
[----:B------:R-:W-:Y:S05]  /*181d0*/  BRA `(.L_x_5351) ;  /* 0xfffffeb400fc7947 */ /* 0x000fea000383ffff */
.L_x_5166:
[----:B--2---:R2:W3:Y:S02]  /*181e0*/  SYNCS.PHASECHK.TRANS64.TRYWAIT P1, [R5+URZ+0x38830], R8 ;  /* 0x03883008050075a7 */ /* 0x0044e4000802017f */
[----:B---3--:R-:W-:Y:S05]  /*181f0*/  @!P1 NANOSLEEP.SYNCS 0x989680 ;  /* 0x009896800000995d */ /* 0x008fea0003900000 */
[----:B------:R-:W3:Y:S02]  /*18200*/  @!P1 SYNCS.PHASECHK.TRANS64 P1, [R5+URZ+0x38830], R8 ;  /* 0x03883008050095a7 */ /* 0x000ee4000802007f */
[----:B---3--:R-:W-:Y:S05]  /*18210*/  @!P1 BRA `(.L_x_5166) ;  /* 0xfffffffc00f09947 */ /* 0x008fea000383ffff */
[----:B------:R-:W-:Y:S05]  /*18220*/  BRA `(.L_x_5165) ;  /* 0xfffffeb8001c7947 */ /* 0x000fea000383ffff */
.L_x_5167:
[----:B---3--:R3:W4:Y:S02]  /*18230*/  SYNCS.PHASECHK.TRANS64.TRYWAIT P1, [R17+URZ+0x38810], R4 ;  /* 0x03881004110075a7 */ /* 0x008724000802017f */
[----:B----4-:R-:W-:Y:S05]  /*18240*/  @!P1 NANOSLEEP.SYNCS 0x989680 ;  /* 0x009896800000995d */ /* 0x010fea0003900000 */
[----:B------:R-:W4:Y:S02]  /*18250*/  @!P1 SYNCS.PHASECHK.TRANS64 P1, [R17+URZ+0x38810], R4 ;  /* 0x03881004110095a7 */ /* 0x000f24000802007f */
[----:B----4-:R-:W-:Y:S05]  /*18260*/  @!P1 BRA `(.L_x_5167) ;  /* 0xfffffffc00f09947 */ /* 0x010fea000383ffff */
[----:B------:R-:W-:Y:S05]  /*18270*/  BRA `(.L_x_5352) ;  /* 0xfffffeb800a87947 */ /* 0x000fea000383ffff */
.L_x_5171:
[----:B0-----:R0:W3:Y:S02]  /*18280*/  SYNCS.PHASECHK.TRANS64.TRYWAIT P1, [R5+URZ+0x38850], R8 ;  /* 0x03885008050075a7 */ /* 0x0010e4000802017f */
[----:B---3--:R-:W-:Y:S05]  /*18290*/  @!P1 NANOSLEEP.SYNCS 0x989680 ;  /* 0x009896800000995d */ /* 0x008fea0003900000 */
[----:B------:R-:W3:Y:S02]  /*182a0*/  @!P1 SYNCS.PHASECHK.TRANS64 P1, [R5+URZ+0x38850], R8 ;  /* 0x03885008050095a7 */ /* 0x000ee4000802007f */
[----:B---3--:R-:W-:Y:S05]  /*182b0*/  @!P1 BRA `(.L_x_5171) ;  /* 0xfffffffc00f09947 */ /* 0x008fea000383ffff */
[----:B------:R-:W-:Y:S05]  /*182c0*/  BRA `(.L_x_5170) ;  /* 0xfffffeb800d87947 */ /* 0x000fea000383ffff */
.L_x_5176:
[----:B-1----:R1:W2:Y:S02]  /*182d0*/  SYNCS.PHASECHK.TRANS64.TRYWAIT P3, [R9+URZ+0x38830], R8 ;  /* 0x03883008090075a7 */ /* 0x0022a4000806017f */
[----:B--2---:R-:W-:Y:S05]  /*182e0*/  @!P3 NANOSLEEP.SYNCS 0x989680 ;  /* 0x009896800000b95d */ /* 0x004fea0003900000 */
[----:B------:R-:W2:Y:S02]  /*182f0*/  @!P3 SYNCS.PHASECHK.TRANS64 P3, [R9+URZ+0x38830], R8 ;  /* 0x038830080900b5a7 */ /* 0x000ea4000806007f */
[----:B--2---:R-:W-:Y:S05]  /*18300*/  @!P3 BRA `(.L_x_5176) ;  /* 0xfffffffc00f0b947 */ /* 0x004fea000383ffff */
[----:B------:R-:W-:Y:S05]  /*18310*/  BRA `(.L_x_5175) ;  /* 0xfffffee000d87947 */ /* 0x000fea000383ffff */
.L_x_5180:
[----:B---3--:R3:W4:Y:S02]  /*18320*/  SYNCS.PHASECHK.TRANS64.TRYWAIT P3, [R9+URZ+0x38850], R8 ;  /* 0x03885008090075a7 */ /* 0x008724000806017f */
[----:B----4-:R-:W-:Y:S05]  /*18330*/  @!P3 NANOSLEEP.SYNCS 0x989680 ;  /* 0x009896800000b95d */ /* 0x010fea0003900000 */
[----:B------:R-:W4:Y:S02]  /*18340*/  @!P3 SYNCS.PHASECHK.TRANS64 P3, [R9+URZ+0x38850], R8 ;  /* 0x038850080900b5a7 */ /* 0x000f24000806007f */
[----:B----4-:R-:W-:Y:S05]  /*18350*/  @!P3 BRA `(.L_x_5180) ;  /* 0xfffffffc00f0b947 */ /* 0x010fea000383ffff */
[----:B------:R-:W-:Y:S05]  /*18360*/  BRA `(.L_x_5179) ;  /* 0xfffffee400347947 */ /* 0x000fea000383ffff */
.L_x_5186:
[----:B-1----:R1:W2:Y:S02]  /*18370*/  SYNCS.PHASECHK.TRANS64.TRYWAIT P1, [R9+URZ+0x38830], R8 ;  /* 0x03883008090075a7 */ /* 0x0022a4000802017f */
[----:B--2---:R-:W-:Y:S05]  /*18380*/  @!P1 NANOSLEEP.SYNCS 0x989680 ;  /* 0x009896800000995d */ /* 0x004fea0003900000 */
[----:B------:R-:W2:Y:S02]  /*18390*/  @!P1 SYNCS.PHASECHK.TRANS64 P1, [R9+URZ+0x38830], R8 ;  /* 0x03883008090095a7 */ /* 0x000ea4000802007f */
[----:B--2---:R-:W-:Y:S05]  /*183a0*/  @!P1 BRA `(.L_x_5186) ;  /* 0xfffffffc00f09947 */ /* 0x004fea000383ffff */
[----:B------:R-:W-:Y:S05]  /*183b0*/  BRA `(.L_x_5185) ;  /* 0xffffff1400407947 */ /* 0x000fea000383ffff */
.L_x_5190:
[----:B---3--:R3:W4:Y:S02]  /*183c0*/  SYNCS.PHASECHK.TRANS64.TRYWAIT P1, [R9+URZ+0x38850], R8 ;  /* 0x03885008090075a7 */ /* 0x008724000802017f */
[----:B----4-:R-:W-:Y:S05]  /*183d0*/  @!P1 NANOSLEEP.SYNCS 0x989680 ;  /* 0x009896800000995d */ /* 0x010fea0003900000 */
[----:B------:R-:W4:Y:S02]  /*183e0*/  @!P1 SYNCS.PHASECHK.TRANS64 P1, [R9+URZ+0x38850], R8 ;  /* 0x03885008090095a7 */ /* 0x000f24000802007f */
[----:B----4-:R-:W-:Y:S05]  /*183f0*/  @!P1 BRA `(.L_x_5190) ;  /* 0xfffffffc00f09947 */ /* 0x010fea000383ffff */
[----:B------:R-:W-:Y:S05]  /*18400*/  BRA `(.L_x_5189) ;  /* 0xffffff14009c7947 */ /* 0x000fea000383ffff */
.L_x_5226:
        /* <DEDUP_REMOVED lines=11> */
.L_x_5354:
[----:B------:R-:W-:Y:S05]  /*184c0*/  BSYNC B0 ;  /* 0x0000000000007941 */ /* 0x000fea0003800000 */
.L_x_5353:
[----:B------:R-:W-:Y:S05]  /*184d0*/  BRA `(.L_x_5355) ;  /* 0xffffff9000e87947 */ /* 0x000fea000383ffff */
.L_x_5228:
[----:B------:R-:W-:Y:S01]  /*184e0*/  BSSY B0, `(.L_x_5356) ;  /* 0x0000006000007945 */ /* 0x000fe20003800000 */
[----:B------:R-:W-:-:S07]  /*184f0*/  IMAD.MOV.U32 R15, RZ, RZ, -0x1 ;  /* 0xffffffffff0f7424 */ /* 0x000fce00078e00ff */
[----:B01-3--:R-:W-:Y:S05]  /*18500*/  WARPSYNC.COLLECTIVE R15, `(.L_x_5357) ;  /* 0x000000000f0c7348 */ /* 0x00bfea0003c00000 */
[----:B------:R-:W-:Y:S02]  /*18510*/  ELECT P6, UR62, PT ;  /* 0x00000000003e782f */ /* 0x000fe400038c0000 */
[----:B------:R-:W-:Y:S01]  /*18520*/  MOV R14, UR62 ;  /* 0x0000003e000e7c02 */ /* 0x000fe20008000f00 */
[----:B01-3--:R-:W-:Y:S10]  /*18530*/  ENDCOLLECTIVE ;  /* 0x000000000000791b */ /* 0x00bff40003800000 */
.L_x_5357:
[----:B------:R-:W-:Y:S05]  /*18540*/  BSYNC B0 ;  /* 0x0000000000007941 */ /* 0x000fea0003800000 */
.L_x_5356:
[----:B------:R-:W-:Y:S05]  /*18550*/  BRA `(.L_x_5358) ;  /* 0xffffff9000f87947 */ /* 0x000fea000383ffff */
.L_x_5230:
[----:B--2---:R2:W3:Y:S02]  /*18560*/  SYNCS.PHASECHK.TRANS64.TRYWAIT P0, [R0+URZ+0x38840], R2 ;  /* 0x03884002000075a7 */ /* 0x0044e4000800017f */
[----:B---3--:R-:W-:Y:S05]  /*18570*/  @!P0 NANOSLEEP.SYNCS 0x989680 ;  /* 0x009896800000895d */ /* 0x008fea0003900000 */
[----:B------:R-:W3:Y:S02]  /*18580*/  @!P0 SYNCS.PHASECHK.TRANS64 P0, [R0+URZ+0x38840], R2 ;  /* 0x03884002000085a7 */ /* 0x000ee4000800007f */
[----:B---3--:R-:W-:Y:S05]  /*18590*/  @!P0 BRA `(.L_x_5230) ;  /* 0xfffffffc00f08947 */ /* 0x008fea000383ffff */
[----:B------:R-:W-:Y:S05]  /*185a0*/  BRA `(.L_x_5359) ;  /* 0xffffff9400647947 */ /* 0x000fea000383ffff */
.L_x_5234:
        /* <DEDUP_REMOVED lines=9> */
.L_x_5360:
[----:B------:R-:W-:Y:S02]  /*18640*/  IMAD.MOV.U32 R13, RZ, RZ, R3 ;  /* 0x000000ffff0d7224 */ /* 0x000fe400078e0003 */
[----:B------:R-:W-:-:S07]  /*18650*/  IMAD.MOV.U32 R4, RZ, RZ, R14 ;  /* 0x000000ffff047224 */ /* 0x000fce00078e000e */
[----:B------:R-:W-:Y:S05]  /*18660*/  WARPSYNC.COLLECTIVE R15, `(.L_x_5361) ;  /* 0x000000000f087348 */ /* 0x000fea0003c00000 */
[----:B------:R0:W1:Y:S02]  /*18670*/  SHFL.IDX P6, R14, R13, R12, R11 ;  /* 0x0000000c0d0e7389 */ /* 0x00006400000c000b */
[----:B01----:R-:W-:Y:S01]  /*18680*/  ENDCOLLECTIVE ;  /* 0x000000000000791b */ /* 0x003fe20003800000 */
.L_x_5361:
[----:B------:R-:W-:Y:S02]  /*18690*/  IMAD.MOV.U32 R13, RZ, RZ, R2 ;  /* 0x000000ffff0d7224 */ /* 0x000fe400078e0002 */
[----:B------:R-:W-:Y:S02]  /*186a0*/  IMAD.MOV.U32 R12, RZ, RZ, 0x1 ;  /* 0x00000001ff0c7424 */ /* 0x000fe400078e00ff */
[----:B------:R-:W-:-:S07]  /*186b0*/  IMAD.MOV.U32 R5, RZ, RZ, R14 ;  /* 0x000000ffff057224 */ /* 0x000fce00078e000e */
[----:B------:R-:W-:Y:S05]  /*186c0*/  WARPSYNC.COLLECTIVE R15, `(.L_x_5362) ;  /* 0x000000000f087348 */ /* 0x000fea0003c00000 */
[----:B------:R0:W1:Y:S02]  /*186d0*/  SHFL.IDX P6, R14, R13, R12, R11 ;  /* 0x0000000c0d0e7389 */ /* 0x00006400000c000b */
[----:B01----:R-:W-:Y:S01]  /*186e0*/  ENDCOLLECTIVE ;  /* 0x000000000000791b */ /* 0x003fe20003800000 */
.L_x_5362:
[----:B------:R-:W-:Y:S02]  /*186f0*/  IMAD.MOV.U32 R13, RZ, RZ, R3 ;  /* 0x000000ffff0d7224 */ /* 0x000fe400078e0003 */
[----:B------:R-:W-:Y:S02]  /*18700*/  IMAD R0, R6, R7, RZ ;  /* 0x0000000706007224 */ /* 0x000fe400078e02ff */
[----:B------:R-:W-:-:S07]  /*18710*/  IMAD.MOV.U32 R6, RZ, RZ, R14 ;  /* 0x000000ffff067224 */ /* 0x000fce00078e000e */
[----:B------:R-:W-:Y:S05]  /*18720*/  WARPSYNC.COLLECTIVE R15, `(.L_x_5363) ;  /* 0x000000000f087348 */ /* 0x000fea0003c00000 */
[----:B------:R0:W1:Y:S02]  /*18730*/  SHFL.IDX P6, R14, R13, R12, R11 ;  /* 0x0000000c0d0e7389 */ /* 0x00006400000c000b */
[----:B01----:R-:W-:Y:S01]  /*18740*/  ENDCOLLECTIVE ;  /* 0x000000000000791b */ /* 0x003fe20003800000 */
.L_x_5363:
        /* <DEDUP_REMOVED lines=21> */
.L_x_5364:
        /* <DEDUP_REMOVED lines=10> */
.L_x_5365:
        /* <DEDUP_REMOVED lines=11> */
.L_x_5366:
        /* <DEDUP_REMOVED lines=14> */
.L_x_5367:
[----:B------:R-:W-:Y:S01]  /*18ad0*/  IMAD.MOV.U32 R3, RZ, RZ, R14 ;  /* 0x000000ffff037224 */ /* 0x000fe200078e000e */
[----:B------:R-:W-:Y:S06]  /*18ae0*/  BRA `(.L_x_5368) ;  /* 0xffffff9800cc7947 */ /* 0x000fec000383ffff */
.L_x_5238:
        /* <DEDUP_REMOVED lines=27> */
.L_x_5370:
[----:B------:R-:W-:Y:S05]  /*18ca0*/  BSYNC B0 ;  /* 0x0000000000007941 */ /* 0x000fea0003800000 */
.L_x_5369:
        /* <DEDUP_REMOVED lines=11> */
.L_x_5371:
        /* <DEDUP_REMOVED lines=43> */
.L_x_5372:
        /* <DEDUP_REMOVED lines=18> */
.L_x_5373:
        /* <DEDUP_REMOVED lines=29> */
.L_x_5374:
        /* <DEDUP_REMOVED lines=13> */
.L_x_5375:
        /* <DEDUP_REMOVED lines=32> */
.L_x_5376:
        /* <DEDUP_REMOVED lines=9> */
.L_x_5377:
[----:B------:R-:W-:Y:S01]  /*19660*/  IMAD.MOV.U32 R0, RZ, RZ, R14 ;  /* 0x000000ffff007224 */ /* 0x000fe200078e000e */
[----:B------:R-:W-:Y:S06]  /*19670*/  BRA `(.L_x_5378) ;  /* 0xffffff9c00a47947 */ /* 0x000fec000383ffff */
.L_x_5243:
[----:B0-----:R-:W3:Y:S02]  /*19680*/  LDL R2, [R1+0x4] ;  /* 0x0000040001027983 */ /* 0x001ee40000100800 */
[----:B---3--:R0:W3:Y:S02]  /*19690*/  SYNCS.PHASECHK.TRANS64.TRYWAIT P0, [R2+URZ+0x38820], R0 ;  /* 0x03882000020075a7 */ /* 0x0080e4000800017f */
[----:B---3--:R-:W-:Y:S05]  /*196a0*/  @!P0 NANOSLEEP.SYNCS 0x989680 ;  /* 0x009896800000895d */ /* 0x008fea0003900000 */
[----:B------:R-:W3:Y:S02]  /*196b0*/  @!P0 SYNCS.PHASECHK.TRANS64 P0, [R2+URZ+0x38820], R0 ;  /* 0x03882000020085a7 */ /* 0x000ee4000800007f */
[----:B---3--:R-:W-:Y:S05]  /*196c0*/  @!P0 BRA `(.L_x_5243) ;  /* 0xfffffffc00ec8947 */ /* 0x008fea000383ffff */
[----:B------:R-:W-:Y:S05]  /*196d0*/  BRA `(.L_x_5379) ;  /* 0xffffffa000647947 */ /* 0x000fea000383ffff */
.L_x_5247:
[----:B0-----:R0:W1:Y:S02]  /*196e0*/  SYNCS.PHASECHK.TRANS64.TRYWAIT P0, [R0+URZ+0x38860], R2 ;  /* 0x03886002000075a7 */ /* 0x001064000800017f */
[----:B-1----:R-:W-:Y:S05]  /*196f0*/  @!P0 NANOSLEEP.SYNCS 0x989680 ;  /* 0x009896800000895d */ /* 0x002fea0003900000 */
[----:B------:R-:W1:Y:S02]  /*19700*/  @!P0 SYNCS.PHASECHK.TRANS64 P0, [R0+URZ+0x38860], R2 ;  /* 0x03886002000085a7 */ /* 0x000e64000800007f */
[----:B-1----:R-:W-:Y:S05]  /*19710*/  @!P0 BRA `(.L_x_5247) ;  /* 0xfffffffc00f08947 */ /* 0x002fea000383ffff */
[----:B------:R-:W-:Y:S05]  /*19720*/  BRA `(.L_x_5380) ;  /* 0xffffffa000947947 */ /* 0x000fea000383ffff */
.L_x_5266:
[----:B-1----:R1:W3:Y:S02]  /*19730*/  SYNCS.PHASECHK.TRANS64.TRYWAIT P0, [R3+URZ+0x38840], R2 ;  /* 0x03884002030075a7 */ /* 0x0022e4000800017f */
[----:B---3--:R-:W-:Y:S05]  /*19740*/  @!P0 NANOSLEEP.SYNCS 0x989680 ;  /* 0x009896800000895d */ /* 0x008fea0003900000 */
[----:B------:R-:W3:Y:S02]  /*19750*/  @!P0 SYNCS.PHASECHK.TRANS64 P0, [R3+URZ+0x38840], R2 ;  /* 0x03884002030085a7 */ /* 0x000ee4000800007f */
[----:B---3--:R-:W-:Y:S05]  /*19760*/  @!P0 BRA `(.L_x_5266) ;  /* 0xfffffffc00f08947 */ /* 0x008fea000383ffff */
[----:B------:R-:W-:Y:S05]  /*19770*/  BRA `(.L_x_5381) ;  /* 0xffffffac00b87947 */ /* 0x000fea000383ffff */
.L_x_5271:
[----:B0-----:R0:W3:Y:S02]  /*19780*/  SYNCS.PHASECHK.TRANS64.TRYWAIT P0, [R3+URZ+0x38860], R2 ;  /* 0x03886002030075a7 */ /* 0x0010e4000800017f */
[----:B---3--:R-:W-:Y:S05]  /*19790*/  @!P0 NANOSLEEP.SYNCS 0x989680 ;  /* 0x009896800000895d */ /* 0x008fea0003900000 */
[----:B------:R-:W3:Y:S02]  /*197a0*/  @!P0 SYNCS.PHASECHK.TRANS64 P0, [R3+URZ+0x38860], R2 ;  /* 0x03886002030085a7 */ /* 0x000ee4000800007f */
[----:B---3--:R-:W-:Y:S05]  /*197b0*/  @!P0 BRA `(.L_x_5271) ;  /* 0xfffffffc00f08947 */ /* 0x008fea000383ffff */
[----:B------:R-:W-:Y:S05]  /*197c0*/  BRA `(.L_x_5382) ;  /* 0xffffffb000407947 */ /* 0x000fea000383ffff */
.L_x_5286:
[----:B0-----:R0:W1:Y:S02]  /*197d0*/  SYNCS.PHASECHK.TRANS64.TRYWAIT P0, [R4+URZ+0x38840], R2 ;  /* 0x03884002040075a7 */ /* 0x001064000800017f */
[----:B-1----:R-:W-:Y:S05]  /*197e0*/  @!P0 NANOSLEEP.SYNCS 0x989680 ;  /* 0x009896800000895d */ /* 0x002fea0003900000 */
[----:B------:R-:W1:Y:S02]  /*197f0*/  @!P0 SYNCS.PHASECHK.TRANS64 P0, [R4+URZ+0x38840], R2 ;  /* 0x03884002040085a7 */ /* 0x000e64000800007f */
[----:B-1----:R-:W-:Y:S05]  /*19800*/  @!P0 BRA `(.L_x_5286) ;  /* 0xfffffffc00f08947 */ /* 0x002fea000383ffff */
[----:B------:R-:W-:Y:S05]  /*19810*/  BRA `(.L_x_5383) ;  /* 0xffffffbc00487947 */ /* 0x000fea000383ffff */
.L_x_5291:
[----:B-1----:R1:W3:Y:S02]  /*19820*/  SYNCS.PHASECHK.TRANS64.TRYWAIT P0, [R4+URZ+0x38860], R2 ;  /* 0x03886002040075a7 */ /* 0x0022e4000800017f */
[----:B---3--:R-:W-:Y:S05]  /*19830*/  @!P0 NANOSLEEP.SYNCS 0x989680 ;  /* 0x009896800000895d */ /* 0x008fea0003900000 */
[----:B------:R-:W3:Y:S02]  /*19840*/  @!P0 SYNCS.PHASECHK.TRANS64 P0, [R4+URZ+0x38860], R2 ;  /* 0x03886002040085a7 */ /* 0x000ee4000800007f */
[----:B---3--:R-:W-:Y:S05]  /*19850*/  @!P0 BRA `(.L_x_5291) ;  /* 0xfffffffc00f08947 */ /* 0x008fea000383ffff */
[----:B------:R-:W-:Y:S05]  /*19860*/  BRA `(.L_x_5384) ;  /* 0xffffffbc00cc7947 */ /* 0x000fea000383ffff */
.L_x_5306:
[----:B-1----:R1:W3:Y:S02]  /*19870*/  SYNCS.PHASECHK.TRANS64.TRYWAIT P0, [R4+URZ+0x38840], R2 ;  /* 0x03884002040075a7 */ /* 0x0022e4000800017f */
[----:B---3--:R-:W-:Y:S05]  /*19880*/  @!P0 NANOSLEEP.SYNCS 0x989680 ;  /* 0x009896800000895d */ /* 0x008fea0003900000 */
[----:B------:R-:W3:Y:S02]  /*19890*/  @!P0 SYNCS.PHASECHK.TRANS64 P0, [R4+URZ+0x38840], R2 ;  /* 0x03884002040085a7 */ /* 0x000ee4000800007f */
[----:B---3--:R-:W-:Y:S05]  /*198a0*/  @!P0 BRA `(.L_x_5306) ;  /* 0xfffffffc00f08947 */ /* 0x008fea000383ffff */
[----:B------:R-:W-:Y:S05]  /*198b0*/  BRA `(.L_x_5385) ;  /* 0xffffffc800b87947 */ /* 0x000fea000383ffff */
.L_x_5311:
[----:B0-----:R0:W3:Y:S02]  /*198c0*/  SYNCS.PHASECHK.TRANS64.TRYWAIT P0, [R4+URZ+0x38860], R2 ;  /* 0x03886002040075a7 */ /* 0x0010e4000800017f */
[----:B---3--:R-:W-:Y:S05]  /*198d0*/  @!P0 NANOSLEEP.SYNCS 0x989680 ;  /* 0x009896800000895d */ /* 0x008fea0003900000 */
[----:B------:R-:W3:Y:S02]  /*198e0*/  @!P0 SYNCS.PHASECHK.TRANS64 P0, [R4+URZ+0x38860], R2 ;  /* 0x03886002040085a7 */ /* 0x000ee4000800007f */
[----:B---3--:R-:W-:Y:S05]  /*198f0*/  @!P0 BRA `(.L_x_5311) ;  /* 0xfffffffc00f08947 */ /* 0x008fea000383ffff */
[----:B------:R-:W-:Y:S05]  /*19900*/  BRA `(.L_x_5386) ;  /* 0xffffffcc00407947 */ /* 0x000fea000383ffff */
.L_x_5327:
        /* <DEDUP_REMOVED lines=8> */
.L_x_5388:
[----:B------:R-:W-:Y:S05]  /*19990*/  BSYNC B0 ;  /* 0x0000000000007941 */ /* 0x000fea0003800000 */
.L_x_5387:
        /* <DEDUP_REMOVED lines=9> */
.L_x_5389:
        /* <DEDUP_REMOVED lines=18> */
.L_x_5390:
        /* <DEDUP_REMOVED lines=8> */
.L_x_5391:
        /* <DEDUP_REMOVED lines=8> */
.L_x_5392:
        /* <DEDUP_REMOVED lines=8> */
.L_x_5393:
        /* <DEDUP_REMOVED lines=8> */
.L_x_5394:
        /* <DEDUP_REMOVED lines=9> */
.L_x_5395:
[----:B------:R-:W-:Y:S01]  /*19de0*/  IMAD.MOV.U32 R16, RZ, RZ, R14 ;  /* 0x000000ffff107224 */ /* 0x000fe200078e000e */
[----:B------:R-:W-:Y:S06]  /*19df0*/  BRA `(.L_x_5396) ;  /* 0xffffffd400987947 */ /* 0x000fec000383ffff */
.L_x_5332:
        /* <DEDUP_REMOVED lines=8> */
.L_x_5398:
[----:B------:R-:W-:Y:S05]  /*19e80*/  BSYNC B0 ;  /* 0x0000000000007941 */ /* 0x000fea0003800000 */
.L_x_5397:
        /* <DEDUP_REMOVED lines=10> */
.L_x_5399:
        /* <DEDUP_REMOVED lines=8> */
.L_x_5400:
        /* <DEDUP_REMOVED lines=8> */
.L_x_5401:
        /* <DEDUP_REMOVED lines=8> */
.L_x_5402:
        /* <DEDUP_REMOVED lines=9> */
.L_x_5403:
[----:B------:R-:W-:Y:S01]  /*1a140*/  IMAD.MOV.U32 R16, RZ, RZ, R14 ;  /* 0x000000ffff107224 */ /* 0x000fe200078e000e */
[----:B------:R-:W-:Y:S06]  /*1a150*/  BRA `(.L_x_5404) ;  /* 0xffffffd4005c7947 */ /* 0x000fec000383ffff */
.L_x_5334:
[----:B------:R-:W-:Y:S01]  /*1a160*/  BSSY B0, `(.L_x_5405) ;  /* 0x0000006000007945 */ /* 0x000fe20003800000 */
[----:B------:R-:W-:Y:S01]  /*1a170*/  PLOP3.LUT P6, PT, P6, PT, PT, 0x8, 0x0 ;  /* 0x000000000000781c */ /* 0x000fe200037ce170 */
[----:B------:R-:W-:-:S12]  /*1a180*/  IMAD.MOV.U32 R15, RZ, RZ, -0x1 ;  /* 0xffffffffff0f7424 */ /* 0x000fd800078e00ff */
[----:B012---:R-:W-:Y:S05]  /*1a190*/  WARPSYNC.COLLECTIVE R15, `(.L_x_5406) ;  /* 0x000000000f087348 */ /* 0x007fea0003c00000 */
[----:B------:R-:W-:Y:S01]  /*1a1a0*/  VOTE.ANY R14, PT, P6 ;  /* 0x00000000000e7806 */ /* 0x000fe200030e0100 */
[----:B012---:R-:W-:Y:S06]  /*1a1b0*/  ENDCOLLECTIVE ;  /* 0x000000000000791b */ /* 0x007fec0003800000 */
.L_x_5406:
[----:B------:R-:W-:Y:S05]  /*1a1c0*/  BSYNC B0 ;  /* 0x0000000000007941 */ /* 0x000fea0003800000 */
.L_x_5405:
        /* <DEDUP_REMOVED lines=9> */
.L_x_5407:
[----:B------:R-:W-:Y:S01]  /*1a260*/  IMAD.MOV.U32 R17, RZ, RZ, R14 ;  /* 0x000000ffff117224 */ /* 0x000fe200078e000e */
[----:B------:R-:W-:Y:S06]  /*1a270*/  BRA `(.L_x_5408) ;  /* 0xffffffd4004c7947 */ /* 0x000fec000383ffff */
.L_x_5336:
[----:B------:R-:W-:Y:S01]  /*1a280*/  BSSY B0, `(.L_x_5409) ;  /* 0x0000007000007945 */ /* 0x000fe20003800000 */
[----:B------:R-:W-:Y:S02]  /*1a290*/  IMAD.MOV.U32 R13, RZ, RZ, R3 ;  /* 0x000000ffff0d7224 */ /* 0x000fe400078e0003 */
[----:B------:R-:W-:Y:S02]  /*1a2a0*/  IMAD.MOV.U32 R11, RZ, RZ, 0x1f ;  /* 0x0000001fff0b7424 */ /* 0x000fe400078e00ff */
[----:B------:R-:W-:-:S07]  /*1a2b0*/  IMAD.MOV.U32 R15, RZ, RZ, -0x1 ;  /* 0xffffffffff0f7424 */ /* 0x000fce00078e00ff */
[----:B01234-:R-:W-:Y:S05]  /*1a2c0*/  WARPSYNC.COLLECTIVE R15, `(.L_x_5410) ;  /* 0x000000000f087348 */ /* 0x01ffea0003c00000 */
[----:B------:R0:W0:Y:S02]  /*1a2d0*/  SHFL.IDX P6, R14, R13, R12, R11 ;  /* 0x0000000c0d0e7389 */ /* 0x00002400000c000b */
[----:B01234-:R-:W-:Y:S01]  /*1a2e0*/  ENDCOLLECTIVE ;  /* 0x000000000000791b */ /* 0x01ffe20003800000 */
.L_x_5410:
[----:B------:R-:W-:Y:S05]  /*1a2f0*/  BSYNC B0 ;  /* 0x0000000000007941 */ /* 0x000fea0003800000 */
.L_x_5409:
[----:B------:R-:W-:Y:S01]  /*1a300*/  IMAD.MOV.U32 R3, RZ, RZ, R14 ;  /* 0x000000ffff037224 */ /* 0x000fe200078e000e */
[----:B------:R-:W-:Y:S06]  /*1a310*/  BRA `(.L_x_5411) ;  /* 0xffffffd400407947 */ /* 0x000fec000383ffff */
.L_x_5340:
[----:B0-----:R0:W1:Y:S02]  /*1a320*/  SYNCS.PHASECHK.TRANS64.TRYWAIT P0, [R0+URZ+0x38820], R3 ;  /* 0x03882003000075a7 */ /* 0x001064000800017f */
[----:B-1----:R-:W-:Y:S05]  /*1a330*/  @!P0 NANOSLEEP.SYNCS 0x989680 ;  /* 0x009896800000895d */ /* 0x002fea0003900000 */
[----:B------:R-:W1:Y:S02]  /*1a340*/  @!P0 SYNCS.PHASECHK.TRANS64 P0, [R0+URZ+0x38820], R3 ;  /* 0x03882003000085a7 */ /* 0x000e64000800007f */
[----:B-1----:R-:W-:Y:S05]  /*1a350*/  @!P0 BRA `(.L_x_5340) ;  /* 0xfffffffc00f08947 */ /* 0x002fea000383ffff */
[----:B------:R-:W-:Y:S05]  /*1a360*/  BRA `(.L_x_5412) ;  /* 0xffffffd800c47947 */ /* 0x000fea000383ffff */
.L_x_5341:
        /* <DEDUP_REMOVED lines=11> */
.L_x_5414:
[----:B------:R-:W-:Y:S05]  /*1a420*/  BSYNC B0 ;  /* 0x0000000000007941 */ /* 0x000fea0003800000 */
.L_x_5413:
[----:B------:R-:W-:Y:S05]  /*1a430*/  BRA `(.L_x_5415) ;  /* 0xffffffd800ac7947 */ /* 0x000fea000383ffff */
.L_x_5344:
[----:B------:R-:W-:Y:S01]  /*1a440*/  BSSY B1, `(.L_x_5416) ;  /* 0x0000006000017945 */ /* 0x000fe20003800000 */
[----:B------:R-:W-:-:S07]  /*1a450*/  IMAD.MOV.U32 R15, RZ, RZ, -0x1 ;  /* 0xffffffffff0f7424 */ /* 0x000fce00078e00ff */
[----:B012---:R-:W-:Y:S05]  /*1a460*/  WARPSYNC.COLLECTIVE R15, `(.L_x_5417) ;  /* 0x000000000f0c7348 */ /* 0x007fea0003c00000 */
[----:B------:R-:W-:Y:S02]  /*1a470*/  ELECT P6, UR62, PT ;  /* 0x00000000003e782f */ /* 0x000fe400038c0000 */
[----:B------:R-:W-:Y:S01]  /*1a480*/  MOV R14, UR62 ;  /* 0x0000003e000e7c02 */ /* 0x000fe20008000f00 */
[----:B012---:R-:W-:Y:S10]  /*1a490*/  ENDCOLLECTIVE ;  /* 0x000000000000791b */ /* 0x007ff40003800000 */
.L_x_5417:
[----:B------:R-:W-:Y:S05]  /*1a4a0*/  BSYNC B1 ;  /* 0x0000000000017941 */ /* 0x000fea0003800000 */
.L_x_5416:
[----:B------:R-:W-:Y:S05]  /*1a4b0*/  BRA `(.L_x_5418) ;  /* 0xffffffd800a47947 */ /* 0x000fea000383ffff */
.L_x_5346:
[----:B0-----:R0:W1:Y:S02]  /*1a4c0*/  SYNCS.PHASECHK.TRANS64.TRYWAIT P0, [R6+URZ], R5 ;  /* 0x00000005060075a7 */ /* 0x001064000800017f */
[----:B-1----:R-:W-:Y:S05]  /*1a4d0*/  @!P0 NANOSLEEP.SYNCS 0x989680 ;  /* 0x009896800000895d */ /* 0x002fea0003900000 */
[----:B------:R-:W1:Y:S02]  /*1a4e0*/  @!P0 SYNCS.PHASECHK.TRANS64 P0, [R6+URZ], R5 ;  /* 0x00000005060085a7 */ /* 0x000e64000800007f */
[----:B-1----:R-:W-:Y:S05]  /*1a4f0*/  @!P0 BRA `(.L_x_5346) ;  /* 0xfffffffc00f08947 */ /* 0x002fea000383ffff */
[----:B------:R-:W-:Y:S05]  /*1a500*/  BRA `(.L_x_5419) ;  /* 0xffffffd800e07947 */ /* 0x000fea000383ffff */
.L_x_5347:
[----:B-1----:R1:W2:Y:S02]  /*1a510*/  SYNCS.PHASECHK.TRANS64.TRYWAIT P0, [R7+URZ], R2 ;  /* 0x00000002070075a7 */ /* 0x0022a4000800017f */
[----:B--2---:R-:W-:Y:S05]  /*1a520*/  @!P0 NANOSLEEP.SYNCS 0x989680 ;  /* 0x009896800000895d */ /* 0x004fea0003900000 */
[----:B------:R-:W2:Y:S02]  /*1a530*/  @!P0 SYNCS.PHASECHK.TRANS64 P0, [R7+URZ], R2 ;  /* 0x00000002070085a7 */ /* 0x000ea4000800007f */
[----:B--2---:R-:W-:Y:S05]  /*1a540*/  @!P0 BRA `(.L_x_5347) ;  /* 0xfffffffc00f08947 */ /* 0x004fea000383ffff */
[----:B------:R-:W-:Y:S05]  /*1a550*/  BRA `(.L_x_5420) ;  /* 0xffffffd800d47947 */ /* 0x000fea000383ffff */
.L_x_5349:
[----:B--2---:R2:W3:Y:S02]  /*1a560*/  SYNCS.PHASECHK.TRANS64.TRYWAIT P0, [R4+URZ], R5 ;  /* 0x00000005040075a7 */ /* 0x0044e4000800017f */
[----:B---3--:R-:W-:Y:S05]  /*1a570*/  @!P0 NANOSLEEP.SYNCS 0x989680 ;  /* 0x009896800000895d */ /* 0x008fea0003900000 */
[----:B------:R-:W3:Y:S02]  /*1a580*/  @!P0 SYNCS.PHASECHK.TRANS64 P0, [R4+URZ], R5 ;  /* 0x00000005040085a7 */ /* 0x000ee4000800007f */
[----:B---3--:R-:W-:Y:S05]  /*1a590*/  @!P0 BRA `(.L_x_5349) ;  /* 0xfffffffc00f08947 */ /* 0x008fea000383ffff */
[----:B------:R-:W-:Y:S05]  /*1a5a0*/  BRA `(.L_x_5421) ;  /* 0xffffffd800dc7947 */ /* 0x000fea000383ffff */
.L_x_5422:
        /* <DEDUP_REMOVED lines=13> */
.L_x_5883:


//--------------------- .text._ZN7cutlass13device_kernelIN5flash11enable_sm90INS1_16FlashAttnFwdSm90INS1_25CollectiveMainloopFwdSm90ILi2EN4cute5tupleIJNS5_1CILi1EEES8_S8_EEENS6_IJNS7_ILi64EEESA_SA_EEELi512ENS_6half_tEfNS_4arch4Sm90ELb1ELb0ELb0ELb1ELb0ELb1ELb1ELb0ELb0ELb1ELb0ELb0EEENS1_21CollectiveEpilogueFwdINS6_IJSA_NS7_ILi512EEESA_EEES9_SC_SE_Li256ELb1ELb1ELb0ELb0EEENS1_36VarlenDynamicPersistentTileSchedulerILi64ELi64ELi256ELi128ELb0ELb1ELb1ELb1ELb1ELb1EEEEEEEEEvNT_6ParamsE --------------------------
	.section	.text._ZN7cutlass13device_kernelIN5flash11enable_sm90INS1_16FlashAttnFwdSm90INS1_25CollectiveMainloopFwdSm90ILi2EN4cute5tupleIJNS5_1CILi1EEES8_S8_EEENS6_IJNS7_ILi64EEESA_SA_EEELi512ENS_6half_tEfNS_4arch4Sm90ELb1ELb0ELb0ELb1ELb0ELb1ELb1ELb0ELb0ELb1ELb0ELb0EEENS1_21CollectiveEpilogueFwdINS6_IJSA_NS7_ILi512EEESA_EEES9_SC_SE_Li256ELb1ELb1ELb0ELb0EEENS1_36VarlenDynamicPersistentTileSchedulerILi64ELi64ELi256ELi128ELb0ELb1ELb1ELb1ELb1ELb1EEEEEEEEEvNT_6ParamsE,"ax",@progbits
	.align	128
.text._ZN7cutlass13device_kernelIN5flash11enable_sm90INS1_16FlashAttnFwdSm90INS1_25CollectiveMainloopFwdSm90ILi2EN4cute5tupleIJNS5_1CILi1EEES8_S8_EEENS6_IJNS7_ILi64EEESA_SA_EEELi512ENS_6half_tEfNS_4arch4Sm90ELb1ELb0ELb0ELb1ELb0ELb1ELb1ELb0ELb0ELb1ELb0ELb0EEENS1_21CollectiveEpilogueFwdINS6_IJSA_NS7_ILi512EEESA_EEES9_SC_SE_Li256ELb1ELb1ELb0ELb0EEENS1_36VarlenDynamicPersistentTileSchedulerILi64ELi64ELi256ELi128ELb0ELb1ELb1ELb1ELb1ELb1EEEEEEEEEvNT_6ParamsE:
        .type           _ZN7cutlass13device_kernelIN5flash11enable_sm90INS1_16FlashAttnFwdSm90INS1_25CollectiveMainloopFwdSm90ILi2EN4cute5tupleIJNS5_1CILi1EEES8_S8_EEENS6_IJNS7_ILi64EEESA_SA_EEELi512ENS_6half_tEfNS_4arch4Sm90ELb1ELb0ELb0ELb1ELb0ELb1ELb1ELb0ELb0ELb1ELb0ELb0EEENS1_21CollectiveEpilogueFwdINS6_IJSA_NS7_ILi512EEESA_EEES9_SC_SE_Li256ELb1ELb1ELb0ELb0EEENS1_36VarlenDynamicPersistentTileSchedulerILi64ELi64ELi256ELi128ELb0ELb1ELb1ELb1ELb1ELb1EEEEEEEEEvNT_6ParamsE,@function
        .size           _ZN7cutlass13device_kernelIN5flash11enable_sm90INS1_16FlashAttnFwdSm90INS1_25CollectiveMainloopFwdSm90ILi2EN4cute5tupleIJNS5_1CILi1EEES8_S8_EEENS6_IJNS7_ILi64EEESA_SA_EEELi512ENS_6half_tEfNS_4arch4Sm90ELb1ELb0ELb0ELb1ELb0ELb1ELb1ELb0ELb0ELb1ELb0ELb0EEENS1_21CollectiveEpilogueFwdINS6_IJSA_NS7_ILi512EEESA_EEES9_SC_SE_Li256ELb1ELb1ELb0ELb0EEENS1_36VarlenDynamicPersistentTileSchedulerILi64ELi64ELi256ELi128ELb0ELb1ELb1ELb1ELb1ELb1EEEEEEEEEvNT_6ParamsE,(.L_x_5884 - _ZN7cutlass13device_kernelIN5flash11enable_sm90INS1_16FlashAttnFwdSm90INS1_25CollectiveMainloopFwdSm90ILi2EN4cute5tupleIJNS5_1CILi1EEES8_S8_EEENS6_IJNS7_ILi64EEESA_SA_EEELi512ENS_6half_tEfNS_4arch4Sm90ELb1ELb0ELb0ELb1ELb0ELb1ELb1ELb0ELb0ELb1ELb0ELb0EEENS1_21CollectiveEpilogueFwdINS6_IJSA_NS7_ILi512EEESA_EEES9_SC_SE_Li256ELb1ELb1ELb0ELb0EEENS1_36VarlenDynamicPersistentTileSchedulerILi64ELi64ELi256ELi128ELb0ELb1ELb1ELb1ELb1ELb1EEEEEEEEEvNT_6ParamsE)
        .other          _ZN7cutlass13device_kernelIN5flash11enable_sm90INS1_16FlashAttnFwdSm90INS1_25CollectiveMainloopFwdSm90ILi2EN4cute5tupleIJNS5_1CILi1EEES8_S8_EEENS6_IJNS7_ILi64EEESA_SA_EEELi512ENS_6half_tEfNS_4arch4Sm90ELb1ELb0ELb0ELb1ELb0ELb1ELb1ELb0ELb0ELb1ELb0ELb0EEENS1_21CollectiveEpilogueFwdINS6_IJSA_NS7_ILi512EEESA_EEES9_SC_SE_Li256ELb1ELb1ELb0ELb0EEENS1_36VarlenDynamicPersistentTileSchedulerILi64ELi64ELi256ELi128ELb0ELb1ELb1ELb1ELb1ELb1EEEEEEEEEvNT_6ParamsE,@"STO_CUDA_ENTRY STV_DEFAULT"
_ZN7cutlass13device_kernelIN5flash11enable_sm90INS1_16FlashAttnFwdSm90INS1_25CollectiveMainloopFwdSm90ILi2EN4cute5tupleIJNS5_1CILi1EEES8_S8_EEENS6_IJNS7_ILi64EEESA_SA_EEELi512ENS_6half_tEfNS_4arch4Sm90ELb1ELb0ELb0ELb1ELb0ELb1ELb1ELb0ELb0ELb1ELb0ELb0EEENS1_21CollectiveEpilogueFwdINS6_IJSA_NS7_ILi512EEESA_EEES9_SC_SE_Li256ELb1ELb1ELb0ELb0EEENS1_36VarlenDynamicPersistentTileSchedulerILi64ELi64ELi256ELi128ELb0ELb1ELb1ELb1ELb1ELb1EEEEEEEEEvNT_6ParamsE:
        /* <DEDUP_REMOVED lines=23> */
.L_x_5424:
[----:B------:R-:W-:Y:S05]  /*0170*/  BSYNC B0 ;  /* 0x0000000000007941 */ /* 0x000fea0003800000 */
.L_x_5423:
        /* <DEDUP_REMOVED lines=39> */
.L_x_5425:
        /* <DEDUP_REMOVED lines=22> */
.L_x_5426:
        /* <DEDUP_REMOVED lines=18> */
.L_x_5427:
        /* <DEDUP_REMOVED lines=22> */
.L_x_5428:
        /* <DEDUP_REMOVED lines=22> */
.L_x_5429:
        /* <DEDUP_REMOVED lines=9> */
.L_x_5432:
        /* <DEDUP_REMOVED lines=25> */
[-C--:B------:R-:W-:Y:S02]  /*0b50*/  LEA.HI R5, R0, R16.reuse, RZ, 0x4 ;  /* 0x0000001000057211 */ /* 0x080fe400078f20ff */
[----:B------:R-:W-:Y:S02]  /*0b60*/  LOP3.LUT R3, R4, 0xffffff80, RZ, 0xc0, !PT ;  /* 0xffffff8004037812 */ /* 0x000fe400078ec0ff */
[C---:B------:R-:W-:Y:S02]  /*0b70*/  LOP3.LUT R6, R5.reuse, 0xfffffff0, RZ, 0xc0, !PT ;  /* 0xfffffff005067812 */ /* 0x040fe400078ec0ff */
[----:B------:R-:W-:Y:S01]  /*0b80*/  SHF.R.S32.HI R12, RZ, 0x4, R5 ;  /* 0x00000004ff0c7819 */ /* 0x000fe20000011405 */
[----:B------:R-:W-:Y:S01]  /*0b90*/  IMAD.IADD R3, R16, 0x1, -R3 ;  /* 0x0000000110037824 */ /* 0x000fe200078e0a03 */
[----:B------:R-:W-:Y:S01]  /*0ba0*/  LEA.HI R7, R0, R16, RZ, 0x5 ;  /* 0x0000001000077211 */ /* 0x000fe200078f28ff */
[----:B------:R-:W-:Y:S01]  /*0bb0*/  IMAD.IADD R10, R16, 0x1, -R6 ;  /* 0x00000001100a7824 */ /* 0x000fe200078e0a06 */
[----:B------:R-:W-:-:S02]  /*0bc0*/  LEA.HI R8, R5, R12, RZ, 0x1 ;  /* 0x0000000c05087211 */ /* 0x000fc400078f08ff */
[----:B------:R-:W-:Y:S02]  /*0bd0*/  SHF.R.S32.HI R6, RZ, 0x1f, R3 ;  /* 0x0000001fff067819 */ /* 0x000fe40000011403 */
[--C-:B------:R-:W-:Y:S02]  /*0be0*/  SHF.R.S32.HI R215, RZ, 0x5, R7.reuse ;  /* 0x00000005ffd77819 */ /* 0x100fe40000011407 */
[----:B------:R-:W-:Y:S02]  /*0bf0*/  SHF.R.S32.HI R14, RZ, 0x1f, R7 ;  /* 0x0000001fff0e7819 */ /* 0x000fe40000011407 */
[----:B------:R-:W-:Y:S02]  /*0c00*/  SHF.R.S32.HI R7, RZ, 0x1f, R10 ;  /* 0x0000001fff077819 */ /* 0x000fe4000001140a */
[----:B------:R-:W-:Y:S02]  /*0c10*/  LEA.HI R5, R6, R3, RZ, 0x2 ;  /* 0x0000000306057211 */ /* 0x000fe400078f10ff */
[----:B------:R-:W-:-:S02]  /*0c20*/  LOP3.LUT R13, R8, 0x1ffffffe, RZ, 0xc0, !PT ;  /* 0x1ffffffe080d7812 */ /* 0x000fc400078ec0ff */
[----:B------:R-:W-:Y:S02]  /*0c30*/  LEA.HI R9, R7, R10, RZ, 0x3 ;  /* 0x0000000a07097211 */ /* 0x000fe400078f18ff */
[----:B------:R-:W-:Y:S01]  /*0c40*/  SHF.R.S32.HI R7, RZ, 0x2, R5 ;  /* 0x00000002ff077819 */ /* 0x000fe20000011405 */
[----:B------:R-:W-:Y:S01]  /*0c50*/  IMAD.IADD R13, R12, 0x1, -R13 ;  /* 0x000000010c0d7824 */ /* 0x000fe200078e0a0d */
[----:B------:R-:W-:Y:S02]  /*0c60*/  SHF.R.S32.HI R8, RZ, 0x1f, R5 ;  /* 0x0000001fff087819 */ /* 0x000fe40000011405 */
[----:B------:R-:W-:Y:S02]  /*0c70*/  LOP3.LUT R12, R5, 0x7ffffffc, RZ, 0xc0, !PT ;  /* 0x7ffffffc050c7812 */ /* 0x000fe400078ec0ff */
[----:B------:R-:W-:Y:S02]  /*0c80*/  LEA.HI R8, R8, R7, RZ, 0x3 ;  /* 0x0000000708087211 */ /* 0x000fe400078f18ff */
[----:B------:R-:W-:Y:S01]  /*0c90*/  LEA.HI R6, R6, R3, RZ, 0x5 ;  /* 0x0000000306067211 */ /* 0x000fe200078f28ff */
[----:B------:R-:W-:Y:S01]  /*0ca0*/  IMAD.IADD R12, R3, 0x1, -R12 ;  /* 0x00000001030c7824 */ /* 0x000fe200078e0a0c */
[----:B------:R-:W-:-:S02]  /*0cb0*/  LOP3.LUT R8, R8, 0xfffffff8, RZ, 0xc0, !PT ;  /* 0xfffffff808087812 */ /* 0x000fc400078ec0ff */
[CC--:B------:R-:W-:Y:S02]  /*0cc0*/  LEA.HI R3, R0.reuse, R16.reuse, RZ, 0x3 ;  /* 0x0000001000037211 */ /* 0x0c0fe400078f18ff */
[----:B------:R-:W-:Y:S01]  /*0cd0*/  LEA.HI R0, R0, R16, RZ, 0x2 ;  /* 0x0000001000007211 */ /* 0x000fe200078f10ff */
[----:B------:R-:W-:Y:S01]  /*0ce0*/  IMAD.IADD R7, R7, 0x1, -R8 ;  /* 0x0000000107077824 */ /* 0x000fe200078e0a08 */
[----:B------:R-:W-:Y:S02]  /*0cf0*/  SHF.R.S32.HI R6, RZ, 0x5, R6 ;  /* 0x00000005ff067819 */ /* 0x000fe40000011406 */
[----:B------:R-:W-:Y:S02]  /*0d00*/  SHF.R.S32.HI R22, RZ, 0x2, R0 ;  /* 0x00000002ff167819 */ /* 0x000fe40000011400 */
[----:B------:R-:W-:Y:S01]  /*0d10*/  LEA.HI R14, R14, R215, RZ, 0x2 ;  /* 0x000000d70e0e7211 */ /* 0x000fe200078f10ff */
[----:B------:R-:W-:Y:S01]  /*0d20*/  IMAD R190, R6, 0x10, R7 ;  /* 0x0000001006be7824 */ /* 0x000fe200078e0207 */
[----:B------:R-:W-:Y:S01]  /*0d30*/  SHF.R.S32.HI R231, RZ, 0x7, R4 ;  /* 0x00000007ffe77819 */ /* 0x000fe20000011404 */
[----:B------:R-:W-:Y:S01]  /*0d40*/  VIADD R6, R22, 0x20 ;  /* 0x0000002016067836 */ /* 0x000fe20000000000 */
[----:B------:R-:W-:-:S02]  /*0d50*/  LOP3.LUT R228, R3, 0xfffffff8, RZ, 0xc0, !PT ;  /* 0xfffffff803e47812 */ /* 0x000fc400078ec0ff */
[----:B------:R-:W-:Y:S02]  /*0d60*/  LOP3.LUT R11, R9, 0xfffffff8, RZ, 0xc0, !PT ;  /* 0xfffffff8090b7812 */ /* 0x000fe400078ec0ff */
[----:B------:R-:W-:Y:S01]  /*0d70*/  LOP3.LUT R14, R14, 0x3ffffc, RZ, 0xc0, !PT ;  /* 0x003ffffc0e0e7812 */ /* 0x000fe200078ec0ff */
[----:B------:R-:W-:Y:S01]  /*0d80*/  IMAD.IADD R228, R16, 0x1, -R228 ;  /* 0x0000000110e47824 */ /* 0x000fe200078e0ae4 */
[----:B------:R-:W-:Y:S01]  /*0d90*/  LEA.HI R4, R4, R231, RZ, 0x1 ;  /* 0x000000e704047211 */ /* 0x000fe200078f08ff */
[----:B------:R-:W-:Y:S01]  /*0da0*/  IMAD.IADD R11, R10, 0x1, -R11 ;  /* 0x000000010a0b7824 */ /* 0x000fe200078e0a0b */
[----:B------:R-:W-:Y:S01]  /*0db0*/  SHF.R.S32.HI R5, RZ, 0x1f, R6 ;  /* 0x0000001fff057819 */ /* 0x000fe20000011406 */
[----:B------:R-:W-:Y:S02]  /*0dc0*/  IMAD R15, R231, 0x100, R10 ;  /* 0x00000100e70f7824 */ /* 0x000fe400078e020a */
[----:B------:R-:W-:Y:S01]  /*0dd0*/  IMAD.IADD R14, R215, 0x1, -R14 ;  /* 0x00000001d70e7824 */ /* 0x000fe200078e0a0e */
[----:B------:R-:W-:Y:S01]  /*0de0*/  LOP3.LUT R4, R4, 0xfffffe, RZ, 0xc0, !PT ;  /* 0x00fffffe04047812 */ /* 0x000fe200078ec0ff */
[----:B------:R-:W-:Y:S01]  /*0df0*/  IMAD.SHL.U32 R192, R228, 0x8, RZ ;  /* 0x00000008e4c07824 */ /* 0x000fe200078e00ff */
[----:B------:R-:W-:Y:S01]  /*0e00*/  LEA.HI R5, R5, R6, RZ, 0x3 ;  /* 0x0000000605057211 */ /* 0x000fe200078f18ff */
[----:B------:R-:W-:-:S02]  /*0e10*/  IMAD.SHL.U32 R10, R11, 0x40, RZ ;  /* 0x000000400b0a7824 */ /* 0x000fc400078e00ff */
[----:B------:R-:W-:Y:S02]  /*0e20*/  IMAD R14, R14, 0x10, R15 ;  /* 0x000000100e0e7824 */ /* 0x000fe400078e020f */
[----:B------:R-:W-:Y:S02]  /*0e30*/  IMAD.SHL.U32 R13, R13, 0x8, RZ ;  /* 0x000000080d0d7824 */ /* 0x000fe400078e00ff */
[----:B------:R-:W-:Y:S02]  /*0e40*/  IMAD.IADD R4, R231, 0x1, -R4 ;  /* 0x00000001e7047824 */ /* 0x000fe400078e0a04 */
[----:B------:R-:W-:Y:S01]  /*0e50*/  VIADD R224, R192, 0x80 ;  /* 0x00000080c0e07836 */ /* 0x000fe20000000000 */
[----:B------:R-:W-:Y:S01]  /*0e60*/  LOP3.LUT R10, R10, 0x1c0, RZ, 0xc0, !PT ;  /* 0x000001c00a0a7812 */ /* 0x000fe200078ec0ff */
[----:B------:R-:W-:Y:S02]  /*0e70*/  IMAD.U32 R8, R14, 0x40, R13 ;  /* 0x000000400e087824 */ /* 0x000fe400078e000d */
[----:B------:R-:W-:-:S02]  /*0e80*/  VIADD R221, R192, 0x140 ;  /* 0x00000140c0dd7836 */ /* 0x000fc40000000000 */
[----:B------:R-:W-:Y:S02]  /*0e90*/  IMAD.SHL.U32 R9, R9, 0x40, RZ ;  /* 0x0000004009097824 */ /* 0x000fe400078e00ff */
[----:B------:R-:W-:Y:S02]  /*0ea0*/  IMAD.SHL.U32 R5, R5, 0x40, RZ ;  /* 0x0000004005057824 */ /* 0x000fe400078e00ff */
[----:B------:R-:W-:Y:S01]  /*0eb0*/  IMAD.SHL.U32 R195, R4, 0x100, RZ ;  /* 0x0000010004c37824 */ /* 0x000fe200078e00ff */
[----:B------:R-:W-:Y:S01]  /*0ec0*/  SHF.R.S32.HI R4, RZ, 0x1f, R224 ;  /* 0x0000001fff047819 */ /* 0x000fe200000114e0 */
[----:B------:R0:W-:Y:S01]  /*0ed0*/  STL [R1+0xc], R8 ;  /* 0x00000c0801007387 */ /* 0x0001e20000100800 */
[----:B------:R-:W-:Y:S02]  /*0ee0*/  LOP3.LUT R13, R10, 0x8, R13, 0xf8, !PT ;  /* 0x000000080a0d7812 */ /* 0x000fe400078ef80d */
[----:B------:R-:W-:Y:S02]  /*0ef0*/  SHF.R.S32.HI R4, RZ, 0x1f, R221 ;  /* 0x0000001fff047819 */ /* 0x000fe400000114dd */
[----:B------:R-:W-:-:S02]  /*0f00*/  SHF.R.U32.HI R10, RZ, 0x3, R10 ;  /* 0x00000003ff0a7819 */ /* 0x000fc4000001160a */
[----:B------:R-:W-:Y:S02]  /*0f10*/  SHF.R.S32.HI R229, RZ, 0x3, R3 ;  /* 0x00000003ffe57819 */ /* 0x000fe40000011403 */
[----:B------:R-:W-:Y:S02]  /*0f20*/  LOP3.LUT R4, R5, 0xfffffe00, RZ, 0xc0, !PT ;  /* 0xfffffe0005047812 */ /* 0x000fe400078ec0ff */
[----:B0-----:R-:W-:Y:S02]  /*0f30*/  LOP3.LUT R8, R9, 0x7ffffe00, RZ, 0xc0, !PT ;  /* 0x7ffffe0009087812 */ /* 0x001fe400078ec0ff */
[----:B------:R-:W-:Y:S02]  /*0f40*/  SHF.R.S32.HI R3, RZ, 0x1f, R0 ;  /* 0x0000001fff037819 */ /* 0x000fe40000011400 */
[----:B------:R-:W-:Y:S01]  /*0f50*/  LOP3.LUT R234, R0, 0xfffffffc, RZ, 0xc0, !PT ;  /* 0xfffffffc00ea7812 */ /* 0x000fe200078ec0ff */
[----:B------:R-:W-:Y:S01]  /*0f60*/  IMAD R8, R215, 0x400, R8 ;  /* 0x00000400d7087824 */ /* 0x000fe200078e0208 */
[----:B------:R-:W-:Y:S01]  /*0f70*/  LOP3.LUT R13, R13, R10, RZ, 0x3c, !PT ;  /* 0x0000000a0d0d7212 */ /* 0x000fe200078e3cff */
[----:B------:R0:W-:Y:S01]  /*0f80*/  STL [R1+0x8], R4 ;  /* 0x0000080401007387 */ /* 0x0001e20000100800 */
[----:B------:R-:W-:Y:S01]  /*0f90*/  LEA.HI R3, R3, R22, RZ, 0x3 ;  /* 0x0000001603037211 */ /* 0x000fe200078f18ff */
[----:B------:R-:W-:Y:S01]  /*0fa0*/  IMAD.IADD R234, R16, 0x1, -R234 ;  /* 0x0000000110ea7824 */ /* 0x000fe200078e0aea */
[----:B------:R-:W-:Y:S01]  /*0fb0*/  R2P PR, R11, 0x6 ;  /* 0x000000060b007804 */ /* 0x000fe20000000000 */
[----:B------:R-:W-:Y:S01]  /*0fc0*/  IMAD.SHL.U32 R237, R6, 0x40, RZ ;  /* 0x0000004006ed7824 */ /* 0x000fe200078e00ff */
[----:B------:R-:W-:Y:S01]  /*0fd0*/  LOP3.LUT R3, R3, 0xfffffff8, RZ, 0xc0, !PT ;  /* 0xfffffff803037812 */ /* 0x000fe200078ec0ff */
[----:B------:R-:W-:Y:S01]  /*0fe0*/  IMAD.IADD R13, R8, 0x1, R13 ;  /* 0x00000001080d7824 */ /* 0x000fe200078e020d */
[C---:B------:R-:W-:Y:S01]  /*0ff0*/  LEA.HI R0, R234.reuse, R234, RZ, 0x1 ;  /* 0x000000eaea007211 */ /* 0x040fe200078f08ff */
[----:B------:R-:W-:Y:S01]  /*1000*/  IMAD.SHL.U32 R16, R234, 0x8, RZ ;  /* 0x00000008ea107824 */ /* 0x000fe200078e00ff */
[----:B------:R-:W-:Y:S01]  /*1010*/  LOP3.LUT R237, R237, 0x1c0, RZ, 0xc0, !PT ;  /* 0x000001c0eded7812 */ /* 0x000fe200078ec0ff */
[----:B------:R-:W-:-:S02]  /*1020*/  IMAD R210, R13, 0x2, R2 ;  /* 0x000000020dd27824 */ /* 0x000fc400078e0202 */
[----:B------:R-:W-:Y:S02]  /*1030*/  IMAD.MOV.U32 R213, RZ, RZ, 0x40 ;  /* 0x00000040ffd57424 */ /* 0x000fe400078e00ff */
[----:B------:R-:W-:Y:S01]  /*1040*/  IMAD.IADD R188, R22, 0x1, -R3 ;  /* 0x0000000116bc7824 */ /* 0x000fe200078e0a03 */
[----:B------:R-:W-:Y:S01]  /*1050*/  LOP3.LUT R3, R0, 0x1ffffffe, RZ, 0xc0, !PT ;  /* 0x1ffffffe00037812 */ /* 0x000fe200078ec0ff */
[----:B------:R-:W-:Y:S01]  /*1060*/  VIADD R232, R192, 0x1c0 ;  /* 0x000001c0c0e87836 */ /* 0x000fe20000000000 */
[----:B------:R-:W-:Y:S01]  /*1070*/  LOP3.LUT R0, R237, 0x38, R16, 0xf8, !PT ;  /* 0x00000038ed007812 */ /* 0x000fe200078ef810 */
[----:B------:R-:W-:Y:S01]  /*1080*/  IMAD.SHL.U32 R184, R234, 0x4, RZ ;  /* 0x00000004eab87824 */ /* 0x000fe200078e00ff */
[----:B------:R-:W-:Y:S01]  /*1090*/  SHF.R.U32.HI R6, RZ, 0x3, R237 ;  /* 0x00000003ff067819 */ /* 0x000fe200000116ed */
[----:B------:R-:W-:Y:S01]  /*10a0*/  VIADD R214, R210, 0x36400 ;  /* 0x00036400d2d67836 */ /* 0x000fe20000000000 */
[----:B------:R-:W-:Y:S01]  /*10b0*/  SHF.R.S32.HI R5, RZ, 0x1f, R232 ;  /* 0x0000001fff057819 */ /* 0x000fe200000114e8 */
[C---:B------:R-:W-:Y:S01]  /*10c0*/  VIADD R225, R192.reuse, 0x40 ;  /* 0x00000040c0e17836 */ /* 0x040fe20000000000 */
[----:B------:R-:W-:Y:S01]  /*10d0*/  SEL R213, R213, 0xffffffc0, !P2 ;  /* 0xffffffc0d5d57807 */ /* 0x000fe20005000000 */
[----:B------:R-:W-:Y:S01]  /*10e0*/  VIADD R222, R192, 0x100 ;  /* 0x00000100c0de7836 */ /* 0x000fe20000000000 */
[----:B------:R-:W-:Y:S01]  /*10f0*/  LOP3.LUT R5, R4, R0, R6, 0xf6, !PT ;  /* 0x0000000004057212 */ /* 0x000fe200078ef606 */
[----:B------:R-:W-:-:S02]  /*1100*/  VIADD R191, R184, 0x10 ;  /* 0x00000010b8bf7836 */ /* 0x000fc40000000000 */
[C---:B------:R-:W-:Y:S02]  /*1110*/  VIADD R223, R192.reuse, 0xc0 ;  /* 0x000000c0c0df7836 */ /* 0x040fe40000000000 */
[----:B------:R-:W-:Y:S02]  /*1120*/  VIADD R233, R192, 0x180 ;  /* 0x00000180c0e97836 */ /* 0x000fe40000000000 */
[----:B------:R-:W-:Y:S02]  /*1130*/  VIADD R211, R210, 0x36420 ;  /* 0x00036420d2d37836 */ /* 0x000fe40000000000 */
[----:B------:R-:W-:Y:S02]  /*1140*/  IMAD.IADD R3, R234, 0x1, -R3 ;  /* 0x00000001ea037824 */ /* 0x000fe400078e0a03 */
[C---:B------:R-:W-:Y:S01]  /*1150*/  @P1 VIADD R211, R214.reuse, 0xffffffe0 ;  /* 0xffffffe0d6d31836 */ /* 0x040fe20000000000 */
[----:B------:R-:W-:Y:S01]  /*1160*/  SHF.R.S32.HI R7, RZ, 0x1f, R225 ;  /* 0x0000001fff077819 */ /* 0x000fe200000114e1 */
        /* <DEDUP_REMOVED lines=8> */
[----:B------:R-:W-:-:S02]  /*11f0*/  IMAD.SHL.U32 R189, R12, 0x2, RZ ;  /* 0x000000020cbd7824 */ /* 0x000fc400078e00ff */
[----:B------:R-:W-:Y:S02]  /*1200*/  IMAD R236, R5, 0x2, R2 ;  /* 0x0000000205ec7824 */ /* 0x000fe400078e0202 */
[----:B------:R-:W-:Y:S02]  /*1210*/  IMAD R216, R3, 0x8, R190 ;  /* 0x0000000803d87824 */ /* 0x000fe400078e02be */
[----:B------:R-:W-:Y:S01]  /*1220*/  IMAD.IADD R213, R213, 0x1, R211 ;  /* 0x00000001d5d57824 */ /* 0x000fe200078e02d3 */
[----:B--2---:R-:W-:Y:S02]  /*1230*/  LOP3.LUT R187, R18, 0x1, RZ, 0xfc, !PT ;  /* 0x0000000112bb7812 */ /* 0x004fe400078efcff */
[----:B0-----:R-:W-:-:S07]  /*1240*/  CS2R R18, SRZ ;  /* 0x0000000000127805 */ /* 0x001fce000001ff00 */
.L_x_5565:
        /* <DEDUP_REMOVED lines=51> */
.L_x_5434:
[----:B------:R-:W-:Y:S02]  /*1580*/  IMAD.U32 R44, RZ, RZ, UR5 ;  /* 0x00000005ff2c7e24 */ /* 0x000fe4000f8e00ff */
[----:B------:R-:W-:Y:S01]  /*1590*/  IMAD.U32 R24, RZ, RZ, UR4 ;  /* 0x00000004ff187e24 */ /* 0x000fe2000f8e00ff */
[----:B------:R-:W-:Y:S06]  /*15a0*/  @!P2 BRA `(.L_x_5435) ;  /* 0x000000000010a947 */ /* 0x000fec0003800000 */
[----:B------:R-:W-:-:S04]  /*15b0*/  IADD3 R4, P0, R218, UR8, RZ ;  /* 0x00000008da047c10 */ /* 0x000fc8000ff1e0ff */
[----:B------:R-:W-:-:S05]  /*15c0*/  IADD3.X R5, R219, UR9, RZ, P0, !PT ;  /* 0x00000009db057c10 */ /* 0x000fca00087fe4ff */
[----:B------:R0:W5:Y:S01]  /*15d0*/  LDG.E R24, desc[UR40][R4.64] ;  /* 0x0000002804187981 */ /* 0x000162000c1e1900 */
[----:B------:R-:W-:Y:S05]  /*15e0*/  BRA `(.L_x_5436) ;  /* 0x0000000000107947 */ /* 0x000fea0003800000 */
.L_x_5435:
[----:B------:R-:W-:Y:S05]  /*15f0*/  @!P0 BRA `(.L_x_5436) ;  /* 0x00000000000c8947 */ /* 0x000fea0003800000 */
[----:B------:R-:W2:Y:S04]  /*1600*/  LDG.E R5, desc[UR40][R8.64] ;  /* 0x0000002808057981 */ /* 0x000ea8000c1e1900 */
[----:B------:R-:W2:Y:S02]  /*1610*/  LDG.E R24, desc[UR40][R8.64+0x4] ;  /* 0x0000042808187981 */ /* 0x000ea4000c1e1900 */
[----:B--2---:R-:W-:-:S07]  /*1620*/  IMAD.IADD R24, R24, 0x1, -R5 ;  /* 0x0000000118187824 */ /* 0x004fce00078e0a05 */
.L_x_5436:
        /* <DEDUP_REMOVED lines=69> */
.L_x_5439:
[----:B------:R-:W-:Y:S05]  /*1a80*/  BSYNC B6 ;  /* 0x0000000000067941 */ /* 0x000fea0003800000 */
.L_x_5438:
        /* <DEDUP_REMOVED lines=20> */
.L_x_5441:
[----:B------:R-:W-:Y:S05]  /*1bd0*/  BSYNC B6 ;  /* 0x0000000000067941 */ /* 0x000fea0003800000 */
.L_x_5440:
        /* <DEDUP_REMOVED lines=29> */
[----:B------:R-:W-:Y:S01]  /*1db0*/  IMAD R3, R0, UR6, RZ ;  /* 0x0000000600037c24 */ /* 0x000fe2000f8e02ff */
[----:B------:R-:W-:Y:S01]  /*1dc0*/  IADD3 R40, P2, R22, R27, RZ ;  /* 0x0000001b16287210 */ /* 0x000fe20007f5e0ff */
        /* <DEDUP_REMOVED lines=20> */
[----:B------:R-:W-:-:S02]  /*1f10*/  IMAD R33, R22, R57, R12 ;  /* 0x0000003916217224 */ /* 0x000fc400078e020c */
[----:B------:R-:W-:-:S04]  /*1f20*/  IMAD.WIDE.U32 R12, R22, R56, R16 ;  /* 0x00000038160c7225 */ /* 0x000fc800078e0010 */
[----:B------:R-:W-:Y:S02]  /*1f30*/  IMAD.IADD R13, R33, 0x1, R13 ;  /* 0x00000001210d7824 */ /* 0x000fe400078e020d */
[----:B------:R-:W-:Y:S02]  /*1f40*/  VIADD R58, R26, 0x8 ;  /* 0x000000081a3a7836 */ /* 0x000fe40000000000 */
[----:B-----5:R-:W-:-:S04]  /*1f50*/  IMAD.WIDE.U32 R38, R30, R56, R12 ;  /* 0x000000381e267225 */ /* 0x020fc800078e000c */
[----:B------:R-:W-:Y:S02]  /*1f60*/  IMAD.SHL.U32 R59, R59, 0x2, RZ ;  /* 0x000000023b3b7824 */ /* 0x000fe400078e00ff */
[----:B------:R-:W-:Y:S01]  /*1f70*/  IMAD.X R41, R24, 0x1, R3, P2 ;  /* 0x0000000118297824 */ /* 0x000fe200010e0603 */
[----:B---3--:R-:W-:Y:S02]  /*1f80*/  SHF.R.S32.HI R0, RZ, 0x1f, R25 ;  /* 0x0000001fff007819 */ /* 0x008fe40000011419 */
        /* <DEDUP_REMOVED lines=21> */
[----:B------:R-:W-:Y:S01]  /*20e0*/  SHF.R.S32.HI R25, RZ, 0x1f, R30 ;  /* 0x0000001fff197819 */ /* 0x000fe2000001141e */
        /* <DEDUP_REMOVED lines=21> */
[----:B------:R-:W-:Y:S02]  /*2240*/  IMAD.SHL.U32 R54, R54, 0x40, RZ ;  /* 0x0000004036367824 */ /* 0x000fe400078e00ff */
[----:B------:R-:W-:Y:S02]  /*2250*/  IMAD.SHL.U32 R56, R56, 0x40, RZ ;  /* 0x0000004038387824 */ /* 0x000fe400078e00ff */
[----:B------:R-:W-:Y:S02]  /*2260*/  IMAD.IADD R61, R33, 0x1, R5 ;  /* 0x00000001213d7824 */ /* 0x000fe400078e0205 */
[----:B------:R-:W-:Y:S02]  /*2270*/  IMAD.IADD R62, R5, 0x1, R35 ;  /* 0x00000001053e7824 */ /* 0x000fe400078e0223 */
[----:B------:R-:W-:Y:S02]  /*2280*/  IMAD.IADD R65, R37, 0x1, R25 ;  /* 0x0000000125417824 */ /* 0x000fe400078e0219 */
[----:B------:R-:W-:-:S02]  /*2290*/  IMAD.IADD R67, R25, 0x1, R39 ;  /* 0x0000000119437824 */ /* 0x000fc400078e0227 */
[----:B------:R-:W-:-:S07]  /*22a0*/  IMAD R66, R215, 0x200, R4 ;  /* 0x00000200d7427824 */ /* 0x000fce00078e0204 */
.L_x_5471:
        /* <DEDUP_REMOVED lines=58> */
.L_x_5446:
[----:B------:R-:W-:Y:S05]  /*2650*/  BSYNC B1 ;  /* 0x0000000000017941 */ /* 0x000fea0003800000 */
.L_x_5445:
        /* <DEDUP_REMOVED lines=15> */
.L_x_5447:
[----:B------:R-:W-:Y:S01]  /*2750*/  IMAD R68, R23, 0x8, R2 ;  /* 0x0000000817447824 */ /* 0x000fe200078e0202 */
[----:B------:R-:W-:Y:S01]  /*2760*/  SHF.L.U32 R73, R186, 0x1f, RZ ;  /* 0x0000001fba497819 */ /* 0x000fe200000006ff */
[----:B------:R-:W-:Y:S03]  /*2770*/  BSSY B1, `(.L_x_5448) ;  /* 0x0000003000017945 */ /* 0x000fe60003800000 */
[----:B------:R-:W0:Y:S02]  /*2780*/  SYNCS.PHASECHK.TRANS64.TRYWAIT P5, [R68+URZ+0x38890], R73 ;  /* 0x03889049440075a7 */ /* 0x000e2400080a017f */
[----:B0-----:R-:W-:Y:S05]  /*2790*/  @!P5 BRA `(.L_x_5449) ;  /* 0x000001e000b4d947 */ /* 0x001fea0003800000 */
.L_x_5756:
[----:B------:R-:W-:Y:S05]  /*27a0*/  BSYNC B1 ;  /* 0x0000000000017941 */ /* 0x000fea0003800000 */
.L_x_5448:
        /* <DEDUP_REMOVED lines=48> */
.L_x_5454:
[----:B------:R-:W-:Y:S05]  /*2ab0*/  BSYNC B2 ;  /* 0x0000000000027941 */ /* 0x000fea0003800000 */
.L_x_5453:
[----:B--2---:R1:W-:Y:S02]  /*2ac0*/  STG.E.128 desc[UR40][R12.64], R4 ;  /* 0x000000040c007986 */ /* 0x0043e4000c101d28 */
.L_x_5452:
[----:B------:R-:W-:Y:S05]  /*2ad0*/  BSYNC B1 ;  /* 0x0000000000017941 */ /* 0x000fea0003800000 */
.L_x_5451:
        /* <DEDUP_REMOVED lines=51> */
.L_x_5456:
[----:B------:R-:W-:Y:S05]  /*2e10*/  BSYNC B1 ;  /* 0x0000000000017941 */ /* 0x000fea0003800000 */
.L_x_5455:
[----:B-1----:R1:W-:Y:S01]  /*2e20*/  STG.E.128 desc[UR40][R12.64+0x40], R4 ;  /* 0x000040040c007986 */ /* 0x0023e2000c101d28 */
[----:B------:R-:W-:Y:S05]  /*2e30*/  BRA `(.L_x_5450) ;  /* 0x0000000c00107947 */ /* 0x000fea0003800000 */
.L_x_5444:
        /* <DEDUP_REMOVED lines=41> */
.L_x_5457:
[----:B------:R-:W-:Y:S01]  /*30d0*/  IMAD R68, R23, 0x8, R2 ;  /* 0x0000000817447824 */ /* 0x000fe200078e0202 */
[----:B------:R-:W-:Y:S01]  /*30e0*/  SHF.L.U32 R73, R186, 0x1f, RZ ;  /* 0x0000001fba497819 */ /* 0x000fe200000006ff */
[----:B------:R-:W-:Y:S03]  /*30f0*/  BSSY B1, `(.L_x_5458) ;  /* 0x0000003000017945 */ /* 0x000fe60003800000 */
[----:B------:R-:W0:Y:S02]  /*3100*/  SYNCS.PHASECHK.TRANS64.TRYWAIT P5, [R68+URZ+0x38890], R73 ;  /* 0x03889049440075a7 */ /* 0x000e2400080a017f */
[----:B0-----:R-:W-:Y:S05]  /*3110*/  @!P5 BRA `(.L_x_5459) ;  /* 0x000001d80068d947 */ /* 0x001fea0003800000 */
.L_x_5757:
[----:B------:R-:W-:Y:S05]  /*3120*/  BSYNC B1 ;  /* 0x0000000000017941 */ /* 0x000fea0003800000 */
.L_x_5458:
        /* <DEDUP_REMOVED lines=114> */
.L_x_5461:
[----:B------:R-:W-:Y:S05]  /*3850*/  BSYNC B1 ;  /* 0x0000000000017941 */ /* 0x000fea0003800000 */
.L_x_5460:
        /* <DEDUP_REMOVED lines=10> */
.L_x_5443:
[----:B------:R-:W-:-:S13]  /*3900*/  ISETP.NE.AND P3, PT, R187, 0x3, PT ;  /* 0x00000003bb00780c */ /* 0x000fda0003f65270 */
[----:B------:R-:W-:Y:S05]  /*3910*/  @!P3 BRA `(.L_x_5462) ;  /* 0x000000000004b947 */ /* 0x000fea0003800000 */
[----:B------:R-:W-:Y:S01]  /*3920*/  BPT.TRAP 0x1 ;  /* 0x000000040000795c */ /* 0x000fe20000300000 */
.L_x_5462:
        /* <DEDUP_REMOVED lines=8> */
.L_x_5758:
[----:B------:R-:W-:Y:S05]  /*39b0*/  BSYNC B1 ;  /* 0x0000000000017941 */ /* 0x000fea0003800000 */
.L_x_5463:
        /* <DEDUP_REMOVED lines=12> */
.L_x_5450:
[----:B------:R-:W-:Y:S05]  /*3a80*/  BSYNC B0 ;  /* 0x0000000000007941 */ /* 0x000fea0003800000 */
.L_x_5442:
        /* <DEDUP_REMOVED lines=17> */
.L_x_5466:
[----:B------:R-:W-:Y:S05]  /*3ba0*/  BSYNC B0 ;  /* 0x0000000000007941 */ /* 0x000fea0003800000 */
.L_x_5465:
[----:B------:R-:W5:Y:S01]  /*3bb0*/  SYNCS.PHASECHK.TRANS64.TRYWAIT P5, [R68+URZ+0x388b0], R73 ;  /* 0x0388b049440075a7 */ /* 0x000f6200080a017f */
[----:B------:R-:W-:Y:S01]  /*3bc0*/  BSSY B0, `(.L_x_5467) ;  /* 0x0000003000007945 */ /* 0x000fe20003800000 */
[----:B------:R-:W-:-:S03]  /*3bd0*/  ISETP.GE.AND P3, PT, R22, R71, PT ;  /* 0x000000471600720c */ /* 0x000fc60003f66270 */
[----:B-----5:R-:W-:Y:S10]  /*3be0*/  @!P5 BRA `(.L_x_5468) ;  /* 0x000001cc00dcd947 */ /* 0x020ff40003800000 */
.L_x_5759:
[----:B------:R-:W-:Y:S05]  /*3bf0*/  BSYNC B0 ;  /* 0x0000000000007941 */ /* 0x000fea0003800000 */
.L_x_5467:
        /* <DEDUP_REMOVED lines=82> */
.L_x_5470:
[----:B------:R-:W-:Y:S05]  /*4120*/  BSYNC B0 ;  /* 0x0000000000007941 */ /* 0x000fea0003800000 */
.L_x_5469:
        /* <DEDUP_REMOVED lines=17> */
.L_x_5437:
[----:B------:R-:W2:Y:S01]  /*4240*/  LDL R4, [R1+0x4] ;  /* 0x0000040001047983 */ /* 0x000ea20000100800 */
[----:B------:R-:W-:Y:S01]  /*4250*/  BSSY B0, `(.L_x_5472) ;  /* 0x0000005000007945 */ /* 0x000fe20003800000 */
[----:B--2---:R-:W-:-:S03]  /*4260*/  ISETP.NE.AND P0, PT, R4, 0x1, PT ;  /* 0x000000010400780c */ /* 0x004fc60003f05270 */
[----:B------:R-:W-:Y:S10]  /*4270*/  @P3 BRA `(.L_x_5473) ;  /* 0x0000000000083947 */ /* 0x000ff40003800000 */
[----:B------:R-:W0:Y:S02]  /*4280*/  FENCE.VIEW.ASYNC.G ;  /* 0x00000000000073c6 */ /* 0x000e240000000100 */
[----:B0-----:R-:W-:Y:S06]  /*4290*/  BAR.ARV 0xc, 0x180 ;  /* 0x0306000000007b1d */ /* 0x001fec0000002000 */
.L_x_5473:
[----:B------:R-:W-:Y:S05]  /*42a0*/  BSYNC B0 ;  /* 0x0000000000007941 */ /* 0x000fea0003800000 */
.L_x_5472:
        /* <DEDUP_REMOVED lines=46> */
[----:B---3--:R-:W-:Y:S01]  /*4590*/  CS2R R76, SRZ ;  /* 0x00000000004c7805 */ /* 0x008fe2000001ff00 */
[----:B------:R-:W1:Y:S01]  /*45a0*/  @P0 LDC R4, c[0x0][0x450] ;  /* 0x00011400ff040b82 */ /* 0x000e620000000800 */
[----:B------:R-:W-:-:S02]  /*45b0*/  CS2R R74, SRZ ;  /* 0x00000000004a7805 */ /* 0x000fc4000001ff00 */
[----:B------:R-:W-:Y:S01]  /*45c0*/  CS2R R152, SRZ ;  /* 0x0000000000987805 */ /* 0x000fe2000001ff00 */
        /* <DEDUP_REMOVED lines=10> */
[----:B----4-:R-:W-:Y:S02]  /*4670*/  CS2R R50, SRZ ;  /* 0x0000000000327805 */ /* 0x010fe4000001ff00 */
[----:B------:R-:W-:-:S02]  /*4680*/  CS2R R162, SRZ ;  /* 0x0000000000a27805 */ /* 0x000fc4000001ff00 */
[----:B------:R-:W-:Y:S01]  /*4690*/  CS2R R46, SRZ ;  /* 0x00000000002e7805 */ /* 0x000fe2000001ff00 */
[----:B0-----:R-:W-:Y:S01]  /*46a0*/  @P0 IMAD.HI.U32 R3, R0, R3, RZ ;  /* 0x0000000300030227 */ /* 0x001fe200078e00ff */
[----:B------:R-:W-:Y:S02]  /*46b0*/  CS2R R164, SRZ ;  /* 0x0000000000a47805 */ /* 0x000fe4000001ff00 */
[----:B------:R-:W-:Y:S02]  /*46c0*/  CS2R R166, SRZ ;  /* 0x0000000000a67805 */ /* 0x000fe4000001ff00 */
[----:B------:R-:W-:Y:S01]  /*46d0*/  CS2R R38, SRZ ;  /* 0x0000000000267805 */ /* 0x000fe2000001ff00 */
[----:B------:R-:W-:Y:S01]  /*46e0*/  IMAD.MOV.U32 R169, RZ, RZ, RZ ;  /* 0x000000ffffa97224 */ /* 0x000fe200078e00ff */
[----:B------:R-:W-:Y:S01]  /*46f0*/  CS2R R26, SRZ ;  /* 0x00000000001a7805 */ /* 0x000fe2000001ff00 */
[----:B------:R-:W-:Y:S01]  /*4700*/  IMAD.MOV.U32 R170, RZ, RZ, RZ ;  /* 0x000000ffffaa7224 */ /* 0x000fe200078e00ff */
[----:B------:R-:W-:-:S02]  /*4710*/  CS2R R28, SRZ ;  /* 0x00000000001c7805 */ /* 0x000fc4000001ff00 */
[----:B-1----:R-:W-:Y:S01]  /*4720*/  @P0 SHF.R.U32.HI R0, RZ, R4, R3 ;  /* 0x00000004ff000219 */ /* 0x002fe20000011603 */
[----:B------:R-:W-:Y:S01]  /*4730*/  IMAD.MOV.U32 R4, RZ, RZ, RZ ;  /* 0x000000ffff047224 */ /* 0x000fe200078e00ff */
[----:B------:R-:W-:Y:S01]  /*4740*/  PLOP3.LUT P0, PT, PT, PT, PT, 0x80, 0x0 ;  /* 0x000000000000781c */ /* 0x000fe20003f0f070 */
[----:B------:R-:W-:Y:S01]  /*4750*/  IMAD.MOV.U32 R31, RZ, RZ, RZ ;  /* 0x000000ffff1f7224 */ /* 0x000fe200078e00ff */
[----:B------:R-:W-:Y:S01]  /*4760*/  CS2R R24, SRZ ;  /* 0x0000000000187805 */ /* 0x000fe2000001ff00 */
[----:B------:R-:W-:Y:S01]  /*4770*/  IMAD.IADD R0, R43, 0x1, R0 ;  /* 0x000000012b007824 */ /* 0x000fe200078e0200 */
[----:B------:R-:W-:-:S04]  /*4780*/  CS2R R42, SRZ ;  /* 0x00000000002a7805 */ /* 0x000fc8000001ff00 */
[----:B------:R-:W-:-:S04]  /*4790*/  SHF.R.S32.HI R3, RZ, 0x1f, R0 ;  /* 0x0000001fff037819 */ /* 0x000fc80000011400 */
[----:B------:R-:W-:-:S04]  /*47a0*/  LEA.HI R3, R3, R0, RZ, 0x6 ;  /* 0x0000000003037211 */ /* 0x000fc800078f30ff */
[----:B------:R-:W-:Y:S01]  /*47b0*/  SHF.R.S32.HI R0, RZ, 0x6, R3 ;  /* 0x00000006ff007819 */ /* 0x000fe20000011403 */
[----:B------:R-:W-:-:S03]  /*47c0*/  IMAD.MOV.U32 R3, RZ, RZ, RZ ;  /* 0x000000ffff037224 */ /* 0x000fc600078e00ff */
[----:B------:R-:W-:-:S04]  /*47d0*/  VIMNMX R0, R197, R0, PT ;  /* 0x00000000c5007248 */ /* 0x000fc80003fe0100 */
[----:B------:R-:W-:-:S13]  /*47e0*/  ISETP.GE.AND P1, PT, R0, 0x1, PT ;  /* 0x000000010000780c */ /* 0x000fda0003f26270 */
        /* <DEDUP_REMOVED lines=72> */
.L_x_5479:
[----:B------:R-:W-:Y:S01]  /*4c70*/  BAR.SYNC.DEFER_BLOCKING 0xe, 0x100 ;  /* 0x0384000000007b1d */ /* 0x000fe20000010000 */
[----:B01----:R-:W-:Y:S01]  /*4c80*/  IMAD R3, R18, 0x40, R190 ;  /* 0x0000004012037824 */ /* 0x003fe200078e02be */
[----:B------:R-:W-:Y:S01]  /*4c90*/  R2UR UR4, R8 ;  /* 0x00000000080472ca */ /* 0x000fe200000e0000 */
[----:B------:R-:W-:Y:S01]  /*4ca0*/  VIADD R18, R18, 0x1 ;  /* 0x0000000112127836 */ /* 0x000fe20000000000 */
[----:B------:R-:W-:Y:S01]  /*4cb0*/  R2UR UR5, R9 ;  /* 0x00000000090572ca */ /* 0x000fe200000e0000 */
[----:B------:R-:W-:Y:S01]  /*4cc0*/  IMAD R3, R3, 0x4, R2 ;  /* 0x0000000403037824 */ /* 0x000fe200078e0202 */
[----:B------:R-:W-:Y:S01]  /*4cd0*/  ISETP.GT.AND P1, PT, R0, RZ, PT ;  /* 0x000000ff0000720c */ /* 0x000fe20003f24270 */
        /* <DEDUP_REMOVED lines=176> */
.L_x_5478:
[----:B------:R-:W-:Y:S05]  /*57e0*/  BSYNC B0 ;  /* 0x0000000000007941 */ /* 0x000fea0003800000 */
.L_x_5477:
[----:B------:R-:W-:Y:S01]  /*57f0*/  BAR.SYNC.DEFER_BLOCKING 0xe, 0x100 ;  /* 0x0384000000007b1d */ /* 0x000fe20000010000 */
[C---:B01----:R-:W-:Y:S01]  /*5800*/  IMAD R3, R18.reuse, 0x40, R190 ;  /* 0x0000004012037824 */ /* 0x043fe200078e02be */
        /* <DEDUP_REMOVED lines=8> */
[----:B------:R-:W0:Y:S04]  /*5890*/  LDS R0, [R3+0x38420] ;  /* 0x0384200003007984 */ /* 0x000e280000000800 */
[----:B------:R0:W1:Y:S02]  /*58a0*/  LDS R2, [R3+0x38400] ;  /* 0x0384000003027984 */ /* 0x0000640000000800 */
[-C--:B0-----:R-:W-:Y:S01]  /*58b0*/  FMUL.FTZ R3, R27, R0.reuse ;  /* 0x000000001b037220 */ /* 0x081fe20000410000 */
        /* <DEDUP_REMOVED lines=129> */
.L_x_5475:
        /* <DEDUP_REMOVED lines=111> */
.L_x_5481:
[----:B------:R-:W-:Y:S05]  /*67c0*/  BSYNC B6 ;  /* 0x0000000000067941 */ /* 0x000fea0003800000 */
.L_x_5480:
        /* <DEDUP_REMOVED lines=12> */
.L_x_5485:
[----:B-1----:R1:W2:Y:S02]  /*6890*/  SYNCS.PHASECHK.TRANS64.TRYWAIT P0, [R2+URZ+0x38800], R3 ;  /* 0x03880003020075a7 */ /* 0x0022a4000800017f */
[----:B--2---:R-:W-:Y:S05]  /*68a0*/  @!P0 NANOSLEEP.SYNCS 0x989680 ;  /* 0x009896800000895d */ /* 0x004fea0003900000 */
[----:B------:R-:W2:Y:S02]  /*68b0*/  @!P0 SYNCS.PHASECHK.TRANS64 P0, [R2+URZ+0x38800], R3 ;  /* 0x03880003020085a7 */ /* 0x000ea4000800007f */
[----:B--2---:R-:W-:Y:S05]  /*68c0*/  @!P0 BRA `(.L_x_5485) ;  /* 0xfffffffc00f08947 */ /* 0x004fea000383ffff */
.L_x_5484:
[----:B------:R-:W-:Y:S05]  /*68d0*/  BSYNC B0 ;  /* 0x0000000000007941 */ /* 0x000fea0003800000 */
.L_x_5483:
[----:B------:R-:W-:Y:S05]  /*68e0*/  BRA `(.L_x_5486) ;  /* 0x0000002800dc7947 */ /* 0x000fea0003800000 */
.L_x_5482:
        /* <DEDUP_REMOVED lines=31> */
.L_x_5488:
[----:B------:R-:W-:Y:S05]  /*6ae0*/  BSYNC B6 ;  /* 0x0000000000067941 */ /* 0x000fea0003800000 */
.L_x_5487:
        /* <DEDUP_REMOVED lines=39> */
.L_x_5765:
        /* <DEDUP_REMOVED lines=30> */
.L_x_5493:
[----:B------:R-:W-:Y:S05]  /*6f40*/  BSYNC B1 ;  /* 0x0000000000017941 */ /* 0x000fea0003800000 */
.L_x_5492:
[----:B--2--5:R-:W-:Y:S01]  /*6f50*/  IMAD.MOV.U32 R0, RZ, RZ, R32 ;  /* 0x000000ffff007224 */ /* 0x024fe200078e0020 */
[----:B------:R-:W-:Y:S01]  /*6f60*/  UMOV UR4, 0xffffffff ;  /* 0xffffffff00047882 */ /* 0x000fe20000000000 */
[----:B-1----:R-:W-:Y:S01]  /*6f70*/  IMAD.MOV.U32 R3, RZ, RZ, R33 ;  /* 0x000000ffff037224 */ /* 0x002fe200078e0021 */
[----:B------:R-:W-:Y:S01]  /*6f80*/  CS2R R28, SRZ ;  /* 0x00000000001c7805 */ /* 0x000fe2000001ff00 */
[----:B---3--:R-:W-:Y:S02]  /*6f90*/  IMAD.MOV.U32 R5, RZ, RZ, R24 ;  /* 0x000000ffff057224 */ /* 0x008fe400078e0018 */
        /* <DEDUP_REMOVED lines=14> */
.L_x_5771:
        /* <DEDUP_REMOVED lines=34> */
.L_x_5496:
[----:B------:R-:W-:Y:S05]  /*72a0*/  BSYNC B1 ;  /* 0x0000000000017941 */ /* 0x000fea0003800000 */
.L_x_5495:
        /* <DEDUP_REMOVED lines=15> */
[----:B------:R-:W-:Y:S01]  /*73a0*/  IMAD.MOV.U32 R4, RZ, RZ, R10 ;  /* 0x000000ffff047224 */ /* 0x000fe200078e000a */
[----:B------:R-:W-:Y:S01]  /*73b0*/  PRMT R45, R45, 0x5410, R3 ;  /* 0x000054102d2d7816 */ /* 0x000fe20000000003 */
[----:B------:R-:W-:Y:S01]  /*73c0*/  IMAD R3, R215, 0x200, R0 ;  /* 0x00000200d7037824 */ /* 0x000fe200078e0200 */
[----:B------:R-:W-:Y:S01]  /*73d0*/  LOP3.LUT P2, RZ, R188, 0x4, RZ, 0xc0, !PT ;  /* 0x00000004bcff7812 */ /* 0x000fe2000784c0ff */
[----:B------:R-:W-:Y:S01]  /*73e0*/  IMAD.MOV.U32 R0, RZ, RZ, R13 ;  /* 0x000000ffff007224 */ /* 0x000fe200078e000d */
[----:B------:R-:W-:Y:S01]  /*73f0*/  PRMT R48, R4, 0x7610, R48 ;  /* 0x0000761004307816 */ /* 0x000fe20000000030 */
[----:B------:R-:W-:Y:S01]  /*7400*/  IMAD R3, R3, 0x2, R2 ;  /* 0x0000000203037824 */ /* 0x000fe200078e0202 */
[----:B------:R-:W-:Y:S01]  /*7410*/  ISETP.GE.AND P1, PT, R22, R41, PT ;  /* 0x000000291600720c */ /* 0x000fe20003f26270 */
[----:B------:R-:W-:Y:S01]  /*7420*/  IMAD.MOV.U32 R5, RZ, RZ, R11 ;  /* 0x000000ffff057224 */ /* 0x000fe200078e000b */
[----:B------:R-:W-:Y:S01]  /*7430*/  PRMT R47, R47, 0x5410, R0 ;  /* 0x000054102f2f7816 */ /* 0x000fe20000000000 */
[----:B------:R-:W-:-:S02]  /*7440*/  VIADD R4, R3, 0x20400 ;  /* 0x0002040003047836 */ /* 0x000fc40000000000 */
[----:B------:R-:W-:Y:S01]  /*7450*/  VIADD R0, R3, 0x20440 ;  /* 0x0002044003007836 */ /* 0x000fe20000000000 */
[----:B-1----:R-:W-:Y:S07]  /*7460*/  @!P0 BRA `(.L_x_5498) ;  /* 0x0000019800b08947 */ /* 0x002fee0003800000 */
.L_x_5772:
[----:B------:R-:W-:Y:S05]  /*7470*/  BSYNC B1 ;  /* 0x0000000000017941 */ /* 0x000fea0003800000 */
.L_x_5497:
        /* <DEDUP_REMOVED lines=10> */
[----:B----4-:R-:W-:Y:S02]  /*7520*/  SHF.R.U32.HI R14, RZ, 0x10, R31 ;  /* 0x00000010ff0e7819 */ /* 0x010fe4000001161f */
[----:B------:R-:W-:Y:S02]  /*7530*/  SHF.R.U32.HI R34, RZ, 0x10, R33 ;  /* 0x00000010ff227819 */ /* 0x000fe40000011621 */
[----:B------:R-:W-:Y:S01]  /*7540*/  SHF.R.U64 R39, R30, 0x10, R31 ;  /* 0x000000101e277819 */ /* 0x000fe2000000121f */
[----:B------:R-:W-:Y:S01]  /*7550*/  HADD2.F32 R31, -RZ, R43.H0_H0 ;  /* 0x2000002bff1f7230 */ /* 0x000fe20000004100 */
[----:B------:R-:W-:Y:S01]  /*7560*/  SHF.R.U64 R38, R32, 0x10, R33 ;  /* 0x0000001020267819 */ /* 0x000fe20000001221 */
[----:B------:R-:W-:Y:S02]  /*7570*/  HADD2.F32 R34, -RZ, R34.H0_H0 ;  /* 0x20000022ff227230 */ /* 0x000fe40000004100 */
[----:B------:R-:W-:-:S02]  /*7580*/  HADD2.F32 R32, -RZ, R14.H0_H0 ;  /* 0x2000000eff207230 */ /* 0x000fc40000004100 */
[----:B------:R-:W-:Y:S02]  /*7590*/  HADD2.F32 R33, -RZ, R40.H0_H0 ;  /* 0x20000028ff217230 */ /* 0x000fe40000004100 */
[--C-:B0-----:R-:W-:Y:S02]  /*75a0*/  HADD2.F32 R21, -RZ, R7.reuse.H0_H0 ;  /* 0x20000007ff157230 */ /* 0x101fe40000004100 */
        /* <DEDUP_REMOVED lines=13> */
[----:B------:R-:W-:Y:S02]  /*7680*/  HADD2.F32 R31, -RZ, R40.H1_H1 ;  /* 0x30000028ff1f7230 */ /* 0x000fe40000004100 */
        /* <DEDUP_REMOVED lines=18> */
.L_x_5502:
[----:B------:R-:W-:Y:S05]  /*77b0*/  BSYNC B2 ;  /* 0x0000000000027941 */ /* 0x000fea0003800000 */
.L_x_5501:
[----:B------:R-:W-:Y:S05]  /*77c0*/  @P1 BRA `(.L_x_5500) ;  /* 0x0000000000a81947 */ /* 0x000fea0003800000 */
[----:B-1----:R-:W0:Y:S01]  /*77d0*/  LDS.128 R4, [R0] ;  /* 0x0000000000047984 */ /* 0x002e220000000c00 */
[--C-:B------:R-:W-:Y:S02]  /*77e0*/  SHF.R.U64 R35, R26, 0x10, R27.reuse ;  /* 0x000000101a237819 */ /* 0x100fe4000000121b */
[----:B------:R-:W-:Y:S01]  /*77f0*/  SHF.R.U32.HI R26, RZ, 0x10, R27 ;  /* 0x00000010ff1a7819 */ /* 0x000fe2000001161b */
[----:B------:R-:W-:Y:S01]  /*7800*/  HADD2.F32 R27, -RZ, R42.H0_H0 ;  /* 0x2000002aff1b7230 */ /* 0x000fe20000004100 */
[--C-:B------:R-:W-:Y:S02]  /*7810*/  SHF.R.U32.HI R30, RZ, 0x10, R25.reuse ;  /* 0x00000010ff1e7819 */ /* 0x100fe40000011619 */
        /* <DEDUP_REMOVED lines=10> */
[----:B----4-:R-:W-:-:S02]  /*78c0*/  HADD2.F32 R14, -RZ, R6.H0_H0 ;  /* 0x20000006ff0e7230 */ /* 0x010fc40000004100 */
        /* <DEDUP_REMOVED lines=25> */
[----:B------:R2:W-:Y:S02]  /*7a60*/  STS.128 [R0], R4 ;  /* 0x0000000400007388 */ /* 0x0005e40000000c00 */
.L_x_5500:
[----:B------:R-:W-:Y:S05]  /*7a70*/  BSYNC B1 ;  /* 0x0000000000017941 */ /* 0x000fea0003800000 */
.L_x_5499:
[----:B-12---:R-:W-:-:S05]  /*7a80*/  VIADD R4, R22, 0x20 ;  /* 0x0000002016047836 */ /* 0x006fca0000000000 */
[----:B------:R-:W-:-:S13]  /*7a90*/  ISETP.GE.AND P0, PT, R4, R41, PT ;  /* 0x000000290400720c */ /* 0x000fda0003f06270 */
[----:B------:R-:W-:Y:S05]  /*7aa0*/  @P0 BRA `(.L_x_5503) ;  /* 0x0000001800480947 */ /* 0x000fea0003800000 */
[----:B------:R-:W1:Y:S01]  /*7ab0*/  LDC R4, c[0x0][0x3f4] ;  /* 0x0000fd00ff047b82 */ /* 0x000e620000000800 */
[----:B------:R-:W-:Y:S01]  /*7ac0*/  BSSY B1, `(.L_x_5504) ;  /* 0x000002e000017945 */ /* 0x000fe20003800000 */
[-C--:B-1----:R-:W-:Y:S02]  /*7ad0*/  ISETP.GE.AND P0, PT, R184, R4.reuse, PT ;  /* 0x00000004b800720c */ /* 0x082fe40003f06270 */
[----:B------:R-:W-:-:S11]  /*7ae0*/  ISETP.GE.AND P1, PT, R191, R4, PT ;  /* 0x00000004bf00720c */ /* 0x000fd60003f26270 */
[----:B------:R-:W-:Y:S05]  /*7af0*/  @P0 BRA `(.L_x_5505) ;  /* 0x0000000000a80947 */ /* 0x000fea0003800000 */
[----:B------:R-:W4:Y:S01]  /*7b00*/  LDS.128 R4, [R3+0x21400] ;  /* 0x0214000003047984 */ /* 0x000f220000000c00 */
[----:B------:R-:W-:Y:S01]  /*7b10*/  SHF.R.U32.HI R26, RZ, 0x10, R29 ;  /* 0x00000010ff1a7819 */ /* 0x000fe2000001161d */
[----:B------:R-:W-:Y:S01]  /*7b20*/  HADD2.F32 R25, -RZ, R45.H0_H0 ;  /* 0x2000002dff197230 */ /* 0x000fe20000004100 */
[----:B------:R-:W-:Y:S01]  /*7b30*/  SHF.R.U32.HI R24, RZ, 0x10, R13 ;  /* 0x00000010ff187819 */ /* 0x000fe2000001160d */
[----:B0-----:R-:W-:Y:S01]  /*7b40*/  HADD2.F32 R21, -RZ, R47.H0_H0 ;  /* 0x2000002fff157230 */ /* 0x001fe20000004100 */
[----:B------:R-:W-:Y:S01]  /*7b50*/  SHF.R.U64 R31, R28, 0x10, R29 ;  /* 0x000000101c1f7819 */ /* 0x000fe2000000121d */
[----:B------:R-:W-:Y:S01]  /*7b60*/  HADD2.F32 R26, -RZ, R26.H0_H0 ;  /* 0x2000001aff1a7230 */ /* 0x000fe20000004100 */
[----:B------:R-:W-:Y:S01]  /*7b70*/  SHF.R.U64 R32, R12, 0x10, R13 ;  /* 0x000000100c207819 */ /* 0x000fe2000000120d */
[----:B------:R-:W-:Y:S02]  /*7b80*/  HADD2.F32 R24, -RZ, R24.H0_H0 ;  /* 0x20000018ff187230 */ /* 0x000fe40000004100 */
[----:B----4-:R-:W-:-:S02]  /*7b90*/  HADD2.F32 R14, -RZ, R7.H0_H0 ;  /* 0x20000007ff0e7230 */ /* 0x010fc40000004100 */
[----:B------:R-:W-:Y:S02]  /*7ba0*/  HADD2.F32 R15, -RZ, R7.H1_H1 ;  /* 0x30000007ff0f7230 */ /* 0x000fe40000004100 */
[--C-:B------:R-:W-:Y:S02]  /*7bb0*/  HADD2.F32 R7, -RZ, R4.reuse.H0_H0 ;  /* 0x20000004ff077230 */ /* 0x100fe40000004100 */
[----:B------:R-:W-:Y:S02]  /*7bc0*/  HADD2.F32 R4, -RZ, R4.H1_H1 ;  /* 0x30000004ff047230 */ /* 0x000fe40000004100 */
[C---:B------:R-:W-:Y:S01]  /*7bd0*/  FMUL.FTZ R27, R15.reuse, R26 ;  /* 0x0000001a0f1b7220 */ /* 0x040fe20000410000 */
[----:B------:R-:W-:Y:S01]  /*7be0*/  FMUL.FTZ R15, R15, R24 ;  /* 0x000000180f0f7220 */ /* 0x000fe20000410000 */
[--C-:B------:R-:W-:Y:S02]  /*7bf0*/  HADD2.F32 R12, -RZ, R6.reuse.H0_H0 ;  /* 0x20000006ff0c7230 */ /* 0x100fe40000004100 */
[----:B------:R-:W-:Y:S01]  /*7c00*/  FMUL.FTZ R28, R4, R25 ;  /* 0x00000019041c7220 */ /* 0x000fe20000410000 */
[----:B------:R-:W-:-:S02]  /*7c10*/  HADD2.F32 R13, -RZ, R6.H1_H1 ;  /* 0x30000006ff0d7230 */ /* 0x000fc40000004100 */
[C---:B------:R-:W-:Y:S01]  /*7c20*/  FFMA.FTZ R29, R14.reuse, R24, -R27 ;  /* 0x000000180e1d7223 */ /* 0x040fe2000001081b */
[--C-:B------:R-:W-:Y:S02]  /*7c30*/  HADD2.F32 R6, -RZ, R5.reuse.H0_H0 ;  /* 0x20000005ff067230 */ /* 0x100fe40000004100 */
[----:B------:R-:W-:Y:S01]  /*7c40*/  FFMA.FTZ R30, R14, R26, R15 ;  /* 0x0000001a0e1e7223 */ /* 0x000fe2000001000f */
[-C--:B------:R-:W-:Y:S01]  /*7c50*/  FMUL.FTZ R24, R4, R21.reuse ;  /* 0x0000001504187220 */ /* 0x080fe20000410000 */
[C---:B------:R-:W-:Y:S01]  /*7c60*/  FFMA.FTZ R28, R7.reuse, R21, -R28 ;  /* 0x00000015071c7223 */ /* 0x040fe2000001081c */
[----:B------:R-:W-:Y:S02]  /*7c70*/  HADD2.F32 R5, -RZ, R5.H1_H1 ;  /* 0x30000005ff057230 */ /* 0x000fe40000004100 */
[----:B------:R-:W-:Y:S02]  /*7c80*/  HADD2.F32 R21, -RZ, R45.H1_H1 ;  /* 0x3000002dff157230 */ /* 0x000fe40000004100 */
[----:B------:R-:W-:Y:S01]  /*7c90*/  FFMA.FTZ R25, R7, R25, R24 ;  /* 0x0000001907197223 */ /* 0x000fe20000010018 */
[----:B------:R-:W-:-:S02]  /*7ca0*/  HADD2.F32 R14, -RZ, R47.H1_H1 ;  /* 0x3000002fff0e7230 */ /* 0x000fc40000004100 */
[----:B------:R-:W-:Y:S02]  /*7cb0*/  HADD2.F32 R15, -RZ, R31.H0_H0 ;  /* 0x2000001fff0f7230 */ /* 0x000fe40000004100 */
[C---:B------:R-:W-:Y:S01]  /*7cc0*/  FMUL.FTZ R27, R13.reuse, R21 ;  /* 0x000000150d1b7220 */ /* 0x040fe20000410000 */
[----:B------:R-:W-:Y:S02]  /*7cd0*/  HADD2.F32 R4, -RZ, R32.H0_H0 ;  /* 0x20000020ff047230 */ /* 0x000fe40000004100 */
[-C--:B------:R-:W-:Y:S01]  /*7ce0*/  FMUL.FTZ R26, R13, R14.reuse ;  /* 0x0000000e0d1a7220 */ /* 0x080fe20000410000 */
[C---:B------:R-:W-:Y:S01]  /*7cf0*/  FMUL.FTZ R7, R5.reuse, R15 ;  /* 0x0000000f05077220 */ /* 0x040fe20000410000 */
[C---:B------:R-:W-:Y:S01]  /*7d00*/  FFMA.FTZ R27, R12.reuse, R14, -R27 ;  /* 0x0000000e0c1b7223 */ /* 0x040fe2000001081b */
[-C--:B------:R-:W-:Y:S01]  /*7d10*/  FMUL.FTZ R24, R5, R4.reuse ;  /* 0x0000000405187220 */ /* 0x080fe20000410000 */
[----:B------:R-:W-:Y:S01]  /*7d20*/  FFMA.FTZ R26, R12, R21, R26 ;  /* 0x000000150c1a7223 */ /* 0x000fe2000001001a */
[----:B------:R-:W-:Y:S01]  /*7d30*/  FFMA.FTZ R5, R6, R4, -R7 ;  /* 0x0000000406057223 */ /* 0x000fe20000010807 */
[----:B------:R-:W-:Y:S01]  /*7d40*/  F2FP.F16.F32.PACK_AB R7, R30, R29 ;  /* 0x0000001d1e07723e */ /* 0x000fe200000000ff */
[----:B------:R-:W-:Y:S01]  /*7d50*/  FFMA.FTZ R24, R6, R15, R24 ;  /* 0x0000000f06187223 */ /* 0x000fe20000010018 */
[----:B------:R-:W-:-:S02]  /*7d60*/  F2FP.F16.F32.PACK_AB R4, R25, R28 ;  /* 0x0000001c1904723e */ /* 0x000fc400000000ff */
[----:B------:R-:W-:Y:S02]  /*7d70*/  F2FP.F16.F32.PACK_AB R6, R26, R27 ;  /* 0x0000001b1a06723e */ /* 0x000fe400000000ff */
[----:B------:R-:W-:-:S05]  /*7d80*/  F2FP.F16.F32.PACK_AB R5, R24, R5 ;  /* 0x000000051805723e */ /* 0x000fca00000000ff */
[----:B------:R1:W-:Y:S02]  /*7d90*/  STS.128 [R3+0x21400], R4 ;  /* 0x0214000403007388 */ /* 0x0003e40000000c00 */
.L_x_5505:
[----:B------:R-:W-:Y:S05]  /*7da0*/  BSYNC B1 ;  /* 0x0000000000017941 */ /* 0x000fea0003800000 */
.L_x_5504:
[----:B------:R-:W-:Y:S05]  /*7db0*/  @P1 BRA `(.L_x_5503) ;  /* 0x0000001400841947 */ /* 0x000fea0003800000 */
[----:B-1----:R-:W1:Y:S01]  /*7dc0*/  LDS.128 R4, [R0+0x1000] ;  /* 0x0010000000047984 */ /* 0x002e620000000c00 */
[----:B------:R-:W-:Y:S01]  /*7dd0*/  SHF.R.U32.HI R12, RZ, 0x10, R11 ;  /* 0x00000010ff0c7819 */ /* 0x000fe2000001160b */
[----:B------:R-:W-:Y:S01]  /*7de0*/  HADD2.F32 R13, -RZ, R46.H0_H0 ;  /* 0x2000002eff0d7230 */ /* 0x000fe20000004100 */
[----:B----4-:R-:W-:Y:S02]  /*7df0*/  SHF.R.U32.HI R14, RZ, 0x10, R9 ;  /* 0x00000010ff0e7819 */ /* 0x010fe40000011609 */
[----:B------:R-:W-:Y:S01]  /*7e00*/  SHF.R.U64 R26, R10, 0x10, R11 ;  /* 0x000000100a1a7819 */ /* 0x000fe2000000120b */
[----:B------:R-:W-:Y:S01]  /*7e10*/  HADD2.F32 R12, -RZ, R12.H0_H0 ;  /* 0x2000000cff0c7230 */ /* 0x000fe20000004100 */
[----:B------:R-:W-:Y:S01]  /*7e20*/  SHF.R.U64 R25, R8, 0x10, R9 ;  /* 0x0000001008197819 */ /* 0x000fe20000001209 */
[----:B------:R-:W-:Y:S02]  /*7e30*/  HADD2.F32 R14, -RZ, R14.H0_H0 ;  /* 0x2000000eff0e7230 */ /* 0x000fe40000004100 */
[----:B------:R-:W-:-:S02]  /*7e40*/  HADD2.F32 R11, -RZ, R48.H0_H0 ;  /* 0x20000030ff0b7230 */ /* 0x000fc40000004100 */
[--C-:B-1----:R-:W-:Y:S02]  /*7e50*/  HADD2.F32 R10, -RZ, R7.reuse.H1_H1 ;  /* 0x30000007ff0a7230 */ /* 0x102fe40000004100 */
        /* <DEDUP_REMOVED lines=8> */
[C---:B------:R-:W-:Y:S01]  /*7ee0*/  FFMA.FTZ R24, R9.reuse, R12, -R24 ;  /* 0x0000000c09187223 */ /* 0x040fe20000010818 */
[----:B0-----:R-:W-:Y:S01]  /*7ef0*/  FFMA.FTZ R21, R9, R14, R15 ;  /* 0x0000000e09157223 */ /* 0x001fe2000001000f */
[-C--:B------:R-:W-:Y:S01]  /*7f00*/  FMUL.FTZ R14, R4, R11.reuse ;  /* 0x0000000b040e7220 */ /* 0x080fe20000410000 */
[C---:B------:R-:W-:Y:S01]  /*7f10*/  FFMA.FTZ R12, R3.reuse, R11, -R10 ;  /* 0x0000000b030c7223 */ /* 0x040fe2000001080a */
[--C-:B------:R-:W-:Y:S02]  /*7f20*/  HADD2.F32 R6, -RZ, R5.reuse.H0_H0 ;  /* 0x20000005ff067230 */ /* 0x100fe40000004100 */
[----:B------:R-:W-:Y:S02]  /*7f30*/  HADD2.F32 R11, -RZ, R46.H1_H1 ;  /* 0x3000002eff0b7230 */ /* 0x000fe40000004100 */
        /* <DEDUP_REMOVED lines=17> */
[----:B------:R2:W-:Y:S01]  /*8050*/  STS.128 [R0+0x1000], R4 ;  /* 0x0010000400007388 */ /* 0x0005e20000000c00 */
[----:B------:R-:W-:Y:S05]  /*8060*/  BRA `(.L_x_5503) ;  /* 0x0000001000d87947 */ /* 0x000fea0003800000 */
.L_x_5490:
        /* <DEDUP_REMOVED lines=36> */
.L_x_5778:
        /* <DEDUP_REMOVED lines=16> */
.L_x_5508:
[----:B------:R-:W-:Y:S05]  /*83b0*/  BSYNC B1 ;  /* 0x0000000000017941 */ /* 0x000fea0003800000 */
.L_x_5507:
        /* <DEDUP_REMOVED lines=23> */
.L_x_5784:
        /* <DEDUP_REMOVED lines=23> */
.L_x_5511:
[----:B------:R-:W-:Y:S05]  /*86a0*/  BSYNC B1 ;  /* 0x0000000000017941 */ /* 0x000fea0003800000 */
.L_x_5510:
[----:B------:R-:W2:Y:S01]  /*86b0*/  SYNCS.PHASECHK.TRANS64.TRYWAIT P1, [R2+URZ+0x38800], R3 ;  /* 0x03880003020075a7 */ /* 0x000ea2000802017f */
[----:B-----5:R-:W-:Y:S01]  /*86c0*/  IMAD.MOV.U32 R0, RZ, RZ, R4 ;  /* 0x000000ffff007224 */ /* 0x020fe200078e0004 */
[----:B-1----:R-:W-:Y:S01]  /*86d0*/  VIADDMNMX R13, R21, -R194, 0x40, PT ;  /* 0x00000040150d7446 */ /* 0x002fe200038009c2 */
[----:B------:R-:W-:Y:S01]  /*86e0*/  IMAD.MOV.U32 R12, RZ, RZ, R5 ;  /* 0x000000ffff0c7224 */ /* 0x000fe200078e0005 */
[----:B0-----:R-:W-:Y:S01]  /*86f0*/  ISETP.GE.AND P0, PT, R16, R33, PT ;  /* 0x000000211000720c */ /* 0x001fe20003f06270 */
[----:B----4-:R-:W-:Y:S01]  /*8700*/  VIADD R14, R22, 0x20 ;  /* 0x00000020160e7836 */ /* 0x010fe20000000000 */
        /* <DEDUP_REMOVED lines=11> */
[----:B--2---:R-:W-:Y:S06]  /*87c0*/  @!P1 BRA `(.L_x_5513) ;  /* 0x0000018800dc9947 */ /* 0x004fec0003800000 */
.L_x_5785:
[----:B------:R-:W-:Y:S05]  /*87d0*/  BSYNC B1 ;  /* 0x0000000000017941 */ /* 0x000fea0003800000 */
.L_x_5512:
[----:B------:R-:W-:Y:S01]  /*87e0*/  BSSY B1, `(.L_x_5514) ;  /* 0x0000063000017945 */ /* 0x000fe20003800000 */
[----:B------:R-:W-:Y:S01]  /*87f0*/  IMAD.MOV.U32 R57, RZ, RZ, R10 ;  /* 0x000000ffff397224 */ /* 0x000fe200078e000a */
[----:B------:R-:W-:Y:S01]  /*8800*/  LOP3.LUT R0, R0, 0x38, RZ, 0xc0, !PT ;  /* 0x0000003800007812 */ /* 0x000fe200078ec0ff */
[----:B------:R-:W-:Y:S01]  /*8810*/  IMAD.MOV.U32 R58, RZ, RZ, R11 ;  /* 0x000000ffff3a7224 */ /* 0x000fe200078e000b */
[----:B------:R-:W-:Y:S06]  /*8820*/  @P2 BRA `(.L_x_5515) ;  /* 0x0000000400782947 */ /* 0x000fec0003800000 */
[----:B0-----:R-:W-:Y:S01]  /*8830*/  IMAD.SHL.U32 R3, R188, 0x40, RZ ;  /* 0x00000040bc037824 */ /* 0x001fe200078e00ff */
[----:B------:R-:W-:Y:S01]  /*8840*/  SHF.R.U64 R45, R30, 0x10, R31 ;  /* 0x000000101e2d7819 */ /* 0x000fe2000000121f */
[--C-:B------:R-:W-:Y:S01]  /*8850*/  HADD2.F32 R30, -RZ, R36.reuse.H1_H1 ;  /* 0x30000024ff1e7230 */ /* 0x100fe20000004100 */
[--C-:B------:R-:W-:Y:S01]  /*8860*/  SHF.R.U64 R49, R26, 0x10, R27.reuse ;  /* 0x000000101a317819 */ /* 0x100fe2000000121b */
[----:B------:R-:W-:Y:S01]  /*8870*/  HADD2.F32 R36, -RZ, R36.H0_H0 ;  /* 0x20000024ff247230 */ /* 0x000fe20000004100 */
[----:B------:R-:W-:Y:S02]  /*8880*/  LOP3.LUT R13, R3, 0x1c0, RZ, 0xc0, !PT ;  /* 0x000001c0030d7812 */ /* 0x000fe400078ec0ff */
[----:B------:R-:W-:Y:S02]  /*8890*/  SHF.R.U32.HI R48, RZ, 0x10, R27 ;  /* 0x00000010ff307819 */ /* 0x000fe4000001161b */
[----:B------:R-:W-:Y:S02]  /*88a0*/  LOP3.LUT R3, R13, 0x38, R16, 0xf8, !PT ;  /* 0x000000380d037812 */ /* 0x000fe400078ef810 */
[----:B------:R-:W-:-:S02]  /*88b0*/  SHF.R.U32.HI R32, RZ, 0x3, R13 ;  /* 0x00000003ff207819 */ /* 0x000fc4000001160d */
[----:B------:R-:W-:Y:S02]  /*88c0*/  SHF.R.U32.HI R38, RZ, 0x10, R29 ;  /* 0x00000010ff267819 */ /* 0x000fe4000001161d */
[----:B------:R-:W-:Y:S02]  /*88d0*/  LOP3.LUT R12, R3, R32, RZ, 0x3c, !PT ;  /* 0x00000020030c7212 */ /* 0x000fe400078e3cff */
[----:B------:R-:W-:Y:S01]  /*88e0*/  LOP3.LUT R32, R32, R0, R13, 0x1e, !PT ;  /* 0x0000000020207212 */ /* 0x000fe200078e1e0d */
[----:B------:R-:W-:Y:S01]  /*88f0*/  HADD2.F32 R38, -RZ, R38.H0_H0 ;  /* 0x20000026ff267230 */ /* 0x000fe20000004100 */
[----:B------:R-:W-:Y:S01]  /*8900*/  SHF.R.U32.HI R37, RZ, 0x10, R25 ;  /* 0x00000010ff257819 */ /* 0x000fe20000011619 */
[----:B------:R-:W-:Y:S01]  /*8910*/  IMAD R3, R215, 0x200, R12 ;  /* 0x00000200d7037824 */ /* 0x000fe200078e020c */
[----:B------:R-:W-:Y:S02]  /*8920*/  SHF.R.U64 R47, R28, 0x10, R29 ;  /* 0x000000101c2f7819 */ /* 0x000fe4000000121d */
        /* <DEDUP_REMOVED lines=14> */
[----:B------:R-:W-:Y:S01]  /*8a10*/  FMUL.FTZ R42, R27, R30 ;  /* 0x0000001e1b2a7220 */ /* 0x000fe20000410000 */
[----:B------:R-:W-:Y:S02]  /*8a20*/  HADD2.F32 R27, -RZ, R44.H0_H0 ;  /* 0x2000002cff1b7230 */ /* 0x000fe40000004100 */
[----:B------:R-:W-:Y:S01]  /*8a30*/  FMUL.FTZ R44, R33, R38 ;  /* 0x00000026212c7220 */ /* 0x000fe20000410000 */
[C---:B------:R-:W-:Y:S01]  /*8a40*/  FFMA.FTZ R40, R21.reuse, R30, -R40 ;  /* 0x0000001e15287223 */ /* 0x040fe20000010828 */
[----:B------:R-:W-:Y:S02]  /*8a50*/  HADD2.F32 R30, -RZ, R37.H0_H0 ;  /* 0x20000025ff1e7230 */ /* 0x000fe40000004100 */
[----:B------:R-:W-:Y:S01]  /*8a60*/  FFMA.FTZ R42, R21, R36, R42 ;  /* 0x00000024152a7223 */ /* 0x000fe2000001002a */
[----:B------:R-:W-:Y:S02]  /*8a70*/  HADD2.F32 R21, -RZ, R46.H0_H0 ;  /* 0x2000002eff157230 */ /* 0x000fe40000004100 */
[----:B------:R-:W-:Y:S01]  /*8a80*/  FMUL.FTZ R37, R29, R27 ;  /* 0x0000001b1d257220 */ /* 0x000fe20000410000 */
[----:B------:R-:W-:-:S02]  /*8a90*/  HADD2.F32 R35, -RZ, R35.H1_H1 ;  /* 0x30000023ff237230 */ /* 0x000fc40000004100 */
[-C--:B------:R-:W-:Y:S01]  /*8aa0*/  FFMA.FTZ R31, R13, R30.reuse, -R44 ;  /* 0x0000001e0d1f7223 */ /* 0x080fe2000001082c */
[----:B------:R-:W-:Y:S01]  /*8ab0*/  FMUL.FTZ R46, R33, R30 ;  /* 0x0000001e212e7220 */ /* 0x000fe20000410000 */
[----:B------:R-:W-:Y:S02]  /*8ac0*/  HADD2.F32 R36, -RZ, R39.H0_H0 ;  /* 0x20000027ff247230 */ /* 0x000fe40000004100 */
[-C--:B------:R-:W-:Y:S01]  /*8ad0*/  FMUL.FTZ R44, R29, R21.reuse ;  /* 0x000000151d2c7220 */ /* 0x080fe20000410000 */
[----:B------:R-:W-:Y:S02]  /*8ae0*/  HADD2.F32 R25, -RZ, R15.H1_H1 ;  /* 0x3000000fff197230 */ /* 0x000fe40000004100 */
[----:B------:R-:W-:Y:S01]  /*8af0*/  FFMA.FTZ R33, R13, R38, R46 ;  /* 0x000000260d217223 */ /* 0x000fe2000001002e */
[C---:B------:R-:W-:Y:S01]  /*8b00*/  FFMA.FTZ R37, R24.reuse, R21, -R37 ;  /* 0x0000001518257223 */ /* 0x040fe20000010825 */
[----:B------:R-:W-:Y:S02]  /*8b10*/  HADD2.F32 R30, -RZ, R48.H0_H0 ;  /* 0x20000030ff1e7230 */ /* 0x000fe40000004100 */
[----:B------:R-:W-:Y:S01]  /*8b20*/  FFMA.FTZ R44, R24, R27, R44 ;  /* 0x0000001b182c7223 */ /* 0x000fe2000001002c */
[----:B------:R-:W-:-:S02]  /*8b30*/  HADD2.F32 R26, -RZ, R32.H0_H0 ;  /* 0x20000020ff1a7230 */ /* 0x000fc40000004100 */
[C---:B------:R-:W-:Y:S01]  /*8b40*/  FMUL.FTZ R38, R35.reuse, R36 ;  /* 0x0000002423267220 */ /* 0x040fe20000410000 */
[----:B------:R-:W-:Y:S02]  /*8b50*/  HADD2.F32 R13, -RZ, R52.H0_H0 ;  /* 0x20000034ff0d7230 */ /* 0x000fe40000004100 */
[-C--:B------:R-:W-:Y:S01]  /*8b60*/  FMUL.FTZ R46, R35, R30.reuse ;  /* 0x0000001e232e7220 */ /* 0x080fe20000410000 */
[--C-:B------:R-:W-:Y:S02]  /*8b70*/  HADD2.F32 R24, -RZ, R51.reuse.H0_H0 ;  /* 0x20000033ff187230 */ /* 0x100fe40000004100 */
[----:B------:R-:W-:Y:S01]  /*8b80*/  FFMA.FTZ R38, R25, R30, -R38 ;  /* 0x0000001e19267223 */ /* 0x000fe20000010826 */
[----:B------:R-:W-:Y:S02]  /*8b90*/  HADD2.F32 R28, -RZ, R34.H0_H0 ;  /* 0x20000022ff1c7230 */ /* 0x000fe40000004100 */
[----:B------:R-:W-:Y:S01]  /*8ba0*/  FMUL.FTZ R29, R26, R13 ;  /* 0x0000000d1a1d7220 */ /* 0x000fe20000410000 */
[----:B------:R-:W-:-:S02]  /*8bb0*/  HADD2.F32 R27, -RZ, R51.H1_H1 ;  /* 0x30000033ff1b7230 */ /* 0x000fc40000004100 */
[----:B------:R-:W-:Y:S01]  /*8bc0*/  FMUL.FTZ R30, R26, R24 ;  /* 0x000000181a1e7220 */ /* 0x000fe20000410000 */
[----:B------:R-:W-:Y:S02]  /*8bd0*/  HADD2.F32 R15, -RZ, R14.H0_H0 ;  /* 0x2000000eff0f7230 */ /* 0x000fe40000004100 */
[----:B------:R-:W-:Y:S01]  /*8be0*/  FFMA.FTZ R39, R25, R36, R46 ;  /* 0x0000002419277223 */ /* 0x000fe2000001002e */
[----:B------:R-:W-:Y:S02]  /*8bf0*/  HADD2.F32 R21, -RZ, R52.H1_H1 ;  /* 0x30000034ff157230 */ /* 0x000fe40000004100 */
[C---:B------:R-:W-:Y:S01]  /*8c00*/  FMUL.FTZ R26, R28.reuse, R27 ;  /* 0x0000001b1c1a7220 */ /* 0x040fe20000410000 */
[----:B------:R-:W-:Y:S02]  /*8c10*/  HADD2.F32 R3, -RZ, R12.H0_H0 ;  /* 0x2000000cff037230 */ /* 0x000fe40000004100 */
[----:B------:R-:W-:Y:S02]  /*8c20*/  HADD2.F32 R32, -RZ, R32.H1_H1 ;  /* 0x30000020ff207230 */ /* 0x000fe40000004100 */
[-C--:B------:R-:W-:Y:S01]  /*8c30*/  FMUL.FTZ R28, R28, R21.reuse ;  /* 0x000000151c1c7220 */ /* 0x080fe20000410000 */
[----:B------:R-:W-:Y:S01]  /*8c40*/  FFMA.FTZ R26, R15, R21, -R26 ;  /* 0x000000150f1a7223 */ /* 0x000fe2000001081a */
[----:B------:R-:W-:-:S02]  /*8c50*/  HADD2.F32 R34, -RZ, R34.H1_H1 ;  /* 0x30000022ff227230 */ /* 0x000fc40000004100 */
[C---:B------:R-:W-:Y:S01]  /*8c60*/  FFMA.FTZ R30, R3.reuse, R13, -R30 ;  /* 0x0000000d031e7223 */ /* 0x040fe2000001081e */
[----:B------:R-:W-:Y:S01]  /*8c70*/  FFMA.FTZ R24, R3, R24, R29 ;  /* 0x0000001803187223 */ /* 0x000fe2000001001d */
        /* <DEDUP_REMOVED lines=25> */
.L_x_5515:
[----:B------:R-:W-:Y:S05]  /*8e10*/  BSYNC B1 ;  /* 0x0000000000017941 */ /* 0x000fea0003800000 */
.L_x_5514:
[----:B------:R-:W-:Y:S01]  /*8e20*/  PRMT R40, R57, 0x5410, R58 ;  /* 0x0000541039287816 */ /* 0x000fe2000000003a */
[----:B------:R-:W-:Y:S06]  /*8e30*/  @P0 BRA `(.L_x_5503) ;  /* 0x0000000400640947 */ /* 0x000fec0003800000 */
[----:B0-----:R-:W2:Y:S01]  /*8e40*/  LDL R3, [R1+0x8] ;  /* 0x0000080001037983 */ /* 0x001ea20000100800 */
[----:B-1----:R-:W-:-:S04]  /*8e50*/  SHF.R.U32.HI R12, RZ, 0x3, R237 ;  /* 0x00000003ff0c7819 */ /* 0x002fc800000116ed */
[----:B------:R-:W-:Y:S02]  /*8e60*/  LOP3.LUT R0, R12, R0, R237, 0x1e, !PT ;  /* 0x000000000c007212 */ /* 0x000fe400078e1eed */
[----:B------:R-:W0:Y:S01]  /*8e70*/  LDS.128 R12, [R236+0x20400] ;  /* 0x02040000ec0c7984 */ /* 0x000e220000000c00 */
[----:B------:R-:W-:Y:S01]  /*8e80*/  SHF.R.U64 R39, R8, 0x10, R9 ;  /* 0x0000001008277819 */ /* 0x000fe20000001209 */
[----:B------:R-:W-:Y:S01]  /*8e90*/  HADD2.F32 R21, -RZ, R53.H1_H1 ;  /* 0x30000035ff157230 */ /* 0x000fe20000004100 */
[--C-:B------:R-:W-:Y:S02]  /*8ea0*/  SHF.R.U64 R38, R10, 0x10, R11.reuse ;  /* 0x000000100a267819 */ /* 0x100fe4000000120b */
[----:B------:R-:W-:Y:S01]  /*8eb0*/  SHF.R.U32.HI R36, RZ, 0x10, R11 ;  /* 0x00000010ff247819 */ /* 0x000fe2000001160b */
[----:B------:R-:W-:Y:S01]  /*8ec0*/  HADD2.F32 R11, -RZ, R55.H1_H1 ;  /* 0x30000037ff0b7230 */ /* 0x000fe20000004100 */
[--C-:B------:R-:W-:Y:S02]  /*8ed0*/  SHF.R.U32.HI R28, RZ, 0x10, R5.reuse ;  /* 0x00000010ff1c7819 */ /* 0x100fe40000011605 */
[----:B------:R-:W-:-:S02]  /*8ee0*/  SHF.R.U64 R37, R4, 0x10, R5 ;  /* 0x0000001004257819 */ /* 0x000fc40000001205 */
[----:B------:R-:W-:Y:S01]  /*8ef0*/  SHF.R.U32.HI R30, RZ, 0x10, R9 ;  /* 0x00000010ff1e7819 */ /* 0x000fe20000011609 */
[----:B------:R-:W-:Y:S01]  /*8f00*/  HADD2.F32 R28, -RZ, R28.H0_H0 ;  /* 0x2000001cff1c7230 */ /* 0x000fe20000004100 */
[--C-:B------:R-:W-:Y:S02]  /*8f10*/  SHF.R.U64 R35, R6, 0x10, R7.reuse ;  /* 0x0000001006237819 */ /* 0x100fe40000001207 */
[----:B------:R-:W-:Y:S01]  /*8f20*/  SHF.R.U32.HI R33, RZ, 0x10, R7 ;  /* 0x00000010ff217819 */ /* 0x000fe20000011607 */
[--C-:B0-----:R-:W-:Y:S02]  /*8f30*/  HADD2.F32 R4, -RZ, R13.reuse.H0_H0 ;  /* 0x2000000dff047230 */ /* 0x101fe40000004100 */
[----:B------:R-:W-:Y:S02]  /*8f40*/  HADD2.F32 R13, -RZ, R13.H1_H1 ;  /* 0x3000000dff0d7230 */ /* 0x000fe40000004100 */
[----:B------:R-:W-:Y:S02]  /*8f50*/  HADD2.F32 R5, -RZ, R14.H0_H0 ;  /* 0x2000000eff057230 */ /* 0x000fe40000004100 */
[----:B------:R-:W-:-:S02]  /*8f60*/  HADD2.F32 R6, -RZ, R15.H0_H0 ;  /* 0x2000000fff067230 */ /* 0x000fc40000004100 */
[----:B------:R-:W-:Y:S02]  /*8f70*/  HADD2.F32 R15, -RZ, R15.H1_H1 ;  /* 0x3000000fff0f7230 */ /* 0x000fe40000004100 */
[----:B------:R-:W-:Y:S02]  /*8f80*/  HADD2.F32 R14, -RZ, R14.H1_H1 ;  /* 0x3000000eff0e7230 */ /* 0x000fe40000004100 */
[----:B--2---:R-:W-:-:S04]  /*8f90*/  IMAD.IADD R3, R3, 0x1, R0 ;  /* 0x0000000103037824 */ /* 0x004fc800078e0200 */
[----:B------:R-:W-:-:S05]  /*8fa0*/  IMAD R3, R3, 0x2, R2 ;  /* 0x0000000203037824 */ /* 0x000fca00078e0202 */
[----:B------:R-:W0:Y:S01]  /*8fb0*/  LDS.128 R24, [R3+0x20400] ;  /* 0x0204000003187984 */ /* 0x000e220000000c00 */
[--C-:B------:R-:W-:Y:S02]  /*8fc0*/  HADD2.F32 R0, -RZ, R12.reuse.H0_H0 ;  /* 0x2000000cff007230 */ /* 0x100fe40000004100 */
[----:B------:R-:W-:Y:S02]  /*8fd0*/  HADD2.F32 R12, -RZ, R12.H1_H1 ;  /* 0x3000000cff0c7230 */ /* 0x000fe40000004100 */
[--C-:B0-----:R-:W-:Y:S02]  /*8fe0*/  HADD2.F32 R8, -RZ, R25.reuse.H0_H0 ;  /* 0x20000019ff087230 */ /* 0x101fe40000004100 */
[----:B------:R-:W-:-:S03]  /*8ff0*/  HADD2.F32 R25, -RZ, R25.H1_H1 ;  /* 0x30000019ff197230 */ /* 0x000fc60000004100 */
[C---:B------:R-:W-:Y:S01]  /*9000*/  FMUL.FTZ R29, R8.reuse, R21 ;  /* 0x00000015081d7220 */ /* 0x040fe20000410000 */
[-C--:B------:R-:W-:Y:S01]  /*9010*/  FMUL.FTZ R31, R8, R11.reuse ;  /* 0x0000000b081f7220 */ /* 0x080fe20000410000 */
[----:B------:R-:W-:Y:S02]  /*9020*/  HADD2.F32 R7, -RZ, R24.H0_H0 ;  /* 0x20000018ff077230 */ /* 0x000fe40000004100 */
[C---:B------:R-:W-:Y:S01]  /*9030*/  FFMA.FTZ R29, R4.reuse, R11, -R29 ;  /* 0x0000000b041d7223 */ /* 0x040fe2000001081d */
[----:B------:R-:W-:Y:S02]  /*9040*/  HADD2.F32 R8, -RZ, R30.H0_H0 ;  /* 0x2000001eff087230 */ /* 0x000fe40000004100 */
[----:B------:R-:W-:Y:S01]  /*9050*/  FFMA.FTZ R31, R4, R21, R31 ;  /* 0x00000015041f7223 */ /* 0x000fe2000001001f */
[----:B------:R-:W-:Y:S02]  /*9060*/  HADD2.F32 R11, -RZ, R53.H0_H0 ;  /* 0x20000035ff0b7230 */ /* 0x000fe40000004100 */
[----:B------:R-:W-:Y:S01]  /*9070*/  FMUL.FTZ R30, R25, R28 ;  /* 0x0000001c191e7220 */ /* 0x000fe20000410000 */
[----:B------:R-:W-:-:S02]  /*9080*/  HADD2.F32 R4, -RZ, R55.H0_H0 ;  /* 0x20000037ff047230 */ /* 0x000fc40000004100 */
[-C--:B------:R-:W-:Y:S01]  /*9090*/  FMUL.FTZ R34, R25, R8.reuse ;  /* 0x0000000819227220 */ /* 0x080fe20000410000 */
[----:B------:R-:W-:Y:S02]  /*90a0*/  HADD2.F32 R9, -RZ, R26.H0_H0 ;  /* 0x2000001aff097230 */ /* 0x000fe40000004100 */
[----:B------:R-:W-:Y:S01]  /*90b0*/  FFMA.FTZ R32, R13, R8, -R30 ;  /* 0x000000080d207223 */ /* 0x000fe2000001081e */
[CC--:B------:R-:W-:Y:S01]  /*90c0*/  FMUL.FTZ R21, R7.reuse, R11.reuse ;  /* 0x0000000b07157220 */ /* 0x0c0fe20000410000 */
[----:B------:R-:W-:Y:S02]  /*90d0*/  HADD2.F32 R8, -RZ, R54.H0_H0 ;  /* 0x20000036ff087230 */ /* 0x000fe40000004100 */
[-C--:B------:R-:W-:Y:S01]  /*90e0*/  FMUL.FTZ R30, R7, R4.reuse ;  /* 0x00000004071e7220 */ /* 0x080fe20000410000 */
[C---:B------:R-:W-:Y:S01]  /*90f0*/  FFMA.FTZ R21, R0.reuse, R4, -R21 ;  /* 0x0000000400157223 */ /* 0x040fe20000010815 */
[----:B------:R-:W-:Y:S02]  /*9100*/  HADD2.F32 R4, -RZ, R40.H0_H0 ;  /* 0x20000028ff047230 */ /* 0x000fe40000004100 */
[----:B------:R-:W-:Y:S01]  /*9110*/  FFMA.FTZ R30, R0, R11, R30 ;  /* 0x0000000b001e7223 */ /* 0x000fe2000001001e */
[----:B------:R-:W-:Y:S01]  /*9120*/  FMUL.FTZ R0, R9, R8 ;  /* 0x0000000809007220 */ /* 0x000fe20000410000 */
[----:B------:R-:W-:-:S02]  /*9130*/  HADD2.F32 R10, -RZ, R27.H0_H0 ;  /* 0x2000001bff0a7230 */ /* 0x000fc40000004100 */
[----:B------:R-:W-:Y:S02]  /*9140*/  HADD2.F32 R7, -RZ, R40.H1_H1 ;  /* 0x30000028ff077230 */ /* 0x000fe40000004100 */
[----:B------:R-:W-:Y:S02]  /*9150*/  HADD2.F32 R11, -RZ, R54.H1_H1 ;  /* 0x30000036ff0b7230 */ /* 0x000fe40000004100 */
[----:B------:R-:W-:Y:S01]  /*9160*/  FFMA.FTZ R34, R13, R28, R34 ;  /* 0x0000001c0d227223 */ /* 0x000fe20000010022 */
[-C--:B------:R-:W-:Y:S01]  /*9170*/  FFMA.FTZ R25, R5, R4.reuse, -R0 ;  /* 0x0000000405197223 */ /* 0x080fe20000010800 */
[----:B------:R-:W-:Y:S01]  /*9180*/  FMUL.FTZ R28, R9, R4 ;  /* 0x00000004091c7220 */ /* 0x000fe20000410000 */
[----:B------:R-:W-:Y:S02]  /*9190*/  HADD2.F32 R0, -RZ, R36.H0_H0 ;  /* 0x20000024ff007230 */ /* 0x000fe40000004100 */
[----:B------:R-:W-:Y:S01]  /*91a0*/  FMUL.FTZ R9, R10, R11 ;  /* 0x0000000b0a097220 */ /* 0x000fe20000410000 */
[----:B------:R-:W-:-:S02]  /*91b0*/  HADD2.F32 R27, -RZ, R27.H1_H1 ;  /* 0x3000001bff1b7230 */ /* 0x000fc40000004100 */
[-C--:B------:R-:W-:Y:S01]  /*91c0*/  FMUL.FTZ R36, R10, R7.reuse ;  /* 0x000000070a247220 */ /* 0x080fe20000410000 */
[----:B------:R-:W-:Y:S02]  /*91d0*/  HADD2.F32 R4, -RZ, R33.H0_H0 ;  /* 0x20000021ff047230 */ /* 0x000fe40000004100 */
[----:B------:R-:W-:Y:S01]  /*91e0*/  FFMA.FTZ R10, R5, R8, R28 ;  /* 0x00000008050a7223 */ /* 0x000fe2000001001c */
[C---:B------:R-:W-:Y:S01]  /*91f0*/  FFMA.FTZ R8, R6.reuse, R7, -R9 ;  /* 0x0000000706087223 */ /* 0x040fe20000010809 */
[----:B------:R-:W-:Y:S01]  /*9200*/  FFMA.FTZ R36, R6, R11, R36 ;  /* 0x0000000b06247223 */ /* 0x000fe20000010024 */
[----:B------:R-:W-:Y:S02]  /*9210*/  HADD2.F32 R24, -RZ, R24.H1_H1 ;  /* 0x30000018ff187230 */ /* 0x000fe40000004100 */
[C---:B------:R-:W-:Y:S01]  /*9220*/  FMUL.FTZ R28, R27.reuse, R4 ;  /* 0x000000041b1c7220 */ /* 0x040fe20000410000 */
[----:B------:R-:W-:Y:S02]  /*9230*/  HADD2.F32 R26, -RZ, R26.H1_H1 ;  /* 0x3000001aff1a7230 */ /* 0x000fe40000004100 */
[----:B------:R-:W-:Y:S01]  /*9240*/  FMUL.FTZ R6, R27, R0 ;  /* 0x000000001b067220 */ /* 0x000fe20000410000 */
[----:B------:R-:W-:-:S02]  /*9250*/  HADD2.F32 R9, -RZ, R37.H0_H0 ;  /* 0x20000025ff097230 */ /* 0x000fc40000004100 */
[----:B------:R-:W-:Y:S02]  /*9260*/  HADD2.F32 R11, -RZ, R35.H0_H0 ;  /* 0x20000023ff0b7230 */ /* 0x000fe40000004100 */
[----:B------:R-:W-:Y:S02]  /*9270*/  HADD2.F32 R5, -RZ, R39.H0_H0 ;  /* 0x20000027ff057230 */ /* 0x000fe40000004100 */
[----:B------:R-:W-:Y:S02]  /*9280*/  HADD2.F32 R7, -RZ, R38.H0_H0 ;  /* 0x20000026ff077230 */ /* 0x000fe40000004100 */
[C---:B------:R-:W-:Y:S01]  /*9290*/  FFMA.FTZ R27, R15.reuse, R0, -R28 ;  /* 0x000000000f1b7223 */ /* 0x040fe2000001081c */
[----:B------:R-:W-:Y:S01]  /*92a0*/  FFMA.FTZ R33, R15, R4, R6 ;  /* 0x000000040f217223 */ /* 0x000fe20000010006 */
[----:B------:R-:W-:Y:S01]  /*92b0*/  FMUL.FTZ R13, R24, R9 ;  /* 0x00000009180d7220 */ /* 0x000fe20000410000 */
[----:B------:R-:W-:Y:S01]  /*92c0*/  FMUL.FTZ R15, R26, R11 ;  /* 0x0000000b1a0f7220 */ /* 0x000fe20000410000 */
[----:B------:R-:W-:Y:S01]  /*92d0*/  FMUL.FTZ R24, R24, R5 ;  /* 0x0000000518187220 */ /* 0x000fe20000410000 */
        /* <DEDUP_REMOVED lines=15> */
.L_x_5503:
[----:B------:R-:W-:Y:S05]  /*93d0*/  BSYNC B0 ;  /* 0x0000000000007941 */ /* 0x000fea0003800000 */
.L_x_5489:
        /* <DEDUP_REMOVED lines=8> */
.L_x_5486:
[----:B------:R-:W-:-:S13]  /*9460*/  ISETP.NE.AND P0, PT, R187, 0x3, PT ;  /* 0x00000003bb00780c */ /* 0x000fda0003f05270 */
[----:B------:R-:W-:Y:S05]  /*9470*/  @!P0 BRA `(.L_x_5516) ;  /* 0x0000000000048947 */ /* 0x000fea0003800000 */
[----:B------:R-:W-:Y:S01]  /*9480*/  BPT.TRAP 0x1 ;  /* 0x000000040000795c */ /* 0x000fe20000300000 */
.L_x_5516:
[----:B0-----:R-:W-:Y:S01]  /*9490*/  IMAD R21, R18, 0x8, R2 ;  /* 0x0000000812157824 */ /* 0x001fe200078e0202 */
[----:B-1--4-:R-:W-:-:S04]  /*94a0*/  SHF.L.U32 R14, R19, 0x1f, RZ ;  /* 0x0000001f130e7819 */ /* 0x012fc800000006ff */
[----:B------:R0:W1:Y:S01]  /*94b0*/  SYNCS.PHASECHK.TRANS64.TRYWAIT P1, [R21+URZ+0x38830], R14 ;  /* 0x0388300e150075a7 */ /* 0x000062000802017f */
[----:B------:R-:W-:Y:S05]  /*94c0*/  @!P0 BRA `(.L_x_5517) ;  /* 0x0000000000048947 */ /* 0x000fea0003800000 */
[----:B------:R-:W-:Y:S01]  /*94d0*/  BPT.TRAP 0x1 ;  /* 0x000000040000795c */ /* 0x000fe20000300000 */
.L_x_5517:
[C---:B--2---:R-:W-:Y:S02]  /*94e0*/  VIADD R0, R2.reuse, 0x22400 ;  /* 0x0002240002007836 */ /* 0x044fe40000000000 */
[----:B---3--:R-:W-:-:S03]  /*94f0*/  VIADD R3, R2, 0x20400 ;  /* 0x0002040002037836 */ /* 0x008fc60000000000 */
[----:B------:R-:W-:Y:S02]  /*9500*/  SHF.R.U32.HI R0, RZ, 0x4, R0 ;  /* 0x00000004ff007819 */ /* 0x000fe40000011600 */
[----:B------:R-:W-:Y:S02]  /*9510*/  SHF.R.U32.HI R3, RZ, 0x4, R3 ;  /* 0x00000004ff037819 */ /* 0x000fe40000011603 */
[----:B------:R-:W-:Y:S02]  /*9520*/  LOP3.LUT R0, R0, 0x3fff, RZ, 0xc0, !PT ;  /* 0x00003fff00007812 */ /* 0x000fe400078ec0ff */
[----:B------:R-:W-:Y:S02]  /*9530*/  LOP3.LUT R3, R3, 0x3fff, RZ, 0xc0, !PT ;  /* 0x00003fff03037812 */ /* 0x000fe400078ec0ff */
[----:B------:R-:W-:Y:S01]  /*9540*/  LOP3.LUT R15, R0, 0x10000, RZ, 0xfc, !PT ;  /* 0x00010000000f7812 */ /* 0x000fe200078efcff */
[----:B-1----:R-:W-:Y:S06]  /*9550*/  @P1 BRA `(.L_x_5518) ;  /* 0x0000000000081947 */ /* 0x002fec0003800000 */
[----:B------:R-:W1:Y:S02]  /*9560*/  SYNCS.PHASECHK.TRANS64.TRYWAIT P1, [R21+URZ+0x38830], R14 ;  /* 0x0388300e150075a7 */ /* 0x000e64000802017f */
[----:B-1----:R-:W-:Y:S05]  /*9570*/  @!P1 BRA `(.L_x_5519) ;  /* 0x0000017c00849947 */ /* 0x002fea0003800000 */
.L_x_5518:
        /* <DEDUP_REMOVED lines=13> */
[----:B------:R-:W-:Y:S01]  /*9650*/  SHF.L.U32 R3, R20, 0x1f, RZ ;  /* 0x0000001f14037819 */ /* 0x000fe200000006ff */
[----:B------:R-:W-:Y:S01]  /*9660*/  IMAD.MOV.U32 R9, RZ, RZ, 0x40000040 ;  /* 0x40000040ff097424 */ /* 0x000fe200078e00ff */
[----:B------:R-:W-:Y:S01]  /*9670*/  BSSY B0, `(.L_x_5520) ;  /* 0x0000022000007945 */ /* 0x000fe20003800000 */
[----:B------:R-:W-:-:S02]  /*9680*/  VIADD R10, R4, 0x4 ;  /* 0x00000004040a7836 */ /* 0x000fc40000000000 */
[----:B------:R-:W-:Y:S02]  /*9690*/  IMAD.MOV.U32 R11, RZ, RZ, 0x40000040 ;  /* 0x40000040ff0b7424 */ /* 0x000fe400078e00ff */
[----:B------:R-:W-:-:S04]  /*96a0*/  IMAD.MOV.U32 R7, RZ, RZ, 0x40000040 ;  /* 0x40000040ff077424 */ /* 0x000fc800078e00ff */
[----:B------:R-:W-:Y:S01]  /*96b0*/  HGMMA.64x64x16.F32 R24, gdesc[UR4], RZ, !UPT, gsb0 ;  /* 0x00e00000041879f0 */ /* 0x000fe2000c0008ff */
        /* <DEDUP_REMOVED lines=27> */
[----:B------:R-:W2:Y:S02]  /*9870*/  SYNCS.PHASECHK.TRANS64.TRYWAIT P1, [R2+URZ+0x38810], R3 ;  /* 0x03881003020075a7 */ /* 0x000ea4000802017f */
[----:B--2---:R-:W-:Y:S05]  /*9880*/  @!P1 BRA `(.L_x_5521) ;  /* 0x0000017800d49947 */ /* 0x004fea0003800000 */
.L_x_5786:
[----:B------:R-:W-:Y:S05]  /*9890*/  BSYNC B0 ;  /* 0x0000000000007941 */ /* 0x000fea0003800000 */
.L_x_5520:
[----:B------:R-:W-:Y:S05]  /*98a0*/  @!P0 BRA `(.L_x_5522) ;  /* 0x0000000000048947 */ /* 0x000fea0003800000 */
[----:B------:R-:W-:Y:S01]  /*98b0*/  BPT.TRAP 0x1 ;  /* 0x000000040000795c */ /* 0x000fe20000300000 */
.L_x_5522:
[----:B------:R3:W4:Y:S01]  /*98c0*/  SYNCS.PHASECHK.TRANS64.TRYWAIT P2, [R21+URZ+0x38850], R14 ;  /* 0x0388500e150075a7 */ /* 0x000722000804017f */
[----:B------:R-:W-:Y:S05]  /*98d0*/  @!P0 BRA `(.L_x_5523) ;  /* 0x0000000000048947 */ /* 0x000fea0003800000 */
[----:B------:R-:W-:Y:S01]  /*98e0*/  BPT.TRAP 0x1 ;  /* 0x000000040000795c */ /* 0x000fe20000300000 */
.L_x_5523:
[----:B------:R-:W2:Y:S01]  /*98f0*/  S2R R0, SR_TID.X ;  /* 0x0000000000007919 */ /* 0x000ea20000002100 */
[----:B------:R-:W-:Y:S01]  /*9900*/  BSSY B0, `(.L_x_5524) ;  /* 0x0000009000007945 */ /* 0x000fe20003800000 */
[----:B--2---:R-:W-:Y:S01]  /*9910*/  LOP3.LUT R3, R0, 0x7f, RZ, 0xc0, !PT ;  /* 0x0000007f00037812 */ /* 0x004fe200078ec0ff */
[----:B------:R-:W-:-:S03]  /*9920*/  VIADD R0, R2, 0x400 ;  /* 0x0000040002007836 */ /* 0x000fc60000000000 */
[----:B------:R-:W-:Y:S02]  /*9930*/  ISETP.NE.AND P1, PT, R3, RZ, PT ;  /* 0x000000ff0300720c */ /* 0x000fe40003f25270 */
[----:B------:R-:W-:-:S04]  /*9940*/  SHF.R.U32.HI R0, RZ, 0x4, R0 ;  /* 0x00000004ff007819 */ /* 0x000fc80000011600 */
[----:B------:R-:W-:Y:S01]  /*9950*/  LOP3.LUT R0, R0, 0x3fff, RZ, 0xc0, !PT ;  /* 0x00003fff00007812 */ /* 0x000fe200078ec0ff */
[----:B----4-:R-:W-:Y:S06]  /*9960*/  @P2 BRA `(.L_x_5525) ;  /* 0x0000000000082947 */ /* 0x010fec0003800000 */
[----:B------:R-:W2:Y:S02]  /*9970*/  SYNCS.PHASECHK.TRANS64.TRYWAIT P2, [R21+URZ+0x38850], R14 ;  /* 0x0388500e150075a7 */ /* 0x000ea4000804017f */
[----:B--2---:R-:W-:Y:S05]  /*9980*/  @!P2 BRA `(.L_x_5526) ;  /* 0x0000017800a8a947 */ /* 0x004fea0003800000 */
.L_x_5525:
[----:B------:R-:W-:Y:S05]  /*9990*/  BSYNC B0 ;  /* 0x0000000000007941 */ /* 0x000fea0003800000 */
.L_x_5524:
[----:B------:R-:W-:Y:S05]  /*99a0*/  WARPSYNC.ALL ;  /* 0x0000000000007948 */ /* 0x000fea0003800000 */
[----:B------:R-:W-:Y:S01]  /*99b0*/  LOP3.LUT R20, R0, 0x10000, RZ, 0xfc, !PT ;  /* 0x0001000000147812 */ /* 0x000fe200078efcff */
[----:B------:R-:W-:Y:S01]  /*99c0*/  VIADD R0, R2, 0x26400 ;  /* 0x0002640002007836 */ /* 0x000fe20000000000 */
[----:B------:R-:W-:-:S03]  /*99d0*/  WARPGROUP.ARRIVE ;  /* 0x00000000000079c5 */ /* 0x000fc60000000000 */
[----:B------:R-:W-:-:S03]  /*99e0*/  IMAD R58, R18, 0x1000, R20 ;  /* 0x00001000123a7824 */ /* 0x000fc600078e0214 */
[----:B------:R-:W4:Y:S01]  /*99f0*/  S2R R3, SR_TID.X ;  /* 0x0000000000037919 */ /* 0x000f220000002100 */
        /* <DEDUP_REMOVED lines=15> */
[----:B------:R-:W-:Y:S01]  /*9af0*/  ULDC UR36, c[0x0][0xa80] ;  /* 0x0002a00000247ab9 */ /* 0x000fe20000000800 */
[----:B------:R-:W-:Y:S01]  /*9b00*/  IMAD.MOV.U32 R69, RZ, RZ, 0x40000040 ;  /* 0x40000040ff457424 */ /* 0x000fe200078e00ff */
[----:B------:R-:W-:Y:S01]  /*9b10*/  ULDC UR37, c[0x0][0xa80] ;  /* 0x0002a00000257ab9 */ /* 0x000fe20000000800 */
[----:B------:R-:W-:Y:S01]  /*9b20*/  IMAD.MOV.U32 R67, RZ, RZ, 0x40000040 ;  /* 0x40000040ff437424 */ /* 0x000fe200078e00ff */
[----:B------:R-:W-:Y:S01]  /*9b30*/  BSSY B0, `(.L_x_5527) ;  /* 0x000061f000007945 */ /* 0x000fe20003800000 */
[----:B------:R-:W-:-:S06]  /*9b40*/  IMAD.MOV.U32 R171, RZ, RZ, 0x40000040 ;  /* 0x40000040ffab7424 */ /* 0x000fcc00078e00ff */
        /* <DEDUP_REMOVED lines=9> */
[----:B----4-:R-:W-:-:S05]  /*9be0*/  SHF.R.U32.HI R3, RZ, 0x7, R3 ;  /* 0x00000007ff037819 */ /* 0x010fca0000011603 */
[----:B------:R4:W5:Y:S02]  /*9bf0*/  SHFL.IDX PT, R0, R3, RZ, 0x1f ;  /* 0x00001fff03007589 */ /* 0x00096400000e0000 */
[----:B----4-:R-:W-:Y:S01]  /*9c00*/  VIADD R3, R6, 0x800 ;  /* 0x0000080006037836 */ /* 0x010fe20000000000 */
[----:B-----5:R-:W-:-:S04]  /*9c10*/  ISETP.GT.AND P2, PT, R0, 0x7f, PT ;  /* 0x0000007f0000780c */ /* 0x020fc80003f44270 */
[----:B------:R-:W-:Y:S02]  /*9c20*/  SEL R0, RZ, 0x2, !P2 ;  /* 0x00000002ff007807 */ /* 0x000fe40005000000 */
[C---:B0123--:R-:W-:Y:S02]  /*9c30*/  SEL R14, R64.reuse, 0x2, P2 ;  /* 0x00000002400e7807 */ /* 0x04ffe40001000000 */
        /* <DEDUP_REMOVED lines=177> */
[----:B------:R-:W-:-:S02]  /*a750*/  IMAD.MOV.U32 R3, RZ, RZ, 0x28 ;  /* 0x00000028ff037424 */ /* 0x000fc400078e00ff */
        /* <DEDUP_REMOVED lines=14> */
[CC--:B------:R-:W-:Y:S02]  /*a840*/  IADD3 R62, R3.reuse, R57.reuse, R6 ;  /* 0x00000039033e7210 */ /* 0x0c0fe40007ffe006 */
[----:B------:R-:W-:Y:S01]  /*a850*/  IADD3 R60, R3, R57, R58 ;  /* 0x00000039033c7210 */ /* 0x000fe20007ffe03a */
        /* <DEDUP_REMOVED lines=11> */
[----:B------:R-:W-:Y:S01]  /*a910*/  VIADD R63, R58, 0xa00 ;  /* 0x00000a003a3f7836 */ /* 0x000fe20000000000 */
[----:B------:R-:W-:Y:S02]  /*a920*/  R2UR UR6, R60 ;  /* 0x000000003c0672ca */ /* 0x000fe400000e0000 */
[----:B------:R-:W-:Y:S01]  /*a930*/  R2UR UR7, R61 ;  /* 0x000000003d0772ca */ /* 0x000fe200000e0000 */
[----:B------:R-:W-:Y:S02]  /*a940*/  VIADD R61, R6, 0xa00 ;  /* 0x00000a00063d7836 */ /* 0x000fe40000000000 */
[----:B------:R-:W-:-:S02]  /*a950*/  IMAD.IADD R68, R0, 0x1, R63 ;  /* 0x0000000100447824 */ /* 0x000fc400078e023f */
[----:B------:R-:W-:Y:S02]  /*a960*/  IMAD.IADD R66, R0, 0x1, R61 ;  /* 0x0000000100427824 */ /* 0x000fe400078e023d */
[C---:B------:R-:W-:Y:S02]  /*a970*/  IMAD.IADD R62, R64.reuse, 0x1, R63 ;  /* 0x00000001403e7824 */ /* 0x040fe400078e023f */
[----:B------:R-:W-:Y:S01]  /*a980*/  IMAD.IADD R60, R64, 0x1, R61 ;  /* 0x00000001403c7824 */ /* 0x000fe200078e023d */
        /* <DEDUP_REMOVED lines=11> */
[----:B------:R-:W-:-:S02]  /*aa40*/  IMAD.MOV.U32 R63, RZ, RZ, 0x40000040 ;  /* 0x40000040ff3f7424 */ /* 0x000fc400078e00ff */
[----:B------:R-:W-:Y:S01]  /*aa50*/  IMAD.MOV.U32 R61, RZ, RZ, 0x40000040 ;  /* 0x40000040ff3d7424 */ /* 0x000fe200078e00ff */
        /* <DEDUP_REMOVED lines=71> */
[----:B------:R-:W-:Y:S01]  /*aed0*/  VIADD R3, R6, 0xe00 ;  /* 0x00000e0006037836 */ /* 0x000fe20000000000 */
[----:B------:R-:W0:Y:S01]  /*aee0*/  LDC R57, c[0x0][0x448] ;  /* 0x00011200ff397b82 */ /* 0x000e220000000800 */
[----:B------:R-:W-:-:S02]  /*aef0*/  WARPGROUP.DEPBAR.LE gsb0, 0x0 ;  /* 0x00008000000079c5 */ /* 0x000fc40000010000 */
[----:B------:R-:W-:-:S06]  /*af00*/  WARPGROUP.ARRIVE ;  /* 0x00000000000079c5 */ /* 0x000fcc0000000000 */
[----:B------:R-:W-:Y:S01]  /*af10*/  HGMMA.64x64x16.F32 R24, gdesc[UR4], R24, gsb0 ;  /* 0x00e00000041879f0 */ /* 0x000fe20008000818 */
[----:B------:R-:W-:Y:S02]  /*af20*/  R2UR UR4, R62 ;  /* 0x000000003e0472ca */ /* 0x000fe400000e0000 */
[----:B------:R-:W-:Y:S01]  /*af30*/  R2UR UR5, R63 ;  /* 0x000000003f0572ca */ /* 0x000fe200000e0000 */
[----:B------:R-:W-:Y:S01]  /*af40*/  VIADD R63, R58, 0xe00 ;  /* 0x00000e003a3f7836 */ /* 0x000fe20000000000 */
[----:B------:R-:W-:Y:S01]  /*af50*/  R2UR UR6, R60 ;  /* 0x000000003c0672ca */ /* 0x000fe200000e0000 */
[C---:B------:R-:W-:Y:S01]  /*af60*/  IMAD.IADD R60, R0.reuse, 0x1, R3 ;  /* 0x00000001003c7824 */ /* 0x040fe200078e0203 */
[----:B------:R-:W-:Y:S01]  /*af70*/  R2UR UR7, R61 ;  /* 0x000000003d0772ca */ /* 0x000fe200000e0000 */
[----:B------:R-:W-:Y:S02]  /*af80*/  IMAD.IADD R66, R0, 0x1, R63 ;  /* 0x0000000100427824 */ /* 0x000fe400078e023f */
[----:B------:R-:W-:-:S02]  /*af90*/  IMAD.MOV.U32 R61, RZ, RZ, 0x40000040 ;  /* 0x40000040ff3d7424 */ /* 0x000fc400078e00ff */
        /* <DEDUP_REMOVED lines=13> */
[----:B------:R-:W-:-:S05]  /*b070*/  IMAD.MOV.U32 R14, RZ, RZ, 0x40 ;  /* 0x00000040ff0e7424 */ /* 0x000fca00078e00ff */
[----:B------:R-:W-:Y:S01]  /*b080*/  SEL R0, R14, 0x3e, P2 ;  /* 0x0000003e0e007807 */ /* 0x000fe20001000000 */
[C---:B------:R-:W-:Y:S02]  /*b090*/  IMAD R14, R197.reuse, -0x40, R14 ;  /* 0xffffffc0c50e7824 */ /* 0x040fe400078e020e */
[----:B------:R-:W-:Y:S01]  /*b0a0*/  VIADD R197, R197, 0xfffffffe ;  /* 0xfffffffec5c57836 */ /* 0x000fe20000000000 */
[----:B------:R-:W-:Y:S01]  /*b0b0*/  LOP3.LUT R59, R0, 0x6, RZ, 0xc0, !PT ;  /* 0x00000006003b7812 */ /* 0x000fe200078ec0ff */
[----:B------:R-:W-:Y:S01]  /*b0c0*/  IMAD.IADD R0, R216, 0x1, R194 ;  /* 0x00000001d8007824 */ /* 0x000fe200078e02c2 */
        /* <DEDUP_REMOVED lines=8> */
[----:B------:R-:W-:Y:S02]  /*b150*/  IMAD.MOV.U32 R61, RZ, RZ, 0x40000040 ;  /* 0x40000040ff3d7424 */ /* 0x000fe400078e00ff */
[----:B------:R-:W-:-:S05]  /*b160*/  IMAD.MOV.U32 R3, RZ, RZ, 0x1000 ;  /* 0x00001000ff037424 */ /* 0x000fca00078e00ff */
[----:B------:R-:W-:Y:S02]  /*b170*/  SEL R3, R3, 0xf80, P2 ;  /* 0x00000f8003037807 */ /* 0x000fe40001000000 */
[----:B0-----:R-:W-:Y:S02]  /*b180*/  ISETP.NE.AND P2, PT, R57, 0x1, PT ;  /* 0x000000013900780c */ /* 0x001fe40003f45270 */
        /* <DEDUP_REMOVED lines=12> */
[----:B------:R-:W0:Y:S02]  /*b250*/  @P2 LDC R3, c[0x0][0x44c] ;  /* 0x00011300ff032b82 */ /* 0x000e240000000800 */
[----:B0-----:R-:W-:Y:S01]  /*b260*/  @P2 IMAD.HI.U32 R3, R0, R3, RZ ;  /* 0x0000000300032227 */ /* 0x001fe200078e00ff */
[----:B------:R-:W-:-:S02]  /*b270*/  WARPGROUP.DEPBAR.LE gsb0, 0x0 ;  /* 0x00008000000079c5 */ /* 0x000fc40000010000 */
[----:B------:R-:W-:-:S06]  /*b280*/  WARPGROUP.ARRIVE ;  /* 0x00000000000079c5 */ /* 0x000fcc0000000000 */
[----:B------:R-:W-:Y:S01]  /*b290*/  HGMMA.64x64x16.F32 R24, gdesc[UR4], R24, gsb0 ;  /* 0x00e00000041879f0 */ /* 0x000fe20008000818 */
[----:B------:R-:W-:Y:S02]  /*b2a0*/  R2UR UR4, R60 ;  /* 0x000000003c0472ca */ /* 0x000fe400000e0000 */
[----:B------:R-:W-:Y:S02]  /*b2b0*/  R2UR UR5, R61 ;  /* 0x000000003d0572ca */ /* 0x000fe400000e0000 */
[----:B------:R-:W-:Y:S02]  /*b2c0*/  R2UR UR6, R58 ;  /* 0x000000003a0672ca */ /* 0x000fe400000e0000 */
[----:B------:R-:W-:Y:S01]  /*b2d0*/  R2UR UR7, R59 ;  /* 0x000000003b0772ca */ /* 0x000fe200000e0000 */
[----:B------:R-:W0:Y:S02]  /*b2e0*/  @P2 LDC R58, c[0x0][0x450] ;  /* 0x00011400ff3a2b82 */ /* 0x000e240000000800 */
[----:B0-----:R-:W-:-:S02]  /*b2f0*/  @P2 SHF.R.U32.HI R0, RZ, R58, R3 ;  /* 0x0000003aff002219 */ /* 0x001fc40000011603 */
[----:B------:R-:W-:Y:S02]  /*b300*/  IADD3 R58, R203, 0x1, R14 ;  /* 0x00000001cb3a7810 */ /* 0x000fe40007ffe00e */
[----:B------:R-:W-:Y:S01]  /*b310*/  IADD3 R14, -R189, R14, R203 ;  /* 0x0000000ebd0e7210 */ /* 0x000fe20007ffe1cb */
[----:B------:R-:W0:Y:S01]  /*b320*/  SHFL.IDX PT, R57, R0, RZ, 0x1c1f ;  /* 0x001c1fff00397589 */ /* 0x000e2200000e0000 */
[----:B------:R-:W-:-:S03]  /*b330*/  IADD3 R3, -R193, R58, -R189 ;  /* 0x0000003ac1037210 */ /* 0x000fc60007ffe9bd */
[----:B------:R-:W1:Y:S01]  /*b340*/  SHFL.IDX PT, R0, R0, 0x1, 0x1c1f ;  /* 0x003c1f0000007f89 */ /* 0x000e6200000e0000 */
[----:B0-----:R-:W-:-:S04]  /*b350*/  VIADDMNMX R57, R57, R3, R14, PT ;  /* 0x0000000339397246 */ /* 0x001fc8000380010e */
[C---:B------:R-:W-:Y:S02]  /*b360*/  ISETP.GT.AND P3, PT, R57.reuse, RZ, PT ;  /* 0x000000ff3900720c */ /* 0x040fe40003f64270 */
[C---:B------:R-:W-:Y:S02]  /*b370*/  ISETP.GT.AND P4, PT, R57.reuse, 0x1, PT ;  /* 0x000000013900780c */ /* 0x040fe40003f84270 */
[----:B------:R-:W-:Y:S02]  /*b380*/  ISETP.GT.AND P5, PT, R57, 0x8, PT ;  /* 0x000000083900780c */ /* 0x000fe40003fa4270 */
[----:B-1----:R-:W-:Y:S01]  /*b390*/  VIADDMNMX R14, R0, R3, R14, PT ;  /* 0x00000003000e7246 */ /* 0x002fe2000380010e */
[----:B------:R-:W-:Y:S02]  /*b3a0*/  WARPGROUP.DEPBAR.LE gsb0, 0x0 ;  /* 0x00008000000079c5 */ /* 0x000fe40000010000 */
[----:B------:R-:W-:-:S06]  /*b3b0*/  WARPGROUP.ARRIVE ;  /* 0x00000000000079c5 */ /* 0x000fcc0000000000 */
[----:B------:R-:W-:Y:S01]  /*b3c0*/  HGMMA.64x64x16.F32 R24, gdesc[UR4], R24, gsb0 ;  /* 0x00e00000041879f0 */ /* 0x000fe20008000818 */
[----:B------:R-:W-:Y:S01]  /*b3d0*/  ULDC UR4, c[0x0][0xa80] ;  /* 0x0002a00000047ab9 */ /* 0x000fe20000000800 */
[----:B------:R-:W-:Y:S01]  /*b3e0*/  R2UR UR7, R171 ;  /* 0x00000000ab0772ca */ /* 0x000fe200000e0000 */
        /* <DEDUP_REMOVED lines=44> */
[----:B------:R-:W-:Y:S02]  /*b6b0*/  ISETP.GT.AND P3, PT, R14, RZ, PT ;  /* 0x000000ff0e00720c */ /* 0x000fe40003f64270 */
        /* <DEDUP_REMOVED lines=10> */
[----:B------:R-:W-:Y:S02]  /*b760*/  FMNMX.FTZ R3, R30, R3, !PT ;  /* 0x000000031e037209 */ /* 0x000fe40007810000 */
[----:B------:R-:W-:Y:S02]  /*b770*/  FSEL R34, R34, -INF , P4 ;  /* 0xff80000022227808 */ /* 0x000fe40002000000 */
[C---:B------:R-:W-:Y:S02]  /*b780*/  ISETP.GT.AND P4, PT, R14.reuse, 0x18, PT ;  /* 0x000000180e00780c */ /* 0x040fe40003f84270 */
[----:B------:R-:W-:Y:S02]  /*b790*/  ISETP.GT.AND P5, PT, R14, 0x21, PT ;  /* 0x000000210e00780c */ /* 0x000fe40003fa4270 */
[----:B------:R-:W-:-:S02]  /*b7a0*/  FSEL R38, R38, -INF , P4 ;  /* 0xff80000026267808 */ /* 0x000fc40002000000 */
[C---:B------:R-:W-:Y:S02]  /*b7b0*/  ISETP.GT.AND P4, PT, R14.reuse, 0x20, PT ;  /* 0x000000200e00780c */ /* 0x040fe40003f84270 */
[----:B0-----:R-:W-:Y:S02]  /*b7c0*/  FMNMX.FTZ R29, R59, R72, !PT ;  /* 0x000000483b1d7209 */ /* 0x001fe40007810000 */
[----:B------:R-:W-:Y:S02]  /*b7d0*/  FSEL R72, R31, -INF , P3 ;  /* 0xff8000001f487808 */ /* 0x000fe40001800000 */
[----:B------:R-:W-:Y:S01]  /*b7e0*/  ISETP.GT.AND P3, PT, R14, 0x11, PT ;  /* 0x000000110e00780c */ /* 0x000fe20003f64270 */
[----:B------:R-:W0:Y:S01]  /*b7f0*/  SHFL.BFLY PT, R76, R29, 0x1, 0x1f ;  /* 0x0c201f001d4c7f89 */ /* 0x000e2200000e0000 */
[----:B------:R-:W-:Y:S02]  /*b800*/  FMNMX.FTZ R3, R72, R3, !PT ;  /* 0x0000000348037209 */ /* 0x000fe40007810000 */
[----:B------:R-:W-:-:S02]  /*b810*/  FSEL R74, R35, -INF , P3 ;  /* 0xff800000234a7808 */ /* 0x000fc40001800000 */
[----:B------:R-:W-:Y:S02]  /*b820*/  FMNMX.FTZ R3, R34, R3, !PT ;  /* 0x0000000322037209 */ /* 0x000fe40007810000 */
[----:B------:R-:W-:Y:S02]  /*b830*/  ISETP.GT.AND P3, PT, R14, 0x19, PT ;  /* 0x000000190e00780c */ /* 0x000fe40003f64270 */
[----:B------:R-:W-:Y:S02]  /*b840*/  FMNMX.FTZ R3, R74, R3, !PT ;  /* 0x000000034a037209 */ /* 0x000fe40007810000 */
[----:B------:R-:W-:Y:S02]  /*b850*/  FSEL R42, R42, -INF , P4 ;  /* 0xff8000002a2a7808 */ /* 0x000fe40002000000 */
[----:B------:R-:W-:Y:S02]  /*b860*/  ISETP.GT.AND P4, PT, R14, 0x28, PT ;  /* 0x000000280e00780c */ /* 0x000fe40003f84270 */
[----:B------:R-:W-:-:S02]  /*b870*/  FSEL R78, R43, -INF , P5 ;  /* 0xff8000002b4e7808 */ /* 0x000fc40002800000 */
[----:B------:R-:W-:Y:S02]  /*b880*/  FSEL R46, R46, -INF , P4 ;  /* 0xff8000002e2e7808 */ /* 0x000fe40002000000 */
[----:B------:R-:W-:-:S04]  /*b890*/  ISETP.GT.AND P4, PT, R14, 0x30, PT ;  /* 0x000000300e00780c */ /* 0x000fc80003f84270 */
[----:B------:R-:W-:Y:S02]  /*b8a0*/  FSEL R50, R50, -INF , P4 ;  /* 0xff80000032327808 */ /* 0x000fe40002000000 */
[----:B0-----:R-:W-:Y:S02]  /*b8b0*/  FMNMX.FTZ R0, R29, R76, !PT ;  /* 0x0000004c1d007209 */ /* 0x001fe40007810000 */
[----:B------:R-:W-:Y:S02]  /*b8c0*/  FSEL R76, R39, -INF , P3 ;  /* 0xff800000274c7808 */ /* 0x000fe40001800000 */
[----:B------:R-:W-:Y:S01]  /*b8d0*/  FMNMX.FTZ R29, R38, R3, !PT ;  /* 0x00000003261d7209 */ /* 0x000fe20007810000 */
[----:B------:R-:W-:Y:S01]  /*b8e0*/  IMAD.U32 R3, RZ, RZ, UR4 ;  /* 0x00000004ff037e24 */ /* 0x000fe2000f8e00ff */
[----:B------:R-:W-:Y:S02]  /*b8f0*/  ISETP.GT.AND P3, PT, R14, 0x29, PT ;  /* 0x000000290e00780c */ /* 0x000fe40003f64270 */
[----:B------:R-:W-:Y:S01]  /*b900*/  FMNMX.FTZ R29, R76, R29, !PT ;  /* 0x0000001d4c1d7209 */ /* 0x000fe20007810000 */
[----:B------:R-:W-:Y:S01]  /*b910*/  FMUL.FTZ R31, R0, R3 ;  /* 0x00000003001f7220 */ /* 0x000fe20000410000 */
[----:B------:R-:W-:-:S02]  /*b920*/  FSEL R80, R47, -INF , P3 ;  /* 0xff8000002f507808 */ /* 0x000fc40001800000 */
[----:B------:R-:W-:Y:S02]  /*b930*/  FMNMX.FTZ R29, R42, R29, !PT ;  /* 0x0000001d2a1d7209 */ /* 0x000fe40007810000 */
[----:B------:R-:W-:Y:S02]  /*b940*/  ISETP.GT.AND P3, PT, R14, 0x31, PT ;  /* 0x000000310e00780c */ /* 0x000fe40003f64270 */
        /* <DEDUP_REMOVED lines=32> */
[----:B------:R-:W-:-:S03]  /*bb50*/  FFMA.FTZ R173, R70, R3, -R31 ;  /* 0x0000000346ad7223 */ /* 0x000fc6000001081f */
[----:B------:R-:W-:Y:S01]  /*bb60*/  MUFU.EX2 R28, R28 ;  /* 0x0000001c001c7308 */ /* 0x000fe20000000800 */
[----:B0-----:R-:W-:-:S05]  /*bb70*/  FMNMX.FTZ R14, R29, R14, !PT ;  /* 0x0000000e1d0e7209 */ /* 0x001fca0007810000 */
[----:B-1----:R-:W0:Y:S02]  /*bb80*/  SHFL.BFLY PT, R25, R14, 0x1, 0x1f ;  /* 0x0c201f000e197f89 */ /* 0x002e2400000e0000 */
[----:B------:R-:W1:Y:S08]  /*bb90*/  MUFU.EX2 R35, R58 ;  /* 0x0000003a00237308 */ /* 0x000e700000000800 */
[----:B------:R-:W-:Y:S08]  /*bba0*/  MUFU.EX2 R32, R32 ;  /* 0x0000002000207308 */ /* 0x000ff00000000800 */
[----:B------:R-:W2:Y:S01]  /*bbb0*/  MUFU.EX2 R37, R60 ;  /* 0x0000003c00257308 */ /* 0x000ea20000000800 */
[----:B-1----:R-:W-:-:S02]  /*bbc0*/  F2FP.F16.F32.PACK_AB R154, R35, R28 ;  /* 0x0000001c239a723e */ /* 0x002fc400000000ff */
[----:B0-----:R-:W-:-:S05]  /*bbd0*/  FMNMX.FTZ R168, R14, R25, !PT ;  /* 0x000000190ea87209 */ /* 0x001fca0007810000 */
[----:B------:R-:W-:Y:S01]  /*bbe0*/  MUFU.EX2 R36, R36 ;  /* 0x0000002400247308 */ /* 0x000fe20000000800 */
[C---:B------:R-:W-:Y:S01]  /*bbf0*/  FSETP.NEU.FTZ.AND P3, PT, R168.reuse, -INF , PT ;  /* 0xff800000a800780b */ /* 0x040fe20003f7d000 */
[----:B------:R-:W-:-:S06]  /*bc00*/  FMUL.FTZ R14, R168, R3 ;  /* 0x00000003a80e7220 */ /* 0x000fcc0000410000 */
[----:B------:R-:W-:Y:S01]  /*bc10*/  MUFU.EX2 R39, R62 ;  /* 0x0000003e00277308 */ /* 0x000fe20000000800 */
[----:B------:R-:W-:Y:S01]  /*bc20*/  FSEL R25, R14, RZ, P3 ;  /* 0x000000ff0e197208 */ /* 0x000fe20001800000 */
[----:B------:R-:W-:Y:S01]  /*bc30*/  @!P1 VIADD R14, R21, 0x38840 ;  /* 0x00038840150e9836 */ /* 0x000fe20000000000 */
[----:B--2---:R-:W-:Y:S01]  /*bc40*/  F2FP.F16.F32.PACK_AB R156, R37, R32 ;  /* 0x00000020259c723e */ /* 0x004fe200000000ff */
[----:B------:R-:W-:Y:S02]  /*bc50*/  @!P1 VIADD R21, R21, 0x38860 ;  /* 0x0003886015159836 */ /* 0x000fe40000000000 */
        /* <DEDUP_REMOVED lines=14> */
[----:B------:R-:W0:Y:S01]  /*bd40*/  MUFU.EX2 R27, R27 ;  /* 0x0000001b001b7308 */ /* 0x000e220000000800 */
[-CC-:B------:R-:W-:Y:S01]  /*bd50*/  FFMA.FTZ R174, R82, R3.reuse, -R25.reuse ;  /* 0x0000000352ae7223 */ /* 0x180fe20000010819 */
[-CC-:B------:R-:W-:Y:S01]  /*bd60*/  FFMA.FTZ R175, R54, R3.reuse, -R25.reuse ;  /* 0x0000000336af7223 */ /* 0x180fe20000010819 */
[----:B------:R-:W-:Y:S01]  /*bd70*/  FFMA.FTZ R196, R84, R3, -R25 ;  /* 0x0000000354c47223 */ /* 0x000fe20000010819 */
[----:B------:R-:W-:Y:S01]  /*bd80*/  FADD.FTZ R25, R152, R33 ;  /* 0x0000002198197221 */ /* 0x000fe20000010000 */
[----:B------:R-:W-:-:S02]  /*bd90*/  @!P1 PRMT R24, RZ, 0x654, R14 ;  /* 0x00000654ff189816 */ /* 0x000fc4000000000e */
[----:B------:R-:W-:Y:S01]  /*bda0*/  LOP3.LUT R14, R56, 0x2000000, RZ, 0xfc, !PT ;  /* 0x02000000380e7812 */ /* 0x000fe200078efcff */
[----:B------:R-:W1:Y:S01]  /*bdb0*/  MUFU.EX2 R30, R30 ;  /* 0x0000001e001e7308 */ /* 0x000e620000000800 */
[----:B------:R-:W-:Y:S01]  /*bdc0*/  FADD.FTZ R42, R28, R25 ;  /* 0x000000191c2a7221 */ /* 0x000fe20000010000 */
[----:B------:R-:W-:Y:S01]  /*bdd0*/  IMAD.MOV.U32 R25, RZ, RZ, 0x40000040 ;  /* 0x40000040ff197424 */ /* 0x000fe200078e00ff */
[----:B------:R2:W-:Y:S01]  /*bde0*/  @!P1 SYNCS.ARRIVE.TRANS64.RED.A1T0 RZ, [R24+URZ], RZ ;  /* 0x000000ff18ff99a7 */ /* 0x0005e2000810043f */
[----:B------:R-:W-:Y:S01]  /*bdf0*/  IMAD R170, R18, 0x1000, R14 ;  /* 0x0000100012aa7824 */ /* 0x000fe200078e020e */
[----:B------:R-:W-:Y:S02]  /*be00*/  F2FP.F16.F32.PACK_AB R152, R33, R152 ;  /* 0x000000982198723e */ /* 0x000fe400000000ff */
[----:B------:R-:W-:Y:S01]  /*be10*/  R2UR UR11, R25 ;  /* 0x00000000190b72ca */ /* 0x000fe200000e0000 */
[----:B------:R-:W3:Y:S01]  /*be20*/  MUFU.EX2 R155, R72 ;  /* 0x00000048009b7308 */ /* 0x000ee20000000800 */
[----:B0-----:R-:W-:Y:S01]  /*be30*/  FADD.FTZ R29, R26, R27 ;  /* 0x0000001b1a1d7221 */ /* 0x001fe20000010000 */
[----:B------:R-:W-:Y:S01]  /*be40*/  F2FP.F16.F32.PACK_AB R153, R27, R26 ;  /* 0x0000001a1b99723e */ /* 0x000fe200000000ff */
[----:B--2---:R-:W-:Y:S01]  /*be50*/  VIADD R24, R170, 0x80 ;  /* 0x00000080aa187836 */ /* 0x004fe20000000000 */
[----:B------:R-:W-:-:S02]  /*be60*/  F2FP.F16.F32.PACK_AB R158, R39, R36 ;  /* 0x00000024279e723e */ /* 0x000fc400000000ff */
[----:B------:R-:W-:Y:S02]  /*be70*/  R2UR UR6, R170 ;  /* 0x00000000aa0672ca */ /* 0x000fe400000e0000 */
[----:B------:R-:W0:Y:S01]  /*be80*/  MUFU.EX2 R34, R34 ;  /* 0x0000002200227308 */ /* 0x000e220000000800 */
[----:B-1----:R-:W-:Y:S01]  /*be90*/  FADD.FTZ R44, R30, R29 ;  /* 0x0000001d1e2c7221 */ /* 0x002fe20000010000 */
[----:B------:R-:W-:Y:S01]  /*bea0*/  FADD.FTZ R29, R35, R42 ;  /* 0x0000002a231d7221 */ /* 0x000fe20000010000 */
[----:B------:R-:W-:Y:S02]  /*beb0*/  R2UR UR10, R24 ;  /* 0x00000000180a72ca */ /* 0x000fe400000e0000 */
[----:B------:R-:W-:Y:S01]  /*bec0*/  @!P1 PRMT R21, RZ, 0x654, R21 ;  /* 0x00000654ff159816 */ /* 0x000fe20000000015 */
[----:B------:R-:W-:Y:S02]  /*bed0*/  FADD.FTZ R24, R32, R29 ;  /* 0x0000001d20187221 */ /* 0x000fe40000010000 */
[----:B------:R-:W1:Y:S01]  /*bee0*/  MUFU.EX2 R157, R74 ;  /* 0x0000004a009d7308 */ /* 0x000e620000000800 */
[C---:B---3--:R-:W-:Y:S01]  /*bef0*/  FADD.FTZ R25, R155.reuse, R44 ;  /* 0x0000002c9b197221 */ /* 0x048fe20000010000 */
[----:B------:R-:W-:Y:S01]  /*bf00*/  F2FP.F16.F32.PACK_AB R155, R155, R30 ;  /* 0x0000001e9b9b723e */ /* 0x000fe200000000ff */
[----:B------:R-:W-:Y:S06]  /*bf10*/  BAR.SYNC.DEFER_BLOCKING 0xf, 0x100 ;  /* 0x03c4000000007b1d */ /* 0x000fec0000010000 */
[----:B------:R-:W2:Y:S01]  /*bf20*/  MUFU.EX2 R38, R38 ;  /* 0x0000002600267308 */ /* 0x000ea20000000800 */
[----:B0-----:R-:W-:Y:S01]  /*bf30*/  FADD.FTZ R28, R34, R25 ;  /* 0x00000019221c7221 */ /* 0x001fe20000010000 */
[----:B------:R-:W-:-:S04]  /*bf40*/  FADD.FTZ R25, R37, R24 ;  /* 0x0000001825197221 */ /* 0x000fc80000010000 */
[----:B------:R-:W-:Y:S02]  /*bf50*/  FADD.FTZ R24, R36, R25 ;  /* 0x0000001924187221 */ /* 0x000fe40000010000 */
[----:B------:R-:W0:Y:S01]  /*bf60*/  MUFU.EX2 R159, R76 ;  /* 0x0000004c009f7308 */ /* 0x000e220000000800 */
[C---:B-1----:R-:W-:Y:S01]  /*bf70*/  FADD.FTZ R27, R157.reuse, R28 ;  /* 0x0000001c9d1b7221 */ /* 0x042fe20000010000 */
[----:B------:R-:W-:Y:S01]  /*bf80*/  F2FP.F16.F32.PACK_AB R157, R157, R34 ;  /* 0x000000229d9d723e */ /* 0x000fe200000000ff */
[----:B------:R-:W-:-:S05]  /*bf90*/  FADD.FTZ R199, R39, R24 ;  /* 0x0000001827c77221 */ /* 0x000fca0000010000 */
[----:B------:R-:W1:Y:S01]  /*bfa0*/  MUFU.EX2 R40, R40 ;  /* 0x0000002800287308 */ /* 0x000e620000000800 */
[----:B--2---:R-:W-:Y:S01]  /*bfb0*/  FADD.FTZ R26, R38, R27 ;  /* 0x0000001b261a7221 */ /* 0x004fe20000010000 */
[----:B------:R2:W-:Y:S06]  /*bfc0*/  STSM.16.M88.4 [R210+0x36400], R152 ;  /* 0x03640098d2007844 */ /* 0x0005ec0000000200 */
[----:B------:R-:W3:Y:S01]  /*bfd0*/  MUFU.EX2 R181, R181 ;  /* 0x000000b500b57308 */ /* 0x000ee20000000800 */
[C---:B0-----:R-:W-:Y:S01]  /*bfe0*/  FADD.FTZ R171, R159.reuse, R26 ;  /* 0x0000001a9fab7221 */ /* 0x041fe20000010000 */
[----:B------:R-:W-:-:S05]  /*bff0*/  F2FP.F16.F32.PACK_AB R159, R159, R38 ;  /* 0x000000269f9f723e */ /* 0x000fca00000000ff */
[----:B------:R0:W-:Y:S01]  /*c000*/  STSM.16.M88.4 [R211], R156 ;  /* 0x0000009cd3007844 */ /* 0x0001e20000000200 */
[----:B------:R-:W-:Y:S01]  /*c010*/  MUFU.EX2 R182, R182 ;  /* 0x000000b600b67308 */ /* 0x000fe20000000800 */
[----:B-1----:R-:W-:-:S07]  /*c020*/  FADD.FTZ R199, R40, R199 ;  /* 0x000000c728c77221 */ /* 0x002fce0000010000 */
[----:B------:R-:W1:Y:S01]  /*c030*/  MUFU.EX2 R176, R176 ;  /* 0x000000b000b07308 */ /* 0x000e620000000800 */
[C---:B---3--:R-:W-:Y:S01]  /*c040*/  F2FP.F16.F32.PACK_AB R160, R181.reuse, R40 ;  /* 0x00000028b5a0723e */ /* 0x048fe200000000ff */
[----:B------:R-:W-:-:S06]  /*c050*/  FADD.FTZ R199, R181, R199 ;  /* 0x000000c7b5c77221 */ /* 0x000fcc0000010000 */
[----:B------:R-:W3:Y:S08]  /*c060*/  MUFU.EX2 R183, R183 ;  /* 0x000000b700b77308 */ /* 0x000ef00000000800 */
[----:B------:R-:W4:Y:S01]  /*c070*/  MUFU.EX2 R198, R198 ;  /* 0x000000c600c67308 */ /* 0x000f220000000800 */
[----:B-1----:R-:W-:Y:S01]  /*c080*/  F2FP.F16.F32.PACK_AB R162, R176, R182 ;  /* 0x000000b6b0a2723e */ /* 0x002fe200000000ff */
[----:B------:R-:W-:-:S04]  /*c090*/  FADD.FTZ R182, R182, R199 ;  /* 0x000000c7b6b67221 */ /* 0x000fc80000010000 */
[----:B------:R-:W-:Y:S02]  /*c0a0*/  FADD.FTZ R182, R176, R182 ;  /* 0x000000b6b0b67221 */ /* 0x000fe40000010000 */
[----:B------:R-:W1:Y:S01]  /*c0b0*/  MUFU.EX2 R178, R178 ;  /* 0x000000b200b27308 */ /* 0x000e620000000800 */
[----:B---3--:R-:W-:-:S07]  /*c0c0*/  FADD.FTZ R171, R183, R171 ;  /* 0x000000abb7ab7221 */ /* 0x008fce0000010000 */
[----:B------:R-:W3:Y:S01]  /*c0d0*/  MUFU.EX2 R179, R179 ;  /* 0x000000b300b37308 */ /* 0x000ee20000000800 */
[C---:B----4-:R-:W-:Y:S01]  /*c0e0*/  F2FP.F16.F32.PACK_AB R161, R198.reuse, R183 ;  /* 0x000000b7c6a1723e */ /* 0x050fe200000000ff */
[----:B------:R-:W-:Y:S02]  /*c0f0*/  FADD.FTZ R198, R198, R171 ;  /* 0x000000abc6c67221 */ /* 0x000fe40000010000 */
[----:B------:R-:W4:Y:S04]  /*c100*/  @P2 LDC R171, c[0x0][0x44c] ;  /* 0x00011300ffab2b82 */ /* 0x000f280000000800 */
[----:B------:R-:W5:Y:S01]  /*c110*/  MUFU.EX2 R177, R177 ;  /* 0x000000b100b17308 */ /* 0x000f620000000800 */
[----:B-1----:R-:W-:-:S07]  /*c120*/  FADD.FTZ R198, R178, R198 ;  /* 0x000000c6b2c67221 */ /* 0x002fce0000010000 */
[----:B------:R-:W1:Y:S01]  /*c130*/  MUFU.EX2 R169, R169 ;  /* 0x000000a900a97308 */ /* 0x000e620000000800 */
[C---:B---3--:R-:W-:Y:S01]  /*c140*/  F2FP.F16.F32.PACK_AB R163, R179.reuse, R178 ;  /* 0x000000b2b3a3723e */ /* 0x048fe200000000ff */
[----:B------:R-:W-:-:S04]  /*c150*/  FADD.FTZ R179, R179, R198 ;  /* 0x000000c6b3b37221 */ /* 0x000fc80000010000 */
[----:B------:R0:W-:Y:S02]  /*c160*/  STSM.16.M88.4 [R214], R160 ;  /* 0x000000a0d6007844 */ /* 0x0001e40000000200 */
[----:B------:R-:W-:Y:S01]  /*c170*/  MUFU.EX2 R172, R172 ;  /* 0x000000ac00ac7308 */ /* 0x000fe20000000800 */
[----:B-----5:R-:W-:-:S07]  /*c180*/  FADD.FTZ R182, R177, R182 ;  /* 0x000000b6b1b67221 */ /* 0x020fce0000010000 */
[----:B------:R-:W3:Y:S01]  /*c190*/  MUFU.EX2 R173, R173 ;  /* 0x000000ad00ad7308 */ /* 0x000ee20000000800 */
[C---:B-1----:R-:W-:Y:S01]  /*c1a0*/  F2FP.F16.F32.PACK_AB R164, R169.reuse, R177 ;  /* 0x000000b1a9a4723e */ /* 0x042fe200000000ff */
[----:B------:R-:W-:-:S06]  /*c1b0*/  FADD.FTZ R169, R169, R182 ;  /* 0x000000b6a9a97221 */ /* 0x000fcc0000010000 */
[----:B------:R-:W1:Y:S08]  /*c1c0*/  MUFU.EX2 R180, R180 ;  /* 0x000000b400b47308 */ /* 0x000e700000000800 */
[----:B------:R-:W5:Y:S01]  /*c1d0*/  MUFU.EX2 R174, R174 ;  /* 0x000000ae00ae7308 */ /* 0x000f620000000800 */
[----:B---3--:R-:W-:Y:S01]  /*c1e0*/  F2FP.F16.F32.PACK_AB R166, R173, R172 ;  /* 0x000000acada6723e */ /* 0x008fe200000000ff */
[----:B------:R-:W-:-:S06]  /*c1f0*/  FADD.FTZ R172, R172, R169 ;  /* 0x000000a9acac7221 */ /* 0x000fcc0000010000 */
[----:B------:R-:W-:Y:S01]  /*c200*/  MUFU.EX2 R175, R175 ;  /* 0x000000af00af7308 */ /* 0x000fe20000000800 */
[----:B-1----:R-:W-:-:S07]  /*c210*/  FADD.FTZ R179, R180, R179 ;  /* 0x000000b3b4b37221 */ /* 0x002fce0000010000 */
[----:B------:R-:W1:Y:S01]  /*c220*/  MUFU.EX2 R196, R196 ;  /* 0x000000c400c47308 */ /* 0x000e620000000800 */
[C---:B-----5:R-:W-:Y:S01]  /*c230*/  F2FP.F16.F32.PACK_AB R165, R174.reuse, R180 ;  /* 0x000000b4aea5723e */ /* 0x060fe200000000ff */
        /* <DEDUP_REMOVED lines=8> */
[----:B------:R-:W-:Y:S01]  /*c2c0*/  WARPGROUP.ARRIVE ;  /* 0x00000000000079c5 */ /* 0x000fe20000000000 */
[----:B--2---:R-:W1:Y:S01]  /*c2d0*/  @P2 LDC R152, c[0x0][0x450] ;  /* 0x00011400ff982b82 */ /* 0x004e620000000800 */
[----:B----4-:R-:W-:-:S15]  /*c2e0*/  @P2 IMAD.HI.U32 R153, R194, R171, RZ ;  /* 0x000000abc2992227 */ /* 0x010fde00078e00ff */
[----:B------:R-:W-:-:S06]  /*c2f0*/  NOP ;  /* 0x0000000000007918 */ /* 0x000fcc0000000000 */
[----:B------:R-:W-:Y:S01]  /*c300*/  HGMMA.64x256x16.F32 R24, R156, gdesc[UR8].tnspB, R24, gsb0 ;  /* 0x43e000089c187df0 */ /* 0x000fe20008000818 */
[----:B------:R-:W-:Y:S02]  /*c310*/  IMAD.MOV.U32 R154, RZ, RZ, R194 ;  /* 0x000000ffff9a7224 */ /* 0x000fe400078e00c2 */
[----:B------:R-:W-:Y:S01]  /*c320*/  IMAD.MOV.U32 R171, RZ, RZ, 0x40000040 ;  /* 0x40000040ffab7424 */ /* 0x000fe200078e00ff */
[----:B-1----:R-:W-:Y:S01]  /*c330*/  @P2 SHF.R.U32.HI R154, RZ, R152, R153 ;  /* 0x00000098ff9a2219 */ /* 0x002fe20000011699 */
[C---:B------:R-:W-:Y:S02]  /*c340*/  VIADD R152, R170.reuse, 0x100 ;  /* 0x00000100aa987836 */ /* 0x040fe40000000000 */
[----:B------:R-:W-:Y:S02]  /*c350*/  IMAD.MOV.U32 R153, RZ, RZ, 0x40000040 ;  /* 0x40000040ff997424 */ /* 0x000fe400078e00ff */
[----:B------:R-:W-:Y:S01]  /*c360*/  VIADD R170, R170, 0x180 ;  /* 0x00000180aaaa7836 */ /* 0x000fe20000000000 */
[----:B------:R-:W-:-:S02]  /*c370*/  R2UR UR6, R152 ;  /* 0x00000000980672ca */ /* 0x000fc400000e0000 */
[----:B------:R-:W-:Y:S02]  /*c380*/  R2UR UR7, R153 ;  /* 0x00000000990772ca */ /* 0x000fe400000e0000 */
[----:B------:R-:W-:-:S04]  /*c390*/  IADD3 R152, R154, R203, -R193 ;  /* 0x000000cb9a987210 */ /* 0x000fc80007ffe8c1 */
[----:B------:R-:W-:-:S04]  /*c3a0*/  SHF.R.S32.HI R153, RZ, 0x1f, R152 ;  /* 0x0000001fff997819 */ /* 0x000fc80000011498 */
[----:B------:R-:W-:-:S04]  /*c3b0*/  LEA.HI R153, R153, R152, RZ, 0x6 ;  /* 0x0000009899997211 */ /* 0x000fc800078f30ff */
[----:B------:R-:W-:-:S04]  /*c3c0*/  SHF.R.S32.HI R153, RZ, 0x6, R153 ;  /* 0x00000006ff997819 */ /* 0x000fc80000011499 */
[----:B------:R-:W-:-:S04]  /*c3d0*/  VIMNMX R212, RZ, R153, !PT ;  /* 0x00000099ffd47248 */ /* 0x000fc80007fe0100 */
[----:B------:R-:W-:Y:S01]  /*c3e0*/  ISETP.GE.AND P3, PT, R197, R212, PT ;  /* 0x000000d4c500720c */ /* 0x000fe20003f66270 */
[----:B------:R-:W-:Y:S02]  /*c3f0*/  WARPGROUP.DEPBAR.LE gsb0, 0x0 ;  /* 0x00008000000079c5 */ /* 0x000fe40000010000 */
[----:B------:R-:W-:-:S06]  /*c400*/  WARPGROUP.ARRIVE ;  /* 0x00000000000079c5 */ /* 0x000fcc0000000000 */
        /* <DEDUP_REMOVED lines=19> */
[----:B------:R-:W-:Y:S01]  /*c540*/  BSSY B1, `(.L_x_5528) ;  /* 0x000037d000017945 */ /* 0x000fe20003800000 */
[----:B------:R-:W-:Y:S02]  /*c550*/  IMAD.MOV.U32 R201, RZ, RZ, R168 ;  /* 0x000000ffffc97224 */ /* 0x000fe400078e00a8 */
[----:B------:R-:W-:Y:S02]  /*c560*/  IMAD.MOV.U32 R199, RZ, RZ, R0 ;  /* 0x000000ffffc77224 */ /* 0x000fe400078e0000 */
[----:B------:R-:W-:Y:S02]  /*c570*/  IMAD.MOV.U32 R198, RZ, RZ, R197 ;  /* 0x000000ffffc67224 */ /* 0x000fe400078e00c5 */
[----:B------:R-:W-:-:S07]  /*c580*/  IMAD.MOV.U32 R200, RZ, RZ, R18 ;  /* 0x000000ffffc87224 */ /* 0x000fce00078e0012 */
.L_x_5539:
[----:B------:R-:W-:-:S05]  /*c590*/  VIADD R18, R200, 0x1 ;  /* 0x00000001c8127836 */ /* 0x000fca0000000000 */
[----:B------:R-:W-:-:S04]  /*c5a0*/  ISETP.NE.AND P3, PT, R18, 0x2, PT ;  /* 0x000000021200780c */ /* 0x000fc80003f65270 */
[----:B------:R-:W-:Y:S02]  /*c5b0*/  SEL R0, RZ, 0x1, P3 ;  /* 0x00000001ff007807 */ /* 0x000fe40001800000 */
[----:B------:R-:W-:Y:S02]  /*c5c0*/  SEL R18, R18, RZ, P3 ;  /* 0x000000ff12127207 */ /* 0x000fe40001800000 */
[----:B------:R-:W-:Y:S01]  /*c5d0*/  LOP3.LUT R19, R19, R0, RZ, 0x3c, !PT ;  /* 0x0000000013137212 */ /* 0x000fe200078e3cff */
[----:B------:R-:W-:Y:S06]  /*c5e0*/  @!P0 BRA `(.L_x_5529) ;  /* 0x0000000000048947 */ /* 0x000fec0003800000 */
[----:B------:R-:W-:Y:S01]  /*c5f0*/  BPT.TRAP 0x1 ;  /* 0x000000040000795c */ /* 0x000fe20000300000 */
.L_x_5529:
[----:B------:R-:W-:Y:S01]  /*c600*/  IMAD R197, R18, 0x8, R2 ;  /* 0x0000000812c57824 */ /* 0x000fe200078e0202 */
[----:B------:R-:W-:-:S04]  /*c610*/  SHF.L.U32 R0, R19, 0x1f, RZ ;  /* 0x0000001f13007819 */ /* 0x000fc800000006ff */
[----:B------:R0:W1:Y:S01]  /*c620*/  SYNCS.PHASECHK.TRANS64.TRYWAIT P3, [R197+URZ+0x38830], R0 ;  /* 0x03883000c50075a7 */ /* 0x000062000806017f */
[----:B------:R-:W-:Y:S05]  /*c630*/  @!P0 BRA `(.L_x_5530) ;  /* 0x0000000000048947 */ /* 0x000fea0003800000 */
[----:B------:R-:W-:Y:S01]  /*c640*/  BPT.TRAP 0x1 ;  /* 0x000000040000795c */ /* 0x000fe20000300000 */
.L_x_5530:
[----:B------:R-:W-:Y:S01]  /*c650*/  BSSY B2, `(.L_x_5531) ;  /* 0x0000006000027945 */ /* 0x000fe20003800000 */
[----:B------:R-:W-:Y:S02]  /*c660*/  IMAD R156, R18, 0x200, R15 ;  /* 0x00000200129c7824 */ /* 0x000fe400078e020f */
[----:B------:R-:W-:Y:S01]  /*c670*/  IMAD.MOV.U32 R157, RZ, RZ, 0x40000040 ;  /* 0x40000040ff9d7424 */ /* 0x000fe200078e00ff */
[----:B-1----:R-:W-:Y:S06]  /*c680*/  @P3 BRA `(.L_x_5532) ;  /* 0x0000000000083947 */ /* 0x002fec0003800000 */
[----:B------:R-:W1:Y:S02]  /*c690*/  SYNCS.PHASECHK.TRANS64.TRYWAIT P3, [R197+URZ+0x38830], R0 ;  /* 0x03883000c50075a7 */ /* 0x000e64000806017f */
[----:B-1----:R-:W-:Y:S05]  /*c6a0*/  @!P3 BRA `(.L_x_5533) ;  /* 0x0000014c0074b947 */ /* 0x002fea0003800000 */
.L_x_5532:
[----:B------:R-:W-:Y:S05]  /*c6b0*/  BSYNC B2 ;  /* 0x0000000000027941 */ /* 0x000fea0003800000 */
.L_x_5531:
        /* <DEDUP_REMOVED lines=36> */
.L_x_5534:
[----:B------:R2:W3:Y:S01]  /*c900*/  SYNCS.PHASECHK.TRANS64.TRYWAIT P3, [R197+URZ+0x38850], R0 ;  /* 0x03885000c50075a7 */ /* 0x0004e2000806017f */
[----:B------:R-:W-:Y:S05]  /*c910*/  @!P0 BRA `(.L_x_5535) ;  /* 0x0000000000048947 */ /* 0x000fea0003800000 */
[----:B------:R-:W-:Y:S01]  /*c920*/  BPT.TRAP 0x1 ;  /* 0x000000040000795c */ /* 0x000fe20000300000 */
.L_x_5535:
[----:B------:R-:W-:Y:S04]  /*c930*/  BSSY B2, `(.L_x_5536) ;  /* 0x0000004000027945 */ /* 0x000fe80003800000 */
[----:B---3--:R-:W-:Y:S05]  /*c940*/  @P3 BRA `(.L_x_5537) ;  /* 0x0000000000083947 */ /* 0x008fea0003800000 */
[----:B------:R-:W3:Y:S02]  /*c950*/  SYNCS.PHASECHK.TRANS64.TRYWAIT P3, [R197+URZ+0x38850], R0 ;  /* 0x03885000c50075a7 */ /* 0x000ee4000806017f */
[----:B---3--:R-:W-:Y:S05]  /*c960*/  @!P3 BRA `(.L_x_5538) ;  /* 0x0000014800d8b947 */ /* 0x008fea0003800000 */
.L_x_5537:
[----:B------:R-:W-:Y:S05]  /*c970*/  BSYNC B2 ;  /* 0x0000000000027941 */ /* 0x000fea0003800000 */
.L_x_5536:
        /* <DEDUP_REMOVED lines=346> */
[----:B------:R-:W0:Y:S02]  /*df20*/  @P2 LDC R0, c[0x0][0x44c] ;  /* 0x00011300ff002b82 */ /* 0x000e240000000800 */
        /* <DEDUP_REMOVED lines=10> */
[----:B------:R-:W-:Y:S02]  /*dfd0*/  IMAD.MOV.U32 R207, RZ, RZ, 0x40000040 ;  /* 0x40000040ffcf7424 */ /* 0x000fe400078e00ff */
[----:B------:R-:W-:Y:S01]  /*dfe0*/  IMAD.IADD R208, R3, 0x1, R208 ;  /* 0x0000000103d07824 */ /* 0x000fe200078e02d0 */
[----:B------:R-:W-:Y:S01]  /*dff0*/  R2UR UR6, R206 ;  /* 0x00000000ce0672ca */ /* 0x000fe200000e0000 */
[----:B------:R-:W-:Y:S01]  /*e000*/  IMAD.IADD R206, R205, 0x1, R3 ;  /* 0x00000001cdce7824 */ /* 0x000fe200078e0203 */
[----:B------:R-:W-:Y:S01]  /*e010*/  R2UR UR7, R207 ;  /* 0x00000000cf0772ca */ /* 0x000fe200000e0000 */
[----:B------:R-:W-:Y:S01]  /*e020*/  IMAD.MOV.U32 R207, RZ, RZ, 0x40000040 ;  /* 0x40000040ffcf7424 */ /* 0x000fe200078e00ff */
[----:B------:R-:W1:Y:S01]  /*e030*/  @P2 LDC R3, c[0x0][0x450] ;  /* 0x00011400ff032b82 */ /* 0x000e620000000800 */
[----:B------:R-:W-:-:S04]  /*e040*/  IMAD.IADD R202, R216, 0x1, R194 ;  /* 0x00000001d8ca7824 */ /* 0x000fc800078e02c2 */
[----:B0-----:R-:W-:-:S04]  /*e050*/  @P2 IMAD.HI.U32 R205, R202, R0, RZ ;  /* 0x00000000cacd2227 */ /* 0x001fc800078e00ff */
[----:B------:R-:W-:Y:S01]  /*e060*/  IMAD.MOV.U32 R0, RZ, RZ, R202 ;  /* 0x000000ffff007224 */ /* 0x000fe200078e00ca */
[----:B-1----:R-:W-:Y:S01]  /*e070*/  @P2 SHF.R.U32.HI R0, RZ, R3, R205 ;  /* 0x00000003ff002219 */ /* 0x002fe200000116cd */
[----:B------:R-:W-:Y:S02]  /*e080*/  IMAD.MOV.U32 R205, RZ, RZ, 0x40000040 ;  /* 0x40000040ffcd7424 */ /* 0x000fe400078e00ff */
[----:B------:R-:W-:-:S04]  /*e090*/  IMAD.MOV.U32 R3, RZ, RZ, -0x40 ;  /* 0xffffffc0ff037424 */ /* 0x000fc800078e00ff */
[----:B------:R-:W-:-:S05]  /*e0a0*/  IMAD R3, R198, R3, 0x1 ;  /* 0x00000001c6037424 */ /* 0x000fca00078e0203 */
[----:B------:R-:W-:-:S05]  /*e0b0*/  IADD3 R3, R203, R3, -R189 ;  /* 0x00000003cb037210 */ /* 0x000fca0007ffe8bd */
[----:B------:R-:W-:Y:S01]  /*e0c0*/  IMAD.IADD R3, R3, 0x1, -R193 ;  /* 0x0000000103037824 */ /* 0x000fe200078e0ac1 */
[----:B------:R-:W-:Y:S02]  /*e0d0*/  WARPGROUP.DEPBAR.LE gsb0, 0x0 ;  /* 0x00008000000079c5 */ /* 0x000fe40000010000 */
[----:B------:R-:W-:-:S06]  /*e0e0*/  WARPGROUP.ARRIVE ;  /* 0x00000000000079c5 */ /* 0x000fcc0000000000 */
[----:B------:R-:W-:Y:S01]  /*e0f0*/  HGMMA.64x64x16.F32 R152, gdesc[UR4], R152, gsb0 ;  /* 0x00e00000049879f0 */ /* 0x000fe20008000898 */
[----:B------:R-:W-:Y:S01]  /*e100*/  R2UR UR4, R206 ;  /* 0x00000000ce0472ca */ /* 0x000fe200000e0000 */
[----:B------:R-:W-:Y:S01]  /*e110*/  IMAD.MOV.U32 R206, RZ, RZ, 0x40 ;  /* 0x00000040ffce7424 */ /* 0x000fe200078e00ff */
[----:B------:R-:W-:Y:S01]  /*e120*/  R2UR UR5, R207 ;  /* 0x00000000cf0572ca */ /* 0x000fe200000e0000 */
[----:B------:R-:W-:Y:S01]  /*e130*/  IMAD.MOV.U32 R207, RZ, RZ, 0x1000 ;  /* 0x00001000ffcf7424 */ /* 0x000fe200078e00ff */
[----:B------:R-:W-:Y:S02]  /*e140*/  R2UR UR6, R208 ;  /* 0x00000000d00672ca */ /* 0x000fe400000e0000 */
[----:B------:R-:W-:Y:S02]  /*e150*/  R2UR UR7, R209 ;  /* 0x00000000d10772ca */ /* 0x000fe400000e0000 */
[----:B------:R-:W-:Y:S02]  /*e160*/  SEL R206, R206, 0x3e, P3 ;  /* 0x0000003ecece7807 */ /* 0x000fe40001800000 */
[----:B------:R-:W-:-:S02]  /*e170*/  SEL R207, R207, 0xf80, P3 ;  /* 0x00000f80cfcf7807 */ /* 0x000fc40001800000 */
[----:B------:R-:W-:Y:S02]  /*e180*/  LOP3.LUT R206, R206, 0x6, RZ, 0xc0, !PT ;  /* 0x00000006cece7812 */ /* 0x000fe400078ec0ff */
        /* <DEDUP_REMOVED lines=8> */
[----:B------:R-:W-:Y:S02]  /*e210*/  R2UR UR5, R207 ;  /* 0x00000000cf0572ca */ /* 0x000fe400000e0000 */
[----:B------:R-:W-:Y:S02]  /*e220*/  R2UR UR6, R204 ;  /* 0x00000000cc0672ca */ /* 0x000fe400000e0000 */
[----:B------:R-:W-:Y:S02]  /*e230*/  R2UR UR7, R205 ;  /* 0x00000000cd0772ca */ /* 0x000fe400000e0000 */
[----:B------:R-:W0:Y:S02]  /*e240*/  SHFL.IDX PT, R205, R0, RZ, 0x1c1f ;  /* 0x001c1fff00cd7589 */ /* 0x000e2400000e0000 */
[----:B0-----:R-:W-:-:S05]  /*e250*/  IMAD.IADD R205, R3, 0x1, R205 ;  /* 0x0000000103cd7824 */ /* 0x001fca00078e02cd */
[C---:B------:R-:W-:Y:S02]  /*e260*/  ISETP.GT.AND P3, PT, R205.reuse, RZ, PT ;  /* 0x000000ffcd00720c */ /* 0x040fe40003f64270 */
[C---:B------:R-:W-:Y:S02]  /*e270*/  ISETP.GT.AND P4, PT, R205.reuse, 0x1, PT ;  /* 0x00000001cd00780c */ /* 0x040fe40003f84270 */
[C---:B------:R-:W-:Y:S02]  /*e280*/  ISETP.GT.AND P6, PT, R205.reuse, 0x28, PT ;  /* 0x00000028cd00780c */ /* 0x040fe40003fc4270 */
        /* <DEDUP_REMOVED lines=32> */
[----:B------:R-:W-:-:S02]  /*e490*/  FSEL R202, R172, -INF , P6 ;  /* 0xff800000acca7808 */ /* 0x000fc40003000000 */
[----:B------:R-:W-:Y:S02]  /*e4a0*/  FMNMX.FTZ R172, R169, R204, !PT ;  /* 0x000000cca9ac7209 */ /* 0x000fe40007810000 */
[----:B------:R-:W-:Y:S02]  /*e4b0*/  ISETP.GT.AND P3, PT, R205, 0x30, PT ;  /* 0x00000030cd00780c */ /* 0x000fe40003f64270 */
[----:B------:R-:W-:Y:S02]  /*e4c0*/  FSEL R204, R173, -INF , P5 ;  /* 0xff800000adcc7808 */ /* 0x000fe40002800000 */
[----:B------:R-:W-:Y:S01]  /*e4d0*/  FMNMX.FTZ R172, R202, R172, !PT ;  /* 0x000000accaac7209 */ /* 0x000fe20007810000 */
[----:B------:R-:W0:Y:S01]  /*e4e0*/  SHFL.IDX PT, R173, R0, 0x1, 0x1c1f ;  /* 0x003c1f0000ad7f89 */ /* 0x000e2200000e0000 */
        /* <DEDUP_REMOVED lines=10> */
[----:B------:R-:W-:Y:S01]  /*e590*/  FMNMX.FTZ R172, R180, R172, !PT ;  /* 0x000000acb4ac7209 */ /* 0x000fe20007810000 */
[----:B0-----:R-:W-:-:S03]  /*e5a0*/  IMAD.IADD R3, R3, 0x1, R173 ;  /* 0x0000000103037824 */ /* 0x001fc600078e02ad */
[----:B------:R-:W-:Y:S01]  /*e5b0*/  FMNMX.FTZ R205, R181, R172, !PT ;  /* 0x000000acb5cd7209 */ /* 0x000fe20007810000 */
[----:B------:R-:W-:Y:S02]  /*e5c0*/  IMAD.MOV.U32 R173, RZ, RZ, 0x40000040 ;  /* 0x40000040ffad7424 */ /* 0x000fe400078e00ff */
[----:B------:R-:W-:Y:S01]  /*e5d0*/  IMAD R172, R18, 0x1000, R14 ;  /* 0x0000100012ac7824 */ /* 0x000fe200078e020e */
[C---:B------:R-:W-:Y:S01]  /*e5e0*/  ISETP.GT.AND P4, PT, R3.reuse, RZ, PT ;  /* 0x000000ff0300720c */ /* 0x040fe20003f84270 */
[----:B------:R-:W0:Y:S01]  /*e5f0*/  SHFL.BFLY PT, R0, R205, 0x2, 0x1f ;  /* 0x0c401f00cd007f89 */ /* 0x000e2200000e0000 */
[C---:B------:R-:W-:Y:S02]  /*e600*/  ISETP.GT.AND P5, PT, R3.reuse, 0x1, PT ;  /* 0x000000010300780c */ /* 0x040fe40003fa4270 */
[----:B------:R-:W-:Y:S02]  /*e610*/  FSEL R154, R154, -INF , P4 ;  /* 0xff8000009a9a7808 */ /* 0x000fe40002000000 */
[----:B------:R-:W-:-:S02]  /*e620*/  ISETP.GT.AND P4, PT, R3, 0x10, PT ;  /* 0x000000100300780c */ /* 0x000fc40003f84270 */
[C---:B------:R-:W-:Y:S02]  /*e630*/  ISETP.GT.AND P6, PT, R3.reuse, 0x8, PT ;  /* 0x000000080300780c */ /* 0x040fe40003fc4270 */
[----:B------:R-:W-:Y:S02]  /*e640*/  FSEL R162, R162, -INF , P4 ;  /* 0xff800000a2a27808 */ /* 0x000fe40002000000 */
[----:B------:R-:W-:Y:S02]  /*e650*/  ISETP.GT.AND P4, PT, R3, 0x20, PT ;  /* 0x000000200300780c */ /* 0x000fe40003f84270 */
[----:B------:R-:W-:Y:S02]  /*e660*/  FSEL R155, R155, -INF , P5 ;  /* 0xff8000009b9b7808 */ /* 0x000fe40002800000 */
[----:B------:R-:W-:Y:S02]  /*e670*/  FMNMX.FTZ R206, R154, R201, !PT ;  /* 0x000000c99ace7209 */ /* 0x000fe40007810000 */
[----:B------:R-:W-:-:S02]  /*e680*/  ISETP.GT.AND P3, PT, R3, 0x9, PT ;  /* 0x000000090300780c */ /* 0x000fc40003f64270 */
[----:B------:R-:W-:Y:S02]  /*e690*/  FSEL R158, R158, -INF , P6 ;  /* 0xff8000009e9e7808 */ /* 0x000fe40003000000 */
[----:B------:R-:W-:Y:S02]  /*e6a0*/  FSEL R159, R159, -INF , P3 ;  /* 0xff8000009f9f7808 */ /* 0x000fe40001800000 */
[----:B------:R-:W-:Y:S02]  /*e6b0*/  ISETP.GT.AND P5, PT, R3, 0x11, PT ;  /* 0x000000110300780c */ /* 0x000fe40003fa4270 */
[----:B0-----:R-:W-:Y:S02]  /*e6c0*/  FMNMX.FTZ R0, R205, R0, !PT ;  /* 0x00000000cd007209 */ /* 0x001fe40007810000 */
        /* <DEDUP_REMOVED lines=14> */
[----:B------:R-:W-:Y:S02]  /*e7b0*/  ISETP.GT.AND P6, PT, R3, 0x28, PT ;  /* 0x000000280300780c */ /* 0x000fe40003fc4270 */
[----:B------:R-:W-:Y:S02]  /*e7c0*/  FSEL R206, R171, -INF , P5 ;  /* 0xff800000abce7808 */ /* 0x000fe40002800000 */
[----:B------:R-:W-:Y:S02]  /*e7d0*/  FMNMX.FTZ R170, R205, R170, !PT ;  /* 0x000000aacdaa7209 */ /* 0x000fe40007810000 */
[----:B------:R-:W-:Y:S02]  /*e7e0*/  R2UR UR7, R173 ;  /* 0x00000000ad0772ca */ /* 0x000fe400000e0000 */
        /* <DEDUP_REMOVED lines=13> */
[----:B------:R-:W-:Y:S01]  /*e8c0*/  ISETP.GT.AND P3, PT, R3, 0x39, PT ;  /* 0x000000390300780c */ /* 0x000fe20003f64270 */
[----:B------:R-:W-:Y:S01]  /*e8d0*/  IMAD.U32 R3, RZ, RZ, UR37 ;  /* 0x00000025ff037e24 */ /* 0x000fe2000f8e00ff */
[----:B------:R-:W-:-:S02]  /*e8e0*/  FSEL R226, R182, -INF , P6 ;  /* 0xff800000b6e27808 */ /* 0x000fc40003000000 */
[----:B------:R-:W-:Y:S02]  /*e8f0*/  FMNMX.FTZ R170, R179, R170, !PT ;  /* 0x000000aab3aa7209 */ /* 0x000fe40007810000 */
[----:B------:R-:W-:Y:S02]  /*e900*/  FSEL R183, R183, -INF , P3 ;  /* 0xff800000b7b77808 */ /* 0x000fe40001800000 */
[----:B------:R-:W-:Y:S02]  /*e910*/  FMNMX.FTZ R170, R226, R170, !PT ;  /* 0x000000aae2aa7209 */ /* 0x000fe40007810000 */
[----:B0-----:R-:W-:Y:S02]  /*e920*/  FMNMX.FTZ R0, R0, R173, !PT ;  /* 0x000000ad00007209 */ /* 0x001fe40007810000 */
[----:B------:R-:W-:Y:S02]  /*e930*/  FMNMX.FTZ R173, R183, R170, !PT ;  /* 0x000000aab7ad7209 */ /* 0x000fe40007810000 */
[C---:B------:R-:W-:Y:S01]  /*e940*/  FSETP.NEU.FTZ.AND P4, PT, R0.reuse, -INF , PT ;  /* 0xff8000000000780b */ /* 0x040fe20003f9d000 */
[----:B------:R-:W-:Y:S01]  /*e950*/  FMUL.FTZ R178, R0, R3 ;  /* 0x0000000300b27220 */ /* 0x000fe20000410000 */
[----:B------:R-:W-:Y:S01]  /*e960*/  R2UR UR6, R172 ;  /* 0x00000000ac0672ca */ /* 0x000fe200000e0000 */
[----:B------:R-:W0:Y:S03]  /*e970*/  SHFL.BFLY PT, R174, R173, 0x2, 0x1f ;  /* 0x0c401f00adae7f89 */ /* 0x000e2600000e0000 */
[----:B------:R-:W-:-:S05]  /*e980*/  FSEL R178, R178, RZ, P4 ;  /* 0x000000ffb2b27208 */ /* 0x000fca0002000000 */
        /* <DEDUP_REMOVED lines=14> */
[----:B0-----:R-:W-:Y:S01]  /*ea70*/  FMNMX.FTZ R168, R173, R174, !PT ;  /* 0x000000aeada87209 */ /* 0x001fe20007810000 */
[-CC-:B------:R-:W-:Y:S01]  /*ea80*/  FFMA.FTZ R173, R202, R3.reuse, -R178.reuse ;  /* 0x00000003caad7223 */ /* 0x180fe200000108b2 */
[-CC-:B------:R-:W-:Y:S01]  /*ea90*/  FFMA.FTZ R174, R204, R3.reuse, -R178.reuse ;  /* 0x00000003ccae7223 */ /* 0x180fe200000108b2 */
[----:B------:R-:W-:-:S02]  /*eaa0*/  FFMA.FTZ R178, R181, R3, -R178 ;  /* 0x00000003b5b27223 */ /* 0x000fc400000108b2 */
[----:B------:R-:W0:Y:S02]  /*eab0*/  SHFL.BFLY PT, R164, R168, 0x1, 0x1f ;  /* 0x0c201f00a8a47f89 */ /* 0x000e2400000e0000 */
[----:B------:R-:W-:Y:S08]  /*eac0*/  MUFU.EX2 R152, R152 ;  /* 0x0000009800987308 */ /* 0x000ff00000000800 */
[----:B------:R-:W-:Y:S08]  /*ead0*/  MUFU.EX2 R153, R153 ;  /* 0x0000009900997308 */ /* 0x000ff00000000800 */
[----:B------:R-:W-:Y:S01]  /*eae0*/  MUFU.EX2 R156, R156 ;  /* 0x0000009c009c7308 */ /* 0x000fe20000000800 */
[----:B0-----:R-:W-:-:S07]  /*eaf0*/  FMNMX.FTZ R168, R168, R164, !PT ;  /* 0x000000a4a8a87209 */ /* 0x001fce0007810000 */
[----:B------:R-:W-:Y:S01]  /*eb00*/  MUFU.EX2 R157, R157 ;  /* 0x0000009d009d7308 */ /* 0x000fe20000000800 */
[C---:B------:R-:W-:Y:S01]  /*eb10*/  FSETP.NEU.FTZ.AND P3, PT, R168.reuse, -INF , PT ;  /* 0xff800000a800780b */ /* 0x040fe20003f7d000 */
[----:B------:R-:W-:-:S06]  /*eb20*/  FMUL.FTZ R164, R168, R3 ;  /* 0x00000003a8a47220 */ /* 0x000fcc0000410000 */
[----:B------:R-:W-:Y:S01]  /*eb30*/  MUFU.EX2 R161, R161 ;  /* 0x000000a100a17308 */ /* 0x000fe20000000800 */
[----:B------:R-:W-:-:S05]  /*eb40*/  FSEL R164, R164, RZ, P3 ;  /* 0x000000ffa4a47208 */ /* 0x000fca0001800000 */
[-CC-:B------:R-:W-:Y:S01]  /*eb50*/  FFMA.FTZ R180, R166, R3.reuse, -R164.reuse ;  /* 0x00000003a6b47223 */ /* 0x180fe200000108a4 */
[----:B------:R-:W-:Y:S01]  /*eb60*/  FSEL R166, R168, RZ, P3 ;  /* 0x000000ffa8a67208 */ /* 0x000fe20001800000 */
[-CC-:B------:R-:W-:Y:S01]  /*eb70*/  FFMA.FTZ R165, R155, R3.reuse, -R164.reuse ;  /* 0x000000039ba57223 */ /* 0x180fe200000108a4 */
[-CC-:B------:R-:W-:Y:S01]  /*eb80*/  FFMA.FTZ R155, R158, R3.reuse, -R164.reuse ;  /* 0x000000039e9b7223 */ /* 0x180fe200000108a4 */
[-CC-:B------:R-:W-:Y:S01]  /*eb90*/  FFMA.FTZ R158, R162, R3.reuse, -R164.reuse ;  /* 0x00000003a29e7223 */ /* 0x180fe200000108a4 */
[-CC-:B------:R-:W-:Y:S01]  /*eba0*/  FFMA.FTZ R162, R163, R3.reuse, -R164.reuse ;  /* 0x00000003a3a27223 */ /* 0x180fe200000108a4 */
[----:B------:R-:W-:Y:S01]  /*ebb0*/  FSEL R163, R0, RZ, P4 ;  /* 0x000000ff00a37208 */ /* 0x000fe20002000000 */
[----:B------:R-:W-:Y:S01]  /*ebc0*/  FADD.FTZ R166, -R166, R201 ;  /* 0x000000c9a6a67221 */ /* 0x000fe20000010100 */
[-CC-:B------:R-:W-:Y:S01]  /*ebd0*/  FFMA.FTZ R154, R154, R3.reuse, -R164.reuse ;  /* 0x000000039a9a7223 */ /* 0x180fe200000108a4 */
[----:B------:R-:W-:Y:S01]  /*ebe0*/  FFMA.FTZ R181, R167, R3, -R164 ;  /* 0x00000003a7b57223 */ /* 0x000fe200000108a4 */
[----:B------:R-:W-:-:S02]  /*ebf0*/  IMAD.MOV R167, RZ, RZ, -R195 ;  /* 0x000000ffffa77224 */ /* 0x000fc400078e0ac3 */
[-C--:B------:R-:W-:Y:S01]  /*ec00*/  FMUL.FTZ R166, R166, R3.reuse ;  /* 0x00000003a6a67220 */ /* 0x080fe20000410000 */
[----:B------:R-:W-:Y:S01]  /*ec10*/  FADD.FTZ R163, -R163, R199 ;  /* 0x000000c7a3a37221 */ /* 0x000fe20000010100 */
[----:B------:R-:W-:Y:S01]  /*ec20*/  MUFU.EX2 R165, R165 ;  /* 0x000000a500a57308 */ /* 0x000fe20000000800 */
[--C-:B------:R-:W-:Y:S01]  /*ec30*/  FFMA.FTZ R159, R159, R3, -R164.reuse ;  /* 0x000000039f9f7223 */ /* 0x100fe200000108a4 */
[----:B------:R-:W-:Y:S01]  /*ec40*/  ISETP.NE.AND P3, PT, R189, R167, PT ;  /* 0x000000a7bd00720c */ /* 0x000fe20003f65270 */
[-C--:B------:R-:W-:Y:S01]  /*ec50*/  FMUL.FTZ R163, R163, R3.reuse ;  /* 0x00000003a3a37220 */ /* 0x080fe20000410000 */
[----:B------:R-:W-:Y:S02]  /*ec60*/  @!P1 VIADD R167, R197, 0x38840 ;  /* 0x00038840c5a79836 */ /* 0x000fe40000000000 */
[-CC-:B------:R-:W-:Y:S01]  /*ec70*/  FFMA.FTZ R205, R205, R3.reuse, -R164.reuse ;  /* 0x00000003cdcd7223 */ /* 0x180fe200000108a4 */
[-CC-:B------:R-:W-:Y:S01]  /*ec80*/  FFMA.FTZ R201, R206, R3.reuse, -R164.reuse ;  /* 0x00000003cec97223 */ /* 0x180fe200000108a4 */
[-CC-:B------:R-:W-:Y:S01]  /*ec90*/  FFMA.FTZ R208, R208, R3.reuse, -R164.reuse ;  /* 0x00000003d0d07223 */ /* 0x180fe200000108a4 */
[----:B------:R-:W-:Y:S01]  /*eca0*/  MUFU.EX2 R154, R154 ;  /* 0x0000009a009a7308 */ /* 0x000fe20000000800 */
[----:B------:R-:W-:Y:S01]  /*ecb0*/  @!P1 PRMT R167, RZ, 0x654, R167 ;  /* 0x00000654ffa79816 */ /* 0x000fe200000000a7 */
[-CC-:B------:R-:W-:Y:S01]  /*ecc0*/  FFMA.FTZ R209, R209, R3.reuse, -R164.reuse ;  /* 0x00000003d1d17223 */ /* 0x180fe200000108a4 */
[-CC-:B------:R-:W-:Y:S01]  /*ecd0*/  FFMA.FTZ R226, R226, R3.reuse, -R164.reuse ;  /* 0x00000003e2e27223 */ /* 0x180fe200000108a4 */
[----:B------:R-:W-:Y:S01]  /*ece0*/  FFMA.FTZ R202, R183, R3, -R164 ;  /* 0x00000003b7ca7223 */ /* 0x000fe200000108a4 */
[----:B------:R0:W-:Y:S01]  /*ecf0*/  @!P1 SYNCS.ARRIVE.TRANS64.RED.A1T0 RZ, [R167+URZ], RZ ;  /* 0x000000ffa7ff99a7 */ /* 0x0001e2000810043f */
[----:B------:R-:W-:-:S02]  /*ed00*/  @!P1 VIADD R197, R197, 0x38860 ;  /* 0x00038860c5c59836 */ /* 0x000fc40000000000 */
[----:B------:R-:W1:Y:S01]  /*ed10*/  MUFU.EX2 R166, R166 ;  /* 0x000000a600a67308 */ /* 0x000e620000000800 */
[----:B------:R-:W-:Y:S02]  /*ed20*/  @!P3 IMAD R204, R200, 0x40, R190 ;  /* 0x00000040c8ccb824 */ /* 0x000fe400078e02be */
[-CC-:B------:R-:W-:Y:S01]  /*ed30*/  FFMA.FTZ R200, R207, R3.reuse, -R164.reuse ;  /* 0x00000003cfc87223 */ /* 0x180fe200000108a4 */
[----:B------:R-:W-:Y:S01]  /*ed40*/  @!P1 PRMT R197, RZ, 0x654, R197 ;  /* 0x00000654ffc59816 */ /* 0x000fe200000000c5 */
[----:B0-----:R-:W-:Y:S01]  /*ed50*/  FFMA.FTZ R167, R179, R3, -R164 ;  /* 0x00000003b3a77223 */ /* 0x001fe200000108a4 */
[----:B------:R-:W-:Y:S02]  /*ed60*/  @!P3 IMAD R204, R204, 0x4, R2 ;  /* 0x00000004ccccb824 */ /* 0x000fe400078e0202 */
[----:B------:R-:W0:Y:S08]  /*ed70*/  MUFU.EX2 R163, R163 ;  /* 0x000000a300a37308 */ /* 0x000e300000000800 */
[----:B------:R-:W2:Y:S01]  /*ed80*/  MUFU.EX2 R155, R155 ;  /* 0x0000009b009b7308 */ /* 0x000ea20000000800 */
[----:B-1----:R-:W-:Y:S01]  /*ed90*/  FFMA.FTZ R196, R166, R196, R154 ;  /* 0x000000c4a6c47223 */ /* 0x002fe2000001009a */
[----:B------:R-:W-:Y:S01]  /*eda0*/  @!P3 STS [R204+0x38420], R166 ;  /* 0x038420a6cc00b388 */ /* 0x000fe20000000800 */
[-C--:B------:R-:W-:Y:S01]  /*edb0*/  FMUL.FTZ R26, R26, R166.reuse ;  /* 0x000000a61a1a7220 */ /* 0x080fe20000410000 */
[-C--:B------:R-:W-:Y:S01]  /*edc0*/  FMUL.FTZ R27, R27, R166.reuse ;  /* 0x000000a61b1b7220 */ /* 0x080fe20000410000 */
[----:B------:R-:W-:Y:S01]  /*edd0*/  FADD.FTZ R196, R165, R196 ;  /* 0x000000c4a5c47221 */ /* 0x000fe20000010000 */
[-C--:B------:R-:W-:Y:S01]  /*ede0*/  FMUL.FTZ R30, R30, R166.reuse ;  /* 0x000000a61e1e7220 */ /* 0x080fe20000410000 */
[----:B------:R-:W-:Y:S01]  /*edf0*/  FMUL.FTZ R31, R31, R166 ;  /* 0x000000a61f1f7220 */ /* 0x000fe20000410000 */
[----:B------:R-:W1:Y:S01]  /*ee00*/  MUFU.EX2 R159, R159 ;  /* 0x0000009f009f7308 */ /* 0x000e620000000800 */
[----:B0-----:R-:W-:Y:S01]  /*ee10*/  FFMA.FTZ R164, R163, R21, R152 ;  /* 0x00000015a3a47223 */ /* 0x001fe20000010098 */
[----:B------:R0:W-:Y:S01]  /*ee20*/  @!P3 STS [R204+0x38400], R163 ;  /* 0x038400a3cc00b388 */ /* 0x0001e20000000800 */
[C---:B------:R-:W-:Y:S01]  /*ee30*/  F2FP.F16.F32.PACK_AB R152, R153.reuse, R152 ;  /* 0x000000989998723e */ /* 0x040fe200000000ff */
[-C--:B------:R-:W-:Y:S01]  /*ee40*/  FMUL.FTZ R24, R24, R163.reuse ;  /* 0x000000a318187220 */ /* 0x080fe20000410000 */
[----:B------:R-:W-:Y:S01]  /*ee50*/  FADD.FTZ R164, R153, R164 ;  /* 0x000000a499a47221 */ /* 0x000fe20000010000 */
[----:B------:R-:W-:Y:S01]  /*ee60*/  F2FP.F16.F32.PACK_AB R153, R165, R154 ;  /* 0x0000009aa599723e */ /* 0x000fe200000000ff */
[-C--:B------:R-:W-:Y:S01]  /*ee70*/  FMUL.FTZ R25, R25, R163.reuse ;  /* 0x000000a319197220 */ /* 0x080fe20000410000 */
[----:B------:R-:W3:Y:S01]  /*ee80*/  MUFU.EX2 R158, R158 ;  /* 0x0000009e009e7308 */ /* 0x000ee20000000800 */
[----:B--2---:R-:W-:Y:S01]  /*ee90*/  FADD.FTZ R196, R155, R196 ;  /* 0x000000c49bc47221 */ /* 0x004fe20000010000 */
[----:B------:R-:W-:Y:S01]  /*eea0*/  FADD.FTZ R164, R156, R164 ;  /* 0x000000a49ca47221 */ /* 0x000fe20000010000 */
[----:B------:R-:W-:Y:S01]  /*eeb0*/  F2FP.F16.F32.PACK_AB R154, R182, R156 ;  /* 0x0000009cb69a723e */ /* 0x000fe200000000ff */
[----:B------:R-:W-:Y:S01]  /*eec0*/  FMUL.FTZ R28, R28, R163 ;  /* 0x000000a31c1c7220 */ /* 0x000fe20000410000 */
[----:B------:R-:W-:Y:S01]  /*eed0*/  F2FP.F16.F32.PACK_AB R156, R161, R157 ;  /* 0x0000009da19c723e */ /* 0x000fe200000000ff */
[----:B------:R-:W-:Y:S01]  /*eee0*/  FADD.FTZ R164, R182, R164 ;  /* 0x000000a4b6a47221 */ /* 0x000fe20000010000 */
[----:B------:R-:W-:Y:S01]  /*eef0*/  FMUL.FTZ R29, R29, R163 ;  /* 0x000000a31d1d7220 */ /* 0x000fe20000410000 */
[----:B------:R-:W2:Y:S01]  /*ef00*/  MUFU.EX2 R162, R162 ;  /* 0x000000a200a27308 */ /* 0x000ea20000000800 */
[----:B-1----:R-:W-:Y:S01]  /*ef10*/  FADD.FTZ R196, R159, R196 ;  /* 0x000000c49fc47221 */ /* 0x002fe20000010000 */
[----:B------:R-:W-:Y:S01]  /*ef20*/  FADD.FTZ R164, R157, R164 ;  /* 0x000000a49da47221 */ /* 0x000fe20000010000 */
[----:B------:R-:W-:Y:S01]  /*ef30*/  F2FP.F16.F32.PACK_AB R155, R159, R155 ;  /* 0x0000009b9f9b723e */ /* 0x000fe200000000ff */
[----:B------:R-:W-:Y:S01]  /*ef40*/  BAR.SYNC.DEFER_BLOCKING 0xf, 0x100 ;  /* 0x03c4000000007b1d */ /* 0x000fe20000010000 */
[-C--:B------:R-:W-:Y:S01]  /*ef50*/  FMUL.FTZ R32, R32, R163.reuse ;  /* 0x000000a320207220 */ /* 0x080fe20000410000 */
[----:B0-----:R-:W-:Y:S01]  /*ef60*/  FADD.FTZ R204, R161, R164 ;  /* 0x000000a4a1cc7221 */ /* 0x001fe20000010000 */
[-C--:B------:R-:W-:Y:S01]  /*ef70*/  FMUL.FTZ R33, R33, R163.reuse ;  /* 0x000000a321217220 */ /* 0x080fe20000410000 */
[-C--:B------:R-:W-:Y:S01]  /*ef80*/  FMUL.FTZ R36, R36, R163.reuse ;  /* 0x000000a324247220 */ /* 0x080fe20000410000 */
[----:B---3--:R-:W-:Y:S01]  /*ef90*/  FADD.FTZ R183, R158, R196 ;  /* 0x000000c49eb77221 */ /* 0x008fe20000010000 */
[----:B------:R-:W0:Y:S01]  /*efa0*/  MUFU.EX2 R160, R160 ;  /* 0x000000a000a07308 */ /* 0x000e220000000800 */
[-C--:B------:R-:W-:Y:S01]  /*efb0*/  FMUL.FTZ R37, R37, R163.reuse ;  /* 0x000000a325257220 */ /* 0x080fe20000410000 */
[-C--:B------:R-:W-:Y:S01]  /*efc0*/  FMUL.FTZ R40, R40, R163.reuse ;  /* 0x000000a328287220 */ /* 0x080fe20000410000 */
[-C--:B------:R-:W-:Y:S01]  /*efd0*/  FMUL.FTZ R41, R41, R163.reuse ;  /* 0x000000a329297220 */ /* 0x080fe20000410000 */
[-C--:B------:R-:W-:Y:S01]  /*efe0*/  FMUL.FTZ R44, R44, R163.reuse ;  /* 0x000000a32c2c7220 */ /* 0x080fe20000410000 */
[-C--:B------:R-:W-:Y:S01]  /*eff0*/  FMUL.FTZ R45, R45, R163.reuse ;  /* 0x000000a32d2d7220 */ /* 0x080fe20000410000 */
[-C--:B------:R-:W-:Y:S01]  /*f000*/  FMUL.FTZ R48, R48, R163.reuse ;  /* 0x000000a330307220 */ /* 0x080fe20000410000 */
[C---:B--2---:R-:W-:Y:S01]  /*f010*/  F2FP.F16.F32.PACK_AB R157, R162.reuse, R158 ;  /* 0x0000009ea29d723e */ /* 0x044fe200000000ff */
[----:B------:R-:W1:Y:S01]  /*f020*/  MUFU.EX2 R170, R170 ;  /* 0x000000aa00aa7308 */ /* 0x000e620000000800 */
[----:B------:R-:W-:Y:S01]  /*f030*/  FADD.FTZ R183, R162, R183 ;  /* 0x000000b7a2b77221 */ /* 0x000fe20000010000 */
        /* <DEDUP_REMOVED lines=58> */
[----:B0-----:R-:W-:Y:S01]  /*f3e0*/  FADD.FTZ R204, R160, R204 ;  /* 0x000000cca0cc7221 */ /* 0x001fe20000010000 */
[----:B-1----:R-:W-:Y:S01]  /*f3f0*/  F2FP.F16.F32.PACK_AB R158, R170, R160 ;  /* 0x000000a0aa9e723e */ /* 0x002fe200000000ff */
[----:B------:R-:W-:Y:S01]  /*f400*/  FMUL.FTZ R34, R34, R166 ;  /* 0x000000a622227220 */ /* 0x000fe20000410000 */
[----:B--2---:R-:W-:Y:S01]  /*f410*/  F2FP.F16.F32.PACK_AB R159, R181, R180 ;  /* 0x000000b4b59f723e */ /* 0x004fe200000000ff */
        /* <DEDUP_REMOVED lines=65> */
[-C--:B------:R-:W-:Y:S01]  /*f830*/  FMUL.FTZ R147, R147, R166.reuse ;  /* 0x000000a693937220 */ /* 0x080fe20000410000 */
[-C--:B------:R-:W-:Y:S01]  /*f840*/  FMUL.FTZ R150, R150, R166.reuse ;  /* 0x000000a696967220 */ /* 0x080fe20000410000 */
[----:B------:R-:W-:Y:S01]  /*f850*/  FMUL.FTZ R151, R151, R166 ;  /* 0x000000a697977220 */ /* 0x000fe20000410000 */
[----:B---3--:R-:W-:Y:S01]  /*f860*/  F2FP.F16.F32.PACK_AB R160, R169, R171 ;  /* 0x000000aba9a0723e */ /* 0x008fe200000000ff */
[----:B------:R3:W-:Y:S01]  /*f870*/  STSM.16.M88.4 [R210+0x36400], R152 ;  /* 0x03640098d2007844 */ /* 0x0007e20000000200 */
[----:B0-----:R-:W-:Y:S01]  /*f880*/  F2FP.F16.F32.PACK_AB R161, R201, R199 ;  /* 0x000000c7c9a1723e */ /* 0x001fe200000000ff */
[----:B------:R-:W-:Y:S01]  /*f890*/  FADD.FTZ R180, R180, R183 ;  /* 0x000000b7b4b47221 */ /* 0x000fe20000010000 */
[----:B------:R-:W-:Y:S01]  /*f8a0*/  MUFU.EX2 R196, R226 ;  /* 0x000000e200c47308 */ /* 0x000fe20000000800 */
[----:B------:R-:W-:Y:S01]  /*f8b0*/  F2FP.F16.F32.PACK_AB R162, R174, R173 ;  /* 0x000000adaea2723e */ /* 0x000fe200000000ff */
[----:B------:R0:W-:Y:S01]  /*f8c0*/  STSM.16.M88.4 [R211], R156 ;  /* 0x0000009cd3007844 */ /* 0x0001e20000000200 */
[----:B-1----:R-:W-:Y:S01]  /*f8d0*/  F2FP.F16.F32.PACK_AB R163, R179, R200 ;  /* 0x000000c8b3a3723e */ /* 0x002fe200000000ff */
[----:B------:R-:W-:Y:S01]  /*f8e0*/  FADD.FTZ R204, R170, R204 ;  /* 0x000000ccaacc7221 */ /* 0x000fe20000010000 */
[----:B--2---:R-:W-:Y:S01]  /*f8f0*/  F2FP.F16.F32.PACK_AB R164, R176, R175 ;  /* 0x000000afb0a4723e */ /* 0x004fe200000000ff */
[----:B------:R-:W-:Y:S01]  /*f900*/  FADD.FTZ R180, R181, R180 ;  /* 0x000000b4b5b47221 */ /* 0x000fe20000010000 */
[----:B----4-:R-:W-:Y:S01]  /*f910*/  F2FP.F16.F32.PACK_AB R166, R178, R177 ;  /* 0x000000b1b2a6723e */ /* 0x010fe200000000ff */
[----:B------:R-:W1:Y:S01]  /*f920*/  MUFU.EX2 R202, R202 ;  /* 0x000000ca00ca7308 */ /* 0x000e620000000800 */
[----:B-----5:R-:W-:Y:S01]  /*f930*/  F2FP.F16.F32.PACK_AB R165, R182, R21 ;  /* 0x00000015b6a5723e */ /* 0x020fe200000000ff */
[----:B------:R0:W-:Y:S01]  /*f940*/  STSM.16.M88.4 [R214], R160 ;  /* 0x000000a0d6007844 */ /* 0x0001e20000000200 */
[----:B------:R-:W-:Y:S01]  /*f950*/  FADD.FTZ R204, R171, R204 ;  /* 0x000000ccabcc7221 */ /* 0x000fe20000010000 */
[----:B------:R-:W-:Y:S01]  /*f960*/  FADD.FTZ R180, R199, R180 ;  /* 0x000000b4c7b47221 */ /* 0x000fe20000010000 */
[----:B------:R-:W-:Y:S01]  /*f970*/  ISETP.GT.AND P3, PT, R198, R212, PT ;  /* 0x000000d4c600720c */ /* 0x000fe20003f64270 */
[----:B------:R-:W-:-:S02]  /*f980*/  IMAD.MOV.U32 R199, RZ, RZ, R0 ;  /* 0x000000ffffc77224 */ /* 0x000fc400078e0000 */
[----:B------:R-:W-:Y:S01]  /*f990*/  FADD.FTZ R204, R169, R204 ;  /* 0x000000cca9cc7221 */ /* 0x000fe20000010000 */
[----:B------:R-:W-:-:S03]  /*f9a0*/  FADD.FTZ R201, R201, R180 ;  /* 0x000000b4c9c97221 */ /* 0x000fc60000010000 */
[----:B------:R-:W-:Y:S01]  /*f9b0*/  FADD.FTZ R173, R173, R204 ;  /* 0x000000ccadad7221 */ /* 0x000fe20000010000 */
[----:B------:R-:W-:Y:S01]  /*f9c0*/  FADD.FTZ R200, R200, R201 ;  /* 0x000000c9c8c87221 */ /* 0x000fe20000010000 */
[----:B------:R-:W-:Y:S02]  /*f9d0*/  IMAD.MOV.U32 R201, RZ, RZ, R168 ;  /* 0x000000ffffc97224 */ /* 0x000fe400078e00a8 */
[----:B------:R-:W-:Y:S01]  /*f9e0*/  FADD.FTZ R174, R174, R173 ;  /* 0x000000adaeae7221 */ /* 0x000fe20000010000 */
[----:B------:R-:W-:Y:S01]  /*f9f0*/  FADD.FTZ R200, R179, R200 ;  /* 0x000000c8b3c87221 */ /* 0x000fe20000010000 */
[----:B-1----:R-:W-:Y:S02]  /*fa00*/  F2FP.F16.F32.PACK_AB R167, R202, R196 ;  /* 0x000000c4caa7723e */ /* 0x002fe400000000ff */
[----:B------:R-:W-:Y:S01]  /*fa10*/  FADD.FTZ R175, R175, R174 ;  /* 0x000000aeafaf7221 */ /* 0x000fe20000010000 */
[----:B------:R-:W-:Y:S01]  /*fa20*/  FADD.FTZ R21, R21, R200 ;  /* 0x000000c815157221 */ /* 0x000fe20000010000 */
[----:B------:R-:W-:Y:S01]  /*fa30*/  IMAD.MOV.U32 R200, RZ, RZ, R18 ;  /* 0x000000ffffc87224 */ /* 0x000fe200078e0012 */
[----:B------:R0:W-:Y:S01]  /*fa40*/  STSM.16.M88.4 [R213], R164 ;  /* 0x000000a4d5007844 */ /* 0x0001e20000000200 */
[----:B------:R-:W-:Y:S01]  /*fa50*/  WARPGROUP.ARRIVE ;  /* 0x00000000000079c5 */ /* 0x000fe20000000000 */
[----:B------:R-:W-:Y:S01]  /*fa60*/  FADD.FTZ R176, R176, R175 ;  /* 0x000000afb0b07221 */ /* 0x000fe20000010000 */
[----:B------:R-:W-:-:S03]  /*fa70*/  FADD.FTZ R21, R182, R21 ;  /* 0x00000015b6157221 */ /* 0x000fc60000010000 */
[----:B------:R-:W-:Y:S01]  /*fa80*/  FADD.FTZ R177, R177, R176 ;  /* 0x000000b0b1b17221 */ /* 0x000fe20000010000 */
[----:B------:R-:W-:Y:S03]  /*fa90*/  HGMMA.64x256x16.F32 R24, R152, gdesc[UR4].tnspB, R24, gsb0 ;  /* 0x43e0000498187df0 */ /* 0x000fe60008000818 */
[----:B------:R-:W-:Y:S02]  /*faa0*/  WARPGROUP.DEPBAR.LE gsb0, 0x0 ;  /* 0x00008000000079c5 */ /* 0x000fe40000010000 */
[----:B---3--:R-:W-:Y:S01]  /*fab0*/  VIADD R152, R172, 0x80 ;  /* 0x00000080ac987836 */ /* 0x008fe20000000000 */
        /* <DEDUP_REMOVED lines=17> */
[----:B------:R-:W-:Y:S01]  /*fbd0*/  FADD.FTZ R153, R196, R21 ;  /* 0x00000015c4997221 */ /* 0x000fe20000010000 */
[----:B------:R-:W-:-:S03]  /*fbe0*/  FADD.FTZ R21, R178, R177 ;  /* 0x000000b1b2157221 */ /* 0x000fc60000010000 */
[----:B------:R-:W-:Y:S01]  /*fbf0*/  FADD.FTZ R196, R202, R153 ;  /* 0x00000099cac47221 */ /* 0x000fe20000010000 */
[----:B------:R-:W-:Y:S02]  /*fc00*/  WARPGROUP.DEPBAR.LE gsb0, 0x0 ;  /* 0x00008000000079c5 */ /* 0x000fe40000010000 */
[----:B------:R-:W-:-:S15]  /*fc10*/  WARPGROUP.ARRIVE ;  /* 0x00000000000079c5 */ /* 0x000fde0000000000 */
[----:B------:R-:W-:-:S02]  /*fc20*/  NOP ;  /* 0x0000000000007918 */ /* 0x000fc40000000000 */
        /* <DEDUP_REMOVED lines=14> */
[----:B------:R-:W-:Y:S05]  /*fd10*/  BSYNC B1 ;  /* 0x0000000000017941 */ /* 0x000fea0003800000 */
.L_x_5528:
[----:B------:R-:W-:Y:S05]  /*fd20*/  BSYNC B0 ;  /* 0x0000000000007941 */ /* 0x000fea0003800000 */
.L_x_5527:
[----:B------:R-:W-:Y:S01]  /*fd30*/  ISETP.GE.AND P2, PT, R197, RZ, PT ;  /* 0x000000ffc500720c */ /* 0x000fe20003f46270 */
[----:B------:R-:W-:-:S12]  /*fd40*/  BSSY B0, `(.L_x_5540) ;  /* 0x0000329000007945 */ /* 0x000fd80003800000 */
[----:B------:R-:W-:Y:S05]  /*fd50*/  @!P2 BRA `(.L_x_5541) ;  /* 0x00000030009ca947 */ /* 0x000fea0003800000 */
[----:B------:R-:W-:Y:S02]  /*fd60*/  IMAD.MOV.U32 R202, RZ, RZ, R168 ;  /* 0x000000ffffca7224 */ /* 0x000fe400078e00a8 */
[----:B------:R-:W-:Y:S02]  /*fd70*/  IMAD.MOV.U32 R200, RZ, RZ, R0 ;  /* 0x000000ffffc87224 */ /* 0x000fe400078e0000 */
[----:B------:R-:W-:-:S07]  /*fd80*/  IMAD.MOV.U32 R201, RZ, RZ, R18 ;  /* 0x000000ffffc97224 */ /* 0x000fce00078e0012 */
.L_x_5552:
[----:B------:R-:W-:-:S05]  /*fd90*/  VIADD R18, R201, 0x1 ;  /* 0x00000001c9127836 */ /* 0x000fca0000000000 */
[----:B------:R-:W-:-:S04]  /*fda0*/  ISETP.NE.AND P2, PT, R18, 0x2, PT ;  /* 0x000000021200780c */ /* 0x000fc80003f45270 */
[----:B------:R-:W-:Y:S02]  /*fdb0*/  SEL R0, RZ, 0x1, P2 ;  /* 0x00000001ff007807 */ /* 0x000fe40001000000 */
[----:B------:R-:W-:Y:S02]  /*fdc0*/  SEL R18, R18, RZ, P2 ;  /* 0x000000ff12127207 */ /* 0x000fe40001000000 */
[----:B------:R-:W-:Y:S01]  /*fdd0*/  LOP3.LUT R19, R19, R0, RZ, 0x3c, !PT ;  /* 0x0000000013137212 */ /* 0x000fe200078e3cff */
[----:B--2---:R-:W-:Y:S06]  /*fde0*/  @!P0 BRA `(.L_x_5542) ;  /* 0x0000000000048947 */ /* 0x004fec0003800000 */
[----:B------:R-:W-:Y:S01]  /*fdf0*/  BPT.TRAP 0x1 ;  /* 0x000000040000795c */ /* 0x000fe20000300000 */
.L_x_5542:
[----:B------:R-:W-:Y:S01]  /*fe00*/  IMAD R193, R18, 0x8, R2 ;  /* 0x0000000812c17824 */ /* 0x000fe200078e0202 */
[----:B------:R-:W-:-:S04]  /*fe10*/  SHF.L.U32 R0, R19, 0x1f, RZ ;  /* 0x0000001f13007819 */ /* 0x000fc800000006ff */
[----:B------:R0:W1:Y:S01]  /*fe20*/  SYNCS.PHASECHK.TRANS64.TRYWAIT P2, [R193+URZ+0x38830], R0 ;  /* 0x03883000c10075a7 */ /* 0x000062000804017f */
[----:B------:R-:W-:Y:S05]  /*fe30*/  @!P0 BRA `(.L_x_5543) ;  /* 0x0000000000048947 */ /* 0x000fea0003800000 */
[----:B------:R-:W-:Y:S01]  /*fe40*/  BPT.TRAP 0x1 ;  /* 0x000000040000795c */ /* 0x000fe20000300000 */
.L_x_5543:
[----:B------:R-:W-:Y:S01]  /*fe50*/  BSSY B1, `(.L_x_5544) ;  /* 0x0000006000017945 */ /* 0x000fe20003800000 */
[----:B------:R-:W-:Y:S02]  /*fe60*/  IMAD R156, R18, 0x200, R15 ;  /* 0x00000200129c7824 */ /* 0x000fe400078e020f */
[----:B------:R-:W-:Y:S01]  /*fe70*/  IMAD.MOV.U32 R157, RZ, RZ, 0x40000040 ;  /* 0x40000040ff9d7424 */ /* 0x000fe200078e00ff */
[----:B-1----:R-:W-:Y:S06]  /*fe80*/  @P2 BRA `(.L_x_5545) ;  /* 0x0000000000082947 */ /* 0x002fec0003800000 */
[----:B------:R-:W1:Y:S02]  /*fe90*/  SYNCS.PHASECHK.TRANS64.TRYWAIT P2, [R193+URZ+0x38830], R0 ;  /* 0x03883000c10075a7 */ /* 0x000e64000804017f */
[----:B-1----:R-:W-:Y:S05]  /*fea0*/  @!P2 BRA `(.L_x_5546) ;  /* 0x00000114009ca947 */ /* 0x002fea0003800000 */
.L_x_5545:
[----:B------:R-:W-:Y:S05]  /*feb0*/  BSYNC B1 ;  /* 0x0000000000017941 */ /* 0x000fea0003800000 */
.L_x_5544:
        /* <DEDUP_REMOVED lines=36> */
.L_x_5547:
[----:B------:R2:W3:Y:S01]  /*10100*/  SYNCS.PHASECHK.TRANS64.TRYWAIT P2, [R193+URZ+0x38850], R0 ;  /* 0x03885000c10075a7 */ /* 0x0004e2000804017f */
[----:B------:R-:W-:Y:S05]  /*10110*/  @!P0 BRA `(.L_x_5548) ;  /* 0x0000000000048947 */ /* 0x000fea0003800000 */
[----:B------:R-:W-:Y:S01]  /*10120*/  BPT.TRAP 0x1 ;  /* 0x000000040000795c */ /* 0x000fe20000300000 */
.L_x_5548:
[----:B------:R-:W-:Y:S04]  /*10130*/  BSSY B1, `(.L_x_5549) ;  /* 0x0000004000017945 */ /* 0x000fe80003800000 */
[----:B---3--:R-:W-:Y:S05]  /*10140*/  @P2 BRA `(.L_x_5550) ;  /* 0x0000000000082947 */ /* 0x008fea0003800000 */
[----:B------:R-:W3:Y:S02]  /*10150*/  SYNCS.PHASECHK.TRANS64.TRYWAIT P2, [R193+URZ+0x38850], R0 ;  /* 0x03885000c10075a7 */ /* 0x000ee4000804017f */
[----:B---3--:R-:W-:Y:S05]  /*10160*/  @!P2 BRA `(.L_x_5551) ;  /* 0x000001140000a947 */ /* 0x008fea0003800000 */
.L_x_5550:
[----:B------:R-:W-:Y:S05]  /*10170*/  BSYNC B1 ;  /* 0x0000000000017941 */ /* 0x000fea0003800000 */
.L_x_5549:
        /* <DEDUP_REMOVED lines=197> */
[C---:B------:R-:W-:Y:S02]  /*10dd0*/  SEL R198, R3.reuse, 0x2, P2 ;  /* 0x0000000203c67807 */ /* 0x040fe40001000000 */
[----:B------:R-:W-:-:S03]  /*10de0*/  SEL R3, R3, 0x6, !P2 ;  /* 0x0000000603037807 */ /* 0x000fc60005000000 */
[----:B------:R-:W-:Y:S01]  /*10df0*/  IMAD.IADD R206, R203, 0x1, R198 ;  /* 0x00000001cbce7824 */ /* 0x000fe200078e02c6 */
        /* <DEDUP_REMOVED lines=115> */
[----:B------:R-:W-:Y:S01]  /*11530*/  IMAD.MOV.U32 R199, RZ, RZ, 0x40000040 ;  /* 0x40000040ffc77424 */ /* 0x000fe200078e00ff */
        /* <DEDUP_REMOVED lines=29> */
[----:B------:R-:W-:Y:S02]  /*11710*/  IMAD.MOV.U32 R207, RZ, RZ, 0x40000040 ;  /* 0x40000040ffcf7424 */ /* 0x000fe400078e00ff */
[----:B------:R-:W-:Y:S01]  /*11720*/  IMAD.MOV.U32 R0, RZ, RZ, 0x1000 ;  /* 0x00001000ff007424 */ /* 0x000fe200078e00ff */
[----:B------:R-:W-:Y:S01]  /*11730*/  R2UR UR4, R206 ;  /* 0x00000000ce0472ca */ /* 0x000fe200000e0000 */
[----:B------:R-:W-:Y:S01]  /*11740*/  IMAD.IADD R206, R205, 0x1, R198 ;  /* 0x00000001cdce7824 */ /* 0x000fe200078e02c6 */
[----:B------:R-:W-:Y:S01]  /*11750*/  R2UR UR5, R207 ;  /* 0x00000000cf0572ca */ /* 0x000fe200000e0000 */
[----:B------:R-:W-:Y:S01]  /*11760*/  IMAD.MOV.U32 R207, RZ, RZ, 0x40000040 ;  /* 0x40000040ffcf7424 */ /* 0x000fe200078e00ff */
[----:B------:R-:W-:Y:S01]  /*11770*/  SEL R0, R0, 0xf80, P2 ;  /* 0x00000f8000007807 */ /* 0x000fe20001000000 */
[----:B------:R-:W-:-:S03]  /*11780*/  IMAD.IADD R198, R198, 0x1, R203 ;  /* 0x00000001c6c67824 */ /* 0x000fc600078e02cb */
        /* <DEDUP_REMOVED lines=74> */
[----:B------:R-:W-:Y:S01]  /*11c30*/  SHFL.BFLY PT, R207, R206, 0x2, 0x1f ;  /* 0x0c401f00cecf7f89 */ /* 0x000fe200000e0000 */
[----:B0-----:R-:W-:-:S05]  /*11c40*/  FMNMX.FTZ R0, R0, R3, !PT ;  /* 0x0000000300007209 */ /* 0x001fca0007810000 */
[----:B------:R-:W0:Y:S02]  /*11c50*/  SHFL.BFLY PT, R3, R0, 0x1, 0x1f ;  /* 0x0c201f0000037f89 */ /* 0x000e2400000e0000 */
[----:B0-----:R-:W-:Y:S01]  /*11c60*/  FMNMX.FTZ R0, R0, R3, !PT ;  /* 0x0000000300007209 */ /* 0x001fe20007810000 */
[----:B------:R-:W-:-:S04]  /*11c70*/  IMAD.U32 R3, RZ, RZ, UR36 ;  /* 0x00000024ff037e24 */ /* 0x000fc8000f8e00ff */
[C---:B------:R-:W-:Y:S01]  /*11c80*/  FADD.FTZ R200, -R0.reuse, R200 ;  /* 0x000000c800c87221 */ /* 0x040fe20000010100 */
[----:B------:R-:W-:-:S03]  /*11c90*/  FMUL.FTZ R204, R0, R3 ;  /* 0x0000000300cc7220 */ /* 0x000fc60000410000 */
[-C--:B------:R-:W-:Y:S01]  /*11ca0*/  FMUL.FTZ R200, R200, R3.reuse ;  /* 0x00000003c8c87220 */ /* 0x080fe20000410000 */
[-CC-:B------:R-:W-:Y:S01]  /*11cb0*/  FFMA.FTZ R205, R156, R3.reuse, -R204.reuse ;  /* 0x000000039ccd7223 */ /* 0x180fe200000108cc */
[-CC-:B------:R-:W-:Y:S01]  /*11cc0*/  FFMA.FTZ R156, R160, R3.reuse, -R204.reuse ;  /* 0x00000003a09c7223 */ /* 0x180fe200000108cc */
[-CC-:B------:R-:W-:Y:S01]  /*11cd0*/  FFMA.FTZ R160, R164, R3.reuse, -R204.reuse ;  /* 0x00000003a4a07223 */ /* 0x180fe200000108cc */
[----:B------:R0:W1:Y:S01]  /*11ce0*/  MUFU.EX2 R203, R200 ;  /* 0x000000c800cb7308 */ /* 0x0000620000000800 */
        /* <DEDUP_REMOVED lines=8> */
[--C-:B0-----:R-:W-:Y:S01]  /*11d70*/  FFMA.FTZ R200, R168, R3, -R204.reuse ;  /* 0x00000003a8c87223 */ /* 0x101fe200000108cc */
[----:B------:R-:W-:Y:S01]  /*11d80*/  FMNMX.FTZ R168, R206, R207, !PT ;  /* 0x000000cfcea87209 */ /* 0x000fe20007810000 */
[-CC-:B------:R-:W-:Y:S01]  /*11d90*/  FFMA.FTZ R173, R173, R3.reuse, -R204.reuse ;  /* 0x00000003adad7223 */ /* 0x180fe200000108cc */
[-CC-:B------:R-:W-:Y:S01]  /*11da0*/  FFMA.FTZ R176, R176, R3.reuse, -R204.reuse ;  /* 0x00000003b0b07223 */ /* 0x180fe200000108cc */
[-CC-:B------:R-:W-:Y:S01]  /*11db0*/  FFMA.FTZ R177, R177, R3.reuse, -R204.reuse ;  /* 0x00000003b1b17223 */ /* 0x180fe200000108cc */
[-CC-:B------:R-:W-:Y:S01]  /*11dc0*/  FFMA.FTZ R180, R180, R3.reuse, -R204.reuse ;  /* 0x00000003b4b47223 */ /* 0x180fe200000108cc */
[----:B------:R-:W0:Y:S01]  /*11dd0*/  SHFL.BFLY PT, R164, R168, 0x1, 0x1f ;  /* 0x0c201f00a8a47f89 */ /* 0x000e2200000e0000 */
[----:B------:R-:W-:Y:S01]  /*11de0*/  MUFU.EX2 R153, R153 ;  /* 0x0000009900997308 */ /* 0x000fe20000000800 */
[----:B------:R-:W-:Y:S01]  /*11df0*/  FFMA.FTZ R181, R181, R3, -R204 ;  /* 0x00000003b5b57223 */ /* 0x000fe200000108cc */
[-C--:B-1----:R-:W-:Y:S01]  /*11e00*/  FMUL.FTZ R24, R24, R203.reuse ;  /* 0x000000cb18187220 */ /* 0x082fe20000410000 */
        /* <DEDUP_REMOVED lines=24> */
[----:B------:R-:W-:Y:S01]  /*11f90*/  FMUL.FTZ R65, R65, R203 ;  /* 0x000000cb41417220 */ /* 0x000fe20000410000 */
[C---:B------:R-:W-:Y:S01]  /*11fa0*/  FADD.FTZ R164, -R168.reuse, R202 ;  /* 0x000000caa8a47221 */ /* 0x040fe20000010100 */
[----:B------:R-:W-:Y:S01]  /*11fb0*/  FMUL.FTZ R206, R168, R3 ;  /* 0x00000003a8ce7220 */ /* 0x000fe20000410000 */
        /* <DEDUP_REMOVED lines=17> */
[-C--:B------:R-:W-:Y:S01]  /*120d0*/  FFMA.FTZ R171, R171, R3.reuse, -R206 ;  /* 0x00000003abab7223 */ /* 0x080fe200000108ce */
        /* <DEDUP_REMOVED lines=10> */
[----:B------:R-:W-:Y:S01]  /*12180*/  FMUL.FTZ R30, R30, R164 ;  /* 0x000000a41e1e7220 */ /* 0x000fe20000410000 */
        /* <DEDUP_REMOVED lines=27> */
[----:B------:R-:W-:Y:S01]  /*12340*/  MUFU.EX2 R161, R161 ;  /* 0x000000a100a17308 */ /* 0x000fe20000000800 */
[----:B--2---:R-:W-:Y:S01]  /*12350*/  FADD.FTZ R196, R165, R196 ;  /* 0x000000c4a5c47221 */ /* 0x004fe20000010000 */
[----:B------:R-:W-:Y:S01]  /*12360*/  F2FP.F16.F32.PACK_AB R154, R157, R205 ;  /* 0x000000cd9d9a723e */ /* 0x000fe200000000ff */
[-C--:B------:R-:W-:Y:S01]  /*12370*/  FMUL.FTZ R55, R55, R164.reuse ;  /* 0x000000a437377220 */ /* 0x080fe20000410000 */
[----:B------:R-:W-:Y:S01]  /*12380*/  F2FP.F16.F32.PACK_AB R155, R165, R155 ;  /* 0x0000009ba59b723e */ /* 0x000fe200000000ff */
[----:B------:R-:W-:Y:S01]  /*12390*/  BAR.SYNC.DEFER_BLOCKING 0xf, 0x100 ;  /* 0x03c4000000007b1d */ /* 0x000fe20000010000 */
[-C--:B------:R-:W-:Y:S01]  /*123a0*/  FMUL.FTZ R58, R58, R164.reuse ;  /* 0x000000a43a3a7220 */ /* 0x080fe20000410000 */
[-C--:B------:R-:W-:Y:S01]  /*123b0*/  FMUL.FTZ R59, R59, R164.reuse ;  /* 0x000000a43b3b7220 */ /* 0x080fe20000410000 */
[-C--:B------:R-:W-:Y:S01]  /*123c0*/  FMUL.FTZ R62, R62, R164.reuse ;  /* 0x000000a43e3e7220 */ /* 0x080fe20000410000 */
[----:B---3--:R-:W-:Y:S01]  /*123d0*/  FADD.FTZ R179, R158, R196 ;  /* 0x000000c49eb37221 */ /* 0x008fe20000010000 */
        /* <DEDUP_REMOVED lines=50> */
[----:B--2---:R-:W-:Y:S01]  /*12700*/  FADD.FTZ R162, R205, R163 ;  /* 0x000000a3cda27221 */ /* 0x004fe20000010000 */
[-C--:B------:R-:W-:Y:S01]  /*12710*/  FMUL.FTZ R147, R147, R164.reuse ;  /* 0x000000a493937220 */ /* 0x080fe20000410000 */
[-C--:B------:R-:W-:Y:S01]  /*12720*/  FMUL.FTZ R150, R150, R164.reuse ;  /* 0x000000a496967220 */ /* 0x080fe20000410000 */
[----:B------:R-:W-:Y:S01]  /*12730*/  FMUL.FTZ R151, R151, R164 ;  /* 0x000000a497977220 */ /* 0x000fe20000410000 */
[----:B------:R-:W-:Y:S01]  /*12740*/  FADD.FTZ R162, R157, R162 ;  /* 0x000000a29da27221 */ /* 0x000fe20000010000 */
[----:B------:R-:W-:Y:S01]  /*12750*/  F2FP.F16.F32.PACK_AB R157, R159, R158 ;  /* 0x0000009e9f9d723e */ /* 0x000fe200000000ff */
[-C--:B------:R-:W-:Y:S01]  /*12760*/  FMUL.FTZ R72, R72, R203.reuse ;  /* 0x000000cb48487220 */ /* 0x080fe20000410000 */
[----:B------:R-:W-:Y:S01]  /*12770*/  MUFU.EX2 R169, R169 ;  /* 0x000000a900a97308 */ /* 0x000fe20000000800 */
[----:B------:R-:W-:Y:S01]  /*12780*/  FADD.FTZ R162, R156, R162 ;  /* 0x000000a29ca27221 */ /* 0x000fe20000010000 */
[----:B------:R-:W-:Y:S01]  /*12790*/  F2FP.F16.F32.PACK_AB R156, R161, R156 ;  /* 0x0000009ca19c723e */ /* 0x000fe200000000ff */
[-C--:B------:R-:W-:Y:S01]  /*127a0*/  FMUL.FTZ R73, R73, R203.reuse ;  /* 0x000000cb49497220 */ /* 0x080fe20000410000 */
[----:B-1----:R-:W-:Y:S01]  /*127b0*/  F2FP.F16.F32.PACK_AB R158, R199, R160 ;  /* 0x000000a0c79e723e */ /* 0x002fe200000000ff */
[----:B------:R-:W-:Y:S01]  /*127c0*/  FADD.FTZ R162, R161, R162 ;  /* 0x000000a2a1a27221 */ /* 0x000fe20000010000 */
[----:B0-----:R-:W-:Y:S01]  /*127d0*/  F2FP.F16.F32.PACK_AB R159, R204, R202 ;  /* 0x000000cacc9f723e */ /* 0x001fe200000000ff */
        /* <DEDUP_REMOVED lines=46> */
[----:B------:R-:W-:Y:S01]  /*12ac0*/  FADD.FTZ R179, R202, R179 ;  /* 0x000000b3cab37221 */ /* 0x000fe20000010000 */
[----:B------:R-:W-:Y:S01]  /*12ad0*/  ISETP.GT.AND P2, PT, R197, RZ, PT ;  /* 0x000000ffc500720c */ /* 0x000fe20003f44270 */
[----:B------:R-:W-:Y:S01]  /*12ae0*/  @!P1 VIADD R193, R193, 0x38860 ;  /* 0x00038860c1c19836 */ /* 0x000fe20000000000 */
[----:B------:R-:W-:Y:S01]  /*12af0*/  MUFU.EX2 R176, R176 ;  /* 0x000000b000b07308 */ /* 0x000fe20000000800 */
[----:B------:R2:W-:Y:S01]  /*12b00*/  STSM.16.M88.4 [R211], R156 ;  /* 0x0000009cd3007844 */ /* 0x0005e20000000200 */
[----:B------:R-:W-:Y:S01]  /*12b10*/  FADD.FTZ R179, R204, R179 ;  /* 0x000000b3ccb37221 */ /* 0x000fe20000010000 */
[----:B------:R-:W-:Y:S01]  /*12b20*/  IMAD.MOV.U32 R201, RZ, RZ, R18 ;  /* 0x000000ffffc97224 */ /* 0x000fe200078e0012 */
[----:B------:R-:W-:Y:S01]  /*12b30*/  @!P1 PRMT R193, RZ, 0x654, R193 ;  /* 0x00000654ffc19816 */ /* 0x000fe200000000c1 */
[----:B------:R-:W-:-:S02]  /*12b40*/  IMAD.MOV.U32 R202, RZ, RZ, R168 ;  /* 0x000000ffffca7224 */ /* 0x000fc400078e00a8 */
[----:B------:R-:W-:Y:S01]  /*12b50*/  FADD.FTZ R170, R170, R179 ;  /* 0x000000b3aaaa7221 */ /* 0x000fe20000010000 */
[----:B------:R-:W3:Y:S01]  /*12b60*/  MUFU.EX2 R177, R177 ;  /* 0x000000b100b17308 */ /* 0x000ee20000000800 */
[----:B-1----:R-:W-:Y:S02]  /*12b70*/  F2FP.F16.F32.PACK_AB R163, R175, R174 ;  /* 0x000000aeafa3723e */ /* 0x002fe400000000ff */
[----:B------:R-:W-:-:S04]  /*12b80*/  FADD.FTZ R171, R171, R170 ;  /* 0x000000aaabab7221 */ /* 0x000fc80000010000 */
[----:B------:R-:W-:Y:S01]  /*12b90*/  FADD.FTZ R174, R174, R171 ;  /* 0x000000abaeae7221 */ /* 0x000fe20000010000 */
[----:B------:R-:W-:Y:S03]  /*12ba0*/  MUFU.EX2 R180, R180 ;  /* 0x000000b400b47308 */ /* 0x000fe60000000800 */
[----:B------:R-:W-:-:S05]  /*12bb0*/  FADD.FTZ R174, R175, R174 ;  /* 0x000000aeafae7221 */ /* 0x000fca0000010000 */
[----:B------:R-:W1:Y:S01]  /*12bc0*/  MUFU.EX2 R181, R181 ;  /* 0x000000b500b57308 */ /* 0x000e620000000800 */
[----:B---3--:R-:W-:-:S07]  /*12bd0*/  F2FP.F16.F32.PACK_AB R164, R177, R176 ;  /* 0x000000b0b1a4723e */ /* 0x008fce00000000ff */
[----:B------:R-:W3:Y:S08]  /*12be0*/  MUFU.EX2 R178, R178 ;  /* 0x000000b200b27308 */ /* 0x000ef00000000800 */
[----:B------:R-:W-:Y:S01]  /*12bf0*/  MUFU.EX2 R182, R182 ;  /* 0x000000b600b67308 */ /* 0x000fe20000000800 */
[----:B-1----:R-:W-:-:S07]  /*12c00*/  F2FP.F16.F32.PACK_AB R166, R181, R180 ;  /* 0x000000b4b5a6723e */ /* 0x002fce00000000ff */
[----:B------:R1:W4:Y:S01]  /*12c10*/  MUFU.EX2 R196, R183 ;  /* 0x000000b700c47308 */ /* 0x0003220000000800 */
[----:B---3--:R-:W-:Y:S01]  /*12c20*/  F2FP.F16.F32.PACK_AB R165, R178, R21 ;  /* 0x00000015b2a5723e */ /* 0x008fe200000000ff */
[----:B------:R-:W-:-:S04]  /*12c30*/  FADD.FTZ R21, R21, R174 ;  /* 0x000000ae15157221 */ /* 0x000fc80000010000 */
[----:B------:R-:W-:Y:S01]  /*12c40*/  FADD.FTZ R21, R178, R21 ;  /* 0x00000015b2157221 */ /* 0x000fe20000010000 */
[----:B-1----:R-:W-:Y:S01]  /*12c50*/  FADD.FTZ R183, R160, R162 ;  /* 0x000000a2a0b77221 */ /* 0x002fe20000010000 */
[----:B------:R-:W-:Y:S02]  /*12c60*/  F2FP.F16.F32.PACK_AB R160, R169, R200 ;  /* 0x000000c8a9a0723e */ /* 0x000fe400000000ff */
[----:B------:R-:W-:Y:S01]  /*12c70*/  F2FP.F16.F32.PACK_AB R162, R173, R172 ;  /* 0x000000acada2723e */ /* 0x000fe200000000ff */
[----:B------:R-:W-:Y:S01]  /*12c80*/  FADD.FTZ R183, R199, R183 ;  /* 0x000000b7c7b77221 */ /* 0x000fe20000010000 */
[----:B----4-:R-:W-:-:S03]  /*12c90*/  F2FP.F16.F32.PACK_AB R167, R196, R182 ;  /* 0x000000b6c4a7723e */ /* 0x010fc600000000ff */
[----:B------:R2:W-:Y:S01]  /*12ca0*/  STSM.16.M88.4 [R214], R160 ;  /* 0x000000a0d6007844 */ /* 0x0005e20000000200 */
[----:B------:R-:W-:-:S03]  /*12cb0*/  FADD.FTZ R200, R200, R183 ;  /* 0x000000b7c8c87221 */ /* 0x000fc60000010000 */
[----:B------:R2:W-:Y:S01]  /*12cc0*/  STSM.16.M88.4 [R213], R164 ;  /* 0x000000a4d5007844 */ /* 0x0005e20000000200 */
[----:B------:R-:W-:Y:S01]  /*12cd0*/  WARPGROUP.ARRIVE ;  /* 0x00000000000079c5 */ /* 0x000fe20000000000 */
[----:B------:R-:W-:Y:S01]  /*12ce0*/  FADD.FTZ R169, R169, R200 ;  /* 0x000000c8a9a97221 */ /* 0x000fe20000010000 */
[----:B------:R-:W-:-:S03]  /*12cf0*/  IMAD.MOV.U32 R200, RZ, RZ, R0 ;  /* 0x000000ffffc87224 */ /* 0x000fc600078e0000 */
[----:B------:R-:W-:Y:S01]  /*12d00*/  FADD.FTZ R172, R172, R169 ;  /* 0x000000a9acac7221 */ /* 0x000fe20000010000 */
[----:B------:R-:W-:Y:S03]  /*12d10*/  HGMMA.64x256x16.F32 R24, R152, gdesc[UR4].tnspB, R24, gsb0 ;  /* 0x43e0000498187df0 */ /* 0x000fe60008000818 */
[----:B------:R-:W-:-:S04]  /*12d20*/  FADD.FTZ R173, R173, R172 ;  /* 0x000000acadad7221 */ /* 0x000fc80000010000 */
[----:B------:R-:W-:-:S04]  /*12d30*/  FADD.FTZ R176, R176, R173 ;  /* 0x000000adb0b07221 */ /* 0x000fc80000010000 */
[----:B------:R-:W-:-:S04]  /*12d40*/  FADD.FTZ R177, R177, R176 ;  /* 0x000000b0b1b17221 */ /* 0x000fc80000010000 */
[----:B------:R-:W-:Y:S01]  /*12d50*/  FADD.FTZ R180, R180, R177 ;  /* 0x000000b1b4b47221 */ /* 0x000fe20000010000 */
[----:B------:R-:W-:Y:S02]  /*12d60*/  WARPGROUP.DEPBAR.LE gsb0, 0x0 ;  /* 0x00008000000079c5 */ /* 0x000fe40000010000 */
[----:B0-----:R-:W-:Y:S01]  /*12d70*/  VIADD R152, R198, 0x80 ;  /* 0x00000080c6987836 */ /* 0x001fe20000000000 */
[----:B------:R-:W-:Y:S01]  /*12d80*/  WARPGROUP.ARRIVE ;  /* 0x00000000000079c5 */ /* 0x000fe20000000000 */
[----:B------:R-:W-:-:S03]  /*12d90*/  IMAD.MOV.U32 R153, RZ, RZ, 0x40000040 ;  /* 0x40000040ff997424 */ /* 0x000fc600078e00ff */
[----:B------:R-:W-:Y:S01]  /*12da0*/  R2UR UR6, R152 ;  /* 0x00000000980672ca */ /* 0x000fe200000e0000 */
[----:B------:R-:W-:Y:S01]  /*12db0*/  VIADD R152, R198, 0x100 ;  /* 0x00000100c6987836 */ /* 0x000fe20000000000 */
[----:B------:R-:W-:Y:S01]  /*12dc0*/  R2UR UR7, R153 ;  /* 0x00000000990772ca */ /* 0x000fe200000e0000 */
[----:B------:R-:W-:-:S12]  /*12dd0*/  IMAD.MOV.U32 R153, RZ, RZ, 0x40000040 ;  /* 0x40000040ff997424 */ /* 0x000fd800078e00ff */
        /* <DEDUP_REMOVED lines=9> */
[----:B------:R-:W-:Y:S01]  /*12e70*/  R2UR UR6, R152 ;  /* 0x00000000980672ca */ /* 0x000fe200000e0000 */
[----:B------:R-:W-:Y:S01]  /*12e80*/  VIADD R152, R197, 0xffffffff ;  /* 0xffffffffc5987836 */ /* 0x000fe20000000000 */
[----:B------:R-:W-:Y:S01]  /*12e90*/  R2UR UR7, R153 ;  /* 0x00000000990772ca */ /* 0x000fe200000e0000 */
[----:B------:R-:W-:Y:S01]  /*12ea0*/  FADD.FTZ R153, R182, R21 ;  /* 0x00000015b6997221 */ /* 0x000fe20000010000 */
[----:B------:R-:W-:Y:S01]  /*12eb0*/  FADD.FTZ R21, R181, R180 ;  /* 0x000000b4b5157221 */ /* 0x000fe20000010000 */
[----:B------:R-:W-:Y:S02]  /*12ec0*/  IMAD.MOV.U32 R197, RZ, RZ, R152 ;  /* 0x000000ffffc57224 */ /* 0x000fe400078e0098 */
        /* <DEDUP_REMOVED lines=16> */
.L_x_5541:
[----:B------:R-:W-:Y:S05]  /*12fd0*/  BSYNC B0 ;  /* 0x0000000000007941 */ /* 0x000fea0003800000 */
.L_x_5540:
[----:B------:R-:W0:Y:S01]  /*12fe0*/  SHFL.BFLY PT, R4, R21, 0x2, 0x1f ;  /* 0x0c401f0015047f89 */ /* 0x000e2200000e0000 */
[----:B------:R-:W-:Y:S02]  /*12ff0*/  VIADD R171, R18, 0x1 ;  /* 0x0000000112ab7836 */ /* 0x000fe40000000000 */
[----:B------:R-:W-:Y:S01]  /*13000*/  IMAD.MOV.U32 R20, RZ, RZ, -0x800000 ;  /* 0xff800000ff147424 */ /* 0x000fe200078e00ff */
[----:B------:R-:W1:Y:S01]  /*13010*/  SHFL.BFLY PT, R7, R196, 0x2, 0x1f ;  /* 0x0c401f00c4077f89 */ /* 0x000e6200000e0000 */
[----:B------:R-:W-:Y:S01]  /*13020*/  VIADD R227, R227, 0x1 ;  /* 0x00000001e3e37836 */ /* 0x000fe20000000000 */
[----:B------:R-:W-:Y:S08]  /*13030*/  BAR.ARV 0x8, 0x100 ;  /* 0x0204000000007b1d */ /* 0x000ff00000002000 */
[----:B------:R-:W-:Y:S01]  /*13040*/  BAR.SYNC.DEFER_BLOCKING 0xf, 0x100 ;  /* 0x03c4000000007b1d */ /* 0x000fe20000010000 */
[----:B------:R-:W-:-:S04]  /*13050*/  ISETP.NE.AND P1, PT, R171, 0x2, PT ;  /* 0x00000002ab00780c */ /* 0x000fc80003f25270 */
[----:B------:R-:W-:Y:S01]  /*13060*/  SEL R8, RZ, 0x1, P1 ;  /* 0x00000001ff087807 */ /* 0x000fe20000800000 */
[----:B0-----:R-:W-:-:S03]  /*13070*/  FADD.FTZ R5, R4, R21 ;  /* 0x0000001504057221 */ /* 0x001fc60000010000 */
[----:B------:R-:W-:Y:S01]  /*13080*/  LOP3.LUT R19, R19, R8, RZ, 0x3c, !PT ;  /* 0x0000000813137212 */ /* 0x000fe200078e3cff */
[----:B------:R-:W-:Y:S02]  /*13090*/  IMAD.MOV.U32 R21, RZ, RZ, -0x800000 ;  /* 0xff800000ff157424 */ /* 0x000fe400078e00ff */
[----:B-1----:R-:W-:Y:S01]  /*130a0*/  FADD.FTZ R7, R7, R196 ;  /* 0x000000c407077221 */ /* 0x002fe20000010000 */
[----:B------:R-:W0:Y:S04]  /*130b0*/  SHFL.BFLY PT, R4, R5, 0x1, 0x1f ;  /* 0x0c201f0005047f89 */ /* 0x000e2800000e0000 */
[----:B------:R-:W1:Y:S01]  /*130c0*/  SHFL.BFLY PT, R6, R7, 0x1, 0x1f ;  /* 0x0c201f0007067f89 */ /* 0x000e6200000e0000 */
[----:B0-----:R-:W-:Y:S01]  /*130d0*/  FADD.FTZ R9, R5, R4 ;  /* 0x0000000405097221 */ /* 0x001fe20000010000 */
[----:B------:R-:W-:-:S02]  /*130e0*/  IMAD.MOV.U32 R5, RZ, RZ, RZ ;  /* 0x000000ffff057224 */ /* 0x000fc400078e00ff */
[----:B-1----:R-:W-:Y:S02]  /*130f0*/  FADD.FTZ R4, R7, R6 ;  /* 0x0000000607047221 */ /* 0x002fe40000010000 */
[----:B------:R-:W-:Y:S01]  /*13100*/  FSETP.NE.FTZ.AND P2, PT, R9, RZ, PT ;  /* 0x000000ff0900720b */ /* 0x000fe20003f55000 */
[----:B------:R-:W-:Y:S02]  /*13110*/  IMAD.MOV R6, RZ, RZ, -R195 ;  /* 0x000000ffff067224 */ /* 0x000fe400078e0ac3 */
[----:B------:R-:W-:-:S03]  /*13120*/  FSETP.NE.FTZ.AND P3, PT, R4, RZ, PT ;  /* 0x000000ff0400720b */ /* 0x000fc60003f75000 */
[----:B------:R-:W-:Y:S01]  /*13130*/  ISETP.NE.AND P0, PT, R189, R6, PT ;  /* 0x00000006bd00720c */ /* 0x000fe20003f05270 */
[----:B------:R-:W-:-:S06]  /*13140*/  IMAD.MOV.U32 R6, RZ, RZ, RZ ;  /* 0x000000ffff067224 */ /* 0x000fcc00078e00ff */
[----:B------:R-:W2:Y:S06]  /*13150*/  @P2 MUFU.RCP R6, R9 ;  /* 0x0000000900062308 */ /* 0x000eac0000001000 */
[----:B------:R-:W-:Y:S02]  /*13160*/  @!P0 IMAD R7, R18, 0x40, R190 ;  /* 0x0000004012078824 */ /* 0x000fe400078e02be */
[----:B------:R-:W-:Y:S01]  /*13170*/  @P2 FMUL.FTZ R18, R3, 0.69314718246459960938 ;  /* 0x3f31721803122820 */ /* 0x000fe20000410000 */
[----:B------:R-:W0:Y:S01]  /*13180*/  @P3 MUFU.RCP R5, R4 ;  /* 0x0000000400053308 */ /* 0x000e220000001000 */
[----:B------:R-:W-:-:S07]  /*13190*/  @!P0 IMAD R7, R7, 0x4, R2 ;  /* 0x0000000407078824 */ /* 0x000fce00078e0202 */
[----:B------:R-:W1:Y:S01]  /*131a0*/  @P2 MUFU.LG2 R2, R9 ;  /* 0x0000000900022308 */ /* 0x000e620000000c00 */
[-C--:B--2---:R-:W-:Y:S01]  /*131b0*/  FMUL.FTZ R167, R33, R6.reuse ;  /* 0x0000000621a77220 */ /* 0x084fe20000410000 */
[----:B------:R2:W-:Y:S01]  /*131c0*/  @!P0 STS [R7+0x38400], R6 ;  /* 0x0384000607008388 */ /* 0x0005e20000000800 */
[-C--:B------:R-:W-:Y:S01]  /*131d0*/  FMUL.FTZ R24, R24, R6.reuse ;  /* 0x0000000618187220 */ /* 0x080fe20000410000 */
[-C--:B------:R-:W-:Y:S01]  /*131e0*/  FMUL.FTZ R25, R25, R6.reuse ;  /* 0x0000000619197220 */ /* 0x080fe20000410000 */
[-C--:B------:R-:W-:Y:S01]  /*131f0*/  FMUL.FTZ R28, R28, R6.reuse ;  /* 0x000000061c1c7220 */ /* 0x080fe20000410000 */
[-C--:B------:R-:W-:Y:S01]  /*13200*/  FMUL.FTZ R29, R29, R6.reuse ;  /* 0x000000061d1d7220 */ /* 0x080fe20000410000 */
[-C--:B------:R-:W-:Y:S01]  /*13210*/  FMUL.FTZ R170, R32, R6.reuse ;  /* 0x0000000620aa7220 */ /* 0x080fe20000410000 */
[----:B------:R-:W3:Y:S01]  /*13220*/  @P3 MUFU.LG2 R33, R4 ;  /* 0x0000000400213308 */ /* 0x000ee20000000c00 */
[----:B0-----:R0:W-:Y:S01]  /*13230*/  @!P0 STS [R7+0x38420], R5 ;  /* 0x0384200507008388 */ /* 0x0011e20000000800 */
        /* <DEDUP_REMOVED lines=59> */
[----:B-1----:R-:W-:Y:S01]  /*135f0*/  @P2 FMUL.FTZ R35, R2, 0.69314718246459960938 ;  /* 0x3f31721802232820 */ /* 0x002fe20000410000 */
[----:B------:R-:W-:Y:S01]  /*13600*/  @P3 FMUL.FTZ R32, R3, 0.69314718246459960938 ;  /* 0x3f31721803203820 */ /* 0x000fe20000410000 */
[----:B---3--:R-:W-:Y:S01]  /*13610*/  @P3 FMUL.FTZ R33, R33, 0.69314718246459960938 ;  /* 0x3f31721821213820 */ /* 0x008fe20000410000 */
[-C--:B------:R-:W-:Y:S01]  /*13620*/  FMUL.FTZ R3, R27, R5.reuse ;  /* 0x000000051b037220 */ /* 0x080fe20000410000 */
[-C--:B0-----:R-:W-:Y:S01]  /*13630*/  FMUL.FTZ R7, R54, R5.reuse ;  /* 0x0000000536077220 */ /* 0x081fe20000410000 */
        /* <DEDUP_REMOVED lines=66> */
.L_x_5476:
[----:B------:R-:W-:Y:S05]  /*13a60*/  BSYNC B7 ;  /* 0x0000000000077941 */ /* 0x000fea0003800000 */
.L_x_5474:
        /* <DEDUP_REMOVED lines=9> */
[----:B------:R-:W2:Y:S01]  /*13b00*/  LDL R0, [R1+0xc] ;  /* 0x00000c0001007983 */ /* 0x000ea20000100800 */
[----:B------:R-:W-:Y:S01]  /*13b10*/  F2FP.F16.F32.PACK_AB R24, R25, R24 ;  /* 0x000000181918723e */ /* 0x000fe200000000ff */
[----:B------:R-:W-:Y:S01]  /*13b20*/  ULDC.64 UR4, c[0x0][0xd00] ;  /* 0x0003400000047ab9 */ /* 0x000fe20000000a00 */
[----:B------:R-:W-:Y:S01]  /*13b30*/  F2FP.F16.F32.PACK_AB R25, R3, R26 ;  /* 0x0000001a0319723e */ /* 0x000fe200000000ff */
[----:B------:R-:W3:Y:S01]  /*13b40*/  S2R R5, SR_SWINHI ;  /* 0x0000000000057919 */ /* 0x000ee20000002f00 */
        /* <DEDUP_REMOVED lines=16> */
[----:B------:R-:W-:Y:S02]  /*13c50*/  MOV R36, R2 ;  /* 0x0000000200247202 */ /* 0x000fe40000000f00 */
[----:B---3--:R-:W-:Y:S02]  /*13c60*/  MOV R37, R5 ;  /* 0x0000000500257202 */ /* 0x008fe40000000f00 */
        /* <DEDUP_REMOVED lines=25> */
[----:B------:R-:W-:Y:S01]  /*13e00*/  BAR.SYNC.DEFER_BLOCKING 0x1, 0x100 ;  /* 0x0044000000007b1d */ /* 0x000fe20000010000 */
[----:B--2---:R-:W-:-:S03]  /*13e10*/  IMAD.WIDE R40, R0, 0x2, R36 ;  /* 0x0000000200287825 */ /* 0x004fc600078e0224 */
[C---:B------:R-:W-:Y:S02]  /*13e20*/  LOP3.LUT R45, R40.reuse, 0x380, RZ, 0xc0, !PT ;  /* 0x00000380282d7812 */ /* 0x040fe400078ec0ff */
[C---:B------:R-:W-:Y:S02]  /*13e30*/  IADD3 R0, P1, R40.reuse, 0x20, RZ ;  /* 0x0000002028007810 */ /* 0x040fe40007f3e0ff */
[----:B------:R-:W-:Y:S02]  /*13e40*/  SHF.R.U64 R45, R45, 0x3, RZ ;  /* 0x000000032d2d7819 */ /* 0x000fe400000012ff */
[----:B------:R-:W-:Y:S02]  /*13e50*/  IADD3 R3, P0, R40, 0x40, RZ ;  /* 0x0000004028037810 */ /* 0x000fe40007f1e0ff */
[----:B------:R-:W-:Y:S01]  /*13e60*/  LOP3.LUT R44, R45, R40, RZ, 0x3c, !PT ;  /* 0x000000282d2c7212 */ /* 0x000fe200078e3cff */
[----:B------:R-:W-:Y:S01]  /*13e70*/  IMAD.MOV.U32 R45, RZ, RZ, R41 ;  /* 0x000000ffff2d7224 */ /* 0x000fe200078e0029 */
[----:B------:R-:W-:-:S02]  /*13e80*/  LOP3.LUT R171, R0, 0x380, RZ, 0xc0, !PT ;  /* 0x0000038000ab7812 */ /* 0x000fc400078ec0ff */
[C---:B------:R-:W-:Y:S02]  /*13e90*/  IADD3 R5, P5, R40.reuse, 0x2040, RZ ;  /* 0x0000204028057810 */ /* 0x040fe40007fbe0ff */
[----:B------:R-:W-:Y:S02]  /*13ea0*/  MOV R44, R44 ;  /* 0x0000002c002c7202 */ /* 0x000fe40000000f00 */
[----:B------:R-:W-:Y:S01]  /*13eb0*/  SHF.R.U64 R171, R171, 0x3, RZ ;  /* 0x00000003abab7819 */ /* 0x000fe200000012ff */
[--C-:B------:R-:W-:Y:S01]  /*13ec0*/  IMAD.X R53, RZ, RZ, R41.reuse, P5 ;  /* 0x000000ffff357224 */ /* 0x100fe200028e0629 */
[C---:B------:R-:W-:Y:S01]  /*13ed0*/  IADD3 R48, P6, R40.reuse, 0x2020, RZ ;  /* 0x0000202028307810 */ /* 0x040fe20007fde0ff */
[----:B------:R2:W-:Y:S01]  /*13ee0*/  STSM.16.M88.4 [R44], R24 ;  /* 0x000000182c007844 */ /* 0x0005e20000000200 */
[C---:B-----5:R-:W-:Y:S02]  /*13ef0*/  IADD3 R30, P3, R40.reuse, 0x2000, RZ ;  /* 0x00002000281e7810 */ /* 0x060fe40007f7e0ff */
[C---:B------:R-:W-:Y:S01]  /*13f00*/  IADD3 R28, P4, R40.reuse, 0x60, RZ ;  /* 0x00000060281c7810 */ /* 0x040fe20007f9e0ff */
[--C-:B------:R-:W-:Y:S01]  /*13f10*/  IMAD.X R49, RZ, RZ, R41.reuse, P6 ;  /* 0x000000ffff317224 */ /* 0x100fe200030e0629 */
[----:B------:R-:W-:Y:S01]  /*13f20*/  IADD3 R56, P2, R40, 0x2060, RZ ;  /* 0x0000206028387810 */ /* 0x000fe20007f5e0ff */
[--C-:B------:R-:W-:Y:S01]  /*13f30*/  IMAD.X R31, RZ, RZ, R41.reuse, P3 ;  /* 0x000000ffff1f7224 */ /* 0x100fe200018e0629 */
[----:B------:R-:W-:Y:S01]  /*13f40*/  LOP3.LUT R173, R28, 0x380, RZ, 0xc0, !PT ;  /* 0x000003801cad7812 */ /* 0x000fe200078ec0ff */
[--C-:B------:R-:W-:Y:S01]  /*13f50*/  IMAD.X R29, RZ, RZ, R41.reuse, P4 ;  /* 0x000000ffff1d7224 */ /* 0x100fe200020e0629 */
[----:B------:R-:W-:Y:S01]  /*13f60*/  IADD3 R68, P4, R40, 0x4040, RZ ;  /* 0x0000404028447810 */ /* 0x000fe20007f9e0ff */
[----:B------:R-:W-:Y:S01]  /*13f70*/  IMAD.X R57, RZ, RZ, R41, P2 ;  /* 0x000000ffff397224 */ /* 0x000fe200010e0629 */
[----:B------:R-:W-:-:S02]  /*13f80*/  SHF.R.U64 R173, R173, 0x3, RZ ;  /* 0x00000003adad7819 */ /* 0x000fc400000012ff */
[----:B------:R-:W-:Y:S01]  /*13f90*/  IADD3 R70, P2, R40, 0x6040, RZ ;  /* 0x0000604028467810 */ /* 0x000fe20007f5e0ff */
[--C-:B------:R-:W-:Y:S01]  /*13fa0*/  IMAD.X R69, RZ, RZ, R41.reuse, P4 ;  /* 0x000000ffff457224 */ /* 0x100fe200020e0629 */
[----:B------:R-:W-:Y:S01]  /*13fb0*/  LOP3.LUT R28, R173, R28, RZ, 0x3c, !PT ;  /* 0x0000001cad1c7212 */ /* 0x000fe200078e3cff */
[--C-:B--2---:R-:W-:Y:S01]  /*13fc0*/  IMAD.X R27, RZ, RZ, R41.reuse, P0 ;  /* 0x000000ffff1b7224 */ /* 0x104fe200000e0629 */
[----:B------:R-:W-:Y:S01]  /*13fd0*/  LOP3.LUT R26, R3, 0x380, RZ, 0xc0, !PT ;  /* 0x00000380031a7812 */ /* 0x000fe200078ec0ff */
[--C-:B------:R-:W-:Y:S01]  /*13fe0*/  IMAD.X R25, RZ, RZ, R41.reuse, P1 ;  /* 0x000000ffff197224 */ /* 0x100fe200008e0629 */
[----:B------:R-:W-:Y:S01]  /*13ff0*/  LOP3.LUT R24, R171, R0, RZ, 0x3c, !PT ;  /* 0x00000000ab187212 */ /* 0x000fe200078e3cff */
[----:B------:R-:W-:Y:S01]  /*14000*/  IMAD.X R45, RZ, RZ, R41, P2 ;  /* 0x000000ffff2d7224 */ /* 0x000fe200010e0629 */
[----:B------:R-:W-:Y:S02]  /*14010*/  SHF.R.U64 R26, R26, 0x3, RZ ;  /* 0x000000031a1a7819 */ /* 0x000fe400000012ff */
[----:B------:R-:W-:-:S02]  /*14020*/  LOP3.LUT R0, R5, 0x380, RZ, 0xc0, !PT ;  /* 0x0000038005007812 */ /* 0x000fc400078ec0ff */
[----:B------:R-:W-:Y:S02]  /*14030*/  LOP3.LUT R26, R26, R3, RZ, 0x3c, !PT ;  /* 0x000000031a1a7212 */ /* 0x000fe400078e3cff */
[----:B------:R-:W-:Y:S02]  /*14040*/  LOP3.LUT R171, R48, 0x380, RZ, 0xc0, !PT ;  /* 0x0000038030ab7812 */ /* 0x000fe400078ec0ff */
[----:B------:R-:W-:Y:S02]  /*14050*/  LOP3.LUT R3, R30, 0x380, RZ, 0xc0, !PT ;  /* 0x000003801e037812 */ /* 0x000fe400078ec0ff */
[----:B------:R-:W-:Y:S02]  /*14060*/  SHF.R.U64 R0, R0, 0x3, RZ ;  /* 0x0000000300007819 */ /* 0x000fe400000012ff */
[----:B------:R-:W-:Y:S02]  /*14070*/  IADD3 R64, P0, R40, 0x4020, RZ ;  /* 0x0000402028407810 */ /* 0x000fe40007f1e0ff */
[----:B------:R-:W-:-:S02]  /*14080*/  SHF.R.U64 R171, R171, 0x3, RZ ;  /* 0x00000003abab7819 */ /* 0x000fc400000012ff */
[----:B------:R-:W-:Y:S01]  /*14090*/  SHF.R.U64 R3, R3, 0x3, RZ ;  /* 0x0000000303037819 */ /* 0x000fe200000012ff */
[--C-:B------:R-:W-:Y:S01]  /*140a0*/  IMAD.X R65, RZ, RZ, R41.reuse, P0 ;  /* 0x000000ffff417224 */ /* 0x100fe200000e0629 */
[----:B------:R-:W-:Y:S02]  /*140b0*/  IADD3 R60, P1, R40, 0x4000, RZ ;  /* 0x00004000283c7810 */ /* 0x000fe40007f3e0ff */
[----:B------:R-:W-:Y:S02]  /*140c0*/  LOP3.LUT R52, R0, R5, RZ, 0x3c, !PT ;  /* 0x0000000500347212 */ /* 0x000fe400078e3cff */
[----:B------:R-:W-:Y:S01]  /*140d0*/  LOP3.LUT R48, R171, R48, RZ, 0x3c, !PT ;  /* 0x00000030ab307212 */ /* 0x000fe200078e3cff */
[----:B------:R-:W-:Y:S01]  /*140e0*/  IMAD.X R61, RZ, RZ, R41, P1 ;  /* 0x000000ffff3d7224 */ /* 0x000fe200008e0629 */
[----:B------:R-:W-:Y:S02]  /*140f0*/  LOP3.LUT R5, R64, 0x380, RZ, 0xc0, !PT ;  /* 0x0000038040057812 */ /* 0x000fe400078ec0ff */
[----:B------:R-:W-:-:S02]  /*14100*/  LOP3.LUT R30, R3, R30, RZ, 0x3c, !PT ;  /* 0x0000001e031e7212 */ /* 0x000fc400078e3cff */
[----:B------:R-:W-:Y:S02]  /*14110*/  LOP3.LUT R171, R68, 0x380, RZ, 0xc0, !PT ;  /* 0x0000038044ab7812 */ /* 0x000fe400078ec0ff */
[----:B------:R-:W-:Y:S02]  /*14120*/  LOP3.LUT R3, R60, 0x380, RZ, 0xc0, !PT ;  /* 0x000003803c037812 */ /* 0x000fe400078ec0ff */
[----:B------:R-:W-:Y:S02]  /*14130*/  SHF.R.U64 R5, R5, 0x3, RZ ;  /* 0x0000000305057819 */ /* 0x000fe400000012ff */
[----:B------:R-:W-:Y:S02]  /*14140*/  IADD3 R44, P5, R40, 0x6020, RZ ;  /* 0x00006020282c7810 */ /* 0x000fe40007fbe0ff */
[----:B------:R-:W-:Y:S02]  /*14150*/  LOP3.LUT R173, R56, 0x380, RZ, 0xc0, !PT ;  /* 0x0000038038ad7812 */ /* 0x000fe400078ec0ff */
[----:B------:R-:W-:Y:S01]  /*14160*/  SHF.R.U64 R171, R171, 0x3, RZ ;  /* 0x00000003abab7819 */ /* 0x000fe200000012ff */
[----:B------:R-:W-:Y:S01]  /*14170*/  IMAD.X R119, RZ, RZ, R41, P5 ;  /* 0x000000ffff777224 */ /* 0x000fe200028e0629 */
[----:B------:R-:W-:-:S02]  /*14180*/  SHF.R.U64 R3, R3, 0x3, RZ ;  /* 0x0000000303037819 */ /* 0x000fc400000012ff */
[----:B-1----:R-:W-:Y:S02]  /*14190*/  IADD3 R32, P6, R40, 0x6000, RZ ;  /* 0x0000600028207810 */ /* 0x002fe40007fde0ff */
[----:B------:R-:W-:Y:S02]  /*141a0*/  LOP3.LUT R64, R5, R64, RZ, 0x3c, !PT ;  /* 0x0000004005407212 */ /* 0x000fe400078e3cff */
[----:B------:R-:W-:Y:S01]  /*141b0*/  SHF.R.U64 R173, R173, 0x3, RZ ;  /* 0x00000003adad7819 */ /* 0x000fe200000012ff */
[----:B------:R-:W-:Y:S01]  /*141c0*/  IMAD.X R115, RZ, RZ, R41, P6 ;  /* 0x000000ffff737224 */ /* 0x000fe200030e0629 */
[----:B------:R-:W-:Y:S02]  /*141d0*/  LOP3.LUT R68, R171, R68, RZ, 0x3c, !PT ;  /* 0x00000044ab447212 */ /* 0x000fe400078e3cff */
[----:B------:R-:W-:Y:S02]  /*141e0*/  LOP3.LUT R5, R44, 0x380, RZ, 0xc0, !PT ;  /* 0x000003802c057812 */ /* 0x000fe400078ec0ff */
[----:B------:R-:W-:-:S02]  /*141f0*/  IADD3 R72, P3, R40, 0x4060, RZ ;  /* 0x0000406028487810 */ /* 0x000fc40007f7e0ff */
[----:B------:R-:W-:Y:S02]  /*14200*/  LOP3.LUT R60, R3, R60, RZ, 0x3c, !PT ;  /* 0x0000003c033c7212 */ /* 0x000fe400078e3cff */
[----:B------:R-:W-:Y:S01]  /*14210*/  LOP3.LUT R171, R70, 0x380, RZ, 0xc0, !PT ;  /* 0x0000038046ab7812 */ /* 0x000fe200078ec0ff */
[----:B------:R-:W-:Y:S01]  /*14220*/  IMAD.X R73, RZ, RZ, R41, P3 ;  /* 0x000000ffff497224 */ /* 0x000fe200018e0629 */
[----:B------:R-:W-:Y:S02]  /*14230*/  LOP3.LUT R3, R32, 0x380, RZ, 0xc0, !PT ;  /* 0x0000038020037812 */ /* 0x000fe400078ec0ff */
[----:B------:R-:W-:Y:S02]  /*14240*/  LOP3.LUT R56, R173, R56, RZ, 0x3c, !PT ;  /* 0x00000038ad387212 */ /* 0x000fe400078e3cff */
[----:B------:R-:W-:Y:S02]  /*14250*/  SHF.R.U64 R5, R5, 0x3, RZ ;  /* 0x0000000305057819 */ /* 0x000fe400000012ff */
[----:B------:R-:W-:-:S02]  /*14260*/  LOP3.LUT R173, R72, 0x380, RZ, 0xc0, !PT ;  /* 0x0000038048ad7812 */ /* 0x000fc400078ec0ff */
[----:B------:R-:W-:Y:S02]  /*14270*/  SHF.R.U64 R171, R171, 0x3, RZ ;  /* 0x00000003abab7819 */ /* 0x000fe400000012ff */
[----:B------:R-:W-:Y:S02]  /*14280*/  SHF.R.U64 R3, R3, 0x3, RZ ;  /* 0x0000000303037819 */ /* 0x000fe400000012ff */
[----:B------:R-:W-:Y:S02]  /*14290*/  LOP3.LUT R118, R5, R44, RZ, 0x3c, !PT ;  /* 0x0000002c05767212 */ /* 0x000fe400078e3cff */
[----:B------:R-:W-:Y:S02]  /*142a0*/  SHF.R.U64 R173, R173, 0x3, RZ ;  /* 0x00000003adad7819 */ /* 0x000fe400000012ff */
[----:B------:R-:W-:Y:S02]  /*142b0*/  LOP3.LUT R44, R171, R70, RZ, 0x3c, !PT ;  /* 0x00000046ab2c7212 */ /* 0x000fe400078e3cff */
[----:B------:R-:W-:-:S02]  /*142c0*/  IADD3 R40, P1, R40, 0x6060, RZ ;  /* 0x0000606028287810 */ /* 0x000fc40007f3e0ff */
[----:B------:R-:W-:Y:S02]  /*142d0*/  LOP3.LUT R114, R3, R32, RZ, 0x3c, !PT ;  /* 0x0000002003727212 */ /* 0x000fe400078e3cff */
[----:B------:R-:W-:Y:S01]  /*142e0*/  MOV R70, R24 ;  /* 0x0000001800467202 */ /* 0x000fe20000000f00 */
[----:B------:R-:W-:Y:S01]  /*142f0*/  IMAD.X R41, RZ, RZ, R41, P1 ;  /* 0x000000ffff297224 */ /* 0x000fe200008e0629 */
[----:B------:R-:W-:Y:S02]  /*14300*/  MOV R168, R26 ;  /* 0x0000001a00a87202 */ /* 0x000fe40000000f00 */
[----:B------:R-:W-:Y:S02]  /*14310*/  MOV R3, R28 ;  /* 0x0000001c00037202 */ /* 0x000fe40000000f00 */
[----:B------:R-:W-:Y:S02]  /*14320*/  MOV R32, R30 ;  /* 0x0000001e00207202 */ /* 0x000fe40000000f00 */
[----:B------:R-:W-:-:S02]  /*14330*/  F2FP.F16.F32.PACK_AB R24, R167, R170 ;  /* 0x000000aaa718723e */ /* 0x000fc400000000ff */
        /* <DEDUP_REMOVED lines=8> */
[----:B------:R-:W-:Y:S02]  /*143c0*/  LOP3.LUT R72, R173, R72, RZ, 0x3c, !PT ;  /* 0x00000048ad487212 */ /* 0x000fe400078e3cff */
[----:B------:R-:W-:Y:S01]  /*143d0*/  LOP3.LUT R173, R40, 0x380, RZ, 0xc0, !PT ;  /* 0x0000038028ad7812 */ /* 0x000fe200078ec0ff */
[----:B------:R2:W-:Y:S01]  /*143e0*/  STSM.16.M88.4 [R168], R28 ;  /* 0x0000001ca8007844 */ /* 0x0005e20000000200 */
[----:B------:R-:W-:Y:S02]  /*143f0*/  F2FP.F16.F32.PACK_AB R4, R159, R162 ;  /* 0x000000a29f04723e */ /* 0x000fe400000000ff */
[----:B------:R-:W-:Y:S02]  /*14400*/  F2FP.F16.F32.PACK_AB R5, R51, R50 ;  /* 0x000000323305723e */ /* 0x000fe400000000ff */
[----:B------:R-:W-:-:S02]  /*14410*/  F2FP.F16.F32.PACK_AB R6, R157, R160 ;  /* 0x000000a09d06723e */ /* 0x000fc400000000ff */
[----:B------:R-:W-:Y:S02]  /*14420*/  MOV R48, R48 ;  /* 0x0000003000307202 */ /* 0x000fe40000000f00 */
[----:B------:R-:W-:Y:S01]  /*14430*/  MOV R52, R52 ;  /* 0x0000003400347202 */ /* 0x000fe20000000f00 */
[----:B------:R-:W-:Y:S01]  /*14440*/  STSM.16.M88.4 [R3], R4 ;  /* 0x0000000403007844 */ /* 0x000fe20000000200 */
[----:B-1----:R-:W-:Y:S02]  /*14450*/  F2FP.F16.F32.PACK_AB R24, R152, R153 ;  /* 0x000000999818723e */ /* 0x002fe400000000ff */
[----:B------:R-:W-:Y:S01]  /*14460*/  F2FP.F16.F32.PACK_AB R25, R75, R74 ;  /* 0x0000004a4b19723e */ /* 0x000fe200000000ff */
[----:B------:R1:W-:Y:S01]  /*14470*/  STSM.16.M88.4 [R32], R8 ;  /* 0x0000000820007844 */ /* 0x0003e20000000200 */
[----:B------:R-:W-:Y:S02]  /*14480*/  F2FP.F16.F32.PACK_AB R26, R77, R76 ;  /* 0x0000004c4d1a723e */ /* 0x000fe400000000ff */
[----:B------:R-:W-:Y:S01]  /*14490*/  F2FP.F16.F32.PACK_AB R27, R79, R78 ;  /* 0x0000004e4f1b723e */ /* 0x000fe200000000ff */
[----:B------:R-:W-:Y:S01]  /*144a0*/  STSM.16.M88.4 [R48], R12 ;  /* 0x0000000c30007844 */ /* 0x000fe20000000200 */
[----:B------:R-:W-:-:S02]  /*144b0*/  SHF.R.U64 R173, R173, 0x3, RZ ;  /* 0x00000003adad7819 */ /* 0x000fc400000012ff */
[----:B------:R-:W-:Y:S01]  /*144c0*/  MOV R56, R56 ;  /* 0x0000003800387202 */ /* 0x000fe20000000f00 */
[----:B------:R-:W-:Y:S01]  /*144d0*/  STSM.16.M88.4 [R52], R24 ;  /* 0x0000001834007844 */ /* 0x000fe20000000200 */
[----:B--2---:R-:W-:Y:S02]  /*144e0*/  F2FP.F16.F32.PACK_AB R28, R81, R80 ;  /* 0x00000050511c723e */ /* 0x004fe400000000ff */
[----:B------:R-:W-:Y:S02]  /*144f0*/  F2FP.F16.F32.PACK_AB R29, R83, R82 ;  /* 0x00000052531d723e */ /* 0x000fe400000000ff */
[----:B------:R-:W-:Y:S02]  /*14500*/  F2FP.F16.F32.PACK_AB R30, R85, R84 ;  /* 0x00000054551e723e */ /* 0x000fe400000000ff */
[----:B------:R-:W-:Y:S01]  /*14510*/  F2FP.F16.F32.PACK_AB R31, R87, R86 ;  /* 0x00000056571f723e */ /* 0x000fe200000000ff */
[----:B-1----:R-:W-:Y:S01]  /*14520*/  IMAD.MOV.U32 R32, RZ, RZ, RZ ;  /* 0x000000ffff207224 */ /* 0x002fe200078e00ff */
[----:B------:R-:W-:-:S02]  /*14530*/  MOV R60, R60 ;  /* 0x0000003c003c7202 */ /* 0x000fc40000000f00 */
[----:B------:R-:W-:Y:S01]  /*14540*/  MOV R64, R64 ;  /* 0x0000004000407202 */ /* 0x000fe20000000f00 */
[----:B------:R-:W-:Y:S01]  /*14550*/  STSM.16.M88.4 [R56], R28 ;  /* 0x0000001c38007844 */ /* 0x000fe20000000200 */
[----:B------:R-:W-:Y:S02]  /*14560*/  MOV R68, R68 ;  /* 0x0000004400447202 */ /* 0x000fe40000000f00 */
[----:B------:R-:W-:Y:S01]  /*14570*/  MOV R0, R114 ;  /* 0x0000007200007202 */ /* 0x000fe20000000f00 */
[----:B------:R-:W-:Y:S01]  /*14580*/  STSM.16.M88.4 [R60], R88 ;  /* 0x000000583c007844 */ /* 0x000fe20000000200 */
[----:B------:R-:W-:Y:S02]  /*14590*/  LOP3.LUT R40, R173, R40, RZ, 0x3c, !PT ;  /* 0x00000028ad287212 */ /* 0x000fe400078e3cff */
[----:B------:R-:W-:Y:S01]  /*145a0*/  MOV R72, R72 ;  /* 0x0000004800487202 */ /* 0x000fe20000000f00 */
[----:B------:R-:W-:Y:S01]  /*145b0*/  STSM.16.M88.4 [R64], R96 ;  /* 0x0000006040007844 */ /* 0x000fe20000000200 */
[----:B------:R-:W-:-:S02]  /*145c0*/  F2FP.F16.F32.PACK_AB R114, R117, R116 ;  /* 0x000000747572723e */ /* 0x000fc400000000ff */
[----:B------:R-:W-:Y:S01]  /*145d0*/  F2FP.F16.F32.PACK_AB R115, R66, R62 ;  /* 0x0000003e4273723e */ /* 0x000fe200000000ff */
[----:B------:R-:W-:Y:S01]  /*145e0*/  STSM.16.M88.4 [R68], R104 ;  /* 0x0000006844007844 */ /* 0x000fe20000000200 */
[----:B------:R-:W-:Y:S02]  /*145f0*/  ISETP.NE.U32.AND P0, PT, RZ, UR4, PT ;  /* 0x00000004ff007c0c */ /* 0x000fe4000bf05070 */
[----:B------:R-:W-:Y:S01]  /*14600*/  IADD3 R6, P1, R218, UR4, RZ ;  /* 0x00000004da067c10 */ /* 0x000fe2000ff3e0ff */
[----:B------:R-:W-:Y:S01]  /*14610*/  STSM.16.M88.4 [R72], R112 ;  /* 0x0000007048007844 */ /* 0x000fe20000000200 */
[----:B------:R-:W-:Y:S02]  /*14620*/  MOV R118, R118 ;  /* 0x0000007600767202 */ /* 0x000fe40000000f00 */
[----:B------:R-:W-:Y:S01]  /*14630*/  MOV R44, R44 ;  /* 0x0000002c002c7202 */ /* 0x000fe20000000f00 */
[----:B------:R1:W-:Y:S01]  /*14640*/  STSM.16.M88.4 [R0], R120 ;  /* 0x0000007800007844 */ /* 0x0003e20000000200 */
[----:B------:R-:W-:-:S02]  /*14650*/  MOV R40, R40 ;  /* 0x0000002800287202 */ /* 0x000fc40000000f00 */
[----:B------:R-:W-:Y:S01]  /*14660*/  ISETP.NE.AND.EX P0, PT, RZ, UR5, PT, P0 ;  /* 0x00000005ff007c0c */ /* 0x000fe2000bf05300 */
[----:B------:R-:W-:Y:S01]  /*14670*/  STSM.16.M88.4 [R118], R128 ;  /* 0x0000008076007844 */ /* 0x000fe20000000200 */
[----:B------:R-:W-:Y:S01]  /*14680*/  IADD3.X R7, R219, UR5, RZ, P1, !PT ;  /* 0x00000005db077c10 */ /* 0x000fe20008ffe4ff */
[----:B------:R-:W-:Y:S02]  /*14690*/  ULDC.64 UR4, c[0x0][0xd08] ;  /* 0x0003420000047ab9 */ /* 0x000fe40000000a00 */
[----:B------:R-:W-:Y:S01]  /*146a0*/  STSM.16.M88.4 [R44], R136 ;  /* 0x000000882c007844 */ /* 0x000fe20000000200 */
[----:B------:R-:W-:-:S03]  /*146b0*/  ISETP.NE.U32.AND P6, PT, RZ, UR4, PT ;  /* 0x00000004ff007c0c */ /* 0x000fc6000bfc5070 */
[----:B------:R2:W-:Y:S01]  /*146c0*/  STSM.16.M88.4 [R40], R144 ;  /* 0x0000009028007844 */ /* 0x0005e20000000200 */
[----:B------:R-:W-:Y:S01]  /*146d0*/  BAR.SYNC.DEFER_BLOCKING 0x1, 0x100 ;  /* 0x0044000000007b1d */ /* 0x000fe20000010000 */
        /* <DEDUP_REMOVED lines=59> */
.L_x_5555:
        /* <DEDUP_REMOVED lines=89> */
.L_x_5556:
[----:B------:R-:W2:Y:S01]  /*15020*/  LDC R85, c[0x0][0xce8] ;  /* 0x00033a00ff557b82 */ /* 0x000ea20000000800 */
[----:B------:R-:W-:Y:S01]  /*15030*/  ULDC.64 UR4, c[0x0][0xba0] ;  /* 0x0002e80000047ab9 */ /* 0x000fe20000000a00 */
[----:B-1----:R-:W5:Y:S01]  /*15040*/  LD.E.128 R4, desc[UR40][R6.64] ;  /* 0x0000002806047980 */ /* 0x002f62000c101d00 */
[----:B------:R-:W-:Y:S02]  /*15050*/  IMAD R3, R81, UR4, RZ ;  /* 0x0000000451037c24 */ /* 0x000fe4000f8e02ff */
[C---:B------:R-:W-:Y:S01]  /*15060*/  IMAD.WIDE.U32 R20, R32.reuse, UR4, RZ ;  /* 0x0000000420147c25 */ /* 0x040fe2000f8e00ff */
[----:B------:R-:W5:Y:S02]  /*15070*/  LD.E.128 R8, desc[UR40][R8.64] ;  /* 0x0000002808087980 */ /* 0x000f64000c101d00 */
[----:B------:R-:W1:Y:S02]  /*15080*/  LDC R88, c[0x0][0xbc8] ;  /* 0x0002f200ff587b82 */ /* 0x000e640000000800 */
[----:B------:R-:W5:Y:S04]  /*15090*/  LD.E.128 R12, desc[UR40][R12.64] ;  /* 0x000000280c0c7980 */ /* 0x000f68000c101d00 */
[----:B------:R-:W5:Y:S04]  /*150a0*/  LD.E.128 R24, desc[UR40][R24.64] ;  /* 0x0000002818187980 */ /* 0x000f68000c101d00 */
[----:B------:R-:W5:Y:S04]  /*150b0*/  LD.E.128 R28, desc[UR40][R28.64] ;  /* 0x000000281c1c7980 */ /* 0x000f68000c101d00 */
[----:B------:R-:W5:Y:S01]  /*150c0*/  LD.E.128 R36, desc[UR40][R36.64] ;  /* 0x0000002824247980 */ /* 0x000f62000c101d00 */
[----:B--2---:R-:W-:Y:S01]  /*150d0*/  ISETP.NE.AND P1, PT, R85, 0x1, PT ;  /* 0x000000015500780c */ /* 0x004fe20003f25270 */
[----:B------:R-:W-:Y:S01]  /*150e0*/  IMAD R3, R32, UR5, R3 ;  /* 0x0000000520037c24 */ /* 0x000fe2000f8e0203 */
[----:B------:R-:W-:Y:S01]  /*150f0*/  ULDC.64 UR4, c[0x0][0xbe8] ;  /* 0x0002fa0000047ab9 */ /* 0x000fe20000000a00 */
[----:B------:R-:W5:Y:S01]  /*15100*/  LD.E.128 R40, desc[UR40][R40.64] ;  /* 0x0000002828287980 */ /* 0x000f62000c101d00 */
[----:B------:R-:W-:-:S02]  /*15110*/  IMAD R32, R80, UR4, RZ ;  /* 0x0000000450207c24 */ /* 0x000fc4000f8e02ff */
[----:B------:R-:W-:Y:S01]  /*15120*/  IMAD.IADD R21, R21, 0x1, R3 ;  /* 0x0000000115157824 */ /* 0x000fe200078e0203 */
[----:B------:R-:W5:Y:S04]  /*15130*/  LD.E.128 R44, desc[UR40][R44.64] ;  /* 0x000000282c2c7980 */ /* 0x000f68000c101d00 */
[----:B------:R-:W5:Y:S02]  /*15140*/  LD.E.128 R48, desc[UR40][R48.64] ;  /* 0x0000002830307980 */ /* 0x000f64000c101d00 */
[----:B------:R-:W2:Y:S01]  /*15150*/  @P1 LDC R87, c[0x0][0xcec] ;  /* 0x00033b00ff571b82 */ /* 0x000ea20000000800 */
[C---:B------:R-:W-:Y:S01]  /*15160*/  IMAD R3, R217.reuse, UR5, R32 ;  /* 0x00000005d9037c24 */ /* 0x040fe2000f8e0220 */
[----:B------:R-:W5:Y:S04]  /*15170*/  LD.E.128 R52, desc[UR40][R52.64] ;  /* 0x0000002834347980 */ /* 0x000f68000c101d00 */
[----:B------:R-:W5:Y:S02]  /*15180*/  LD.E.128 R56, desc[UR40][R56.64] ;  /* 0x0000002838387980 */ /* 0x000f64000c101d00 */
[----:B------:R-:W3:Y:S01]  /*15190*/  @P1 LDC R89, c[0x0][0xcf0] ;  /* 0x00033c00ff591b82 */ /* 0x000ee20000000800 */
        /* <DEDUP_REMOVED lines=8> */
[-C--:B-1----:R-:W-:Y:S01]  /*15220*/  ISETP.GE.AND P0, PT, R225, R88.reuse, PT ;  /* 0x00000058e100720c */ /* 0x082fe20003f06270 */
[----:B------:R-:W-:Y:S01]  /*15230*/  IMAD R81, R83, UR5, R32 ;  /* 0x0000000553517c24 */ /* 0x000fe2000f8e0220 */
[----:B------:R-:W5:Y:S01]  /*15240*/  LD.E.128 R68, desc[UR40][R68.64] ;  /* 0x0000002844447980 */ /* 0x000f62000c101d00 */
[----:B--2---:R-:W-:Y:S01]  /*15250*/  @P1 IMAD.HI.U32 R32, R82, R87, RZ ;  /* 0x0000005752201227 */ /* 0x004fe200078e00ff */
[----:B------:R-:W-:Y:S02]  /*15260*/  SEL R80, RZ, 0xffffffff, P0 ;  /* 0xffffffffff507807 */ /* 0x000fe40000000000 */
[----:B------:R-:W5:Y:S01]  /*15270*/  LD.E.128 R72, desc[UR40][R72.64] ;  /* 0x0000002848487980 */ /* 0x000f62000c101d00 */
[----:B------:R-:W-:Y:S01]  /*15280*/  IMAD.MOV.U32 R3, RZ, RZ, R82 ;  /* 0x000000ffff037224 */ /* 0x000fe200078e0052 */
[----:B------:R-:W-:-:S02]  /*15290*/  ISETP.GE.AND P0, PT, R224, R88, PT ;  /* 0x00000058e000720c */ /* 0x000fc40003f06270 */
[----:B------:R-:W5:Y:S01]  /*152a0*/  LD.E.128 R76, desc[UR40][R76.64] ;  /* 0x000000284c4c7980 */ /* 0x000f62000c101d00 */
[----:B------:R-:W-:Y:S01]  /*152b0*/  IMAD.WIDE.U32 R20, R83, UR4, R20 ;  /* 0x0000000453147c25 */ /* 0x000fe2000f8e0014 */
[----:B---3--:R-:W-:Y:S01]  /*152c0*/  @P1 SHF.R.U32.HI R3, RZ, R89, R32 ;  /* 0x00000059ff031219 */ /* 0x008fe20000011620 */
[----:B------:R-:W-:Y:S01]  /*152d0*/  ULDC.64 UR4, c[0x0][0xbe0] ;  /* 0x0002f80000047ab9 */ /* 0x000fe20000000a00 */
[-C--:B------:R-:W-:Y:S01]  /*152e0*/  ISETP.GE.AND P1, PT, R192, R88.reuse, PT ;  /* 0x00000058c000720c */ /* 0x080fe20003f26270 */
[----:B------:R-:W-:Y:S01]  /*152f0*/  IMAD.SHL.U32 R83, R80, 0x2, RZ ;  /* 0x0000000250537824 */ /* 0x000fe200078e00ff */
        /* <DEDUP_REMOVED lines=58> */
[----:B------:R-:W-:Y:S02]  /*156a0*/  LOP3.LUT R32, R3, R32, RZ, 0xfc, !PT ;  /* 0x0000002003207212 */ /* 0x000fe400078efcff */
        /* <DEDUP_REMOVED lines=35> */
.L_x_5558:
[----:B------:R-:W-:Y:S05]  /*158e0*/  BSYNC B1 ;  /* 0x0000000000017941 */ /* 0x000fea0003800000 */
.L_x_5557:
        /* <DEDUP_REMOVED lines=38> */
.L_x_5554:
        /* <DEDUP_REMOVED lines=21> */
[----:B------:R-:W2:Y:S04]  /*15ca0*/  LDG.E R7, desc[UR40][R4.64] ;  /* 0x0000002804077981 */ /* 0x000ea8000c1e1900 */
[----:B-----5:R-:W2:Y:S02]  /*15cb0*/  LDG.E R0, desc[UR40][R4.64+0x4] ;  /* 0x0000042804007981 */ /* 0x020ea4000c1e1900 */
[----:B--2---:R-:W-:-:S07]  /*15cc0*/  IMAD.IADD R0, R0, 0x1, -R7 ;  /* 0x0000000100007824 */ /* 0x004fce00078e0a07 */
.L_x_5560:
        /* <DEDUP_REMOVED lines=45> */
.L_x_5562:
[----:B------:R-:W-:Y:S05]  /*15fa0*/  BSYNC B1 ;  /* 0x0000000000017941 */ /* 0x000fea0003800000 */
.L_x_5561:
[----:B---3--:R-:W-:Y:S01]  /*15fb0*/  ISETP.NE.AND P0, PT, R21, 0x1, PT ;  /* 0x000000011500780c */ /* 0x008fe20003f05270 */
[----:B------:R-:W3:Y:S01]  /*15fc0*/  LDC R24, c[0x0][0xbc8] ;  /* 0x0002f200ff187b82 */ /* 0x000ee20000000800 */
[----:B------:R-:W-:Y:S01]  /*15fd0*/  ULDC.64 UR4, c[0x0][0xba0] ;  /* 0x0002e80000047ab9 */ /* 0x000fe20000000a00 */
[----:B--2---:R-:W-:Y:S01]  /*15fe0*/  IMAD R7, R228, 0x20, R229 ;  /* 0x00000020e4077824 */ /* 0x004fe200078e02e5 */
[----:B------:R-:W-:Y:S01]  /*15ff0*/  BSSY B1, `(.L_x_5563) ;  /* 0x000006e000017945 */ /* 0x000fe20003800000 */
[----:B------:R-:W-:Y:S01]  /*16000*/  IMAD R6, R10, UR4, RZ ;  /* 0x000000040a067c24 */ /* 0x000fe2000f8e02ff */
        /* <DEDUP_REMOVED lines=10> */
[----:B------:R-:W-:Y:S01]  /*160b0*/  SHF.R.S32.HI R31, RZ, 0x1f, R223 ;  /* 0x0000001fff1f7819 */ /* 0x000fe200000114df */
[C---:B------:R-:W-:Y:S01]  /*160c0*/  IMAD R3, R217.reuse, UR5, R6 ;  /* 0x00000005d9037c24 */ /* 0x040fe2000f8e0206 */
[----:B-1----:R-:W-:Y:S01]  /*160d0*/  SHF.R.S32.HI R32, RZ, 0x1f, R224 ;  /* 0x0000001fff207819 */ /* 0x002fe200000114e0 */
[----:B------:R-:W-:Y:S01]  /*160e0*/  IMAD.WIDE.U32 R4, R217, UR4, R4 ;  /* 0x00000004d9047c25 */ /* 0x000fe2000f8e0004 */
[----:B------:R-:W1:Y:S01]  /*160f0*/  @P0 LDC R11, c[0x0][0xcf0] ;  /* 0x00033c00ff0b0b82 */ /* 0x000e620000000800 */
[----:B------:R-:W-:Y:S01]  /*16100*/  ULDC.64 UR4, c[0x0][0xbf0] ;  /* 0x0002fc0000047ab9 */ /* 0x000fe20000000a00 */
[----:B------:R-:W-:Y:S01]  /*16110*/  SHF.R.S32.HI R36, RZ, 0x1f, R225 ;  /* 0x0000001fff247819 */ /* 0x000fe200000114e1 */
[----:B------:R-:W-:Y:S01]  /*16120*/  IMAD.IADD R5, R5, 0x1, R3 ;  /* 0x0000000105057824 */ /* 0x000fe200078e0203 */
[-C--:B---3--:R-:W-:Y:S01]  /*16130*/  ISETP.GE.AND P1, PT, R225, R24.reuse, PT ;  /* 0x00000018e100720c */ /* 0x088fe20003f26270 */
[----:B------:R-:W-:Y:S01]  /*16140*/  IMAD R3, R230, UR4, RZ ;  /* 0x00000004e6037c24 */ /* 0x000fe2000f8e02ff */
[-C--:B------:R-:W-:Y:S01]  /*16150*/  ISETP.GE.AND P2, PT, R192, R24.reuse, PT ;  /* 0x00000018c000720c */ /* 0x080fe20003f46270 */
[----:B------:R-:W-:Y:S01]  /*16160*/  IMAD.IADD R8, R194, 0x1, R7 ;  /* 0x00000001c2087824 */ /* 0x000fe200078e0207 */
[----:B------:R-:W-:Y:S01]  /*16170*/  SEL R10, RZ, 0xffffffff, P1 ;  /* 0xffffffffff0a7807 */ /* 0x000fe20000800000 */
[C---:B------:R-:W-:Y:S01]  /*16180*/  IMAD R3, R13.reuse, UR5, R3 ;  /* 0x000000050d037c24 */ /* 0x040fe2000f8e0203 */
[----:B------:R-:W-:Y:S01]  /*16190*/  SEL R7, RZ, 0x1, P2 ;  /* 0x00000001ff077807 */ /* 0x000fe20001000000 */
[----:B------:R-:W-:Y:S01]  /*161a0*/  IMAD.WIDE.U32 R4, R13, UR4, R4 ;  /* 0x000000040d047c25 */ /* 0x000fe2000f8e0004 */
[-C--:B------:R-:W-:Y:S01]  /*161b0*/  ISETP.GE.AND P2, PT, R224, R24.reuse, PT ;  /* 0x00000018e000720c */ /* 0x080fe20003f46270 */
[----:B------:R-:W-:Y:S01]  /*161c0*/  ULDC.64 UR4, c[0x0][0xbe0] ;  /* 0x0002f80000047ab9 */ /* 0x000fe20000000a00 */
[----:B------:R-:W-:Y:S01]  /*161d0*/  ISETP.GE.AND P1, PT, R223, R24, PT ;  /* 0x00000018df00720c */ /* 0x000fe20003f26270 */
[----:B------:R-:W-:-:S02]  /*161e0*/  IMAD.SHL.U32 R10, R10, 0x2, RZ ;  /* 0x000000020a0a7824 */ /* 0x000fc400078e00ff */
[----:B--2---:R-:W-:-:S03]  /*161f0*/  @P0 IMAD.HI.U32 R6, R8, R9, RZ ;  /* 0x0000000908060227 */ /* 0x004fc600078e00ff */
[----:B------:R-:W-:Y:S01]  /*16200*/  LOP3.LUT R9, R10, 0x2, R7, 0xe2, !PT ;  /* 0x000000020a097812 */ /* 0x000fe200078ee207 */
[----:B------:R-:W-:Y:S01]  /*16210*/  IMAD.IADD R5, R5, 0x1, R3 ;  /* 0x0000000105057824 */ /* 0x000fe200078e0203 */
[----:B------:R-:W-:Y:S01]  /*16220*/  SEL R10, RZ, 0xffffffff, P2 ;  /* 0xffffffffff0a7807 */ /* 0x000fe20001000000 */
[----:B------:R-:W-:Y:S01]  /*16230*/  IMAD.MOV.U32 R3, RZ, RZ, R8 ;  /* 0x000000ffff037224 */ /* 0x000fe200078e0008 */
[----:B-1----:R-:W-:Y:S01]  /*16240*/  @P0 SHF.R.U32.HI R3, RZ, R11, R6 ;  /* 0x0000000bff030219 */ /* 0x002fe20000011606 */
[----:B------:R-:W-:Y:S01]  /*16250*/  IMAD R27, R0, R21, RZ ;  /* 0x00000015001b7224 */ /* 0x000fe200078e02ff */
[----:B------:R-:W-:Y:S01]  /*16260*/  SEL R11, RZ, 0xffffffff, P1 ;  /* 0xffffffffff0b7807 */ /* 0x000fe20000800000 */
[----:B------:R-:W-:Y:S01]  /*16270*/  IMAD.SHL.U32 R10, R10, 0x4, RZ ;  /* 0x000000040a0a7824 */ /* 0x000fe200078e00ff */
[--C-:B------:R-:W-:Y:S01]  /*16280*/  SHF.R.S32.HI R6, RZ, 0x1f, R3.reuse ;  /* 0x0000001fff067819 */ /* 0x100fe20000011403 */
[----:B------:R-:W-:Y:S01]  /*16290*/  IMAD.MOV R7, RZ, RZ, -R3 ;  /* 0x000000ffff077224 */ /* 0x000fe200078e0a03 */
[-C--:B------:R-:W-:Y:S01]  /*162a0*/  ISETP.GE.AND P0, PT, R222, R24.reuse, PT ;  /* 0x00000018de00720c */ /* 0x080fe20003f06270 */
[----:B------:R-:W-:Y:S01]  /*162b0*/  IMAD.SHL.U32 R11, R11, 0x8, RZ ;  /* 0x000000080b0b7824 */ /* 0x000fe200078e00ff */
[----:B------:R-:W-:Y:S01]  /*162c0*/  LOP3.LUT R0, R10, 0x4, R9, 0xe2, !PT ;  /* 0x000000040a007812 */ /* 0x000fe200078ee209 */
[----:B------:R-:W-:Y:S01]  /*162d0*/  IMAD R6, R6, UR4, RZ ;  /* 0x0000000406067c24 */ /* 0x000fe2000f8e02ff */
[----:B------:R-:W-:Y:S01]  /*162e0*/  ISETP.GE.AND P2, PT, R232, R24, PT ;  /* 0x00000018e800720c */ /* 0x000fe20003f46270 */
[----:B------:R-:W-:-:S02]  /*162f0*/  IMAD R7, R21, R7, R8 ;  /* 0x0000000715077224 */ /* 0x000fc400078e0208 */
[C---:B------:R-:W-:Y:S01]  /*16300*/  IMAD R9, R3.reuse, UR5, R6 ;  /* 0x0000000503097c24 */ /* 0x040fe2000f8e0206 */
[----:B------:R-:W-:Y:S01]  /*16310*/  SEL R6, RZ, 0xffffffff, P0 ;  /* 0xffffffffff067807 */ /* 0x000fe20000000000 */
[----:B------:R-:W-:Y:S01]  /*16320*/  IMAD.WIDE.U32 R4, R3, UR4, R4 ;  /* 0x0000000403047c25 */ /* 0x000fe2000f8e0004 */
[----:B------:R-:W-:Y:S01]  /*16330*/  LOP3.LUT R3, R11, 0x8, R0, 0xe2, !PT ;  /* 0x000000080b037812 */ /* 0x000fe200078ee200 */
[----:B------:R-:W-:Y:S01]  /*16340*/  ULDC.64 UR4, c[0x0][0xbd8] ;  /* 0x0002f60000047ab9 */ /* 0x000fe20000000a00 */
[----:B------:R-:W-:Y:S01]  /*16350*/  SHF.R.S32.HI R0, RZ, 0x1f, R7 ;  /* 0x0000001fff007819 */ /* 0x000fe20000011407 */
[----:B------:R-:W-:Y:S01]  /*16360*/  IMAD.SHL.U32 R6, R6, 0x10, RZ ;  /* 0x0000001006067824 */ /* 0x000fe200078e00ff */
[-C--:B------:R-:W-:Y:S01]  /*16370*/  ISETP.GE.AND P0, PT, R221, R24.reuse, PT ;  /* 0x00000018dd00720c */ /* 0x080fe20003f06270 */
[----:B------:R-:W-:Y:S02]  /*16380*/  IMAD.IADD R5, R5, 0x1, R9 ;  /* 0x0000000105057824 */ /* 0x000fe400078e0209 */
[----:B------:R-:W-:Y:S01]  /*16390*/  IMAD R0, R0, UR4, RZ ;  /* 0x0000000400007c24 */ /* 0x000fe2000f8e02ff */
[----:B------:R-:W-:Y:S01]  /*163a0*/  SEL R8, RZ, 0xffffffff, P0 ;  /* 0xffffffffff087807 */ /* 0x000fe20000000000 */
[----:B------:R-:W-:Y:S01]  /*163b0*/  IMAD.IADD R194, R229, 0x1, R194 ;  /* 0x00000001e5c27824 */ /* 0x000fe200078e02c2 */
        /* <DEDUP_REMOVED lines=49> */
.L_x_5564:
[----:B------:R-:W-:Y:S05]  /*166d0*/  BSYNC B1 ;  /* 0x0000000000017941 */ /* 0x000fea0003800000 */
.L_x_5563:
        /* <DEDUP_REMOVED lines=36> */
.L_x_5559:
[----:B------:R-:W-:Y:S05]  /*16920*/  BSYNC B0 ;  /* 0x0000000000007941 */ /* 0x000fea0003800000 */
.L_x_5553:
[----:B------:R-:W-:Y:S02]  /*16930*/  ULDC UR4, c[0x0][0xd3c] ;  /* 0x00034f0000047ab9 */ /* 0x000fe40000000800 */
[----:B------:R-:W-:-:S13]  /*16940*/  ISETP.GE.AND P0, PT, R35, UR4, PT ;  /* 0x0000000423007c0c */ /* 0x000fda000bf06270 */
[----:B------:R-:W-:Y:S05]  /*16950*/  @!P0 BRA `(.L_x_5565) ;  /* 0xfffffea8003c8947 */ /* 0x000fea000383ffff */
[----:B------:R-:W-:Y:S05]  /*16960*/  BRA `(.L_x_5433) ;  /* 0x000000a000387947 */ /* 0x000fea0003800000 */
.L_x_5431:
        /* <DEDUP_REMOVED lines=18> */
.L_x_5566:
        /* <DEDUP_REMOVED lines=42> */
.L_x_5572:
        /* <DEDUP_REMOVED lines=12> */
.L_x_5571:
[----:B------:R-:W-:Y:S05]  /*16df0*/  BSYNC B0 ;  /* 0x0000000000007941 */ /* 0x000fea0003800000 */
.L_x_5570:
        /* <DEDUP_REMOVED lines=21> */
.L_x_5568:
        /* <DEDUP_REMOVED lines=20> */
.L_x_5573:
[----:B-1----:R-:W-:Y:S01]  /*17090*/  IMAD.MOV R2, RZ, RZ, -R3 ;  /* 0x000000ffff027224 */ /* 0x002fe200078e0a03 */
[----:B--2---:R-:W-:Y:S01]  /*170a0*/  IABS R4, R8 ;  /* 0x0000000800047213 */ /* 0x004fe20000000000 */
        /* <DEDUP_REMOVED lines=24> */
[----:B------:R-:W-:Y:S01]  /*17230*/  VIADDMNMX R10, R3, UR5, R10, PT ;  /* 0x00000005030a7c46 */ /* 0x000fe2000b80010a */
[----:B------:R-:W-:Y:S01]  /*17240*/  IMAD.IADD R4, R7, 0x1, R4 ;  /* 0x0000000107047824 */ /* 0x000fe200078e0204 */
[----:B------:R-:W-:Y:S02]  /*17250*/  IABS R8, R7 ;  /* 0x0000000700087213 */ /* 0x000fe40000000000 */
[----:B------:R-:W-:-:S04]  /*17260*/  IABS R6, R10 ;  /* 0x0000000a00067213 */ /* 0x000fc80000000000 */
[----:B------:R-:W1:Y:S08]  /*17270*/  I2F.RP R11, R6 ;  /* 0x00000006000b7306 */ /* 0x000e700000209400 */
[----:B-1----:R-:W1:Y:S02]  /*17280*/  MUFU.RCP R11, R11 ;  /* 0x0000000b000b7308 */ /* 0x002e640000001000 */
[----:B-1----:R-:W-:-:S06]  /*17290*/  VIADD R2, R11, 0xffffffe ;  /* 0x0ffffffe0b027836 */ /* 0x002fcc0000000000 */
[----:B------:R1:W2:Y:S02]  /*172a0*/  F2I.FTZ.U32.TRUNC.NTZ R3, R2 ;  /* 0x0000000200037305 */ /* 0x0002a4000021f000 */
[----:B-1----:R-:W-:Y:S02]  /*172b0*/  IMAD.MOV.U32 R2, RZ, RZ, RZ ;  /* 0x000000ffff027224 */ /* 0x002fe400078e00ff */
[----:B--2---:R-:W-:-:S04]  /*172c0*/  IMAD.MOV R9, RZ, RZ, -R3 ;  /* 0x000000ffff097224 */ /* 0x004fc800078e0a03 */
[----:B------:R-:W-:-:S04]  /*172d0*/  IMAD R9, R9, R6, RZ ;  /* 0x0000000609097224 */ /* 0x000fc800078e02ff */
[----:B------:R-:W-:Y:S01]  /*172e0*/  IMAD.HI.U32 R3, R3, R9, R2 ;  /* 0x0000000903037227 */ /* 0x000fe200078e0002 */
[-C--:B------:R-:W-:Y:S02]  /*172f0*/  IABS R9, R10.reuse ;  /* 0x0000000a00097213 */ /* 0x080fe40000000000 */
[----:B------:R-:W-:-:S03]  /*17300*/  LOP3.LUT R2, R7, R10, RZ, 0x3c, !PT ;  /* 0x0000000a07027212 */ /* 0x000fc600078e3cff */
[----:B------:R-:W-:Y:S01]  /*17310*/  IMAD.MOV R9, RZ, RZ, -R9 ;  /* 0x000000ffff097224 */ /* 0x000fe200078e0a09 */
[----:B------:R-:W-:Y:S01]  /*17320*/  ISETP.GE.AND P2, PT, R2, RZ, PT ;  /* 0x000000ff0200720c */ /* 0x000fe20003f46270 */
[----:B------:R-:W-:-:S04]  /*17330*/  IMAD.HI.U32 R3, R3, R8, RZ ;  /* 0x0000000803037227 */ /* 0x000fc800078e00ff */
        /* <DEDUP_REMOVED lines=14> */
.L_x_5569:
[----:B------:R-:W-:Y:S02]  /*17420*/  IMAD.MOV.U32 R17, RZ, RZ, RZ ;  /* 0x000000ffff117224 */ /* 0x000fe400078e00ff */
[----:B------:R-:W-:Y:S02]  /*17430*/  IMAD.U32 R16, RZ, RZ, UR6 ;  /* 0x00000006ff107e24 */ /* 0x000fe4000f8e00ff */
[----:B------:R-:W-:-:S07]  /*17440*/  IMAD.MOV.U32 R18, RZ, RZ, RZ ;  /* 0x000000ffff127224 */ /* 0x000fce00078e00ff */
.L_x_5574:
[----:B------:R-:W-:-:S13]  /*17450*/  ISETP.NE.AND P0, PT, R0, RZ, PT ;  /* 0x000000ff0000720c */ /* 0x000fda0003f05270 */
[----:B------:R-:W1:Y:S01]  /*17460*/  @!P0 S2R R3, SR_CgaCtaId ;  /* 0x0000000000038919 */ /* 0x000e620000008800 */
[----:B------:R-:W-:-:S04]  /*17470*/  @!P0 MOV R0, 0x400 ;  /* 0x0000040000008802 */ /* 0x000fc80000000f00 */
[----:B-1----:R-:W-:-:S05]  /*17480*/  @!P0 LEA R0, R3, R0, 0x18 ;  /* 0x0000000003008211 */ /* 0x002fca00078ec0ff */
[----:B------:R2:W-:Y:S01]  /*17490*/  @!P0 STS.128 [R0+0x388d0], R16 ;  /* 0x0388d01000008388 */ /* 0x0005e20000000c00 */
[----:B------:R-:W-:Y:S06]  /*174a0*/  BAR.ARV 0x5, 0x180 ;  /* 0x0146000000007b1d */ /* 0x000fec0000002000 */
.L_x_5567:
        /* <DEDUP_REMOVED lines=41> */
.L_x_5745:
        /* <DEDUP_REMOVED lines=26> */
[C---:B------:R-:W-:Y:S01]  /*178e0*/  IADD3 R6, P5, R8.reuse, UR6, RZ ;  /* 0x0000000608067c10 */ /* 0x040fe2000ffbe0ff */
[----:B------:R-:W-:Y:S01]  /*178f0*/  IMAD.MOV.U32 R9, RZ, RZ, RZ ;  /* 0x000000ffff097224 */ /* 0x000fe200078e00ff */
        /* <DEDUP_REMOVED lines=38> */
.L_x_5576:
        /* <DEDUP_REMOVED lines=12> */
.L_x_5577:
[----:B------:R-:W-:Y:S05]  /*17c20*/  @!P0 BRA `(.L_x_5578) ;  /* 0x00000000000c8947 */ /* 0x000fea0003800000 */
[----:B------:R-:W2:Y:S04]  /*17c30*/  LDG.E R10, desc[UR40][R6.64] ;  /* 0x00000028060a7981 */ /* 0x000ea8000c1e1900 */
[----:B------:R-:W2:Y:S02]  /*17c40*/  LDG.E R6, desc[UR40][R6.64+0x4] ;  /* 0x0000042806067981 */ /* 0x000ea4000c1e1900 */
[----:B--2---:R-:W-:-:S07]  /*17c50*/  IMAD.IADD R10, R6, 0x1, -R10 ;  /* 0x00000001060a7824 */ /* 0x004fce00078e0a0a */
.L_x_5578:
[----:B------:R-:W2:Y:S01]  /*17c60*/  @P1 LDG.E R2, desc[UR40][R4.64] ;  /* 0x0000002804021981 */ /* 0x000ea2000c1e1900 */
[----:B------:R-:W3:Y:S01]  /*17c70*/  LDC R3, c[0x0][0x448] ;  /* 0x00011200ff037b82 */ /* 0x000ee20000000800 */
[----:B-----5:R-:W-:Y:S02]  /*17c80*/  IMAD.IADD R0, R10, 0x1, -R0 ;  /* 0x000000010a007824 */ /* 0x020fe400078e0a00 */
[----:B------:R4:W2:Y:S01]  /*17c90*/  @P1 LDG.E R4, desc[UR40][R4.64+0x4] ;  /* 0x0000042804041981 */ /* 0x0008a2000c1e1900 */
[----:B---3--:R-:W-:-:S13]  /*17ca0*/  ISETP.NE.AND P0, PT, R3, 0x1, PT ;  /* 0x000000010300780c */ /* 0x008fda0003f05270 */
[----:B----4-:R-:W3:Y:S01]  /*17cb0*/  @P0 LDC R5, c[0x0][0x450] ;  /* 0x00011400ff050b82 */ /* 0x010ee20000000800 */
[----:B------:R-:W-:Y:S01]  /*17cc0*/  BSSY B0, `(.L_x_5579) ;  /* 0x00001d1000007945 */ /* 0x000fe20003800000 */
[----:B--2---:R-:W-:-:S06]  /*17cd0*/  @P1 IMAD.IADD R8, R4, 0x1, -R2 ;  /* 0x0000000104081824 */ /* 0x004fcc00078e0a02 */
[----:B------:R-:W2:Y:S01]  /*17ce0*/  @P0 LDC R4, c[0x0][0x44c] ;  /* 0x00011300ff040b82 */ /* 0x000ea20000000800 */
[----:B------:R-:W-:-:S04]  /*17cf0*/  IMAD.SHL.U32 R2, R17, 0x40, RZ ;  /* 0x0000004011027824 */ /* 0x000fc800078e00ff */
[----:B------:R-:W-:-:S04]  /*17d00*/  VIADD R2, R2, 0x3f ;  /* 0x0000003f02027836 */ /* 0x000fc80000000000 */
[----:B------:R-:W-:Y:S02]  /*17d10*/  IMAD.MOV.U32 R3, RZ, RZ, R2 ;  /* 0x000000ffff037224 */ /* 0x000fe400078e0002 */
[----:B--2---:R-:W-:-:S04]  /*17d20*/  @P0 IMAD.HI.U32 R4, R2, R4, RZ ;  /* 0x0000000402040227 */ /* 0x004fc800078e00ff */
[----:B------:R-:W-:Y:S01]  /*17d30*/  IMAD.IADD R2, R0, 0x1, R8 ;  /* 0x0000000100027824 */ /* 0x000fe200078e0208 */
[----:B---3--:R-:W-:-:S03]  /*17d40*/  @P0 SHF.R.U32.HI R3, RZ, R5, R4 ;  /* 0x00000005ff030219 */ /* 0x008fc60000011604 */
[C---:B------:R-:W-:Y:S01]  /*17d50*/  VIADD R4, R2.reuse, 0x3f ;  /* 0x0000003f02047836 */ /* 0x040fe20000000000 */
[----:B------:R-:W-:-:S05]  /*17d60*/  IADD3 R21, R2, 0x40, -R14 ;  /* 0x0000004002157810 */ /* 0x000fca0007ffe80e */
[----:B------:R-:W-:Y:S01]  /*17d70*/  IMAD.IADD R2, R21, 0x1, R3 ;  /* 0x0000000115027824 */ /* 0x000fe200078e0203 */
[----:B------:R-:W-:-:S04]  /*17d80*/  SHF.R.S32.HI R3, RZ, 0x1f, R4 ;  /* 0x0000001fff037819 */ /* 0x000fc80000011404 */
[----:B------:R-:W-:Y:S02]  /*17d90*/  LEA.HI R20, R3, R4, RZ, 0x6 ;  /* 0x0000000403147211 */ /* 0x000fe400078f30ff */
[----:B------:R-:W-:-:S04]  /*17da0*/  SHF.R.S32.HI R3, RZ, 0x1f, R2 ;  /* 0x0000001fff037819 */ /* 0x000fc80000011402 */
[----:B------:R-:W-:Y:S02]  /*17db0*/  LEA.HI R2, R3, R2, RZ, 0x6 ;  /* 0x0000000203027211 */ /* 0x000fe400078f30ff */
[----:B------:R-:W-:Y:S02]  /*17dc0*/  SHF.R.S32.HI R20, RZ, 0x6, R20 ;  /* 0x00000006ff147819 */ /* 0x000fe40000011414 */
[----:B------:R-:W-:-:S04]  /*17dd0*/  SHF.R.S32.HI R2, RZ, 0x6, R2 ;  /* 0x00000006ff027819 */ /* 0x000fc80000011402 */
[----:B------:R-:W-:Y:S01]  /*17de0*/  VIMNMX R2, R20, R2, PT ;  /* 0x0000000214027248 */ /* 0x000fe20003fe0100 */
[----:B------:R-:W-:-:S04]  /*17df0*/  IMAD.MOV R3, RZ, RZ, -R0 ;  /* 0x000000ffff037224 */ /* 0x000fc800078e0a00 */
[----:B------:R-:W-:-:S05]  /*17e00*/  IMAD R2, R2, 0x40, -R0 ;  /* 0x0000004002027824 */ /* 0x000fca00078e0a00 */
[----:B------:R-:W-:Y:S02]  /*17e10*/  VIMNMX R0, R2, R8, PT ;  /* 0x0000000802007248 */ /* 0x000fe40003fe0100 */
[----:B------:R-:W-:-:S04]  /*17e20*/  VIMNMX R2, RZ, R3, !PT ;  /* 0x00000003ff027248 */ /* 0x000fc80007fe0100 */
[----:B------:R-:W-:Y:S02]  /*17e30*/  ISETP.GT.AND P0, PT, R0, R2, PT ;  /* 0x000000020000720c */ /* 0x000fe40003f04270 */
[----:B------:R-:W-:-:S11]  /*17e40*/  SHF.R.U32.HI R2, RZ, 0x6, R2 ;  /* 0x00000006ff027819 */ /* 0x000fd60000011602 */
[----:B------:R-:W-:-:S05]  /*17e50*/  @P0 VIADD R0, R0, 0x3f ;  /* 0x0000003f00000836 */ /* 0x000fca0000000000 */
[----:B------:R-:W-:Y:S01]  /*17e60*/  @P0 SHF.R.S32.HI R3, RZ, 0x1f, R0 ;  /* 0x0000001fff030819 */ /* 0x000fe20000011400 */
[----:B------:R-:W-:-:S03]  /*17e70*/  IMAD.MOV.U32 R7, RZ, RZ, R2 ;  /* 0x000000ffff077224 */ /* 0x000fc600078e0002 */
[----:B------:R-:W-:-:S04]  /*17e80*/  @P0 LEA.HI R0, R3, R0, RZ, 0x6 ;  /* 0x0000000003000211 */ /* 0x000fc800078f30ff */
[----:B------:R-:W-:-:S04]  /*17e90*/  @P0 SHF.R.S32.HI R7, RZ, 0x6, R0 ;  /* 0x00000006ff070819 */ /* 0x000fc80000011400 */
[----:B------:R-:W-:Y:S02]  /*17ea0*/  ISETP.GT.AND P2, PT, R7, R2, PT ;  /* 0x000000020700720c */ /* 0x000fe40003f44270 */
[----:B------:R-:W-:-:S11]  /*17eb0*/  PLOP3.LUT P0, PT, PT, PT, PT, 0x80, 0x0 ;  /* 0x000000000000781c */ /* 0x000fd60003f0f070 */
        /* <DEDUP_REMOVED lines=8> */
.L_x_5789:
[----:B--2---:R-:W-:Y:S02]  /*17f40*/  ISETP.NE.AND P0, PT, R14, RZ, PT ;  /* 0x000000ff0e00720c */ /* 0x004fe40003f05270 */
[----:B------:R-:W-:-:S11]  /*17f50*/  PLOP3.LUT P6, PT, PT, PT, PT, 0x8, 0x0 ;  /* 0x000000000000781c */ /* 0x000fd60003fce170 */
[----:B------:R-:W-:Y:S05]  /*17f60*/  @P0 BRA `(.L_x_5582) ;  /* 0x00000000000c0947 */ /* 0x000fea0003800000 */
[----:B------:R-:W-:-:S03]  /*17f70*/  UMOV UR4, 0xffffffff ;  /* 0xffffffff00047882 */ /* 0x000fc60000000000 */
[----:B------:R-:W-:Y:S05]  /*17f80*/  BRA.DIV UR4, `(.L_x_5583) ;  /* 0x0000009604c07947 */ /* 0x000fea000b800000 */
[----:B------:R-:W-:-:S13]  /*17f90*/  ELECT P6, URZ, PT ;  /* 0x00000000003f782f */ /* 0x000fda00038c0000 */
.L_x_5582:
        /* <DEDUP_REMOVED lines=10> */
.L_x_5792:
[----:B------:R-:W-:Y:S05]  /*18040*/  BSYNC B1 ;  /* 0x0000000000017941 */ /* 0x000fea0003800000 */
.L_x_5584:
        /* <DEDUP_REMOVED lines=14> */
.L_x_5793:
[----:B------:R-:W-:Y:S05]  /*18130*/  BSYNC B2 ;  /* 0x0000000000027941 */ /* 0x000fea0003800000 */
.L_x_5588:
        /* <DEDUP_REMOVED lines=9> */
.L_x_5591:
[----:B------:R-:W-:Y:S05]  /*181d0*/  BSYNC B2 ;  /* 0x0000000000027941 */ /* 0x000fea0003800000 */
.L_x_5590:
        /* <DEDUP_REMOVED lines=14> */
.L_x_5592:
        /* <DEDUP_REMOVED lines=13> */
.L_x_5794:
[----:B------:R-:W-:Y:S05]  /*18390*/  BSYNC B2 ;  /* 0x0000000000027941 */ /* 0x000fea0003800000 */
.L_x_5593:
[----:B------:R-:W-:Y:S01]  /*183a0*/  BSSY B2, `(.L_x_5595) ;  /* 0x000000b000027945 */ /* 0x000fe20003800000 */
[----:B------:R-:W-:Y:S02]  /*183b0*/  IMAD.MOV.U32 R10, RZ, RZ, 0x0 ;  /* 0x00000000ff0a7424 */ /* 0x000fe400078e00ff */
[----:B-1----:R-:W-:Y:S01]  /*183c0*/  IMAD.MOV.U32 R11, RZ, RZ, 0x12f00000 ;  /* 0x12f00000ff0b7424 */ /* 0x002fe200078e00ff */
[----:B------:R-:W-:Y:S06]  /*183d0*/  @P1 BRA `(.L_x_5596) ;  /* 0x00000000001c1947 */ /* 0x000fec0003800000 */
[----:B------:R-:W1:Y:S02]  /*183e0*/  S2R R5, SR_TID.X ;  /* 0x0000000000057919 */ /* 0x000e640000002100 */
[----:B-1----:R-:W-:Y:S01]  /*183f0*/  LOP3.LUT R6, R5, 0x1f, RZ, 0xc0, !PT ;  /* 0x0000001f05067812 */ /* 0x002fe200078ec0ff */
[----:B------:R-:W-:-:S03]  /*18400*/  IMAD.MOV.U32 R5, RZ, RZ, 0x10000 ;  /* 0x00010000ff057424 */ /* 0x000fc600078e00ff */
[----:B------:R-:W-:Y:S01]  /*18410*/  ISETP.NE.AND P0, PT, R6, RZ, PT ;  /* 0x000000ff0600720c */ /* 0x000fe20003f05270 */
[----:B------:R1:W-:-:S12]  /*18420*/  SYNCS.ARRIVE.TRANS64 RZ, [R4+URZ+0x388b0], R5 ;  /* 0x0388b00504ff79a7 */ /* 0x0003d8000800003f */
[----:B-1----:R-:W-:Y:S05]  /*18430*/  @!P0 BRA `(.L_x_5596) ;  /* 0x0000000000048947 */ /* 0x002fea0003800000 */
[----:B------:R-:W-:Y:S01]  /*18440*/  BPT.TRAP 0x1 ;  /* 0x000000040000795c */ /* 0x000fe20000300000 */
.L_x_5596:
[----:B------:R-:W-:Y:S05]  /*18450*/  BSYNC B2 ;  /* 0x0000000000027941 */ /* 0x000fea0003800000 */
.L_x_5595:
        /* <DEDUP_REMOVED lines=11> */
.L_x_5597:
        /* <DEDUP_REMOVED lines=15> */
.L_x_5598:
        /* <DEDUP_REMOVED lines=15> */
.L_x_5599:
        /* <DEDUP_REMOVED lines=15> */
.L_x_5600:
        /* <DEDUP_REMOVED lines=15> */
.L_x_5601:
        /* <DEDUP_REMOVED lines=15> */
.L_x_5602:
        /* <DEDUP_REMOVED lines=15> */
.L_x_5603:
        /* <DEDUP_REMOVED lines=15> */
.L_x_5604:
        /* <DEDUP_REMOVED lines=10> */
.L_x_5587:
[----:B------:R-:W-:Y:S05]  /*18c40*/  BSYNC B1 ;  /* 0x0000000000017941 */ /* 0x000fea0003800000 */
.L_x_5586:
        /* <DEDUP_REMOVED lines=13> */
.L_x_5624:
[----:B------:R-:W-:Y:S05]  /*18d20*/  YIELD ;  /* 0x0000000000007946 */ /* 0x000fea0003800000 */
[----:B------:R-:W-:Y:S04]  /*18d30*/  BSSY B1, `(.L_x_5605) ;  /* 0x00000bd000017945 */ /* 0x000fe80003800000 */
[----:B---3--:R-:W-:Y:S05]  /*18d40*/  @!P6 BRA `(.L_x_5606) ;  /* 0x0000000800ece947 */ /* 0x008fea0003800000 */
[----:B------:R-:W3:Y:S04]  /*18d50*/  LDL R7, [R1+0x4] ;  /* 0x0000040001077983 */ /* 0x000ee80000100800 */
[----:B--2---:R-:W3:Y:S04]  /*18d60*/  LDL R4, [R1+0x10] ;  /* 0x0000100001047983 */ /* 0x004ee80000100800 */
[----:B------:R-:W2:Y:S01]  /*18d70*/  LDL R5, [R1+0x20] ;  /* 0x0000200001057983 */ /* 0x000ea20000100800 */
[----:B------:R-:W0:Y:S01]  /*18d80*/  S2R R6, SR_TID.X ;  /* 0x0000000000067919 */ /* 0x000e220000002100 */
[----:B------:R-:W-:Y:S01]  /*18d90*/  BSSY B2, `(.L_x_5607) ;  /* 0x0000007000027945 */ /* 0x000fe20003800000 */
[----:B0-----:R-:W-:-:S04]  /*18da0*/  LOP3.LUT R6, R6, 0x7f, RZ, 0xc0, !PT ;  /* 0x0000007f06067812 */ /* 0x001fc800078ec0ff */
[----:B------:R-:W-:Y:S01]  /*18db0*/  ISETP.NE.AND P2, PT, R6, RZ, PT ;  /* 0x000000ff0600720c */ /* 0x000fe20003f45270 */
[----:B---3--:R-:W-:Y:S01]  /*18dc0*/  IMAD R4, R4, 0x8, R7 ;  /* 0x0000000804047824 */ /* 0x008fe200078e0207 */
[----:B--2---:R-:W-:-:S04]  /*18dd0*/  SHF.L.U32 R5, R5, 0x1f, RZ ;  /* 0x0000001f05057819 */ /* 0x004fc800000006ff */
[----:B------:R-:W0:Y:S02]  /*18de0*/  SYNCS.PHASECHK.TRANS64.TRYWAIT P1, [R4+URZ+0x388a0], R5 ;  /* 0x0388a005040075a7 */ /* 0x000e24000802017f */
[----:B0-----:R-:W-:Y:S05]  /*18df0*/  @!P1 BRA `(.L_x_5608) ;  /* 0x0000008800849947 */ /* 0x001fea0003800000 */
.L_x_5795:
[----:B------:R-:W-:Y:S05]  /*18e00*/  BSYNC B2 ;  /* 0x0000000000027941 */ /* 0x000fea0003800000 */
.L_x_5607:
        /* <DEDUP_REMOVED lines=9> */
.L_x_5610:
[----:B------:R-:W-:Y:S05]  /*18ea0*/  BSYNC B2 ;  /* 0x0000000000027941 */ /* 0x000fea0003800000 */
.L_x_5609:
        /* <DEDUP_REMOVED lines=13> */
.L_x_5611:
        /* <DEDUP_REMOVED lines=13> */
.L_x_5796:
[----:B------:R-:W-:Y:S05]  /*19050*/  BSYNC B2 ;  /* 0x0000000000027941 */ /* 0x000fea0003800000 */
.L_x_5612:
        /* <DEDUP_REMOVED lines=11> */
.L_x_5615:
[----:B------:R-:W-:Y:S05]  /*19110*/  BSYNC B2 ;  /* 0x0000000000027941 */ /* 0x000fea0003800000 */
.L_x_5614:
        /* <DEDUP_REMOVED lines=11> */
.L_x_5616:
        /* <DEDUP_REMOVED lines=15> */
.L_x_5617:
        /* <DEDUP_REMOVED lines=15> */
.L_x_5618:
        /* <DEDUP_REMOVED lines=15> */
.L_x_5619:
        /* <DEDUP_REMOVED lines=15> */
.L_x_5620:
        /* <DEDUP_REMOVED lines=15> */
.L_x_5621:
        /* <DEDUP_REMOVED lines=15> */
.L_x_5622:
        /* <DEDUP_REMOVED lines=15> */
.L_x_5623:
        /* <DEDUP_REMOVED lines=10> */
.L_x_5606:
[----:B------:R-:W-:Y:S05]  /*19900*/  BSYNC B1 ;  /* 0x0000000000017941 */ /* 0x000fea0003800000 */
.L_x_5605:
        /* <DEDUP_REMOVED lines=12> */
.L_x_5580:
[----:B------:R-:W-:Y:S05]  /*199d0*/  BSYNC B0 ;  /* 0x0000000000007941 */ /* 0x000fea0003800000 */
.L_x_5579:
        /* <DEDUP_REMOVED lines=14> */
[----:B--23--:R-:W-:-:S04]  /*19ac0*/  VIMNMX R4, R20, R0, PT ;  /* 0x0000000014047248 */ /* 0x00cfc80003fe0100 */
[----:B------:R-:W-:Y:S01]  /*19ad0*/  ISETP.GT.AND P0, PT, R4, RZ, PT ;  /* 0x000000ff0400720c */ /* 0x000fe20003f04270 */
[----:B------:R2:W-:-:S12]  /*19ae0*/  STL [R1+0x34], R4 ;  /* 0x0000340401007387 */ /* 0x0005d80000100800 */
[----:B--2---:R-:W-:Y:S05]  /*19af0*/  @P0 BRA `(.L_x_5626) ;  /* 0x0000000000440947 */ /* 0x004fea0003800000 */
[----:B------:R-:W2:Y:S02]  /*19b00*/  S2R R4, SR_TID.X ;  /* 0x0000000000047919 */ /* 0x000ea40000002100 */
        /* <DEDUP_REMOVED lines=16> */
.L_x_5626:
        /* <DEDUP_REMOVED lines=20> */
[----:B0-2---:R-:W-:Y:S05]  /*19d50*/  CALL.ABS.NOINC R2 ;  /* 0x0000000002007343 */ /* 0x005fea0003c00000 */
.L_x_5629:
[----:B------:R-:W-:Y:S05]  /*19d60*/  BSYNC B6 ;  /* 0x0000000000067941 */ /* 0x000fea0003800000 */
.L_x_5628:
        /* <DEDUP_REMOVED lines=13> */
[----:B------:R-:W-:-:S02]  /*19e40*/  IMAD.U32 R7, RZ, RZ, UR9 ;  /* 0x00000009ff077e24 */ /* 0x000fc4000f8e00ff */
[----:B------:R-:W-:Y:S02]  /*19e50*/  IMAD.U32 R10, RZ, RZ, UR4 ;  /* 0x00000004ff0a7e24 */ /* 0x000fe4000f8e00ff */
[----:B-1----:R-:W-:Y:S02]  /*19e60*/  IMAD.U32 R11, RZ, RZ, UR5 ;  /* 0x00000005ff0b7e24 */ /* 0x002fe4000f8e00ff */
[----:B------:R-:W-:Y:S02]  /*19e70*/  IMAD.MOV.U32 R8, RZ, RZ, 0x70 ;  /* 0x00000070ff087424 */ /* 0x000fe400078e00ff */
[----:B------:R-:W-:Y:S02]  /*19e80*/  IMAD.MOV.U32 R12, RZ, RZ, 0x1 ;  /* 0x00000001ff0c7424 */ /* 0x000fe400078e00ff */
[----:B--2---:R-:W-:-:S07]  /*19e90*/  IMAD.MOV.U32 R13, RZ, RZ, RZ ;  /* 0x000000ffff0d7224 */ /* 0x004fce00078e00ff */
[----:B------:R-:W-:-:S07]  /*19ea0*/  LEPC R20, `(.L_x_5632) ;  /* 0x000000001014794e */ /* 0x000fce0000000000 */
[----:B0--3--:R-:W-:Y:S05]  /*19eb0*/  CALL.ABS.NOINC R2 ;  /* 0x0000000002007343 */ /* 0x009fea0003c00000 */
.L_x_5632:
        /* <DEDUP_REMOVED lines=16> */
.L_x_5631:
[----:B------:R-:W-:Y:S05]  /*19fc0*/  BSYNC B6 ;  /* 0x0000000000067941 */ /* 0x000fea0003800000 */
.L_x_5630:
        /* <DEDUP_REMOVED lines=10> */
[----:B----4-:R2:W3:Y:S02]  /*1a070*/  @P0 LDG.E R7, desc[UR40][R2.64] ;  /* 0x0000002802070981 */ /* 0x0104e4000c1e1900 */
        /* <DEDUP_REMOVED lines=14> */
.L_x_5799:
        /* <DEDUP_REMOVED lines=12> */
.L_x_5802:
        /* <DEDUP_REMOVED lines=25> */
.L_x_5636:
[----:B------:R-:W3:Y:S04]  /*1a3b0*/  LDL R7, [R1+0x4] ;  /* 0x0000040001077983 */ /* 0x000ee80000100800 */
[----:B0-2---:R-:W3:Y:S04]  /*1a3c0*/  LDL R0, [R1+0xc] ;  /* 0x00000c0001007983 */ /* 0x005ee80000100800 */
[----:B------:R-:W2:Y:S01]  /*1a3d0*/  LDL R2, [R1+0x1c] ;  /* 0x00001c0001027983 */ /* 0x000ea20000100800 */
[----:B---3--:R-:W-:Y:S01]  /*1a3e0*/  IMAD R0, R0, 0x8, R7 ;  /* 0x0000000800007824 */ /* 0x008fe200078e0207 */
[----:B--2---:R-:W-:-:S04]  /*1a3f0*/  SHF.L.U32 R2, R2, 0x1f, RZ ;  /* 0x0000001f02027819 */ /* 0x004fc800000006ff */
[----:B------:R-:W0:Y:S02]  /*1a400*/  SYNCS.PHASECHK.TRANS64.TRYWAIT P0, [R0+URZ+0x38840], R2 ;  /* 0x03884002000075a7 */ /* 0x000e24000800017f */
[----:B0-----:R-:W-:Y:S05]  /*1a410*/  @!P0 BRA `(.L_x_5637) ;  /* 0x0000007400788947 */ /* 0x001fea0003800000 */
.L_x_5803:
        /* <DEDUP_REMOVED lines=11> */
.L_x_5638:
        /* <DEDUP_REMOVED lines=27> */
.L_x_5634:
[----:B0-----:R-:W3:Y:S04]  /*1a680*/  LDL R0, [R1+0x4] ;  /* 0x0000040001007983 */ /* 0x001ee80000100800 */
        /* <DEDUP_REMOVED lines=16> */
[----:B0-----:R-:W-:-:S05]  /*1a790*/  SHF.R.S32.HI R0, RZ, 0x1f, R18 ;  /* 0x0000001fff007819 */ /* 0x001fca0000011412 */
        /* <DEDUP_REMOVED lines=19> */
.L_x_5640:
[----:B------:R-:W-:Y:S05]  /*1a8d0*/  BSYNC B6 ;  /* 0x0000000000067941 */ /* 0x000fea0003800000 */
.L_x_5639:
[----:B------:R-:W3:Y:S01]  /*1a8e0*/  LDL R4, [R1+0x48] ;  /* 0x0000480001047983 */ /* 0x000ee20000100800 */
[----:B------:R-:W0:Y:S01]  /*1a8f0*/  LDC R7, c[0x0][0x448] ;  /* 0x00011200ff077b82 */ /* 0x000e220000000800 */
[----:B------:R-:W-:Y:S01]  /*1a900*/  ULDC.64 UR4, c[0x0][0x298] ;  /* 0x0000a60000047ab9 */ /* 0x000fe20000000a00 */
[----:B------:R-:W-:Y:S01]  /*1a910*/  ULDC.64 UR6, c[0x0][0x280] ;  /* 0x0000a00000067ab9 */ /* 0x000fe20000000a00 */
[----:B------:R-:W4:Y:S04]  /*1a920*/  LDL R10, [R1+0x38] ;  /* 0x00003800010a7983 */ /* 0x000f280000100800 */
[----:B------:R-:W4:Y:S01]  /*1a930*/  LDL R9, [R1+0x54] ;  /* 0x0000540001097983 */ /* 0x000f220000100800 */
[----:B--2---:R-:W2:Y:S01]  /*1a940*/  S2R R2, SR_TID.X ;  /* 0x0000000000027919 */ /* 0x004ea20000002100 */
[----:B------:R-:W1:Y:S02]  /*1a950*/  S2R R0, SR_TID.X ;  /* 0x0000000000007919 */ /* 0x000e640000002100 */
[----:B------:R-:W4:Y:S04]  /*1a960*/  LDL R8, [R1+0x58] ;  /* 0x0000580001087983 */ /* 0x000f280000100800 */
[----:B------:R-:W4:Y:S01]  /*1a970*/  LDL R6, [R1+0x3c] ;  /* 0x00003c0001067983 */ /* 0x000f220000100800 */
[----:B0-----:R-:W-:-:S13]  /*1a980*/  ISETP.NE.AND P0, PT, R7, 0x1, PT ;  /* 0x000000010700780c */ /* 0x001fda0003f05270 */
[----:B------:R-:W0:Y:S01]  /*1a990*/  @P0 LDC R3, c[0x0][0x450] ;  /* 0x00011400ff030b82 */ /* 0x000e220000000800 */
[----:B--2---:R-:W-:-:S04]  /*1a9a0*/  LOP3.LUT R2, R2, 0x7f, RZ, 0xc0, !PT ;  /* 0x0000007f02027812 */ /* 0x004fc800078ec0ff */
[----:B------:R-:W-:Y:S01]  /*1a9b0*/  SHF.R.U32.HI R2, RZ, 0x3, R2 ;  /* 0x00000003ff027819 */ /* 0x000fe20000011602 */
[----:B-1----:R-:W-:-:S05]  /*1a9c0*/  IMAD.SHL.U32 R0, R0, 0x10, RZ ;  /* 0x0000001000007824 */ /* 0x002fca00078e00ff */
[----:B------:R-:W-:Y:S02]  /*1a9d0*/  LOP3.LUT R0, R2, 0x70, R0, 0xf8, !PT ;  /* 0x0000007002007812 */ /* 0x000fe400078ef800 */
[----:B------:R-:W1:Y:S03]  /*1a9e0*/  @P0 LDC R2, c[0x0][0x44c] ;  /* 0x00011300ff020b82 */ /* 0x000e660000000800 */
[----:B------:R-:W-:-:S04]  /*1a9f0*/  IMAD R5, R17, 0x40, R0 ;  /* 0x0000004011057824 */ /* 0x000fc800078e0200 */
[----:B------:R-:W-:Y:S01]  /*1aa00*/  IMAD.MOV.U32 R0, RZ, RZ, R5 ;  /* 0x000000ffff007224 */ /* 0x000fe200078e0005 */
[----:B------:R2:W-:Y:S01]  /*1aa10*/  STL [R1+0x2c], R5 ;  /* 0x00002c0501007387 */ /* 0x0005e20000100800 */
[----:B-1----:R-:W-:-:S05]  /*1aa20*/  @P0 IMAD.HI.U32 R2, R5, R2, RZ ;  /* 0x0000000205020227 */ /* 0x002fca00078e00ff */
[----:B0-----:R-:W-:Y:S01]  /*1aa30*/  @P0 SHF.R.U32.HI R0, RZ, R3, R2 ;  /* 0x00000003ff000219 */ /* 0x001fe20000011602 */
        /* <DEDUP_REMOVED lines=76> */
.L_x_5812:
        /* <DEDUP_REMOVED lines=12> */
.L_x_5642:
        /* <DEDUP_REMOVED lines=38> */
.L_x_5644:
[----:B------:R-:W-:Y:S05]  /*1b220*/  BSYNC B6 ;  /* 0x0000000000067941 */ /* 0x000fea0003800000 */
.L_x_5643:
        /* <DEDUP_REMOVED lines=188> */
.L_x_5822:
        /* <DEDUP_REMOVED lines=31> */
.L_x_5647:
[----:B------:R-:W-:Y:S05]  /*1bfe0*/  BSYNC B0 ;  /* 0x0000000000007941 */ /* 0x000fea0003800000 */
.L_x_5646:
[----:B--2---:R2:W5:Y:S01]  /*1bff0*/  LDL R0, [R1+0x4] ;  /* 0x0000040001007983 */ /* 0x0045620000100800 */
[----:B------:R-:W-:Y:S01]  /*1c000*/  PLOP3.LUT P0, PT, PT, PT, PT, 0x80, 0x0 ;  /* 0x000000000000781c */ /* 0x000fe20003f0f070 */
[----:B------:R-:W-:-:S12]  /*1c010*/  NOP ;  /* 0x0000000000007918 */ /* 0x000fd80000000000 */
.L_x_5648:
        /* <DEDUP_REMOVED lines=19> */
.L_x_5823:
[----:B------:R-:W-:Y:S05]  /*1c150*/  BSYNC B0 ;  /* 0x0000000000007941 */ /* 0x000fea0003800000 */
.L_x_5649:
        /* <DEDUP_REMOVED lines=16> */
.L_x_5824:
[----:B------:R-:W-:Y:S05]  /*1c260*/  BSYNC B1 ;  /* 0x0000000000017941 */ /* 0x000fea0003800000 */
.L_x_5653:
        /* <DEDUP_REMOVED lines=9> */
.L_x_5656:
[----:B------:R-:W-:Y:S05]  /*1c300*/  BSYNC B1 ;  /* 0x0000000000017941 */ /* 0x000fea0003800000 */
.L_x_5655:
        /* <DEDUP_REMOVED lines=14> */
.L_x_5657:
        /* <DEDUP_REMOVED lines=16> */
.L_x_5658:
        /* <DEDUP_REMOVED lines=16> */
.L_x_5659:
        /* <DEDUP_REMOVED lines=16> */
.L_x_5660:
        /* <DEDUP_REMOVED lines=16> */
.L_x_5661:
        /* <DEDUP_REMOVED lines=16> */
.L_x_5662:
        /* <DEDUP_REMOVED lines=16> */
.L_x_5663:
        /* <DEDUP_REMOVED lines=16> */
.L_x_5664:
        /* <DEDUP_REMOVED lines=11> */
.L_x_5652:
[----:B------:R-:W-:Y:S05]  /*1cba0*/  BSYNC B0 ;  /* 0x0000000000007941 */ /* 0x000fea0003800000 */
.L_x_5651:
        /* <DEDUP_REMOVED lines=29> */
[----:B------:R-:W1:Y:S03]  /*1cd80*/  LDC R6, c[0x0][0x43c] ;  /* 0x00010f00ff067b82 */ /* 0x000e660000000800 */
[----:B------:R-:W4:Y:S01]  /*1cd90*/  LDL R7, [R1+0x14] ;  /* 0x0000140001077983 */ /* 0x000f220000100800 */
[----:B------:R-:W-:Y:S01]  /*1cda0*/  IMAD.MOV.U32 R0, RZ, RZ, R4 ;  /* 0x000000ffff007224 */ /* 0x000fe200078e0004 */
[----:B------:R-:W-:Y:S01]  /*1cdb0*/  ULDC.64 UR6, c[0x0][0x428] ;  /* 0x00010a0000067ab9 */ /* 0x000fe20000000a00 */
[----:B-1----:R-:W-:-:S13]  /*1cdc0*/  ISETP.NE.AND P0, PT, R6, 0x1, PT ;  /* 0x000000010600780c */ /* 0x002fda0003f05270 */
[----:B------:R-:W1:Y:S02]  /*1cdd0*/  @P0 LDC.64 R2, c[0x0][0x440] ;  /* 0x00011000ff020b82 */ /* 0x000e640000000a00 */
[----:B-1----:R-:W-:-:S05]  /*1cde0*/  @P0 IMAD.HI.U32 R2, R4, R2, RZ ;  /* 0x0000000204020227 */ /* 0x002fca00078e00ff */
[----:B------:R-:W-:-:S04]  /*1cdf0*/  @P0 SHF.R.U32.HI R0, RZ, R3, R2 ;  /* 0x00000003ff000219 */ /* 0x000fc80000011602 */
[--C-:B------:R-:W-:Y:S01]  /*1ce00*/  SHF.R.S32.HI R3, RZ, 0x1f, R0.reuse ;  /* 0x0000001fff037819 */ /* 0x100fe20000011400 */
[----:B------:R-:W-:-:S04]  /*1ce10*/  IMAD.MOV R5, RZ, RZ, -R0 ;  /* 0x000000ffff057224 */ /* 0x000fc800078e0a00 */
[----:B------:R-:W-:Y:S02]  /*1ce20*/  IMAD R5, R6, R5, R4 ;  /* 0x0000000506057224 */ /* 0x000fe400078e0204 */
[----:B---3--:R-:W-:-:S04]  /*1ce30*/  IMAD R2, R10, UR6, RZ ;  /* 0x000000060a027c24 */ /* 0x008fc8000f8e02ff */
[----:B----4-:R-:W-:Y:S02]  /*1ce40*/  IMAD R6, R7, UR7, R2 ;  /* 0x0000000707067c24 */ /* 0x010fe4000f8e0202 */
[----:B------:R-:W-:-:S04]  /*1ce50*/  IMAD.MOV.U32 R2, RZ, RZ, R0 ;  /* 0x000000ffff027224 */ /* 0x000fc800078e0000 */
[----:B------:R-:W-:-:S04]  /*1ce60*/  IMAD.WIDE.U32 R2, R7, UR6, R2 ;  /* 0x0000000607027c25 */ /* 0x000fc8000f8e0002 */
[----:B------:R-:W-:Y:S01]  /*1ce70*/  IMAD.IADD R0, R6, 0x1, R3 ;  /* 0x0000000106007824 */ /* 0x000fe200078e0203 */
[----:B------:R-:W-:-:S04]  /*1ce80*/  LEA R6, P0, R2, UR4, 0x2 ;  /* 0x0000000402067c11 */ /* 0x000fc8000f8010ff */
[----:B------:R-:W-:-:S05]  /*1ce90*/  LEA.HI.X R7, R2, UR5, R0, 0x2, P0 ;  /* 0x0000000502077c11 */ /* 0x000fca00080f1400 */
[----:B------:R-:W3:Y:S04]  /*1cea0*/  LDG.E R0, desc[UR40][R6.64] ;  /* 0x0000002806007981 */ /* 0x000ee8000c1e1900 */
[----:B---3--:R1:W-:Y:S02]  /*1ceb0*/  STL [R1], R0 ;  /* 0x0000000001007387 */ /* 0x0083e40000100800 */
.L_x_5671:
        /* <DEDUP_REMOVED lines=9> */
.L_x_5825:
[----:B------:R-:W-:Y:S05]  /*1cf50*/  BSYNC B3 ;  /* 0x0000000000037941 */ /* 0x000fea0003800000 */
.L_x_5672:
        /* <DEDUP_REMOVED lines=9> */
.L_x_5675:
[----:B------:R-:W-:Y:S05]  /*1cff0*/  BSYNC B3 ;  /* 0x0000000000037941 */ /* 0x000fea0003800000 */
.L_x_5674:
        /* <DEDUP_REMOVED lines=14> */
.L_x_5676:
        /* <DEDUP_REMOVED lines=14> */
.L_x_5826:
[----:B------:R-:W-:Y:S05]  /*1d1c0*/  BSYNC B3 ;  /* 0x0000000000037941 */ /* 0x000fea0003800000 */
.L_x_5677:
        /* <DEDUP_REMOVED lines=11> */
.L_x_5680:
[----:B------:R-:W-:Y:S05]  /*1d280*/  BSYNC B3 ;  /* 0x0000000000037941 */ /* 0x000fea0003800000 */
.L_x_5679:
        /* <DEDUP_REMOVED lines=11> */
.L_x_5681:
        /* <DEDUP_REMOVED lines=16> */
.L_x_5682:
        /* <DEDUP_REMOVED lines=16> */
.L_x_5683:
        /* <DEDUP_REMOVED lines=16> */
.L_x_5684:
        /* <DEDUP_REMOVED lines=16> */
.L_x_5685:
        /* <DEDUP_REMOVED lines=16> */
.L_x_5686:
        /* <DEDUP_REMOVED lines=16> */
.L_x_5687:
        /* <DEDUP_REMOVED lines=16> */
.L_x_5688:
        /* <DEDUP_REMOVED lines=11> */
.L_x_5670:
[----:B------:R-:W-:Y:S05]  /*1daf0*/  BSYNC B1 ;  /* 0x0000000000017941 */ /* 0x000fea0003800000 */
.L_x_5669:
[----:B------:R-:W3:Y:S02]  /*1db00*/  LDL.LU R5, [R1+0x34] ;  /* 0x0000340001057983 */ /* 0x000ee40000300800 */
[----:B---3--:R-:W-:-:S07]  /*1db10*/  VIADD R0, R5, 0xfffffffd ;  /* 0xfffffffd05007836 */ /* 0x008fce0000000000 */
.L_x_5668:
[----:B------:R-:W-:Y:S05]  /*1db20*/  BSYNC B2 ;  /* 0x0000000000027941 */ /* 0x000fea0003800000 */
.L_x_5667:
[----:B------:R-:W-:-:S13]  /*1db30*/  ISETP.NE.AND P0, PT, R4, RZ, PT ;  /* 0x000000ff0400720c */ /* 0x000fda0003f05270 */
[----:B------:R-:W-:Y:S05]  /*1db40*/  @!P0 BRA `(.L_x_5666) ;  /* 0x0000001c00488947 */ /* 0x000fea0003800000 */
.L_x_5729:
        /* <DEDUP_REMOVED lines=37> */
.L_x_5691:
        /* <DEDUP_REMOVED lines=9> */
.L_x_5827:
[----:B------:R-:W-:Y:S05]  /*1de30*/  BSYNC B2 ;  /* 0x0000000000027941 */ /* 0x000fea0003800000 */
.L_x_5692:
        /* <DEDUP_REMOVED lines=9> */
.L_x_5695:
[----:B------:R-:W-:Y:S05]  /*1ded0*/  BSYNC B2 ;  /* 0x0000000000027941 */ /* 0x000fea0003800000 */
.L_x_5694:
        /* <DEDUP_REMOVED lines=13> */
.L_x_5696:
        /* <DEDUP_REMOVED lines=14> */
.L_x_5828:
[----:B------:R-:W-:Y:S05]  /*1e090*/  BSYNC B2 ;  /* 0x0000000000027941 */ /* 0x000fea0003800000 */
.L_x_5697:
        /* <DEDUP_REMOVED lines=11> */
.L_x_5700:
[----:B------:R-:W-:Y:S05]  /*1e150*/  BSYNC B2 ;  /* 0x0000000000027941 */ /* 0x000fea0003800000 */
.L_x_5699:
        /* <DEDUP_REMOVED lines=10> */
.L_x_5701:
        /* <DEDUP_REMOVED lines=16> */
.L_x_5702:
        /* <DEDUP_REMOVED lines=16> */
.L_x_5703:
        /* <DEDUP_REMOVED lines=16> */
.L_x_5704:
        /* <DEDUP_REMOVED lines=16> */
.L_x_5705:
        /* <DEDUP_REMOVED lines=16> */
.L_x_5706:
        /* <DEDUP_REMOVED lines=16> */
.L_x_5707:
        /* <DEDUP_REMOVED lines=16> */
.L_x_5708:
        /* <DEDUP_REMOVED lines=11> */
.L_x_5690:
[----:B------:R-:W-:Y:S05]  /*1e9b0*/  BSYNC B1 ;  /* 0x0000000000017941 */ /* 0x000fea0003800000 */
.L_x_5689:
[----:B------:R-:W3:Y:S01]  /*1e9c0*/  LDL R5, [R1+0x8] ;  /* 0x0000080001057983 */ /* 0x000ee20000100800 */
[----:B------:R-:W-:Y:S01]  /*1e9d0*/  VIADD R7, R7, 0x1 ;  /* 0x0000000107077836 */ /* 0x000fe20000000000 */
[----:B------:R-:W-:Y:S04]  /*1e9e0*/  BSSY B1, `(.L_x_5709) ;  /* 0x00000e5000017945 */ /* 0x000fe80003800000 */
[----:B------:R-:W-:-:S04]  /*1e9f0*/  ISETP.NE.AND P0, PT, R7, 0x2, PT ;  /* 0x000000020700780c */ /* 0x000fc80003f05270 */
[----:B------:R-:W-:Y:S02]  /*1ea00*/  SEL R2, RZ, 0x1, P0 ;  /* 0x00000001ff027807 */ /* 0x000fe40000000000 */
[----:B0-----:R-:W-:Y:S02]  /*1ea10*/  SEL R9, R7, RZ, P0 ;  /* 0x000000ff07097207 */ /* 0x001fe40000000000 */
        /* <DEDUP_REMOVED lines=30> */
.L_x_5711:
        /* <DEDUP_REMOVED lines=9> */
.L_x_5829:
[----:B------:R-:W-:Y:S05]  /*1ec90*/  BSYNC B2 ;  /* 0x0000000000027941 */ /* 0x000fea0003800000 */
.L_x_5712:
        /* <DEDUP_REMOVED lines=9> */
.L_x_5715:
[----:B------:R-:W-:Y:S05]  /*1ed30*/  BSYNC B2 ;  /* 0x0000000000027941 */ /* 0x000fea0003800000 */
.L_x_5714:
        /* <DEDUP_REMOVED lines=14> */
.L_x_5716:
        /* <DEDUP_REMOVED lines=14> */
.L_x_5830:
[----:B------:R-:W-:Y:S05]  /*1ef00*/  BSYNC B2 ;  /* 0x0000000000027941 */ /* 0x000fea0003800000 */
.L_x_5717:
        /* <DEDUP_REMOVED lines=11> */
.L_x_5720:
[----:B------:R-:W-:Y:S05]  /*1efc0*/  BSYNC B2 ;  /* 0x0000000000027941 */ /* 0x000fea0003800000 */
.L_x_5719:
        /* <DEDUP_REMOVED lines=11> */
.L_x_5721:
        /* <DEDUP_REMOVED lines=16> */
.L_x_5722:
        /* <DEDUP_REMOVED lines=16> */
.L_x_5723:
        /* <DEDUP_REMOVED lines=16> */
.L_x_5724:
        /* <DEDUP_REMOVED lines=16> */
.L_x_5725:
        /* <DEDUP_REMOVED lines=16> */
.L_x_5726:
        /* <DEDUP_REMOVED lines=16> */
.L_x_5727:
        /* <DEDUP_REMOVED lines=16> */
.L_x_5728:
        /* <DEDUP_REMOVED lines=11> */
.L_x_5710:
[----:B------:R-:W-:Y:S05]  /*1f830*/  BSYNC B1 ;  /* 0x0000000000017941 */ /* 0x000fea0003800000 */
.L_x_5709:
[C---:B------:R-:W-:Y:S01]  /*1f840*/  ISETP.GT.AND P0, PT, R0.reuse, 0x1, PT ;  /* 0x000000010000780c */ /* 0x040fe20003f04270 */
[----:B------:R-:W-:-:S12]  /*1f850*/  VIADD R0, R0, 0xfffffffe ;  /* 0xfffffffe00007836 */ /* 0x000fd80000000000 */
[----:B------:R-:W-:Y:S05]  /*1f860*/  @P0 BRA `(.L_x_5729) ;  /* 0xffffffe000b80947 */ /* 0x000fea000383ffff */
.L_x_5666:
[----:B------:R-:W-:Y:S05]  /*1f870*/  BSYNC B0 ;  /* 0x0000000000007941 */ /* 0x000fea0003800000 */
.L_x_5665:
        /* <DEDUP_REMOVED lines=24> */
.L_x_5731:
[----:B------:R-:W-:Y:S05]  /*1fa00*/  BSYNC B0 ;  /* 0x0000000000007941 */ /* 0x000fea0003800000 */
.L_x_5730:
[----:B------:R-:W-:-:S05]  /*1fa10*/  SEL R0, R0, RZ, P0 ;  /* 0x000000ff00007207 */ /* 0x000fca0000000000 */
[----:B------:R3:W-:Y:S02]  /*1fa20*/  STL [R1+0xc], R0 ;  /* 0x00000c0001007387 */ /* 0x0007e40000100800 */
.L_x_5627:
[----:B------:R-:W-:Y:S05]  /*1fa30*/  BSYNC B7 ;  /* 0x0000000000077941 */ /* 0x000fea0003800000 */
.L_x_5625:
        /* <DEDUP_REMOVED lines=13> */
.L_x_5732:
        /* <DEDUP_REMOVED lines=36> */
.L_x_5840:
[----:B------:R-:W-:Y:S02]  /*1fd50*/  ULDC UR4, c[0x0][0xd38] ;  /* 0x00034e0000047ab9 */ /* 0x000fe40000000800 */
[----:B------:R-:W-:-:S04]  /*1fd60*/  IMAD.U32 R4, RZ, RZ, UR4 ;  /* 0x00000004ff047e24 */ /* 0x000fc8000f8e00ff */
[----:B---3--:R-:W-:-:S04]  /*1fd70*/  IMAD R16, R16, R4, RZ ;  /* 0x0000000410107224 */ /* 0x008fc800078e02ff */
[----:B------:R-:W-:-:S05]  /*1fd80*/  IMAD.IADD R5, R5, 0x1, R16 ;  /* 0x0000000105057824 */ /* 0x000fca00078e0210 */
[----:B------:R-:W-:-:S13]  /*1fd90*/  ISETP.GT.AND P6, PT, R5, R0, PT ;  /* 0x000000000500720c */ /* 0x000fda0003fc4270 */
[----:B------:R-:W-:Y:S05]  /*1fda0*/  @P6 BRA `(.L_x_5735) ;  /* 0x00000000009c6947 */ /* 0x000fea0003800000 */
.L_x_5740:
        /* <DEDUP_REMOVED lines=14> */
.L_x_5738:
[----:B------:R-:W-:Y:S05]  /*1fe90*/  BSYNC B0 ;  /* 0x0000000000007941 */ /* 0x000fea0003800000 */
.L_x_5737:
        /* <DEDUP_REMOVED lines=18> */
.L_x_5848:
[----:B------:R-:W-:Y:S02]  /*1ffc0*/  ULDC UR4, c[0x0][0xd38] ;  /* 0x00034e0000047ab9 */ /* 0x000fe40000000800 */
[----:B------:R-:W-:-:S04]  /*1ffd0*/  IMAD.U32 R4, RZ, RZ, UR4 ;  /* 0x00000004ff047e24 */ /* 0x000fc8000f8e00ff */
[----:B---3--:R-:W-:-:S04]  /*1ffe0*/  IMAD R16, R16, R4, RZ ;  /* 0x0000000410107224 */ /* 0x008fc800078e02ff */
[----:B------:R-:W-:-:S05]  /*1fff0*/  IMAD.IADD R5, R16, 0x1, R5 ;  /* 0x0000000110057824 */ /* 0x000fca00078e0205 */
[----:B------:R-:W-:-:S13]  /*20000*/  ISETP.GT.AND P6, PT, R5, R0, PT ;  /* 0x000000000500720c */ /* 0x000fda0003fc4270 */
[----:B------:R-:W-:Y:S05]  /*20010*/  @!P6 BRA `(.L_x_5740) ;  /* 0xfffffffc0064e947 */ /* 0x000fea000383ffff */
.L_x_5735:
        /* <DEDUP_REMOVED lines=8> */
.L_x_5852:
[----:B------:R-:W-:Y:S01]  /*200a0*/  ISETP.NE.AND P0, PT, R5, RZ, PT ;  /* 0x000000ff0500720c */ /* 0x000fe20003f05270 */
[----:B------:R-:W-:-:S12]  /*200b0*/  IMAD.MOV.U32 R5, RZ, RZ, RZ ;  /* 0x000000ffff057224 */ /* 0x000fd800078e00ff */
[----:B------:R-:W-:Y:S05]  /*200c0*/  @!P0 BRA `(.L_x_5742) ;  /* 0x0000000000148947 */ /* 0x000fea0003800000 */
[----:B------:R-:W-:Y:S01]  /*200d0*/  UMOV UR4, 0xffffffff ;  /* 0xffffffff00047882 */ /* 0x000fe20000000000 */
[----:B------:R-:W-:Y:S02]  /*200e0*/  VIADD R12, R6, 0xffffffff ;  /* 0xffffffff060c7836 */ /* 0x000fe40000000000 */
[----:B------:R-:W-:Y:S05]  /*200f0*/  BRA.DIV UR4, `(.L_x_5743) ;  /* 0x0000003604887947 */ /* 0x000fea000b800000 */
[----:B-1----:R1:W0:Y:S02]  /*20100*/  SHFL.IDX PT, R2, R2, R12, 0x1f ;  /* 0x00001f0c02027589 */ /* 0x00222400000e0000 */
.L_x_5855:
[----:B0-----:R-:W-:-:S07]  /*20110*/  IMAD.MOV.U32 R5, RZ, RZ, R2 ;  /* 0x000000ffff057224 */ /* 0x001fce00078e0002 */
.L_x_5742:
[----:B-1-3--:R-:W1:Y:S01]  /*20120*/  LDC.64 R2, c[0x0][0xd90] ;  /* 0x00036400ff027b82 */ /* 0x00ae620000000a00 */
[----:B------:R-:W-:-:S04]  /*20130*/  IMAD.IADD R19, R6, 0x1, R19 ;  /* 0x0000000106137824 */ /* 0x000fc800078e0213 */
[----:B-1----:R-:W-:-:S05]  /*20140*/  IMAD.WIDE R2, R19, 0x4, R2 ;  /* 0x0000000413027825 */ /* 0x002fca00078e0202 */
[----:B------:R-:W4:Y:S01]  /*20150*/  LDG.E R7, desc[UR40][R2.64] ;  /* 0x0000002802077981 */ /* 0x000f22000c1e1900 */
        /* <DEDUP_REMOVED lines=62> */
.L_x_5736:
[----:B------:R-:W-:Y:S01]  /*20540*/  UMOV UR4, URZ ;  /* 0x0000003f00047c82 */ /* 0x000fe20008000000 */
[----:B------:R-:W-:Y:S01]  /*20550*/  UMOV UR5, URZ ;  /* 0x0000003f00057c82 */ /* 0x000fe20008000000 */
[----:B------:R-:W-:Y:S01]  /*20560*/  ULDC UR6, c[0x0][0xd3c] ;  /* 0x00034f0000067ab9 */ /* 0x000fe20000000800 */
[----:B------:R-:W-:Y:S02]  /*20570*/  IMAD.MOV.U32 R16, RZ, RZ, R0 ;  /* 0x000000ffff107224 */ /* 0x000fe400078e0000 */
[----:B------:R-:W-:Y:S02]  /*20580*/  IMAD.U32 R17, RZ, RZ, UR4 ;  /* 0x00000004ff117e24 */ /* 0x000fe4000f8e00ff */
[----:B------:R-:W-:Y:S02]  /*20590*/  IMAD.U32 R18, RZ, RZ, UR5 ;  /* 0x00000005ff127e24 */ /* 0x000fe4000f8e00ff */
[----:B------:R-:W-:-:S07]  /*205a0*/  IMAD.U32 R19, RZ, RZ, UR6 ;  /* 0x00000006ff137e24 */ /* 0x000fce000f8e00ff */
.L_x_5744:
[----:B------:R1:W3:Y:S01]  /*205b0*/  LDL R3, [R1+0x4] ;  /* 0x0000040001037983 */ /* 0x0002e20000100800 */
        /* <DEDUP_REMOVED lines=11> */
.L_x_5733:
[----:B------:R-:W-:Y:S02]  /*20670*/  ULDC UR4, c[0x0][0xd3c] ;  /* 0x00034f0000047ab9 */ /* 0x000fe40000000800 */
[----:B----4-:R-:W-:-:S13]  /*20680*/  ISETP.GE.AND P0, PT, R19, UR4, PT ;  /* 0x0000000413007c0c */ /* 0x010fda000bf06270 */
[----:B------:R-:W-:Y:S05]  /*20690*/  @!P0 BRA `(.L_x_5745) ;  /* 0xffffff7000288947 */ /* 0x000fea000383ffff */
[----:B------:R-:W-:Y:S05]  /*206a0*/  BSYNC B8 ;  /* 0x0000000000087941 */ /* 0x000fea0003800000 */
.L_x_5575:
        /* <DEDUP_REMOVED lines=12> */
.L_x_5856:
[----:B------:R-:W-:Y:S05]  /*20770*/  BSYNC B0 ;  /* 0x0000000000007941 */ /* 0x000fea0003800000 */
.L_x_5746:
[----:B------:R-:W-:-:S03]  /*20780*/  UMOV UR4, 0xffffffff ;  /* 0xffffffff00047882 */ /* 0x000fc60000000000 */
[----:B------:R-:W-:Y:S05]  /*20790*/  BRA.DIV UR4, `(.L_x_5748) ;  /* 0x00000032041c7947 */ /* 0x000fea000b800000 */
[----:B------:R-:W1:Y:S02]  /*207a0*/  S2R R2, SR_TID.X ;  /* 0x0000000000027919 */ /* 0x000e640000002100 */
[----:B-1----:R-:W-:-:S04]  /*207b0*/  SHF.R.U32.HI R2, RZ, 0x5, R2 ;  /* 0x00000005ff027819 */ /* 0x002fc80000011602 */
[----:B------:R-:W-:-:S05]  /*207c0*/  LOP3.LUT R2, R2, 0x3, RZ, 0xc0, !PT ;  /* 0x0000000302027812 */ /* 0x000fca00078ec0ff */
[----:B------:R1:W3:Y:S02]  /*207d0*/  SHFL.IDX PT, R14, R2, RZ, 0x1f ;  /* 0x00001fff020e7589 */ /* 0x0002e400000e0000 */
.L_x_5859:
[----:B---3--:R-:W-:-:S13]  /*207e0*/  ISETP.NE.AND P0, PT, R14, RZ, PT ;  /* 0x000000ff0e00720c */ /* 0x008fda0003f05270 */
[----:B------:R-:W-:Y:S05]  /*207f0*/  @P0 BRA `(.L_x_5433) ;  /* 0x0000000000940947 */ /* 0x000fea0003800000 */
[----:B------:R-:W-:-:S03]  /*20800*/  UMOV UR4, 0xffffffff ;  /* 0xffffffff00047882 */ /* 0x000fc60000000000 */
[----:B------:R-:W-:Y:S05]  /*20810*/  BRA.DIV UR4, `(.L_x_5749) ;  /* 0x0000003204307947 */ /* 0x000fea000b800000 */
[----:B------:R-:W-:-:S13]  /*20820*/  ELECT P6, URZ, PT ;  /* 0x00000000003f782f */ /* 0x000fda00038c0000 */
.L_x_5862:
[----:B------:R-:W-:Y:S05]  /*20830*/  @!P6 BRA `(.L_x_5433) ;  /* 0x000000000084e947 */ /* 0x000fea0003800000 */
[----:B-1----:R-:W3:Y:S02]  /*20840*/  LDL.LU R2, [R1+0x68] ;  /* 0x0000680001027983 */ /* 0x002ee40000300800 */
[----:B---3--:R-:W-:-:S04]  /*20850*/  LOP3.LUT R2, R2, 0x2, RZ, 0xfc, !PT ;  /* 0x0000000202027812 */ /* 0x008fc800078efcff */
[----:B------:R-:W-:-:S13]  /*20860*/  ISETP.NE.AND P2, PT, R2, 0x3, PT ;  /* 0x000000030200780c */ /* 0x000fda0003f45270 */
[----:B------:R-:W-:Y:S05]  /*20870*/  @!P2 BRA `(.L_x_5750) ;  /* 0x000000000004a947 */ /* 0x000fea0003800000 */
[----:B------:R-:W-:Y:S01]  /*20880*/  BPT.TRAP 0x1 ;  /* 0x000000040000795c */ /* 0x000fe20000300000 */
.L_x_5750:
        /* <DEDUP_REMOVED lines=14> */
.L_x_5863:
[----:B------:R-:W1:Y:S02]  /*20970*/  SYNCS.PHASECHK.TRANS64.TRYWAIT P0, [R7+URZ], R2 ;  /* 0x00000002070075a7 */ /* 0x000e64000800017f */
[----:B-1----:R-:W-:Y:S05]  /*20980*/  @!P0 BRA `(.L_x_5752) ;  /* 0x0000003000088947 */ /* 0x002fea0003800000 */
.L_x_5864:
[----:B------:R-:W-:Y:S05]  /*20990*/  @!P2 BRA `(.L_x_5753) ;  /* 0x000000000004a947 */ /* 0x000fea0003800000 */
[----:B------:R-:W-:Y:S01]  /*209a0*/  BPT.TRAP 0x1 ;  /* 0x000000040000795c */ /* 0x000fe20000300000 */
.L_x_5753:
[----:B------:R-:W3:Y:S01]  /*209b0*/  LDL.LU R4, [R1+0xc] ;  /* 0x00000c0001047983 */ /* 0x000ee20000300800 */
[----:B------:R-:W-:-:S04]  /*209c0*/  VIADD R0, R0, 0x38860 ;  /* 0x0003886000007836 */ /* 0x000fc80000000000 */
[----:B---3--:R-:W-:-:S04]  /*209d0*/  IMAD R4, R4, 0x8, R0 ;  /* 0x0000000804047824 */ /* 0x008fc800078e0200 */
[----:B------:R-:W3:Y:S02]  /*209e0*/  SYNCS.PHASECHK.TRANS64.TRYWAIT P0, [R4+URZ], R5 ;  /* 0x00000005040075a7 */ /* 0x000ee4000800017f */
[----:B---3--:R-:W-:Y:S05]  /*209f0*/  @!P0 BRA `(.L_x_5754) ;  /* 0x0000003000008947 */ /* 0x008fea0003800000 */
.L_x_5865:
[----:B------:R-:W-:-:S07]  /*20a00*/  IMAD R3, R3, 0x8, R0 ;  /* 0x0000000803037824 */ /* 0x000fce00078e0200 */
.L_x_5755:
[----:B----4-:R4:W0:Y:S02]  /*20a10*/  SYNCS.PHASECHK.TRANS64.TRYWAIT P0, [R3+URZ], R2 ;  /* 0x00000002030075a7 */ /* 0x010824000800017f */
[----:B0-----:R-:W-:Y:S05]  /*20a20*/  @!P0 NANOSLEEP.SYNCS 0x989680 ;  /* 0x009896800000895d */ /* 0x001fea0003900000 */
[----:B------:R-:W0:Y:S02]  /*20a30*/  @!P0 SYNCS.PHASECHK.TRANS64 P0, [R3+URZ], R2 ;  /* 0x00000002030085a7 */ /* 0x000e24000800007f */
[----:B0-----:R-:W-:Y:S05]  /*20a40*/  @!P0 BRA `(.L_x_5755) ;  /* 0xfffffffc00f08947 */ /* 0x001fea000383ffff */
.L_x_5433:
[----:B------:R-:W-:Y:S05]  /*20a50*/  BSYNC B9 ;  /* 0x0000000000097941 */ /* 0x000fea0003800000 */
.L_x_5430:
[----:B------:R-:W-:Y:S05]  /*20a60*/  EXIT ;  /* 0x000000000000794d */ /* 0x000fea0003800000 */
.L_x_5449:
[----:B0-----:R0:W1:Y:S02]  /*20a70*/  SYNCS.PHASECHK.TRANS64.TRYWAIT P5, [R68+URZ+0x38890], R73 ;  /* 0x03889049440075a7 */ /* 0x00106400080a017f */
[----:B-1----:R-:W-:Y:S05]  /*20a80*/  @!P5 NANOSLEEP.SYNCS 0x989680 ;  /* 0x009896800000d95d */ /* 0x002fea0003900000 */
[----:B------:R-:W1:Y:S02]  /*20a90*/  @!P5 SYNCS.PHASECHK.TRANS64 P5, [R68+URZ+0x38890], R73 ;  /* 0x038890494400d5a7 */ /* 0x000e6400080a007f */
[----:B-1----:R-:W-:Y:S05]  /*20aa0*/  @!P5 BRA `(.L_x_5449) ;  /* 0xfffffffc00f0d947 */ /* 0x002fea000383ffff */
[----:B------:R-:W-:Y:S05]  /*20ab0*/  BRA `(.L_x_5756) ;  /* 0xfffffe1c00387947 */ /* 0x000fea000383ffff */
.L_x_5459:
[----:B0-----:R0:W1:Y:S02]  /*20ac0*/  SYNCS.PHASECHK.TRANS64.TRYWAIT P5, [R68+URZ+0x38890], R73 ;  /* 0x03889049440075a7 */ /* 0x00106400080a017f */
[----:B-1----:R-:W-:Y:S05]  /*20ad0*/  @!P5 NANOSLEEP.SYNCS 0x989680 ;  /* 0x009896800000d95d */ /* 0x002fea0003900000 */
[----:B------:R-:W1:Y:S02]  /*20ae0*/  @!P5 SYNCS.PHASECHK.TRANS64 P5, [R68+URZ+0x38890], R73 ;  /* 0x038890494400d5a7 */ /* 0x000e6400080a007f */
[----:B-1----:R-:W-:Y:S05]  /*20af0*/  @!P5 BRA `(.L_x_5459) ;  /* 0xfffffffc00f0d947 */ /* 0x002fea000383ffff */
[----:B------:R-:W-:Y:S05]  /*20b00*/  BRA `(.L_x_5757) ;  /* 0xfffffe2400847947 */ /* 0x000fea000383ffff */
.L_x_5464:
[----:B0-----:R0:W1:Y:S02]  /*20b10*/  SYNCS.PHASECHK.TRANS64.TRYWAIT P5, [R68+URZ+0x38890], R73 ;  /* 0x03889049440075a7 */ /* 0x00106400080a017f */
[----:B-1----:R-:W-:Y:S05]  /*20b20*/  @!P5 NANOSLEEP.SYNCS 0x989680 ;  /* 0x009896800000d95d */ /* 0x002fea0003900000 */
[----:B------:R-:W1:Y:S02]  /*20b30*/  @!P5 SYNCS.PHASECHK.TRANS64 P5, [R68+URZ+0x38890], R73 ;  /* 0x038890494400d5a7 */ /* 0x000e6400080a007f */
[----:B-1----:R-:W-:Y:S05]  /*20b40*/  @!P5 BRA `(.L_x_5464) ;  /* 0xfffffffc00f0d947 */ /* 0x002fea000383ffff */
[----:B------:R-:W-:Y:S05]  /*20b50*/  BRA `(.L_x_5758) ;  /* 0xfffffe2c00947947 */ /* 0x000fea000383ffff */
.L_x_5468:
[----:B------:R0:W0:Y:S02]  /*20b60*/  SYNCS.PHASECHK.TRANS64.TRYWAIT P5, [R68+URZ+0x388b0], R73 ;  /* 0x0388b049440075a7 */ /* 0x00002400080a017f */
[----:B0-----:R-:W-:Y:S05]  /*20b70*/  @!P5 NANOSLEEP.SYNCS 0x989680 ;  /* 0x009896800000d95d */ /* 0x001fea0003900000 */
[----:B------:R-:W0:Y:S02]  /*20b80*/  @!P5 SYNCS.PHASECHK.TRANS64 P5, [R68+URZ+0x388b0], R73 ;  /* 0x0388b0494400d5a7 */ /* 0x000e2400080a007f */
[----:B0-----:R-:W-:Y:S05]  /*20b90*/  @!P5 BRA `(.L_x_5468) ;  /* 0xfffffffc00f0d947 */ /* 0x001fea000383ffff */
[----:B------:R-:W-:Y:S05]  /*20ba0*/  BRA `(.L_x_5759) ;  /* 0xfffffe3000107947 */ /* 0x000fea000383ffff */
.L_x_5491:
        /* <DEDUP_REMOVED lines=8> */
.L_x_5761:
[----:B------:R-:W-:Y:S05]  /*20c30*/  BSYNC B1 ;  /* 0x0000000000017941 */ /* 0x000fea0003800000 */
.L_x_5760:
        /* <DEDUP_REMOVED lines=8> */
.L_x_5762:
[----:B------:R-:W-:Y:S02]  /*20cc0*/  IMAD.MOV.U32 R13, RZ, RZ, R8 ;  /* 0x000000ffff0d7224 */ /* 0x000fe400078e0008 */
[----:B------:R-:W-:-:S07]  /*20cd0*/  IMAD.MOV.U32 R0, RZ, RZ, R14 ;  /* 0x000000ffff007224 */ /* 0x000fce00078e000e */
[----:B------:R-:W-:Y:S05]  /*20ce0*/  WARPSYNC.COLLECTIVE R15, `(.L_x_5763) ;  /* 0x000000000f087348 */ /* 0x000fea0003c00000 */
[----:B------:R0:W1:Y:S02]  /*20cf0*/  SHFL.IDX P6, R14, R13, R12, R11 ;  /* 0x0000000c0d0e7389 */ /* 0x00006400000c000b */
[----:B01----:R-:W-:Y:S01]  /*20d00*/  ENDCOLLECTIVE ;  /* 0x000000000000791b */ /* 0x003fe20003800000 */
.L_x_5763:
[----:B------:R-:W-:Y:S02]  /*20d10*/  IMAD.MOV.U32 R13, RZ, RZ, R7 ;  /* 0x000000ffff0d7224 */ /* 0x000fe400078e0007 */
[----:B------:R-:W-:-:S07]  /*20d20*/  IMAD.MOV.U32 R5, RZ, RZ, R14 ;  /* 0x000000ffff057224 */ /* 0x000fce00078e000e */
[----:B------:R-:W-:Y:S05]  /*20d30*/  WARPSYNC.COLLECTIVE R15, `(.L_x_5764) ;  /* 0x000000000f087348 */ /* 0x000fea0003c00000 */
[----:B------:R0:W1:Y:S02]  /*20d40*/  SHFL.IDX P6, R14, R13, R12, R11 ;  /* 0x0000000c0d0e7389 */ /* 0x00006400000c000b */
[----:B01----:R-:W-:Y:S01]  /*20d50*/  ENDCOLLECTIVE ;  /* 0x000000000000791b */ /* 0x003fe20003800000 */
.L_x_5764:
[----:B------:R-:W-:Y:S05]  /*20d60*/  BRA `(.L_x_5765) ;  /* 0xfffffe5c00fc7947 */ /* 0x000fea000383ffff */
.L_x_5494:
        /* <DEDUP_REMOVED lines=8> */
.L_x_5767:
[----:B------:R-:W-:Y:S05]  /*20df0*/  BSYNC B1 ;  /* 0x0000000000017941 */ /* 0x000fea0003800000 */
.L_x_5766:
        /* <DEDUP_REMOVED lines=8> */
.L_x_5768:
[----:B------:R-:W-:Y:S02]  /*20e80*/  IMAD.MOV.U32 R13, RZ, RZ, R8 ;  /* 0x000000ffff0d7224 */ /* 0x000fe400078e0008 */
[----:B------:R-:W-:-:S07]  /*20e90*/  IMAD.MOV.U32 R0, RZ, RZ, R14 ;  /* 0x000000ffff007224 */ /* 0x000fce00078e000e */
[----:B------:R-:W-:Y:S05]  /*20ea0*/  WARPSYNC.COLLECTIVE R15, `(.L_x_5769) ;  /* 0x000000000f087348 */ /* 0x000fea0003c00000 */
[----:B------:R0:W1:Y:S02]  /*20eb0*/  SHFL.IDX P6, R14, R13, R12, R11 ;  /* 0x0000000c0d0e7389 */ /* 0x00006400000c000b */
[----:B01----:R-:W-:Y:S01]  /*20ec0*/  ENDCOLLECTIVE ;  /* 0x000000000000791b */ /* 0x003fe20003800000 */
.L_x_5769:
[----:B------:R-:W-:Y:S02]  /*20ed0*/  IMAD.MOV.U32 R13, RZ, RZ, R7 ;  /* 0x000000ffff0d7224 */ /* 0x000fe400078e0007 */
[----:B------:R-:W-:-:S07]  /*20ee0*/  IMAD.MOV.U32 R5, RZ, RZ, R14 ;  /* 0x000000ffff057224 */ /* 0x000fce00078e000e */
[----:B------:R-:W-:Y:S05]  /*20ef0*/  WARPSYNC.COLLECTIVE R15, `(.L_x_5770) ;  /* 0x000000000f087348 */ /* 0x000fea0003c00000 */
[----:B------:R0:W1:Y:S02]  /*20f00*/  SHFL.IDX P6, R14, R13, R12, R11 ;  /* 0x0000000c0d0e7389 */ /* 0x00006400000c000b */
[----:B01----:R-:W-:Y:S01]  /*20f10*/  ENDCOLLECTIVE ;  /* 0x000000000000791b */ /* 0x003fe20003800000 */
.L_x_5770:
[----:B------:R-:W-:Y:S05]  /*20f20*/  BRA `(.L_x_5771) ;  /* 0xfffffe6000547947 */ /* 0x000fea000383ffff */
.L_x_5498:
[----:B0-----:R0:W1:Y:S02]  /*20f30*/  SYNCS.PHASECHK.TRANS64.TRYWAIT P0, [R2+URZ+0x38800], R21 ;  /* 0x03880015020075a7 */ /* 0x001064000800017f */
[----:B-1----:R-:W-:Y:S05]  /*20f40*/  @!P0 NANOSLEEP.SYNCS 0x989680 ;  /* 0x009896800000895d */ /* 0x002fea0003900000 */
[----:B------:R-:W1:Y:S02]  /*20f50*/  @!P0 SYNCS.PHASECHK.TRANS64 P0, [R2+URZ+0x38800], R21 ;  /* 0x03880015020085a7 */ /* 0x000e64000800007f */
[----:B-1----:R-:W-:Y:S05]  /*20f60*/  @!P0 BRA `(.L_x_5498) ;  /* 0xfffffffc00f08947 */ /* 0x002fea000383ffff */
[----:B------:R-:W-:Y:S05]  /*20f70*/  BRA `(.L_x_5772) ;  /* 0xfffffe64003c7947 */ /* 0x000fea000383ffff */
.L_x_5506:
        /* <DEDUP_REMOVED lines=8> */
.L_x_5774:
[----:B------:R-:W-:Y:S05]  /*21000*/  BSYNC B1 ;  /* 0x0000000000017941 */ /* 0x000fea0003800000 */
.L_x_5773:
        /* <DEDUP_REMOVED lines=8> */
.L_x_5775:
[----:B------:R-:W-:Y:S02]  /*21090*/  IMAD.MOV.U32 R13, RZ, RZ, R7 ;  /* 0x000000ffff0d7224 */ /* 0x000fe400078e0007 */
[----:B------:R-:W-:-:S07]  /*210a0*/  IMAD.MOV.U32 R0, RZ, RZ, R14 ;  /* 0x000000ffff007224 */ /* 0x000fce00078e000e */
[----:B------:R-:W-:Y:S05]  /*210b0*/  WARPSYNC.COLLECTIVE R15, `(.L_x_5776) ;  /* 0x000000000f087348 */ /* 0x000fea0003c00000 */
[----:B------:R0:W1:Y:S02]  /*210c0*/  SHFL.IDX P6, R14, R13, R12, R11 ;  /* 0x0000000c0d0e7389 */ /* 0x00006400000c000b */
[----:B01----:R-:W-:Y:S01]  /*210d0*/  ENDCOLLECTIVE ;  /* 0x000000000000791b */ /* 0x003fe20003800000 */
.L_x_5776:
[----:B------:R-:W-:Y:S02]  /*210e0*/  IMAD.MOV.U32 R10, RZ, RZ, R0 ;  /* 0x000000ffff0a7224 */ /* 0x000fe400078e0000 */
[----:B------:R-:W-:Y:S02]  /*210f0*/  IMAD.MOV.U32 R13, RZ, RZ, R9 ;  /* 0x000000ffff0d7224 */ /* 0x000fe400078e0009 */
[----:B------:R-:W-:-:S07]  /*21100*/  IMAD.MOV.U32 R5, RZ, RZ, R14 ;  /* 0x000000ffff057224 */ /* 0x000fce00078e000e */
[----:B------:R-:W-:Y:S05]  /*21110*/  WARPSYNC.COLLECTIVE R15, `(.L_x_5777) ;  /* 0x000000000f087348 */ /* 0x000fea0003c00000 */
[----:B------:R0:W1:Y:S02]  /*21120*/  SHFL.IDX P6, R14, R13, R12, R11 ;  /* 0x0000000c0d0e7389 */ /* 0x00006400000c000b */
[----:B01----:R-:W-:Y:S01]  /*21130*/  ENDCOLLECTIVE ;  /* 0x000000000000791b */ /* 0x003fe20003800000 */
.L_x_5777:
[----:B------:R-:W-:Y:S01]  /*21140*/  IMAD.MOV.U32 R11, RZ, RZ, R3 ;  /* 0x000000ffff0b7224 */ /* 0x000fe200078e0003 */
[----:B------:R-:W-:Y:S06]  /*21150*/  BRA `(.L_x_5778) ;  /* 0xfffffe7000547947 */ /* 0x000fec000383ffff */
.L_x_5509:
        /* <DEDUP_REMOVED lines=8> */
.L_x_5780:
[----:B------:R-:W-:Y:S05]  /*211e0*/  BSYNC B1 ;  /* 0x0000000000017941 */ /* 0x000fea0003800000 */
.L_x_5779:
        /* <DEDUP_REMOVED lines=8> */
.L_x_5781:
[----:B------:R-:W-:Y:S02]  /*21270*/  IMAD.MOV.U32 R13, RZ, RZ, R7 ;  /* 0x000000ffff0d7224 */ /* 0x000fe400078e0007 */
[----:B------:R-:W-:-:S07]  /*21280*/  IMAD.MOV.U32 R0, RZ, RZ, R14 ;  /* 0x000000ffff007224 */ /* 0x000fce00078e000e */
[----:B------:R-:W-:Y:S05]  /*21290*/  WARPSYNC.COLLECTIVE R15, `(.L_x_5782) ;  /* 0x000000000f087348 */ /* 0x000fea0003c00000 */
[----:B------:R0:W1:Y:S02]  /*212a0*/  SHFL.IDX P6, R14, R13, R12, R11 ;  /* 0x0000000c0d0e7389 */ /* 0x00006400000c000b */
[----:B01----:R-:W-:Y:S01]  /*212b0*/  ENDCOLLECTIVE ;  /* 0x000000000000791b */ /* 0x003fe20003800000 */
.L_x_5782:
[----:B------:R-:W-:Y:S02]  /*212c0*/  IMAD.MOV.U32 R13, RZ, RZ, R9 ;  /* 0x000000ffff0d7224 */ /* 0x000fe400078e0009 */
[----:B------:R-:W-:-:S07]  /*212d0*/  IMAD.MOV.U32 R7, RZ, RZ, R14 ;  /* 0x000000ffff077224 */ /* 0x000fce00078e000e */
[----:B------:R-:W-:Y:S05]  /*212e0*/  WARPSYNC.COLLECTIVE R15, `(.L_x_5783) ;  /* 0x000000000f087348 */ /* 0x000fea0003c00000 */
[----:B------:R0:W1:Y:S02]  /*212f0*/  SHFL.IDX P6, R14, R13, R12, R11 ;  /* 0x0000000c0d0e7389 */ /* 0x00006400000c000b */
[----:B01----:R-:W-:Y:S01]  /*21300*/  ENDCOLLECTIVE ;  /* 0x000000000000791b */ /* 0x003fe20003800000 */
.L_x_5783:
[----:B------:R-:W-:Y:S02]  /*21310*/  IMAD.MOV.U32 R12, RZ, RZ, R0 ;  /* 0x000000ffff0c7224 */ /* 0x000fe400078e0000 */
[----:B------:R-:W-:Y:S01]  /*21320*/  IMAD.MOV.U32 R13, RZ, RZ, R3 ;  /* 0x000000ffff0d7224 */ /* 0x000fe200078e0003 */
[----:B------:R-:W-:Y:S06]  /*21330*/  BRA `(.L_x_5784) ;  /* 0xfffffe70007c7947 */ /* 0x000fec000383ffff */
.L_x_5513:
[----:B0-----:R0:W1:Y:S02]  /*21340*/  SYNCS.PHASECHK.TRANS64.TRYWAIT P1, [R2+URZ+0x38800], R3 ;  /* 0x03880003020075a7 */ /* 0x001064000802017f */
[----:B-1----:R-:W-:Y:S05]  /*21350*/  @!P1 NANOSLEEP.SYNCS 0x989680 ;  /* 0x009896800000995d */ /* 0x002fea0003900000 */
[----:B------:R-:W1:Y:S02]  /*21360*/  @!P1 SYNCS.PHASECHK.TRANS64 P1, [R2+URZ+0x38800], R3 ;  /* 0x03880003020095a7 */ /* 0x000e64000802007f */
[----:B-1----:R-:W-:Y:S05]  /*21370*/  @!P1 BRA `(.L_x_5513) ;  /* 0xfffffffc00f09947 */ /* 0x002fea000383ffff */
[----:B------:R-:W-:Y:S05]  /*21380*/  BRA `(.L_x_5785) ;  /* 0xfffffe7400107947 */ /* 0x000fea000383ffff */
.L_x_5519:
[----:B-1----:R1:W2:Y:S02]  /*21390*/  SYNCS.PHASECHK.TRANS64.TRYWAIT P1, [R21+URZ+0x38830], R14 ;  /* 0x0388300e150075a7 */ /* 0x0022a4000802017f */
[----:B--2---:R-:W-:Y:S05]  /*213a0*/  @!P1 NANOSLEEP.SYNCS 0x989680 ;  /* 0x009896800000995d */ /* 0x004fea0003900000 */
[----:B------:R-:W2:Y:S02]  /*213b0*/  @!P1 SYNCS.PHASECHK.TRANS64 P1, [R21+URZ+0x38830], R14 ;  /* 0x0388300e150095a7 */ /* 0x000ea4000802007f */
[----:B--2---:R-:W-:Y:S05]  /*213c0*/  @!P1 BRA `(.L_x_5519) ;  /* 0xfffffffc00f09947 */ /* 0x004fea000383ffff */
[----:B------:R-:W-:Y:S05]  /*213d0*/  BRA `(.L_x_5518) ;  /* 0xfffffe8000687947 */ /* 0x000fea000383ffff */
.L_x_5521:
[----:B--2---:R2:W3:Y:S02]  /*213e0*/  SYNCS.PHASECHK.TRANS64.TRYWAIT P1, [R2+URZ+0x38810], R3 ;  /* 0x03881003020075a7 */ /* 0x0044e4000802017f */
[----:B---3--:R-:W-:Y:S05]  /*213f0*/  @!P1 NANOSLEEP.SYNCS 0x989680 ;  /* 0x009896800000995d */ /* 0x008fea0003900000 */
[----:B------:R-:W3:Y:S02]  /*21400*/  @!P1 SYNCS.PHASECHK.TRANS64 P1, [R2+URZ+0x38810], R3 ;  /* 0x03881003020095a7 */ /* 0x000ee4000802007f */
[----:B---3--:R-:W-:Y:S05]  /*21410*/  @!P1 BRA `(.L_x_5521) ;  /* 0xfffffffc00f09947 */ /* 0x008fea000383ffff */
[----:B------:R-:W-:Y:S05]  /*21420*/  BRA `(.L_x_5786) ;  /* 0xfffffe8400187947 */ /* 0x000fea000383ffff */
.L_x_5526:
[----:B--2---:R2:W4:Y:S02]  /*21430*/  SYNCS.PHASECHK.TRANS64.TRYWAIT P2, [R21+URZ+0x38850], R14 ;  /* 0x0388500e150075a7 */ /* 0x004524000804017f */
[----:B----4-:R-:W-:Y:S05]  /*21440*/  @!P2 NANOSLEEP.SYNCS 0x989680 ;  /* 0x009896800000a95d */ /* 0x010fea0003900000 */
[----:B------:R-:W4:Y:S02]  /*21450*/  @!P2 SYNCS.PHASECHK.TRANS64 P2, [R21+URZ+0x38850], R14 ;  /* 0x0388500e1500a5a7 */ /* 0x000f24000804007f */
[----:B----4-:R-:W-:Y:S05]  /*21460*/  @!P2 BRA `(.L_x_5526) ;  /* 0xfffffffc00f0a947 */ /* 0x010fea000383ffff */
[----:B------:R-:W-:Y:S05]  /*21470*/  BRA `(.L_x_5525) ;  /* 0xfffffe8400447947 */ /* 0x000fea000383ffff */
.L_x_5533:
[----:B-1----:R1:W2:Y:S02]  /*21480*/  SYNCS.PHASECHK.TRANS64.TRYWAIT P3, [R197+URZ+0x38830], R0 ;  /* 0x03883000c50075a7 */ /* 0x0022a4000806017f */
[----:B--2---:R-:W-:Y:S05]  /*21490*/  @!P3 NANOSLEEP.SYNCS 0x989680 ;  /* 0x009896800000b95d */ /* 0x004fea0003900000 */
[----:B------:R-:W2:Y:S02]  /*214a0*/  @!P3 SYNCS.PHASECHK.TRANS64 P3, [R197+URZ+0x38830], R0 ;  /* 0x03883000c500b5a7 */ /* 0x000ea4000806007f */
[----:B--2---:R-:W-:Y:S05]  /*214b0*/  @!P3 BRA `(.L_x_5533) ;  /* 0xfffffffc00f0b947 */ /* 0x004fea000383ffff */
[----:B------:R-:W-:Y:S05]  /*214c0*/  BRA `(.L_x_5532) ;  /* 0xfffffeb000787947 */ /* 0x000fea000383ffff */
.L_x_5538:
[----:B---3--:R3:W4:Y:S02]  /*214d0*/  SYNCS.PHASECHK.TRANS64.TRYWAIT P3, [R197+URZ+0x38850], R0 ;  /* 0x03885000c50075a7 */ /* 0x008724000806017f */
[----:B----4-:R-:W-:Y:S05]  /*214e0*/  @!P3 NANOSLEEP.SYNCS 0x989680 ;  /* 0x009896800000b95d */ /* 0x010fea0003900000 */
[----:B------:R-:W4:Y:S02]  /*214f0*/  @!P3 SYNCS.PHASECHK.TRANS64 P3, [R197+URZ+0x38850], R0 ;  /* 0x03885000c500b5a7 */ /* 0x000f24000806007f */
[----:B----4-:R-:W-:Y:S05]  /*21500*/  @!P3 BRA `(.L_x_5538) ;  /* 0xfffffffc00f0b947 */ /* 0x010fea000383ffff */
[----:B------:R-:W-:Y:S05]  /*21510*/  BRA `(.L_x_5537) ;  /* 0xfffffeb400147947 */ /* 0x000fea000383ffff */
.L_x_5546:
[----:B-1----:R1:W2:Y:S02]  /*21520*/  SYNCS.PHASECHK.TRANS64.TRYWAIT P2, [R193+URZ+0x38830], R0 ;  /* 0x03883000c10075a7 */ /* 0x0022a4000804017f */
[----:B--2---:R-:W-:Y:S05]  /*21530*/  @!P2 NANOSLEEP.SYNCS 0x989680 ;  /* 0x009896800000a95d */ /* 0x004fea0003900000 */
[----:B------:R-:W2:Y:S02]  /*21540*/  @!P2 SYNCS.PHASECHK.TRANS64 P2, [R193+URZ+0x38830], R0 ;  /* 0x03883000c100a5a7 */ /* 0x000ea4000804007f */
[----:B--2---:R-:W-:Y:S05]  /*21550*/  @!P2 BRA `(.L_x_5546) ;  /* 0xfffffffc00f0a947 */ /* 0x004fea000383ffff */
[----:B------:R-:W-:Y:S05]  /*21560*/  BRA `(.L_x_5545) ;  /* 0xfffffee800507947 */ /* 0x000fea000383ffff */
.L_x_5551:
[----:B---3--:R3:W4:Y:S02]  /*21570*/  SYNCS.PHASECHK.TRANS64.TRYWAIT P2, [R193+URZ+0x38850], R0 ;  /* 0x03885000c10075a7 */ /* 0x008724000804017f */
[----:B----4-:R-:W-:Y:S05]  /*21580*/  @!P2 NANOSLEEP.SYNCS 0x989680 ;  /* 0x009896800000a95d */ /* 0x010fea0003900000 */
[----:B------:R-:W4:Y:S02]  /*21590*/  @!P2 SYNCS.PHASECHK.TRANS64 P2, [R193+URZ+0x38850], R0 ;  /* 0x03885000c100a5a7 */ /* 0x000f24000804007f */
[----:B----4-:R-:W-:Y:S05]  /*215a0*/  @!P2 BRA `(.L_x_5551) ;  /* 0xfffffffc00f0a947 */ /* 0x010fea000383ffff */
[----:B------:R-:W-:Y:S05]  /*215b0*/  BRA `(.L_x_5550) ;  /* 0xfffffee800ec7947 */ /* 0x000fea000383ffff */
.L_x_5581:
        /* <DEDUP_REMOVED lines=11> */
.L_x_5788:
[----:B------:R-:W-:Y:S05]  /*21670*/  BSYNC B1 ;  /* 0x0000000000017941 */ /* 0x000fea0003800000 */
.L_x_5787:
[----:B------:R-:W-:Y:S05]  /*21680*/  BRA `(.L_x_5789) ;  /* 0xffffff68002c7947 */ /* 0x000fea000383ffff */
.L_x_5583:
[----:B------:R-:W-:Y:S01]  /*21690*/  BSSY B1, `(.L_x_5790) ;  /* 0x0000006000017945 */ /* 0x000fe20003800000 */
[----:B------:R-:W-:-:S07]  /*216a0*/  IMAD.MOV.U32 R15, RZ, RZ, -0x1 ;  /* 0xffffffffff0f7424 */ /* 0x000fce00078e00ff */
[----:B01----:R-:W-:Y:S05]  /*216b0*/  WARPSYNC.COLLECTIVE R15, `(.L_x_5791) ;  /* 0x000000000f0c7348 */ /* 0x003fea0003c00000 */
[----:B------:R-:W-:Y:S02]  /*216c0*/  ELECT P6, UR62, PT ;  /* 0x00000000003e782f */ /* 0x000fe400038c0000 */
[----:B------:R-:W-:Y:S01]  /*216d0*/  MOV R14, UR62 ;  /* 0x0000003e000e7c02 */ /* 0x000fe20008000f00 */
[----:B01----:R-:W-:Y:S10]  /*216e0*/  ENDCOLLECTIVE ;  /* 0x000000000000791b */ /* 0x003ff40003800000 */
.L_x_5791:
[----:B------:R-:W-:Y:S05]  /*216f0*/  BSYNC B1 ;  /* 0x0000000000017941 */ /* 0x000fea0003800000 */
.L_x_5790:
[----:B------:R-:W-:Y:S05]  /*21700*/  BRA `(.L_x_5582) ;  /* 0xffffff6800247947 */ /* 0x000fea000383ffff */
.L_x_5585:
[----:B0-----:R-:W2:Y:S02]  /*21710*/  LDL R4, [R1+0x4] ;  /* 0x0000040001047983 */ /* 0x001ea40000100800 */
[----:B--2---:R0:W2:Y:S02]  /*21720*/  SYNCS.PHASECHK.TRANS64.TRYWAIT P0, [R4+URZ+0x38820], R3 ;  /* 0x03882003040075a7 */ /* 0x0040a4000800017f */
[----:B--2---:R-:W-:Y:S05]  /*21730*/  @!P0 NANOSLEEP.SYNCS 0x989680 ;  /* 0x009896800000895d */ /* 0x004fea0003900000 */
[----:B------:R-:W2:Y:S02]  /*21740*/  @!P0 SYNCS.PHASECHK.TRANS64 P0, [R4+URZ+0x38820], R3 ;  /* 0x03882003040085a7 */ /* 0x000ea4000800007f */
[----:B--2---:R-:W-:Y:S05]  /*21750*/  @!P0 BRA `(.L_x_5585) ;  /* 0xfffffffc00ec8947 */ /* 0x004fea000383ffff */
[----:B------:R-:W-:Y:S05]  /*21760*/  BRA `(.L_x_5792) ;  /* 0xffffff6800347947 */ /* 0x000fea000383ffff */
.L_x_5589:
[----:B0-----:R0:W2:Y:S02]  /*21770*/  SYNCS.PHASECHK.TRANS64.TRYWAIT P0, [R4+URZ+0x388a0], R8 ;  /* 0x0388a008040075a7 */ /* 0x0010a4000800017f */
[----:B--2---:R-:W-:Y:S05]  /*21780*/  @!P0 NANOSLEEP.SYNCS 0x989680 ;  /* 0x009896800000895d */ /* 0x004fea0003900000 */
[----:B------:R-:W2:Y:S02]  /*21790*/  @!P0 SYNCS.PHASECHK.TRANS64 P0, [R4+URZ+0x388a0], R8 ;  /* 0x0388a008040085a7 */ /* 0x000ea4000800007f */
[----:B--2---:R-:W-:Y:S05]  /*217a0*/  @!P0 BRA `(.L_x_5589) ;  /* 0xfffffffc00f08947 */ /* 0x004fea000383ffff */
[----:B------:R-:W-:Y:S05]  /*217b0*/  BRA `(.L_x_5793) ;  /* 0xffffff68005c7947 */ /* 0x000fea000383ffff */
.L_x_5594:
[----:B--2---:R2:W3:Y:S02]  /*217c0*/  SYNCS.PHASECHK.TRANS64.TRYWAIT P0, [R4+URZ+0x388c0], R8 ;  /* 0x0388c008040075a7 */ /* 0x0044e4000800017f */
[----:B---3--:R-:W-:Y:S05]  /*217d0*/  @!P0 NANOSLEEP.SYNCS 0x989680 ;  /* 0x009896800000895d */ /* 0x008fea0003900000 */
[----:B------:R-:W3:Y:S02]  /*217e0*/  @!P0 SYNCS.PHASECHK.TRANS64 P0, [R4+URZ+0x388c0], R8 ;  /* 0x0388c008040085a7 */ /* 0x000ee4000800007f */
[----:B---3--:R-:W-:Y:S05]  /*217f0*/  @!P0 BRA `(.L_x_5594) ;  /* 0xfffffffc00f08947 */ /* 0x008fea000383ffff */
[----:B------:R-:W-:Y:S05]  /*21800*/  BRA `(.L_x_5794) ;  /* 0xffffff6800e07947 */ /* 0x000fea000383ffff */
.L_x_5608:
[----:B0-----:R0:W2:Y:S02]  /*21810*/  SYNCS.PHASECHK.TRANS64.TRYWAIT P1, [R4+URZ+0x388a0], R5 ;  /* 0x0388a005040075a7 */ /* 0x0010a4000802017f */
[----:B--2---:R-:W-:Y:S05]  /*21820*/  @!P1 NANOSLEEP.SYNCS 0x989680 ;  /* 0x009896800000995d */ /* 0x004fea0003900000 */
[----:B------:R-:W2:Y:S02]  /*21830*/  @!P1 SYNCS.PHASECHK.TRANS64 P1, [R4+URZ+0x388a0], R5 ;  /* 0x0388a005040095a7 */ /* 0x000ea4000802007f */
[----:B--2---:R-:W-:Y:S05]  /*21840*/  @!P1 BRA `(.L_x_5608) ;  /* 0xfffffffc00f09947 */ /* 0x004fea000383ffff */
[----:B------:R-:W-:Y:S05]  /*21850*/  BRA `(.L_x_5795) ;  /* 0xffffff7400687947 */ /* 0x000fea000383ffff */
.L_x_5613:
[----:B--2---:R2:W3:Y:S02]  /*21860*/  SYNCS.PHASECHK.TRANS64.TRYWAIT P1, [R4+URZ+0x388c0], R5 ;  /* 0x0388c005040075a7 */ /* 0x0044e4000802017f */
[----:B---3--:R-:W-:Y:S05]  /*21870*/  @!P1 NANOSLEEP.SYNCS 0x989680 ;  /* 0x009896800000995d */ /* 0x008fea0003900000 */
[----:B------:R-:W3:Y:S02]  /*21880*/  @!P1 SYNCS.PHASECHK.TRANS64 P1, [R4+URZ+0x388c0], R5 ;  /* 0x0388c005040095a7 */ /* 0x000ee4000802007f */
[----:B---3--:R-:W-:Y:S05]  /*21890*/  @!P1 BRA `(.L_x_5613) ;  /* 0xfffffffc00f09947 */ /* 0x008fea000383ffff */
[----:B------:R-:W-:Y:S05]  /*218a0*/  BRA `(.L_x_5796) ;  /* 0xffffff7400e87947 */ /* 0x000fea000383ffff */
.L_x_5633:
        /* <DEDUP_REMOVED lines=11> */
.L_x_5798:
[----:B------:R-:W-:Y:S05]  /*21960*/  BSYNC B0 ;  /* 0x0000000000007941 */ /* 0x000fea0003800000 */
.L_x_5797:
[----:B------:R-:W-:Y:S05]  /*21970*/  BRA `(.L_x_5799) ;  /* 0xffffff8400f87947 */ /* 0x000fea000383ffff */
.L_x_5635:
[----:B------:R-:W-:Y:S01]  /*21980*/  BSSY B0, `(.L_x_5800) ;  /* 0x0000006000007945 */ /* 0x000fe20003800000 */
[----:B------:R-:W-:-:S07]  /*21990*/  IMAD.MOV.U32 R15, RZ, RZ, -0x1 ;  /* 0xffffffffff0f7424 */ /* 0x000fce00078e00ff */
[----:B01----:R-:W-:Y:S05]  /*219a0*/  WARPSYNC.COLLECTIVE R15, `(.L_x_5801) ;  /* 0x000000000f0c7348 */ /* 0x003fea0003c00000 */
[----:B------:R-:W-:Y:S02]  /*219b0*/  ELECT P6, UR62, PT ;  /* 0x00000000003e782f */ /* 0x000fe400038c0000 */
[----:B------:R-:W-:Y:S01]  /*219c0*/  MOV R14, UR62 ;  /* 0x0000003e000e7c02 */ /* 0x000fe20008000f00 */
[----:B01----:R-:W-:Y:S10]  /*219d0*/  ENDCOLLECTIVE ;  /* 0x000000000000791b */ /* 0x003ff40003800000 */
.L_x_5801:
[----:B------:R-:W-:Y:S05]  /*219e0*/  BSYNC B0 ;  /* 0x0000000000007941 */ /* 0x000fea0003800000 */
.L_x_5800:
[----:B------:R-:W-:Y:S05]  /*219f0*/  BRA `(.L_x_5802) ;  /* 0xffffff8800087947 */ /* 0x000fea000383ffff */
.L_x_5637:
[----:B0-----:R0:W2:Y:S02]  /*21a00*/  SYNCS.PHASECHK.TRANS64.TRYWAIT P0, [R0+URZ+0x38840], R2 ;  /* 0x03884002000075a7 */ /* 0x0010a4000800017f */
[----:B--2---:R-:W-:Y:S05]  /*21a10*/  @!P0 NANOSLEEP.SYNCS 0x989680 ;  /* 0x009896800000895d */ /* 0x004fea0003900000 */
[----:B------:R-:W2:Y:S02]  /*21a20*/  @!P0 SYNCS.PHASECHK.TRANS64 P0, [R0+URZ+0x38840], R2 ;  /* 0x03884002000085a7 */ /* 0x000ea4000800007f */
[----:B--2---:R-:W-:Y:S05]  /*21a30*/  @!P0 BRA `(.L_x_5637) ;  /* 0xfffffffc00f08947 */ /* 0x004fea000383ffff */
[----:B------:R-:W-:Y:S05]  /*21a40*/  BRA `(.L_x_5803) ;  /* 0xffffff8800747947 */ /* 0x000fea000383ffff */
.L_x_5641:
        /* <DEDUP_REMOVED lines=9> */
.L_x_5804:
[----:B------:R-:W-:Y:S02]  /*21ae0*/  IMAD.MOV.U32 R13, RZ, RZ, R3 ;  /* 0x000000ffff0d7224 */ /* 0x000fe400078e0003 */
[----:B------:R-:W-:-:S07]  /*21af0*/  IMAD.MOV.U32 R4, RZ, RZ, R14 ;  /* 0x000000ffff047224 */ /* 0x000fce00078e000e */
[----:B------:R-:W-:Y:S05]  /*21b00*/  WARPSYNC.COLLECTIVE R15, `(.L_x_5805) ;  /* 0x000000000f087348 */ /* 0x000fea0003c00000 */
[----:B------:R0:W1:Y:S02]  /*21b10*/  SHFL.IDX P6, R14, R13, R12, R11 ;  /* 0x0000000c0d0e7389 */ /* 0x00006400000c000b */
[----:B01----:R-:W-:Y:S01]  /*21b20*/  ENDCOLLECTIVE ;  /* 0x000000000000791b */ /* 0x003fe20003800000 */
.L_x_5805:
[----:B------:R-:W-:Y:S02]  /*21b30*/  IMAD.MOV.U32 R13, RZ, RZ, R2 ;  /* 0x000000ffff0d7224 */ /* 0x000fe400078e0002 */
[----:B------:R-:W-:Y:S02]  /*21b40*/  IMAD.MOV.U32 R12, RZ, RZ, 0x1 ;  /* 0x00000001ff0c7424 */ /* 0x000fe400078e00ff */
[----:B------:R-:W-:-:S07]  /*21b50*/  IMAD.MOV.U32 R5, RZ, RZ, R14 ;  /* 0x000000ffff057224 */ /* 0x000fce00078e000e */
[----:B------:R-:W-:Y:S05]  /*21b60*/  WARPSYNC.COLLECTIVE R15, `(.L_x_5806) ;  /* 0x000000000f087348 */ /* 0x000fea0003c00000 */
[----:B------:R0:W1:Y:S02]  /*21b70*/  SHFL.IDX P6, R14, R13, R12, R11 ;  /* 0x0000000c0d0e7389 */ /* 0x00006400000c000b */
[----:B01----:R-:W-:Y:S01]  /*21b80*/  ENDCOLLECTIVE ;  /* 0x000000000000791b */ /* 0x003fe20003800000 */
.L_x_5806:
[----:B------:R-:W-:Y:S02]  /*21b90*/  IMAD.MOV.U32 R13, RZ, RZ, R3 ;  /* 0x000000ffff0d7224 */ /* 0x000fe400078e0003 */
[----:B------:R-:W-:Y:S02]  /*21ba0*/  IMAD R0, R6, R7, RZ ;  /* 0x0000000706007224 */ /* 0x000fe400078e02ff */
[----:B------:R-:W-:-:S07]  /*21bb0*/  IMAD.MOV.U32 R6, RZ, RZ, R14 ;  /* 0x000000ffff067224 */ /* 0x000fce00078e000e */
[----:B------:R-:W-:Y:S05]  /*21bc0*/  WARPSYNC.COLLECTIVE R15, `(.L_x_5807) ;  /* 0x000000000f087348 */ /* 0x000fea0003c00000 */
[----:B------:R0:W1:Y:S02]  /*21bd0*/  SHFL.IDX P6, R14, R13, R12, R11 ;  /* 0x0000000c0d0e7389 */ /* 0x00006400000c000b */
[----:B01----:R-:W-:Y:S01]  /*21be0*/  ENDCOLLECTIVE ;  /* 0x000000000000791b */ /* 0x003fe20003800000 */
.L_x_5807:
        /* <DEDUP_REMOVED lines=21> */
.L_x_5808:
        /* <DEDUP_REMOVED lines=10> */
.L_x_5809:
        /* <DEDUP_REMOVED lines=11> */
.L_x_5810:
        /* <DEDUP_REMOVED lines=14> */
.L_x_5811:
[----:B------:R-:W-:Y:S01]  /*21f70*/  IMAD.MOV.U32 R3, RZ, RZ, R14 ;  /* 0x000000ffff037224 */ /* 0x000fe200078e000e */
[----:B------:R-:W-:Y:S06]  /*21f80*/  BRA `(.L_x_5812) ;  /* 0xffffff8c00dc7947 */ /* 0x000fec000383ffff */
.L_x_5645:
        /* <DEDUP_REMOVED lines=27> */
.L_x_5814:
[----:B------:R-:W-:Y:S05]  /*22140*/  BSYNC B0 ;  /* 0x0000000000007941 */ /* 0x000fea0003800000 */
.L_x_5813:
        /* <DEDUP_REMOVED lines=11> */
.L_x_5815:
        /* <DEDUP_REMOVED lines=43> */
.L_x_5816:
        /* <DEDUP_REMOVED lines=18> */
.L_x_5817:
        /* <DEDUP_REMOVED lines=29> */
.L_x_5818:
        /* <DEDUP_REMOVED lines=13> */
.L_x_5819:
        /* <DEDUP_REMOVED lines=32> */
.L_x_5820:
        /* <DEDUP_REMOVED lines=9> */
.L_x_5821:
[----:B------:R-:W-:Y:S01]  /*22b00*/  IMAD.MOV.U32 R0, RZ, RZ, R14 ;  /* 0x000000ffff007224 */ /* 0x000fe200078e000e */
[----:B------:R-:W-:Y:S06]  /*22b10*/  BRA `(.L_x_5822) ;  /* 0xffffff9000b47947 */ /* 0x000fec000383ffff */
.L_x_5650:
[----:B0-----:R-:W3:Y:S02]  /*22b20*/  LDL R2, [R1+0x4] ;  /* 0x0000040001027983 */ /* 0x001ee40000100800 */
[----:B---3--:R0:W3:Y:S02]  /*22b30*/  SYNCS.PHASECHK.TRANS64.TRYWAIT P0, [R2+URZ+0x38820], R0 ;  /* 0x03882000020075a7 */ /* 0x0080e4000800017f */
[----:B---3--:R-:W-:Y:S05]  /*22b40*/  @!P0 NANOSLEEP.SYNCS 0x989680 ;  /* 0x009896800000895d */ /* 0x008fea0003900000 */
[----:B------:R-:W3:Y:S02]  /*22b50*/  @!P0 SYNCS.PHASECHK.TRANS64 P0, [R2+URZ+0x38820], R0 ;  /* 0x03882000020085a7 */ /* 0x000ee4000800007f */
[----:B---3--:R-:W-:Y:S05]  /*22b60*/  @!P0 BRA `(.L_x_5650) ;  /* 0xfffffffc00ec8947 */ /* 0x008fea000383ffff */
[----:B------:R-:W-:Y:S05]  /*22b70*/  BRA `(.L_x_5823) ;  /* 0xffffff9400747947 */ /* 0x000fea000383ffff */
.L_x_5654:
[----:B0-----:R0:W1:Y:S02]  /*22b80*/  SYNCS.PHASECHK.TRANS64.TRYWAIT P0, [R0+URZ+0x38860], R2 ;  /* 0x03886002000075a7 */ /* 0x001064000800017f */
[----:B-1----:R-:W-:Y:S05]  /*22b90*/  @!P0 NANOSLEEP.SYNCS 0x989680 ;  /* 0x009896800000895d */ /* 0x002fea0003900000 */
[----:B------:R-:W1:Y:S02]  /*22ba0*/  @!P0 SYNCS.PHASECHK.TRANS64 P0, [R0+URZ+0x38860], R2 ;  /* 0x03886002000085a7 */ /* 0x000e64000800007f */
[----:B-1----:R-:W-:Y:S05]  /*22bb0*/  @!P0 BRA `(.L_x_5654) ;  /* 0xfffffffc00f08947 */ /* 0x002fea000383ffff */
[----:B------:R-:W-:Y:S05]  /*22bc0*/  BRA `(.L_x_5824) ;  /* 0xffffff9400a47947 */ /* 0x000fea000383ffff */
.L_x_5673:
[----:B-1----:R1:W3:Y:S02]  /*22bd0*/  SYNCS.PHASECHK.TRANS64.TRYWAIT P0, [R0+URZ+0x38840], R6 ;  /* 0x03884006000075a7 */ /* 0x0022e4000800017f */
[----:B---3--:R-:W-:Y:S05]  /*22be0*/  @!P0 NANOSLEEP.SYNCS 0x989680 ;  /* 0x009896800000895d */ /* 0x008fea0003900000 */
[----:B------:R-:W3:Y:S02]  /*22bf0*/  @!P0 SYNCS.PHASECHK.TRANS64 P0, [R0+URZ+0x38840], R6 ;  /* 0x03884006000085a7 */ /* 0x000ee4000800007f */
[----:B---3--:R-:W-:Y:S05]  /*22c00*/  @!P0 BRA `(.L_x_5673) ;  /* 0xfffffffc00f08947 */ /* 0x008fea000383ffff */
[----:B------:R-:W-:Y:S05]  /*22c10*/  BRA `(.L_x_5825) ;  /* 0xffffffa000cc7947 */ /* 0x000fea000383ffff */
.L_x_5678:
[----:B0-----:R0:W3:Y:S02]  /*22c20*/  SYNCS.PHASECHK.TRANS64.TRYWAIT P0, [R0+URZ+0x38860], R6 ;  /* 0x03886006000075a7 */ /* 0x0010e4000800017f */
[----:B---3--:R-:W-:Y:S05]  /*22c30*/  @!P0 NANOSLEEP.SYNCS 0x989680 ;  /* 0x009896800000895d */ /* 0x008fea0003900000 */
[----:B------:R-:W3:Y:S02]  /*22c40*/  @!P0 SYNCS.PHASECHK.TRANS64 P0, [R0+URZ+0x38860], R6 ;  /* 0x03886006000085a7 */ /* 0x000ee4000800007f */
[----:B---3--:R-:W-:Y:S05]  /*22c50*/  @!P0 BRA `(.L_x_5678) ;  /* 0xfffffffc00f08947 */ /* 0x008fea000383ffff */
[----:B------:R-:W-:Y:S05]  /*22c60*/  BRA `(.L_x_5826) ;  /* 0xffffffa400547947 */ /* 0x000fea000383ffff */
.L_x_5693:
[----:B0-----:R0:W1:Y:S02]  /*22c70*/  SYNCS.PHASECHK.TRANS64.TRYWAIT P0, [R2+URZ+0x38840], R3 ;  /* 0x03884003020075a7 */ /* 0x001064000800017f */
[----:B-1----:R-:W-:Y:S05]  /*22c80*/  @!P0 NANOSLEEP.SYNCS 0x989680 ;  /* 0x009896800000895d */ /* 0x002fea0003900000 */
[----:B------:R-:W1:Y:S02]  /*22c90*/  @!P0 SYNCS.PHASECHK.TRANS64 P0, [R2+URZ+0x38840], R3 ;  /* 0x03884003020085a7 */ /* 0x000e64000800007f */
[----:B-1----:R-:W-:Y:S05]  /*22ca0*/  @!P0 BRA `(.L_x_5693) ;  /* 0xfffffffc00f08947 */ /* 0x002fea000383ffff */
[----:B------:R-:W-:Y:S05]  /*22cb0*/  BRA `(.L_x_5827) ;  /* 0xffffffb0005c7947 */ /* 0x000fea000383ffff */
.L_x_5698:
[----:B-1----:R1:W3:Y:S02]  /*22cc0*/  SYNCS.PHASECHK.TRANS64.TRYWAIT P0, [R2+URZ+0x38860], R3 ;  /* 0x03886003020075a7 */ /* 0x0022e4000800017f */
[----:B---3--:R-:W-:Y:S05]  /*22cd0*/  @!P0 NANOSLEEP.SYNCS 0x989680 ;  /* 0x009896800000895d */ /* 0x008fea0003900000 */
[----:B------:R-:W3:Y:S02]  /*22ce0*/  @!P0 SYNCS.PHASECHK.TRANS64 P0, [R2+URZ+0x38860], R3 ;  /* 0x03886003020085a7 */ /* 0x000ee4000800007f */
[----:B---3--:R-:W-:Y:S05]  /*22cf0*/  @!P0 BRA `(.L_x_5698) ;  /* 0xfffffffc00f08947 */ /* 0x008fea000383ffff */
[----:B------:R-:W-:Y:S05]  /*22d00*/  BRA `(.L_x_5828) ;  /* 0xffffffb000e07947 */ /* 0x000fea000383ffff */
.L_x_5713:
[----:B0-----:R0:W1:Y:S02]  /*22d10*/  SYNCS.PHASECHK.TRANS64.TRYWAIT P0, [R2+URZ+0x38840], R3 ;  /* 0x03884003020075a7 */ /* 0x001064000800017f */
[----:B-1----:R-:W-:Y:S05]  /*22d20*/  @!P0 NANOSLEEP.SYNCS 0x989680 ;  /* 0x009896800000895d */ /* 0x002fea0003900000 */
[----:B------:R-:W1:Y:S02]  /*22d30*/  @!P0 SYNCS.PHASECHK.TRANS64 P0, [R2+URZ+0x38840], R3 ;  /* 0x03884003020085a7 */ /* 0x000e64000800007f */
[----:B-1----:R-:W-:Y:S05]  /*22d40*/  @!P0 BRA `(.L_x_5713) ;  /* 0xfffffffc00f08947 */ /* 0x002fea000383ffff */
[----:B------:R-:W-:Y:S05]  /*22d50*/  BRA `(.L_x_5829) ;  /* 0xffffffbc00cc7947 */ /* 0x000fea000383ffff */
.L_x_5718:
[----:B-1----:R1:W3:Y:S02]  /*22d60*/  SYNCS.PHASECHK.TRANS64.TRYWAIT P0, [R2+URZ+0x38860], R3 ;  /* 0x03886003020075a7 */ /* 0x0022e4000800017f */
[----:B---3--:R-:W-:Y:S05]  /*22d70*/  @!P0 NANOSLEEP.SYNCS 0x989680 ;  /* 0x009896800000895d */ /* 0x008fea0003900000 */
[----:B------:R-:W3:Y:S02]  /*22d80*/  @!P0 SYNCS.PHASECHK.TRANS64 P0, [R2+URZ+0x38860], R3 ;  /* 0x03886003020085a7 */ /* 0x000ee4000800007f */
[----:B---3--:R-:W-:Y:S05]  /*22d90*/  @!P0 BRA `(.L_x_5718) ;  /* 0xfffffffc00f08947 */ /* 0x008fea000383ffff */
[----:B------:R-:W-:Y:S05]  /*22da0*/  BRA `(.L_x_5830) ;  /* 0xffffffc000547947 */ /* 0x000fea000383ffff */
.L_x_5734:
[----:B------:R-:W-:Y:S01]  /*22db0*/  BSSY B0, `(.L_x_5831) ;  /* 0x0000008000007945 */ /* 0x000fe20003800000 */
[----:B------:R-:W-:Y:S02]  /*22dc0*/  IMAD.MOV.U32 R13, RZ, RZ, R16 ;  /* 0x000000ffff0d7224 */ /* 0x000fe400078e0010 */
[----:B------:R-:W-:Y:S02]  /*22dd0*/  IMAD.MOV.U32 R12, RZ, RZ, RZ ;  /* 0x000000ffff0c7224 */ /* 0x000fe400078e00ff */
[----:B-1----:R-:W-:Y:S02]  /*22de0*/  IMAD.MOV.U32 R11, RZ, RZ, 0x1f ;  /* 0x0000001fff0b7424 */ /* 0x002fe400078e00ff */
[----:B------:R-:W-:-:S07]  /*22df0*/  IMAD.MOV.U32 R15, RZ, RZ, -0x1 ;  /* 0xffffffffff0f7424 */ /* 0x000fce00078e00ff */
[----:B0-2---:R-:W-:Y:S05]  /*22e00*/  WARPSYNC.COLLECTIVE R15, `(.L_x_5832) ;  /* 0x000000000f087348 */ /* 0x005fea0003c00000 */
[----:B0-----:R0:W1:Y:S02]  /*22e10*/  SHFL.IDX P6, R14, R13, R12, R11 ;  /* 0x0000000c0d0e7389 */ /* 0x00106400000c000b */
[----:B012---:R-:W-:Y:S01]  /*22e20*/  ENDCOLLECTIVE ;  /* 0x000000000000791b */ /* 0x007fe20003800000 */
.L_x_5832:
[----:B------:R-:W-:Y:S05]  /*22e30*/  BSYNC B0 ;  /* 0x0000000000007941 */ /* 0x000fea0003800000 */
.L_x_5831:
        /* <DEDUP_REMOVED lines=9> */
.L_x_5833:
        /* <DEDUP_REMOVED lines=18> */
.L_x_5834:
        /* <DEDUP_REMOVED lines=8> */
.L_x_5835:
        /* <DEDUP_REMOVED lines=8> */
.L_x_5836:
        /* <DEDUP_REMOVED lines=8> */
.L_x_5837:
        /* <DEDUP_REMOVED lines=8> */
.L_x_5838:
        /* <DEDUP_REMOVED lines=9> */
.L_x_5839:
[----:B------:R-:W-:Y:S01]  /*23280*/  IMAD.MOV.U32 R16, RZ, RZ, R14 ;  /* 0x000000ffff107224 */ /* 0x000fe200078e000e */
[----:B------:R-:W-:Y:S06]  /*23290*/  BRA `(.L_x_5840) ;  /* 0xffffffc800ac7947 */ /* 0x000fec000383ffff */
.L_x_5739:
[----:B------:R-:W-:Y:S01]  /*232a0*/  BSSY B0, `(.L_x_5841) ;  /* 0x0000008000007945 */ /* 0x000fe20003800000 */
[----:B-----5:R-:W-:Y:S02]  /*232b0*/  IMAD.MOV.U32 R13, RZ, RZ, R3 ;  /* 0x000000ffff0d7224 */ /* 0x020fe400078e0003 */
[----:B------:R-:W-:Y:S02]  /*232c0*/  IMAD.MOV.U32 R12, RZ, RZ, 0x1 ;  /* 0x00000001ff0c7424 */ /* 0x000fe400078e00ff */
[----:B------:R-:W-:Y:S02]  /*232d0*/  IMAD.MOV.U32 R11, RZ, RZ, RZ ;  /* 0x000000ffff0b7224 */ /* 0x000fe400078e00ff */
[----:B------:R-:W-:-:S07]  /*232e0*/  IMAD.MOV.U32 R15, RZ, RZ, -0x1 ;  /* 0xffffffffff0f7424 */ /* 0x000fce00078e00ff */
[----:B012---:R-:W-:Y:S05]  /*232f0*/  WARPSYNC.COLLECTIVE R15, `(.L_x_5842) ;  /* 0x000000000f087348 */ /* 0x007fea0003c00000 */
[----:B0-----:R0:W3:Y:S02]  /*23300*/  SHFL.UP P6, R14, R13, R12, R11 ;  /* 0x0400000c0d0e7389 */ /* 0x0010e400000c000b */
[----:B0123--:R-:W-:Y:S01]  /*23310*/  ENDCOLLECTIVE ;  /* 0x000000000000791b */ /* 0x00ffe20003800000 */
.L_x_5842:
[----:B------:R-:W-:Y:S05]  /*23320*/  BSYNC B0 ;  /* 0x0000000000007941 */ /* 0x000fea0003800000 */
.L_x_5841:
        /* <DEDUP_REMOVED lines=10> */
.L_x_5843:
        /* <DEDUP_REMOVED lines=8> */
.L_x_5844:
        /* <DEDUP_REMOVED lines=8> */
.L_x_5845:
        /* <DEDUP_REMOVED lines=8> */
.L_x_5846:
        /* <DEDUP_REMOVED lines=9> */
.L_x_5847:
[----:B------:R-:W-:Y:S01]  /*235e0*/  IMAD.MOV.U32 R16, RZ, RZ, R14 ;  /* 0x000000ffff107224 */ /* 0x000fe200078e000e */
[----:B------:R-:W-:Y:S06]  /*235f0*/  BRA `(.L_x_5848) ;  /* 0xffffffc800707947 */ /* 0x000fec000383ffff */
.L_x_5741:
[----:B------:R-:W-:Y:S01]  /*23600*/  BSSY B0, `(.L_x_5849) ;  /* 0x0000006000007945 */ /* 0x000fe20003800000 */
[----:B------:R-:W-:Y:S01]  /*23610*/  PLOP3.LUT P6, PT, P6, PT, PT, 0x8, 0x0 ;  /* 0x000000000000781c */ /* 0x000fe200037ce170 */
[----:B------:R-:W-:-:S12]  /*23620*/  IMAD.MOV.U32 R15, RZ, RZ, -0x1 ;  /* 0xffffffffff0f7424 */ /* 0x000fd800078e00ff */
[----:B012---:R-:W-:Y:S05]  /*23630*/  WARPSYNC.COLLECTIVE R15, `(.L_x_5850) ;  /* 0x000000000f087348 */ /* 0x007fea0003c00000 */
[----:B0-----:R-:W-:Y:S01]  /*23640*/  VOTE.ANY R14, PT, P6 ;  /* 0x00000000000e7806 */ /* 0x001fe200030e0100 */
[----:B-12---:R-:W-:Y:S06]  /*23650*/  ENDCOLLECTIVE ;  /* 0x000000000000791b */ /* 0x006fec0003800000 */
.L_x_5850:
[----:B------:R-:W-:Y:S05]  /*23660*/  BSYNC B0 ;  /* 0x0000000000007941 */ /* 0x000fea0003800000 */
.L_x_5849:
        /* <DEDUP_REMOVED lines=9> */
.L_x_5851:
[----:B------:R-:W-:Y:S01]  /*23700*/  IMAD.MOV.U32 R17, RZ, RZ, R14 ;  /* 0x000000ffff117224 */ /* 0x000fe200078e000e */
[----:B------:R-:W-:Y:S06]  /*23710*/  BRA `(.L_x_5852) ;  /* 0xffffffc800607947 */ /* 0x000fec000383ffff */
.L_x_5743:
[----:B------:R-:W-:Y:S01]  /*23720*/  BSSY B0, `(.L_x_5853) ;  /* 0x0000007000007945 */ /* 0x000fe20003800000 */
[----:B------:R-:W-:Y:S02]  /*23730*/  IMAD.MOV.U32 R13, RZ, RZ, R2 ;  /* 0x000000ffff0d7224 */ /* 0x000fe400078e0002 */
[----:B------:R-:W-:Y:S02]  /*23740*/  IMAD.MOV.U32 R11, RZ, RZ, 0x1f ;  /* 0x0000001fff0b7424 */ /* 0x000fe400078e00ff */
[----:B------:R-:W-:-:S07]  /*23750*/  IMAD.MOV.U32 R15, RZ, RZ, -0x1 ;  /* 0xffffffffff0f7424 */ /* 0x000fce00078e00ff */
[----:B01234-:R-:W-:Y:S05]  /*23760*/  WARPSYNC.COLLECTIVE R15, `(.L_x_5854) ;  /* 0x000000000f087348 */ /* 0x01ffea0003c00000 */
[----:B0-----:R0:W0:Y:S02]  /*23770*/  SHFL.IDX P6, R14, R13, R12, R11 ;  /* 0x0000000c0d0e7389 */ /* 0x00102400000c000b */
[----:B01234-:R-:W-:Y:S01]  /*23780*/  ENDCOLLECTIVE ;  /* 0x000000000000791b */ /* 0x01ffe20003800000 */
.L_x_5854:
[----:B------:R-:W-:Y:S05]  /*23790*/  BSYNC B0 ;  /* 0x0000000000007941 */ /* 0x000fea0003800000 */
.L_x_5853:
[----:B------:R-:W-:Y:S01]  /*237a0*/  IMAD.MOV.U32 R2, RZ, RZ, R14 ;  /* 0x000000ffff027224 */ /* 0x000fe200078e000e */
[----:B------:R-:W-:Y:S06]  /*237b0*/  BRA `(.L_x_5855) ;  /* 0xffffffc800547947 */ /* 0x000fec000383ffff */
.L_x_5747:
[----:B0-----:R0:W1:Y:S02]  /*237c0*/  SYNCS.PHASECHK.TRANS64.TRYWAIT P0, [R0+URZ+0x38820], R3 ;  /* 0x03882003000075a7 */ /* 0x001064000800017f */
[----:B-1----:R-:W-:Y:S05]  /*237d0*/  @!P0 NANOSLEEP.SYNCS 0x989680 ;  /* 0x009896800000895d */ /* 0x002fea0003900000 */
[----:B------:R-:W1:Y:S02]  /*237e0*/  @!P0 SYNCS.PHASECHK.TRANS64 P0, [R0+URZ+0x38820], R3 ;  /* 0x03882003000085a7 */ /* 0x000e64000800007f */
[----:B-1----:R-:W-:Y:S05]  /*237f0*/  @!P0 BRA `(.L_x_5747) ;  /* 0xfffffffc00f08947 */ /* 0x002fea000383ffff */
[----:B------:R-:W-:Y:S05]  /*23800*/  BRA `(.L_x_5856) ;  /* 0xffffffcc00d87947 */ /* 0x000fea000383ffff */
.L_x_5748:
        /* <DEDUP_REMOVED lines=11> */
.L_x_5858:
[----:B------:R-:W-:Y:S05]  /*238c0*/  BSYNC B0 ;  /* 0x0000000000007941 */ /* 0x000fea0003800000 */
.L_x_5857:
[----:B------:R-:W-:Y:S05]  /*238d0*/  BRA `(.L_x_5859) ;  /* 0xffffffcc00c07947 */ /* 0x000fea000383ffff */
.L_x_5749:
[----:B------:R-:W-:Y:S01]  /*238e0*/  BSSY B0, `(.L_x_5860) ;  /* 0x0000006000007945 */ /* 0x000fe20003800000 */
[----:B------:R-:W-:-:S07]  /*238f0*/  IMAD.MOV.U32 R15, RZ, RZ, -0x1 ;  /* 0xffffffffff0f7424 */ /* 0x000fce00078e00ff */
[----:B012---:R-:W-:Y:S05]  /*23900*/  WARPSYNC.COLLECTIVE R15, `(.L_x_5861) ;  /* 0x000000000f0c7348 */ /* 0x007fea0003c00000 */
[----:B------:R-:W-:Y:S02]  /*23910*/  ELECT P6, UR62, PT ;  /* 0x00000000003e782f */ /* 0x000fe400038c0000 */
[----:B------:R-:W-:Y:S01]  /*23920*/  MOV R14, UR62 ;  /* 0x0000003e000e7c02 */ /* 0x000fe20008000f00 */
[----:B012---:R-:W-:Y:S10]  /*23930*/  ENDCOLLECTIVE ;  /* 0x000000000000791b */ /* 0x007ff40003800000 */
.L_x_5861:
[----:B------:R-:W-:Y:S05]  /*23940*/  BSYNC B0 ;  /* 0x0000000000007941 */ /* 0x000fea0003800000 */
.L_x_5860:
[----:B------:R-:W-:Y:S05]  /*23950*/  BRA `(.L_x_5862) ;  /* 0xffffffcc00b47947 */ /* 0x000fea000383ffff */
.L_x_5751:
[----:B0-----:R0:W1:Y:S02]  /*23960*/  SYNCS.PHASECHK.TRANS64.TRYWAIT P0, [R6+URZ], R5 ;  /* 0x00000005060075a7 */ /* 0x001064000800017f */
[----:B-1----:R-:W-:Y:S05]  /*23970*/  @!P0 NANOSLEEP.SYNCS 0x989680 ;  /* 0x009896800000895d */ /* 0x002fea0003900000 */
[----:B------:R-:W1:Y:S02]  /*23980*/  @!P0 SYNCS.PHASECHK.TRANS64 P0, [R6+URZ], R5 ;  /* 0x00000005060085a7 */ /* 0x000e64000800007f */
[----:B-1----:R-:W-:Y:S05]  /*23990*/  @!P0 BRA `(.L_x_5751) ;  /* 0xfffffffc00f08947 */ /* 0x002fea000383ffff */
[----:B------:R-:W-:Y:S05]  /*239a0*/  BRA `(.L_x_5863) ;  /* 0xffffffcc00f07947 */ /* 0x000fea000383ffff */
.L_x_5752:
[----:B-1----:R1:W3:Y:S02]  /*239b0*/  SYNCS.PHASECHK.TRANS64.TRYWAIT P0, [R7+URZ], R2 ;  /* 0x00000002070075a7 */ /* 0x0022e4000800017f */
[----:B---3--:R-:W-:Y:S05]  /*239c0*/  @!P0 NANOSLEEP.SYNCS 0x989680 ;  /* 0x009896800000895d */ /* 0x008fea0003900000 */
[----:B------:R-:W3:Y:S02]  /*239d0*/  @!P0 SYNCS.PHASECHK.TRANS64 P0, [R7+URZ], R2 ;  /* 0x00000002070085a7 */ /* 0x000ee4000800007f */
[----:B---3--:R-:W-:Y:S05]  /*239e0*/  @!P0 BRA `(.L_x_5752) ;  /* 0xfffffffc00f08947 */ /* 0x008fea000383ffff */
[----:B------:R-:W-:Y:S05]  /*239f0*/  BRA `(.L_x_5864) ;  /* 0xffffffcc00e47947 */ /* 0x000fea000383ffff */
.L_x_5754:
[----:B---3--:R3:W4:Y:S02]  /*23a00*/  SYNCS.PHASECHK.TRANS64.TRYWAIT P0, [R4+URZ], R5 ;  /* 0x00000005040075a7 */ /* 0x008724000800017f */
[----:B----4-:R-:W-:Y:S05]  /*23a10*/  @!P0 NANOSLEEP.SYNCS 0x989680 ;  /* 0x009896800000895d */ /* 0x010fea0003900000 */
[----:B------:R-:W4:Y:S02]  /*23a20*/  @!P0 SYNCS.PHASECHK.TRANS64 P0, [R4+URZ], R5 ;  /* 0x00000005040085a7 */ /* 0x000f24000800007f */
[----:B----4-:R-:W-:Y:S05]  /*23a30*/  @!P0 BRA `(.L_x_5754) ;  /* 0xfffffffc00f08947 */ /* 0x010fea000383ffff */
[----:B------:R-:W-:Y:S05]  /*23a40*/  BRA `(.L_x_5865) ;  /* 0xffffffcc00ec7947 */ /* 0x000fea000383ffff */
.L_x_5866:
        /* <DEDUP_REMOVED lines=11> */
.L_x_5884:


//--------------------- .nv.global.init           --------------------------
	.section	.nv.global.init,"aw",@progbits
.nv.global.init:
	.type		$str$20,@object
	.size		$str$20,($str$21 - $str$20)
$str$20:
        /*0000*/ 	.byte	0x28, 0x61, 0x64, 0x64, 0x72, 0x65, 0x73, 0x73, 0x20, 0x26, 0x20, 0x6d, 0x61, 0x73, 0x6b, 0x29
        /*0010*/ 	.byte	0x20, 0x3d, 0x3d, 0x20, 0x30, 0x00
	.type		$str$21,@object
	.size		$str$21,(__unnamed_4 - $str$21)
$str$21:
        /*0016*/ 	.byte	0x2f, 0x74, 0x6d, 0x70, 0x2f, 0x6f, 0x73, 0x73, 0x5f, 0x6b, 0x65, 0x72, 0x6e, 0x65, 0x6c, 0x73
        /*0026*/ 	.byte	0x5f, 0x73, 0x72, 0x63, 0x2f, 0x66, 0x6c, 0x61, 0x73, 0x68, 0x5f, 0x61, 0x74, 0x74, 0x65, 0x6e
        /*0036*/ 	.byte	0x74, 0x69, 0x6f, 0x6e, 0x2f, 0x63, 0x73, 0x72, 0x63, 0x2f, 0x63, 0x75, 0x74, 0x6c, 0x61, 0x73
        /*0046*/ 	.byte	0x73, 0x2f, 0x69, 0x6e, 0x63, 0x6c, 0x75, 0x64, 0x65, 0x2f, 0x63, 0x75, 0x74, 0x65, 0x2f, 0x70
        /*0056*/ 	.byte	0x6f, 0x69, 0x6e, 0x74, 0x65, 0x72, 0x5f, 0x66, 0x6c, 0x61, 0x67, 0x67, 0x65, 0x64, 0x2e, 0x68
        /*0066*/ 	.byte	0x70, 0x70, 0x00
	.type		__unnamed_4,@object
	.size		__unnamed_4,(__unnamed_5 - __unnamed_4)
__unnamed_4:
        /* <DEDUP_REMOVED lines=24> */
	.type		__unnamed_5,@object
	.size		__unnamed_5,(__unnamed_6 - __unnamed_5)
__unnamed_5:
        /* <DEDUP_REMOVED lines=23> */
        /*0355*/ 	.byte	0x43, 0x3c, 0x34, 0x30, 0x39, 0x36, 0x3e, 0x3e, 0x3e, 0x3e, 0x3e, 0x20, 0x26, 0x5d, 0x00
	.type		__unnamed_6,@object
	.size		__unnamed_6,(__unnamed_1 - __unnamed_6)
__unnamed_6:
        /* <DEDUP_REMOVED lines=28> */
        /*0524*/ 	.byte	0x3e, 0x3e, 0x3e, 0x3e, 0x3e, 0x5d, 0x00
	.type		__unnamed_1,@object
	.size		__unnamed_1,(__unnamed_3 - __unnamed_1)
__unnamed_1:
        /* <DEDUP_REMOVED lines=28> */
        /*06eb*/ 	.byte	0x3e, 0x3e, 0x3e, 0x3e, 0x3e, 0x20, 0x26, 0x5d, 0x00
	.type		__unnamed_3,@object
	.size		__unnamed_3,(__unnamed_2 - __unnamed_3)
__unnamed_3:
        /* <DEDUP_REMOVED lines=28> */
        /*08b4*/ 	.byte	0x32, 0x37, 0x36, 0x38, 0x3e, 0x3e, 0x3e, 0x3e, 0x3e, 0x5d, 0x00
	.type		__unnamed_2,@object
	.size		__unnamed_2,(.L_1 - __unnamed_2)
__unnamed_2:
        /* <DEDUP_REMOVED lines=29> */
.L_1:


//--------------------- .nv.shared._ZN7cutlass13device_kernelIN5flash11enable_sm90INS1_16FlashAttnFwdSm90INS1_25CollectiveMainloopFwdSm90ILi2EN4cute5tupleIJNS5_1CILi1EEES8_S8_EEENS6_IJNS7_ILi64EEESA_SA_EEELi512ENS_6half_tEfNS_4arch4Sm90ELb0ELb0ELb0ELb0ELb0ELb0ELb0ELb0ELb0ELb1ELb0ELb0EEENS1_21CollectiveEpilogueFwdINS6_IJSA_NS7_ILi512EEESA_EEES9_SC_SE_Li256ELb0ELb1ELb0ELb0EEENS1_29StaticPersistentTileSchedulerILb0EEEEEEEEEvNT_6ParamsE --------------------------
	.section	.nv.shared._ZN7cutlass13device_kernelIN5flash11enable_sm90INS1_16FlashAttnFwdSm90INS1_25CollectiveMainloopFwdSm90ILi2EN4cute5tupleIJNS5_1CILi1EEES8_S8_EEENS6_IJNS7_ILi64EEESA_SA_EEELi512ENS_6half_tEfNS_4arch4Sm90ELb0ELb0ELb0ELb0ELb0ELb0ELb0ELb0ELb0ELb1ELb0ELb0EEENS1_21CollectiveEpilogueFwdINS6_IJSA_NS7_ILi512EEESA_EEES9_SC_SE_Li256ELb0ELb1ELb0ELb0EEENS1_29StaticPersistentTileSchedulerILb0EEEEEEEEEvNT_6ParamsE,"aw",@nobits
	.sectionflags	@""
	.align	16
	.zero		1024


//--------------------- .nv.shared.reserved.0     --------------------------
	.section	.nv.shared.reserved.0,"aw",@nobits
	.weak		__nv_reservedSMEM_offset_0_alias
	.size		__nv_reservedSMEM_offset_0_alias, 0, 0
	.other		__nv_reservedSMEM_offset_0_alias,@"STO_CUDA_RESERVED_SHARED STV_DEFAULT"
__nv_reservedSMEM_offset_0_alias:
	.zero		0


//--------------------- .nv.global                --------------------------
	.section	.nv.global,"aw",@nobits
.nv.global:
	.type		_ZN77_INTERNAL_cc7f9397_41_flash_fwd_hdim64_512_fp16_packgqa_sm90_cu_61719c98_41084cute1_E,@object
	.size		_ZN77_INTERNAL_cc7f9397_41_flash_fwd_hdim64_512_fp16_packgqa_sm90_cu_61719c98_41084cute1_E,(_ZN77_INTERNAL_cc7f9397_41_flash_fwd_hdim64_512_fp16_packgqa_sm90_cu_61719c98_41084cuda3std3__45__cpo6cbeginE - _ZN77_INTERNAL_cc7f9397_41_flash_fwd_hdim64_512_fp16_packgqa_sm90_cu_61719c98_41084cute1_E)
_ZN77_INTERNAL_cc7f9397_41_flash_fwd_hdim64_512_fp16_packgqa_sm90_cu_61719c98_41084cute1_E:
	.zero		1
	.type		_ZN77_INTERNAL_cc7f9397_41_flash_fwd_hdim64_512_fp16_packgqa_sm90_cu_61719c98_41084cuda3std3__45__cpo6cbeginE,@object
	.size		_ZN77_INTERNAL_cc7f9397_41_flash_fwd_hdim64_512_fp16_packgqa_sm90_cu_61719c98_41084cuda3std3__45__cpo6cbeginE,(_ZN77_INTERNAL_cc7f9397_41_flash_fwd_hdim64_512_fp16_packgqa_sm90_cu_61719c98_41084cuda3std3__48in_placeE - _ZN77_INTERNAL_cc7f9397_41_flash_fwd_hdim64_512_fp16_packgqa_sm90_cu_61719c98_41084cuda3std3__45__cpo6cbeginE)
_ZN77_INTERNAL_cc7f9397_41_flash_fwd_hdim64_512_fp16_packgqa_sm90_cu_61719c98_41084cuda3std3__45__cpo6cbeginE:
	.zero		1
	.type		_ZN77_INTERNAL_cc7f9397_41_flash_fwd_hdim64_512_fp16_packgqa_sm90_cu_61719c98_41084cuda3std3__48in_placeE,@object
	.size		_ZN77_INTERNAL_cc7f9397_41_flash_fwd_hdim64_512_fp16_packgqa_sm90_cu_61719c98_41084cuda3std3__48in_placeE,(_ZN77_INTERNAL_cc7f9397_41_flash_fwd_hdim64_512_fp16_packgqa_sm90_cu_61719c98_41084cuda3std6ranges3__45__cpo9iter_moveE - _ZN77_INTERNAL_cc7f9397_41_flash_fwd_hdim64_512_fp16_packgqa_sm90_cu_61719c98_41084cuda3std3__48in_placeE)
_ZN77_INTERNAL_cc7f9397_41_flash_fwd_hdim64_512_fp16_packgqa_sm90_cu_61719c98_41084cuda3std3__48in_placeE:
	.zero		1
	.type		_ZN77_INTERNAL_cc7f9397_41_flash_fwd_hdim64_512_fp16_packgqa_sm90_cu_61719c98_41084cuda3std6ranges3__45__cpo9iter_moveE,@object
	.size		_ZN77_INTERNAL_cc7f9397_41_flash_fwd_hdim64_512_fp16_packgqa_sm90_cu_61719c98_41084cuda3std6ranges3__45__cpo9iter_moveE,(_ZN77_INTERNAL_cc7f9397_41_flash_fwd_hdim64_512_fp16_packgqa_sm90_cu_61719c98_41084cuda3std3__45__cpo5beginE - _ZN77_INTERNAL_cc7f9397_41_flash_fwd_hdim64_512_fp16_packgqa_sm90_cu_61719c98_41084cuda3std6ranges3__45__cpo9iter_moveE)
_ZN77_INTERNAL_cc7f9397_41_flash_fwd_hdim64_512_fp16_packgqa_sm90_cu_61719c98_41084cuda3std6ranges3__45__cpo9iter_moveE:
	.zero		1
	.type		_ZN77_INTERNAL_cc7f9397_41_flash_fwd_hdim64_512_fp16_packgqa_sm90_cu_61719c98_41084cuda3std3__45__cpo5beginE,@object
	.size		_ZN77_INTERNAL_cc7f9397_41_flash_fwd_hdim64_512_fp16_packgqa_sm90_cu_61719c98_41084cuda3std3__45__cpo5beginE,(_ZN77_INTERNAL_cc7f9397_41_flash_fwd_hdim64_512_fp16_packgqa_sm90_cu_61719c98_41084cuda3std3__479_GLOBAL__N__cc7f9397_41_flash_fwd_hdim64_512_fp16_packgqa_sm90_cu_61719c98_41086ignoreE - _ZN77_INTERNAL_cc7f9397_41_flash_fwd_hdim64_512_fp16_packgqa_sm90_cu_61719c98_41084cuda3std3__45__cpo5beginE)
_ZN77_INTERNAL_cc7f9397_41_flash_fwd_hdim64_512_fp16_packgqa_sm90_cu_61719c98_41084cuda3std3__45__cpo5beginE:
	.zero		1
	.type		_ZN77_INTERNAL_cc7f9397_41_flash_fwd_hdim64_512_fp16_packgqa_sm90_cu_61719c98_41084cuda3std3__479_GLOBAL__N__cc7f9397_41_flash_fwd_hdim64_512_fp16_packgqa_sm90_cu_61719c98_41086ignoreE,@object
	.size		_ZN77_INTERNAL_cc7f9397_41_flash_fwd_hdim64_512_fp16_packgqa_sm90_cu_61719c98_41084cuda3std3__479_GLOBAL__N__cc7f9397_41_flash_fwd_hdim64_512_fp16_packgqa_sm90_cu_61719c98_41086ignoreE,(_ZN77_INTERNAL_cc7f9397_41_flash_fwd_hdim64_512_fp16_packgqa_sm90_cu_61719c98_41084cute7productE - _ZN77_INTERNAL_cc7f9397_41_flash_fwd_hdim64_512_fp16_packgqa_sm90_cu_61719c98_41084cuda3std3__479_GLOBAL__N__cc7f9397_41_flash_fwd_hdim64_512_fp16_packgqa_sm90_cu_61719c98_41086ignoreE)
_ZN77_INTERNAL_cc7f9397_41_flash_fwd_hdim64_512_fp16_packgqa_sm90_cu_61719c98_41084cuda3std3__479_GLOBAL__N__cc7f9397_41_flash_fwd_hdim64_512_fp16_packgqa_sm90_cu_61719c98_41086ignoreE:
	.zero		1
	.type		_ZN77_INTERNAL_cc7f9397_41_flash_fwd_hdim64_512_fp16_packgqa_sm90_cu_61719c98_41084cute7productE,@object
	.size		_ZN77_INTERNAL_cc7f9397_41_flash_fwd_hdim64_512_fp16_packgqa_sm90_cu_61719c98_41084cute7productE,(_ZN77_INTERNAL_cc7f9397_41_flash_fwd_hdim64_512_fp16_packgqa_sm90_cu_61719c98_41084cuda3std3__45__cpo3endE - _ZN77_INTERNAL_cc7f9397_41_flash_fwd_hdim64_512_fp16_packgqa_sm90_cu_61719c98_41084cute7productE)
_ZN77_INTERNAL_cc7f9397_41_flash_fwd_hdim64_512_fp16_packgqa_sm90_cu_61719c98_41084cute7productE:
	.zero		1
	.type		_ZN77_INTERNAL_cc7f9397_41_flash_fwd_hdim64_512_fp16_packgqa_sm90_cu_61719c98_41084cuda3std3__45__cpo3endE,@object
	.size		_ZN77_INTERNAL_cc7f9397_41_flash_fwd_hdim64_512_fp16_packgqa_sm90_cu_61719c98_41084cuda3std3__45__cpo3endE,(_ZN77_INTERNAL_cc7f9397_41_flash_fwd_hdim64_512_fp16_packgqa_sm90_cu_61719c98_41084cuda3std3__419piecewise_constructE - _ZN77_INTERNAL_cc7f9397_41_flash_fwd_hdim64_512_fp16_packgqa_sm90_cu_61719c98_41084cuda3std3__45__cpo3endE)
_ZN77_INTERNAL_cc7f9397_41_flash_fwd_hdim64_512_fp16_packgqa_sm90_cu_61719c98_41084cuda3std3__45__cpo3endE:
	.zero		1
	.type		_ZN77_INTERNAL_cc7f9397_41_flash_fwd_hdim64_512_fp16_packgqa_sm90_cu_61719c98_41084cuda3std3__419piecewise_constructE,@object
	.size		_ZN77_INTERNAL_cc7f9397_41_flash_fwd_hdim64_512_fp16_packgqa_sm90_cu_61719c98_41084cuda3std3__419piecewise_constructE,(_ZN77_INTERNAL_cc7f9397_41_flash_fwd_hdim64_512_fp16_packgqa_sm90_cu_61719c98_41084cuda3std3__45__cpo4cendE - _ZN77_INTERNAL_cc7f9397_41_flash_fwd_hdim64_512_fp16_packgqa_sm90_cu_61719c98_41084cuda3std3__419piecewise_constructE)
_ZN77_INTERNAL_cc7f9397_41_flash_fwd_hdim64_512_fp16_packgqa_sm90_cu_61719c98_41084cuda3std3__419piecewise_constructE:
	.zero		1
	.type		_ZN77_INTERNAL_cc7f9397_41_flash_fwd_hdim64_512_fp16_packgqa_sm90_cu_61719c98_41084cuda3std3__45__cpo4cendE,@object
	.size		_ZN77_INTERNAL_cc7f9397_41_flash_fwd_hdim64_512_fp16_packgqa_sm90_cu_61719c98_41084cuda3std3__45__cpo4cendE,(_ZN77_INTERNAL_cc7f9397_41_flash_fwd_hdim64_512_fp16_packgqa_sm90_cu_61719c98_41084cuda3std6ranges3__45__cpo4swapE - _ZN77_INTERNAL_cc7f9397_41_flash_fwd_hdim64_512_fp16_packgqa_sm90_cu_61719c98_41084cuda3std3__45__cpo4cendE)
_ZN77_INTERNAL_cc7f9397_41_flash_fwd_hdim64_512_fp16_packgqa_sm90_cu_61719c98_41084cuda3std3__45__cpo4cendE:
	.zero		1
	.type		_ZN77_INTERNAL_cc7f9397_41_flash_fwd_hdim64_512_fp16_packgqa_sm90_cu_61719c98_41084cuda3std6ranges3__45__cpo4swapE,@object
	.size		_ZN77_INTERNAL_cc7f9397_41_flash_fwd_hdim64_512_fp16_packgqa_sm90_cu_61719c98_41084cuda3std6ranges3__45__cpo4swapE,(.L_13 - _ZN77_INTERNAL_cc7f9397_41_flash_fwd_hdim64_512_fp16_packgqa_sm90_cu_61719c98_41084cuda3std6ranges3__45__cpo4swapE)
_ZN77_INTERNAL_cc7f9397_41_flash_fwd_hdim64_512_fp16_packgqa_sm90_cu_61719c98_41084cuda3std6ranges3__45__cpo4swapE:
	.zero		1
.L_13:


//--------------------- .nv.shared._ZN7cutlass13device_kernelIN5flash11enable_sm90INS1_16FlashAttnFwdSm90INS1_25CollectiveMainloopFwdSm90ILi2EN4cute5tupleIJNS5_1CILi1EEES8_S8_EEENS6_IJNS7_ILi64EEESA_SA_EEELi512ENS_6half_tEfNS_4arch4Sm90ELb0ELb0ELb0ELb0ELb0ELb0ELb1ELb0ELb0ELb1ELb0ELb0EEENS1_21CollectiveEpilogueFwdINS6_IJSA_NS7_ILi512EEESA_EEES9_SC_SE_Li256ELb0ELb1ELb0ELb0EEENS1_29StaticPersistentTileSchedulerILb0EEEEEEEEEvNT_6ParamsE --------------------------
	.section	.nv.shared._ZN7cutlass13device_kernelIN5flash11enable_sm90INS1_16FlashAttnFwdSm90INS1_25CollectiveMainloopFwdSm90ILi2EN4cute5tupleIJNS5_1CILi1EEES8_S8_EEENS6_IJNS7_ILi64EEESA_SA_EEELi512ENS_6half_tEfNS_4arch4Sm90ELb0ELb0ELb0ELb0ELb0ELb0ELb1ELb0ELb0ELb1ELb0ELb0EEENS1_21CollectiveEpilogueFwdINS6_IJSA_NS7_ILi512EEESA_EEES9_SC_SE_Li256ELb0ELb1ELb0ELb0EEENS1_29StaticPersistentTileSchedulerILb0EEEEEEEEEvNT_6ParamsE,"aw",@nobits
	.sectionflags	@""
	.align	16
	.zero		1024


//--------------------- .nv.shared._ZN7cutlass13device_kernelIN5flash11enable_sm90INS1_16FlashAttnFwdSm90INS1_25CollectiveMainloopFwdSm90ILi2EN4cute5tupleIJNS5_1CILi1EEES8_S8_EEENS6_IJNS7_ILi64EEESA_SA_EEELi512ENS_6half_tEfNS_4arch4Sm90ELb0ELb0ELb0ELb1ELb0ELb0ELb0ELb0ELb0ELb1ELb0ELb0EEENS1_21CollectiveEpilogueFwdINS6_IJSA_NS7_ILi512EEESA_EEES9_SC_SE_Li256ELb1ELb1ELb0ELb0EEENS1_36VarlenDynamicPersistentTileSchedulerILi64ELi64ELi256ELi128ELb0ELb1ELb1ELb0ELb1ELb1EEEEEEEEEvNT_6ParamsE --------------------------
	.section	.nv.shared._ZN7cutlass13device_kernelIN5flash11enable_sm90INS1_16FlashAttnFwdSm90INS1_25CollectiveMainloopFwdSm90ILi2EN4cute5tupleIJNS5_1CILi1EEES8_S8_EEENS6_IJNS7_ILi64EEESA_SA_EEELi512ENS_6half_tEfNS_4arch4Sm90ELb0ELb0ELb0ELb1ELb0ELb0ELb0ELb0ELb0ELb1ELb0ELb0EEENS1_21CollectiveEpilogueFwdINS6_IJSA_NS7_ILi512EEESA_EEES9_SC_SE_Li256ELb1ELb1ELb0ELb0EEENS1_36VarlenDynamicPersistentTileSchedulerILi64ELi64ELi256ELi128ELb0ELb1ELb1ELb0ELb1ELb1EEEEEEEEEvNT_6ParamsE,"aw",@nobits
	.sectionflags	@""
	.align	16
	.zero		1024


//--------------------- .nv.shared._ZN7cutlass13device_kernelIN5flash11enable_sm90INS1_16FlashAttnFwdSm90INS1_25CollectiveMainloopFwdSm90ILi2EN4cute5tupleIJNS5_1CILi1EEES8_S8_EEENS6_IJNS7_ILi64EEESA_SA_EEELi512ENS_6half_tEfNS_4arch4Sm90ELb0ELb0ELb0ELb1ELb0ELb1ELb0ELb0ELb0ELb1ELb0ELb0EEENS1_21CollectiveEpilogueFwdINS6_IJSA_NS7_ILi512EEESA_EEES9_SC_SE_Li256ELb1ELb1ELb0ELb0EEENS1_36VarlenDynamicPersistentTileSchedulerILi64ELi64ELi256ELi128ELb0ELb1ELb1ELb0ELb1ELb1EEEEEEEEEvNT_6ParamsE --------------------------
	.section	.nv.shared._ZN7cutlass13device_kernelIN5flash11enable_sm90INS1_16FlashAttnFwdSm90INS1_25CollectiveMainloopFwdSm90ILi2EN4cute5tupleIJNS5_1CILi1EEES8_S8_EEENS6_IJNS7_ILi64EEESA_SA_EEELi512ENS_6half_tEfNS_4arch4Sm90ELb0ELb0ELb0ELb1ELb0ELb1ELb0ELb0ELb0ELb1ELb0ELb0EEENS1_21CollectiveEpilogueFwdINS6_IJSA_NS7_ILi512EEESA_EEES9_SC_SE_Li256ELb1ELb1ELb0ELb0EEENS1_36VarlenDynamicPersistentTileSchedulerILi64ELi64ELi256ELi128ELb0ELb1ELb1ELb0ELb1ELb1EEEEEEEEEvNT_6ParamsE,"aw",@nobits
	.sectionflags	@""
	.align	16
	.zero		1024


//--------------------- .nv.shared._ZN7cutlass13device_kernelIN5flash11enable_sm90INS1_16FlashAttnFwdSm90INS1_25CollectiveMainloopFwdSm90ILi2EN4cute5tupleIJNS5_1CILi1EEES8_S8_EEENS6_IJNS7_ILi64EEESA_SA_EEELi512ENS_6half_tEfNS_4arch4Sm90ELb0ELb0ELb0ELb1ELb0ELb0ELb1ELb0ELb0ELb1ELb0ELb0EEENS1_21CollectiveEpilogueFwdINS6_IJSA_NS7_ILi512EEESA_EEES9_SC_SE_Li256ELb1ELb1ELb0ELb0EEENS1_36VarlenDynamicPersistentTileSchedulerILi64ELi64ELi256ELi128ELb0ELb1ELb1ELb0ELb1ELb1EEEEEEEEEvNT_6ParamsE --------------------------
	.section	.nv.shared._ZN7cutlass13device_kernelIN5flash11enable_sm90INS1_16FlashAttnFwdSm90INS1_25CollectiveMainloopFwdSm90ILi2EN4cute5tupleIJNS5_1CILi1EEES8_S8_EEENS6_IJNS7_ILi64EEESA_SA_EEELi512ENS_6half_tEfNS_4arch4Sm90ELb0ELb0ELb0ELb1ELb0ELb0ELb1ELb0ELb0ELb1ELb0ELb0EEENS1_21CollectiveEpilogueFwdINS6_IJSA_NS7_ILi512EEESA_EEES9_SC_SE_Li256ELb1ELb1ELb0ELb0EEENS1_36VarlenDynamicPersistentTileSchedulerILi64ELi64ELi256ELi128ELb0ELb1ELb1ELb0ELb1ELb1EEEEEEEEEvNT_6ParamsE,"aw",@nobits
	.sectionflags	@""
	.align	16
	.zero		1024


//--------------------- .nv.shared._ZN7cutlass13device_kernelIN5flash11enable_sm90INS1_16FlashAttnFwdSm90INS1_25CollectiveMainloopFwdSm90ILi2EN4cute5tupleIJNS5_1CILi1EEES8_S8_EEENS6_IJNS7_ILi64EEESA_SA_EEELi512ENS_6half_tEfNS_4arch4Sm90ELb0ELb0ELb0ELb1ELb0ELb1ELb1ELb0ELb0ELb1ELb0ELb0EEENS1_21CollectiveEpilogueFwdINS6_IJSA_NS7_ILi512EEESA_EEES9_SC_SE_Li256ELb1ELb1ELb0ELb0EEENS1_36VarlenDynamicPersistentTileSchedulerILi64ELi64ELi256ELi128ELb0ELb1ELb1ELb0ELb1ELb1EEEEEEEEEvNT_6ParamsE --------------------------
	.section	.nv.shared._ZN7cutlass13device_kernelIN5flash11enable_sm90INS1_16FlashAttnFwdSm90INS1_25CollectiveMainloopFwdSm90ILi2EN4cute5tupleIJNS5_1CILi1EEES8_S8_EEENS6_IJNS7_ILi64EEESA_SA_EEELi512ENS_6half_tEfNS_4arch4Sm90ELb0ELb0ELb0ELb1ELb0ELb1ELb1ELb0ELb0ELb1ELb0ELb0EEENS1_21CollectiveEpilogueFwdINS6_IJSA_NS7_ILi512EEESA_EEES9_SC_SE_Li256ELb1ELb1ELb0ELb0EEENS1_36VarlenDynamicPersistentTileSchedulerILi64ELi64ELi256ELi128ELb0ELb1ELb1ELb0ELb1ELb1EEEEEEEEEvNT_6ParamsE,"aw",@nobits
	.sectionflags	@""
	.align	16
	.zero		1024


//--------------------- .nv.shared._ZN7cutlass13device_kernelIN5flash11enable_sm90INS1_16FlashAttnFwdSm90INS1_25CollectiveMainloopFwdSm90ILi2EN4cute5tupleIJNS5_1CILi1EEES8_S8_EEENS6_IJNS7_ILi64EEESA_SA_EEELi512ENS_6half_tEfNS_4arch4Sm90ELb0ELb1ELb0ELb0ELb0ELb0ELb0ELb0ELb0ELb1ELb0ELb0EEENS1_21CollectiveEpilogueFwdINS6_IJSA_NS7_ILi512EEESA_EEES9_SC_SE_Li256ELb0ELb1ELb0ELb0EEENS1_30DynamicPersistentTileSchedulerILi256ELi128ELb0ELb1ELb1EEEEEEEEEvNT_6ParamsE --------------------------
	.section	.nv.shared._ZN7cutlass13device_kernelIN5flash11enable_sm90INS1_16FlashAttnFwdSm90INS1_25CollectiveMainloopFwdSm90ILi2EN4cute5tupleIJNS5_1CILi1EEES8_S8_EEENS6_IJNS7_ILi64EEESA_SA_EEELi512ENS_6half_tEfNS_4arch4Sm90ELb0ELb1ELb0ELb0ELb0ELb0ELb0ELb0ELb0ELb1ELb0ELb0EEENS1_21CollectiveEpilogueFwdINS6_IJSA_NS7_ILi512EEESA_EEES9_SC_SE_Li256ELb0ELb1ELb0ELb0EEENS1_30DynamicPersistentTileSchedulerILi256ELi128ELb0ELb1ELb1EEEEEEEEEvNT_6ParamsE,"aw",@nobits
	.sectionflags	@""
	.align	16
	.zero		1024


//--------------------- .nv.shared._ZN7cutlass13device_kernelIN5flash11enable_sm90INS1_16FlashAttnFwdSm90INS1_25CollectiveMainloopFwdSm90ILi2EN4cute5tupleIJNS5_1CILi1EEES8_S8_EEENS6_IJNS7_ILi64EEESA_SA_EEELi512ENS_6half_tEfNS_4arch4Sm90ELb0ELb1ELb0ELb0ELb0ELb0ELb1ELb0ELb0ELb1ELb0ELb0EEENS1_21CollectiveEpilogueFwdINS6_IJSA_NS7_ILi512EEESA_EEES9_SC_SE_Li256ELb0ELb1ELb0ELb0EEENS1_30DynamicPersistentTileSchedulerILi256ELi128ELb0ELb1ELb1EEEEEEEEEvNT_6ParamsE --------------------------
	.section	.nv.shared._ZN7cutlass13device_kernelIN5flash11enable_sm90INS1_16FlashAttnFwdSm90INS1_25CollectiveMainloopFwdSm90ILi2EN4cute5tupleIJNS5_1CILi1EEES8_S8_EEENS6_IJNS7_ILi64EEESA_SA_EEELi512ENS_6half_tEfNS_4arch4Sm90ELb0ELb1ELb0ELb0ELb0ELb0ELb1ELb0ELb0ELb1ELb0ELb0EEENS1_21CollectiveEpilogueFwdINS6_IJSA_NS7_ILi512EEESA_EEES9_SC_SE_Li256ELb0ELb1ELb0ELb0EEENS1_30DynamicPersistentTileSchedulerILi256ELi128ELb0ELb1ELb1EEEEEEEEEvNT_6ParamsE,"aw",@nobits
	.sectionflags	@""
	.align	16
	.zero		1024


//--------------------- .nv.shared._ZN7cutlass13device_kernelIN5flash11enable_sm90INS1_16FlashAttnFwdSm90INS1_25CollectiveMainloopFwdSm90ILi2EN4cute5tupleIJNS5_1CILi1EEES8_S8_EEENS6_IJNS7_ILi64EEESA_SA_EEELi512ENS_6half_tEfNS_4arch4Sm90ELb0ELb1ELb0ELb1ELb0ELb0ELb0ELb0ELb0ELb1ELb0ELb0EEENS1_21CollectiveEpilogueFwdINS6_IJSA_NS7_ILi512EEESA_EEES9_SC_SE_Li256ELb1ELb1ELb0ELb0EEENS1_36VarlenDynamicPersistentTileSchedulerILi64ELi64ELi256ELi128ELb0ELb1ELb1ELb1ELb0ELb1EEEEEEEEEvNT_6ParamsE --------------------------
	.section	.nv.shared._ZN7cutlass13device_kernelIN5flash11enable_sm90INS1_16FlashAttnFwdSm90INS1_25CollectiveMainloopFwdSm90ILi2EN4cute5tupleIJNS5_1CILi1EEES8_S8_EEENS6_IJNS7_ILi64EEESA_SA_EEELi512ENS_6half_tEfNS_4arch4Sm90ELb0ELb1ELb0ELb1ELb0ELb0ELb0ELb0ELb0ELb1ELb0ELb0EEENS1_21CollectiveEpilogueFwdINS6_IJSA_NS7_ILi512EEESA_EEES9_SC_SE_Li256ELb1ELb1ELb0ELb0EEENS1_36VarlenDynamicPersistentTileSchedulerILi64ELi64ELi256ELi128ELb0ELb1ELb1ELb1ELb0ELb1EEEEEEEEEvNT_6ParamsE,"aw",@nobits
	.sectionflags	@""
	.align	16
	.zero		1024


//--------------------- .nv.shared._ZN7cutlass13device_kernelIN5flash11enable_sm90INS1_16FlashAttnFwdSm90INS1_25CollectiveMainloopFwdSm90ILi2EN4cute5tupleIJNS5_1CILi1EEES8_S8_EEENS6_IJNS7_ILi64EEESA_SA_EEELi512ENS_6half_tEfNS_4arch4Sm90ELb0ELb1ELb0ELb1ELb0ELb1ELb0ELb0ELb0ELb1ELb0ELb0EEENS1_21CollectiveEpilogueFwdINS6_IJSA_NS7_ILi512EEESA_EEES9_SC_SE_Li256ELb1ELb1ELb0ELb0EEENS1_36VarlenDynamicPersistentTileSchedulerILi64ELi64ELi256ELi128ELb0ELb1ELb1ELb1ELb0ELb1EEEEEEEEEvNT_6ParamsE --------------------------
	.section	.nv.shared._ZN7cutlass13device_kernelIN5flash11enable_sm90INS1_16FlashAttnFwdSm90INS1_25CollectiveMainloopFwdSm90ILi2EN4cute5tupleIJNS5_1CILi1EEES8_S8_EEENS6_IJNS7_ILi64EEESA_SA_EEELi512ENS_6half_tEfNS_4arch4Sm90ELb0ELb1ELb0ELb1ELb0ELb1ELb0ELb0ELb0ELb1ELb0ELb0EEENS1_21CollectiveEpilogueFwdINS6_IJSA_NS7_ILi512EEESA_EEES9_SC_SE_Li256ELb1ELb1ELb0ELb0EEENS1_36VarlenDynamicPersistentTileSchedulerILi64ELi64ELi256ELi128ELb0ELb1ELb1ELb1ELb0ELb1EEEEEEEEEvNT_6ParamsE,"aw",@nobits
	.sectionflags	@""
	.align	16
	.zero		1024


//--------------------- .nv.shared._ZN7cutlass13device_kernelIN5flash11enable_sm90INS1_16FlashAttnFwdSm90INS1_25CollectiveMainloopFwdSm90ILi2EN4cute5tupleIJNS5_1CILi1EEES8_S8_EEENS6_IJNS7_ILi64EEESA_SA_EEELi512ENS_6half_tEfNS_4arch4Sm90ELb0ELb1ELb0ELb1ELb0ELb0ELb1ELb0ELb0ELb1ELb0ELb0EEENS1_21CollectiveEpilogueFwdINS6_IJSA_NS7_ILi512EEESA_EEES9_SC_SE_Li256ELb1ELb1ELb0ELb0EEENS1_36VarlenDynamicPersistentTileSchedulerILi64ELi64ELi256ELi128ELb0ELb1ELb1ELb1ELb0ELb1EEEEEEEEEvNT_6ParamsE --------------------------
	.section	.nv.shared._ZN7cutlass13device_kernelIN5flash11enable_sm90INS1_16FlashAttnFwdSm90INS1_25CollectiveMainloopFwdSm90ILi2EN4cute5tupleIJNS5_1CILi1EEES8_S8_EEENS6_IJNS7_ILi64EEESA_SA_EEELi512ENS_6half_tEfNS_4arch4Sm90ELb0ELb1ELb0ELb1ELb0ELb0ELb1ELb0ELb0ELb1ELb0ELb0EEENS1_21CollectiveEpilogueFwdINS6_IJSA_NS7_ILi512EEESA_EEES9_SC_SE_Li256ELb1ELb1ELb0ELb0EEENS1_36VarlenDynamicPersistentTileSchedulerILi64ELi64ELi256ELi128ELb0ELb1ELb1ELb1ELb0ELb1EEEEEEEEEvNT_6ParamsE,"aw",@nobits
	.sectionflags	@""
	.align	16
	.zero		1024


//--------------------- .nv.shared._ZN7cutlass13device_kernelIN5flash11enable_sm90INS1_16FlashAttnFwdSm90INS1_25CollectiveMainloopFwdSm90ILi2EN4cute5tupleIJNS5_1CILi1EEES8_S8_EEENS6_IJNS7_ILi64EEESA_SA_EEELi512ENS_6half_tEfNS_4arch4Sm90ELb0ELb1ELb0ELb1ELb0ELb1ELb1ELb0ELb0ELb1ELb0ELb0EEENS1_21CollectiveEpilogueFwdINS6_IJSA_NS7_ILi512EEESA_EEES9_SC_SE_Li256ELb1ELb1ELb0ELb0EEENS1_36VarlenDynamicPersistentTileSchedulerILi64ELi64ELi256ELi128ELb0ELb1ELb1ELb1ELb0ELb1EEEEEEEEEvNT_6ParamsE --------------------------
	.section	.nv.shared._ZN7cutlass13device_kernelIN5flash11enable_sm90INS1_16FlashAttnFwdSm90INS1_25CollectiveMainloopFwdSm90ILi2EN4cute5tupleIJNS5_1CILi1EEES8_S8_EEENS6_IJNS7_ILi64EEESA_SA_EEELi512ENS_6half_tEfNS_4arch4Sm90ELb0ELb1ELb0ELb1ELb0ELb1ELb1ELb0ELb0ELb1ELb0ELb0EEENS1_21CollectiveEpilogueFwdINS6_IJSA_NS7_ILi512EEESA_EEES9_SC_SE_Li256ELb1ELb1ELb0ELb0EEENS1_36VarlenDynamicPersistentTileSchedulerILi64ELi64ELi256ELi128ELb0ELb1ELb1ELb1ELb0ELb1EEEEEEEEEvNT_6ParamsE,"aw",@nobits
	.sectionflags	@""
	.align	16
	.zero		1024


//--------------------- .nv.shared._ZN7cutlass13device_kernelIN5flash11enable_sm90INS1_16FlashAttnFwdSm90INS1_25CollectiveMainloopFwdSm90ILi2EN4cute5tupleIJNS5_1CILi1EEES8_S8_EEENS6_IJNS7_ILi64EEESA_SA_EEELi512ENS_6half_tEfNS_4arch4Sm90ELb1ELb0ELb0ELb0ELb0ELb0ELb0ELb0ELb0ELb1ELb0ELb0EEENS1_21CollectiveEpilogueFwdINS6_IJSA_NS7_ILi512EEESA_EEES9_SC_SE_Li256ELb0ELb1ELb0ELb0EEENS1_30DynamicPersistentTileSchedulerILi256ELi128ELb0ELb1ELb1EEEEEEEEEvNT_6ParamsE --------------------------
	.section	.nv.shared._ZN7cutlass13device_kernelIN5flash11enable_sm90INS1_16FlashAttnFwdSm90INS1_25CollectiveMainloopFwdSm90ILi2EN4cute5tupleIJNS5_1CILi1EEES8_S8_EEENS6_IJNS7_ILi64EEESA_SA_EEELi512ENS_6half_tEfNS_4arch4Sm90ELb1ELb0ELb0ELb0ELb0ELb0ELb0ELb0ELb0ELb1ELb0ELb0EEENS1_21CollectiveEpilogueFwdINS6_IJSA_NS7_ILi512EEESA_EEES9_SC_SE_Li256ELb0ELb1ELb0ELb0EEENS1_30DynamicPersistentTileSchedulerILi256ELi128ELb0ELb1ELb1EEEEEEEEEvNT_6ParamsE,"aw",@nobits
	.sectionflags	@""
	.align	16
	.zero		1024


//--------------------- .nv.shared._ZN7cutlass13device_kernelIN5flash11enable_sm90INS1_16FlashAttnFwdSm90INS1_25CollectiveMainloopFwdSm90ILi2EN4cute5tupleIJNS5_1CILi1EEES8_S8_EEENS6_IJNS7_ILi64EEESA_SA_EEELi512ENS_6half_tEfNS_4arch4Sm90ELb1ELb0ELb0ELb0ELb0ELb0ELb1ELb0ELb0ELb1ELb0ELb0EEENS1_21CollectiveEpilogueFwdINS6_IJSA_NS7_ILi512EEESA_EEES9_SC_SE_Li256ELb0ELb1ELb0ELb0EEENS1_30DynamicPersistentTileSchedulerILi256ELi128ELb0ELb1ELb1EEEEEEEEEvNT_6ParamsE --------------------------
	.section	.nv.shared._ZN7cutlass13device_kernelIN5flash11enable_sm90INS1_16FlashAttnFwdSm90INS1_25CollectiveMainloopFwdSm90ILi2EN4cute5tupleIJNS5_1CILi1EEES8_S8_EEENS6_IJNS7_ILi64EEESA_SA_EEELi512ENS_6half_tEfNS_4arch4Sm90ELb1ELb0ELb0ELb0ELb0ELb0ELb1ELb0ELb0ELb1ELb0ELb0EEENS1_21CollectiveEpilogueFwdINS6_IJSA_NS7_ILi512EEESA_EEES9_SC_SE_Li256ELb0ELb1ELb0ELb0EEENS1_30DynamicPersistentTileSchedulerILi256ELi128ELb0ELb1ELb1EEEEEEEEEvNT_6ParamsE,"aw",@nobits
	.sectionflags	@""
	.align	16
	.zero		1024


//--------------------- .nv.shared._ZN7cutlass13device_kernelIN5flash11enable_sm90INS1_16FlashAttnFwdSm90INS1_25CollectiveMainloopFwdSm90ILi2EN4cute5tupleIJNS5_1CILi1EEES8_S8_EEENS6_IJNS7_ILi64EEESA_SA_EEELi512ENS_6half_tEfNS_4arch4Sm90ELb1ELb0ELb0ELb1ELb0ELb0ELb0ELb0ELb0ELb1ELb0ELb0EEENS1_21CollectiveEpilogueFwdINS6_IJSA_NS7_ILi512EEESA_EEES9_SC_SE_Li256ELb1ELb1ELb0ELb0EEENS1_36VarlenDynamicPersistentTileSchedulerILi64ELi64ELi256ELi128ELb0ELb1ELb1ELb1ELb1ELb1EEEEEEEEEvNT_6ParamsE --------------------------
	.section	.nv.shared._ZN7cutlass13device_kernelIN5flash11enable_sm90INS1_16FlashAttnFwdSm90INS1_25CollectiveMainloopFwdSm90ILi2EN4cute5tupleIJNS5_1CILi1EEES8_S8_EEENS6_IJNS7_ILi64EEESA_SA_EEELi512ENS_6half_tEfNS_4arch4Sm90ELb1ELb0ELb0ELb1ELb0ELb0ELb0ELb0ELb0ELb1ELb0ELb0EEENS1_21CollectiveEpilogueFwdINS6_IJSA_NS7_ILi512EEESA_EEES9_SC_SE_Li256ELb1ELb1ELb0ELb0EEENS1_36VarlenDynamicPersistentTileSchedulerILi64ELi64ELi256ELi128ELb0ELb1ELb1ELb1ELb1ELb1EEEEEEEEEvNT_6ParamsE,"aw",@nobits
	.sectionflags	@""
	.align	16
	.zero		1024


//--------------------- .nv.shared._ZN7cutlass13device_kernelIN5flash11enable_sm90INS1_16FlashAttnFwdSm90INS1_25CollectiveMainloopFwdSm90ILi2EN4cute5tupleIJNS5_1CILi1EEES8_S8_EEENS6_IJNS7_ILi64EEESA_SA_EEELi512ENS_6half_tEfNS_4arch4Sm90ELb1ELb0ELb0ELb1ELb0ELb1ELb0ELb0ELb0ELb1ELb0ELb0EEENS1_21CollectiveEpilogueFwdINS6_IJSA_NS7_ILi512EEESA_EEES9_SC_SE_Li256ELb1ELb1ELb0ELb0EEENS1_36VarlenDynamicPersistentTileSchedulerILi64ELi64ELi256ELi128ELb0ELb1ELb1ELb1ELb1ELb1EEEEEEEEEvNT_6ParamsE --------------------------
	.section	.nv.shared._ZN7cutlass13device_kernelIN5flash11enable_sm90INS1_16FlashAttnFwdSm90INS1_25CollectiveMainloopFwdSm90ILi2EN4cute5tupleIJNS5_1CILi1EEES8_S8_EEENS6_IJNS7_ILi64EEESA_SA_EEELi512ENS_6half_tEfNS_4arch4Sm90ELb1ELb0ELb0ELb1ELb0ELb1ELb0ELb0ELb0ELb1ELb0ELb0EEENS1_21CollectiveEpilogueFwdINS6_IJSA_NS7_ILi512EEESA_EEES9_SC_SE_Li256ELb1ELb1ELb0ELb0EEENS1_36VarlenDynamicPersistentTileSchedulerILi64ELi64ELi256ELi128ELb0ELb1ELb1ELb1ELb1ELb1EEEEEEEEEvNT_6ParamsE,"aw",@nobits
	.sectionflags	@""
	.align	16
	.zero		1024


//--------------------- .nv.shared._ZN7cutlass13device_kernelIN5flash11enable_sm90INS1_16FlashAttnFwdSm90INS1_25CollectiveMainloopFwdSm90ILi2EN4cute5tupleIJNS5_1CILi1EEES8_S8_EEENS6_IJNS7_ILi64EEESA_SA_EEELi512ENS_6half_tEfNS_4arch4Sm90ELb1ELb0ELb0ELb1ELb0ELb0ELb1ELb0ELb0ELb1ELb0ELb0EEENS1_21CollectiveEpilogueFwdINS6_IJSA_NS7_ILi512EEESA_EEES9_SC_SE_Li256ELb1ELb1ELb0ELb0EEENS1_36VarlenDynamicPersistentTileSchedulerILi64ELi64ELi256ELi128ELb0ELb1ELb1ELb1ELb1ELb1EEEEEEEEEvNT_6ParamsE --------------------------
	.section	.nv.shared._ZN7cutlass13device_kernelIN5flash11enable_sm90INS1_16FlashAttnFwdSm90INS1_25CollectiveMainloopFwdSm90ILi2EN4cute5tupleIJNS5_1CILi1EEES8_S8_EEENS6_IJNS7_ILi64EEESA_SA_EEELi512ENS_6half_tEfNS_4arch4Sm90ELb1ELb0ELb0ELb1ELb0ELb0ELb1ELb0ELb0ELb1ELb0ELb0EEENS1_21CollectiveEpilogueFwdINS6_IJSA_NS7_ILi512EEESA_EEES9_SC_SE_Li256ELb1ELb1ELb0ELb0EEENS1_36VarlenDynamicPersistentTileSchedulerILi64ELi64ELi256ELi128ELb0ELb1ELb1ELb1ELb1ELb1EEEEEEEEEvNT_6ParamsE,"aw",@nobits
	.sectionflags	@""
	.align	16
	.zero		1024


//--------------------- .nv.shared._ZN7cutlass13device_kernelIN5flash11enable_sm90INS1_16FlashAttnFwdSm90INS1_25CollectiveMainloopFwdSm90ILi2EN4cute5tupleIJNS5_1CILi1EEES8_S8_EEENS6_IJNS7_ILi64EEESA_SA_EEELi512ENS_6half_tEfNS_4arch4Sm90ELb1ELb0ELb0ELb1ELb0ELb1ELb1ELb0ELb0ELb1ELb0ELb0EEENS1_21CollectiveEpilogueFwdINS6_IJSA_NS7_ILi512EEESA_EEES9_SC_SE_Li256ELb1ELb1ELb0ELb0EEENS1_36VarlenDynamicPersistentTileSchedulerILi64ELi64ELi256ELi128ELb0ELb1ELb1ELb1ELb1ELb1EEEEEEEEEvNT_6ParamsE --------------------------
	.section	.nv.shared._ZN7cutlass13device_kernelIN5flash11enable_sm90INS1_16FlashAttnFwdSm90INS1_25CollectiveMainloopFwdSm90ILi2EN4cute5tupleIJNS5_1CILi1EEES8_S8_EEENS6_IJNS7_ILi64EEESA_SA_EEELi512ENS_6half_tEfNS_4arch4Sm90ELb1ELb0ELb0ELb1ELb0ELb1ELb1ELb0ELb0ELb1ELb0ELb0EEENS1_21CollectiveEpilogueFwdINS6_IJSA_NS7_ILi512EEESA_EEES9_SC_SE_Li256ELb1ELb1ELb0ELb0EEENS1_36VarlenDynamicPersistentTileSchedulerILi64ELi64ELi256ELi128ELb0ELb1ELb1ELb1ELb1ELb1EEEEEEEEEvNT_6ParamsE,"aw",@nobits
	.sectionflags	@""
	.align	16
	.zero		1024


//--------------------- .nv.constant0._ZN7cutlass13device_kernelIN5flash11enable_sm90INS1_16FlashAttnFwdSm90INS1_25CollectiveMainloopFwdSm90ILi2EN4cute5tupleIJNS5_1CILi1EEES8_S8_EEENS6_IJNS7_ILi64EEESA_SA_EEELi512ENS_6half_tEfNS_4arch4Sm90ELb0ELb0ELb0ELb0ELb0ELb0ELb0ELb0ELb0ELb1ELb0ELb0EEENS1_21CollectiveEpilogueFwdINS6_IJSA_NS7_ILi512EEESA_EEES9_SC_SE_Li256ELb0ELb1ELb0ELb0EEENS1_29StaticPersistentTileSchedulerILb0EEEEEEEEEvNT_6ParamsE --------------------------
	.section	.nv.constant0._ZN7cutlass13device_kernelIN5flash11enable_sm90INS1_16FlashAttnFwdSm90INS1_25CollectiveMainloopFwdSm90ILi2EN4cute5tupleIJNS5_1CILi1EEES8_S8_EEENS6_IJNS7_ILi64EEESA_SA_EEELi512ENS_6half_tEfNS_4arch4Sm90ELb0ELb0ELb0ELb0ELb0ELb0ELb0ELb0ELb0ELb1ELb0ELb0EEENS1_21CollectiveEpilogueFwdINS6_IJSA_NS7_ILi512EEESA_EEES9_SC_SE_Li256ELb0ELb1ELb0ELb0EEENS1_29StaticPersistentTileSchedulerILb0EEEEEEEEEvNT_6ParamsE,"a",@progbits
	.sectionflags	@""
	.align	4
.nv.constant0._ZN7cutlass13device_kernelIN5flash11enable_sm90INS1_16FlashAttnFwdSm90INS1_25CollectiveMainloopFwdSm90ILi2EN4cute5tupleIJNS5_1CILi1EEES8_S8_EEENS6_IJNS7_ILi64EEESA_SA_EEELi512ENS_6half_tEfNS_4arch4Sm90ELb0ELb0ELb0ELb0ELb0ELb0ELb0ELb0ELb0ELb1ELb0ELb0EEENS1_21CollectiveEpilogueFwdINS6_IJSA_NS7_ILi512EEESA_EEES9_SC_SE_Li256ELb0ELb1ELb0ELb0EEENS1_29StaticPersistentTileSchedulerILb0EEEEEEEEEvNT_6ParamsE:
	.zero		3200


//--------------------- .nv.constant0._ZN7cutlass13device_kernelIN5flash11enable_sm90INS1_16FlashAttnFwdSm90INS1_25CollectiveMainloopFwdSm90ILi2EN4cute5tupleIJNS5_1CILi1EEES8_S8_EEENS6_IJNS7_ILi64EEESA_SA_EEELi512ENS_6half_tEfNS_4arch4Sm90ELb0ELb0ELb0ELb0ELb0ELb0ELb1ELb0ELb0ELb1ELb0ELb0EEENS1_21CollectiveEpilogueFwdINS6_IJSA_NS7_ILi512EEESA_EEES9_SC_SE_Li256ELb0ELb1ELb0ELb0EEENS1_29StaticPersistentTileSchedulerILb0EEEEEEEEEvNT_6ParamsE --------------------------
	.section	.nv.constant0._ZN7cutlass13device_kernelIN5flash11enable_sm90INS1_16FlashAttnFwdSm90INS1_25CollectiveMainloopFwdSm90ILi2EN4cute5tupleIJNS5_1CILi1EEES8_S8_EEENS6_IJNS7_ILi64EEESA_SA_EEELi512ENS_6half_tEfNS_4arch4Sm90ELb0ELb0ELb0ELb0ELb0ELb0ELb1ELb0ELb0ELb1ELb0ELb0EEENS1_21CollectiveEpilogueFwdINS6_IJSA_NS7_ILi512EEESA_EEES9_SC_SE_Li256ELb0ELb1ELb0ELb0EEENS1_29StaticPersistentTileSchedulerILb0EEEEEEEEEvNT_6ParamsE,"a",@progbits
	.sectionflags	@""
	.align	4
.nv.constant0._ZN7cutlass13device_kernelIN5flash11enable_sm90INS1_16FlashAttnFwdSm90INS1_25CollectiveMainloopFwdSm90ILi2EN4cute5tupleIJNS5_1CILi1EEES8_S8_EEENS6_IJNS7_ILi64EEESA_SA_EEELi512ENS_6half_tEfNS_4arch4Sm90ELb0ELb0ELb0ELb0ELb0ELb0ELb1ELb0ELb0ELb1ELb0ELb0EEENS1_21CollectiveEpilogueFwdINS6_IJSA_NS7_ILi512EEESA_EEES9_SC_SE_Li256ELb0ELb1ELb0ELb0EEENS1_29StaticPersistentTileSchedulerILb0EEEEEEEEEvNT_6ParamsE:
	.zero		3456


//--------------------- .nv.constant0._ZN7cutlass13device_kernelIN5flash11enable_sm90INS1_16FlashAttnFwdSm90INS1_25CollectiveMainloopFwdSm90ILi2EN4cute5tupleIJNS5_1CILi1EEES8_S8_EEENS6_IJNS7_ILi64EEESA_SA_EEELi512ENS_6half_tEfNS_4arch4Sm90ELb0ELb0ELb0ELb1ELb0ELb0ELb0ELb0ELb0ELb1ELb0ELb0EEENS1_21CollectiveEpilogueFwdINS6_IJSA_NS7_ILi512EEESA_EEES9_SC_SE_Li256ELb1ELb1ELb0ELb0EEENS1_36VarlenDynamicPersistentTileSchedulerILi64ELi64ELi256ELi128ELb0ELb1ELb1ELb0ELb1ELb1EEEEEEEEEvNT_6ParamsE --------------------------
	.section	.nv.constant0._ZN7cutlass13device_kernelIN5flash11enable_sm90INS1_16FlashAttnFwdSm90INS1_25CollectiveMainloopFwdSm90ILi2EN4cute5tupleIJNS5_1CILi1EEES8_S8_EEENS6_IJNS7_ILi64EEESA_SA_EEELi512ENS_6half_tEfNS_4arch4Sm90ELb0ELb0ELb0ELb1ELb0ELb0ELb0ELb0ELb0ELb1ELb0ELb0EEENS1_21CollectiveEpilogueFwdINS6_IJSA_NS7_ILi512EEESA_EEES9_SC_SE_Li256ELb1ELb1ELb0ELb0EEENS1_36VarlenDynamicPersistentTileSchedulerILi64ELi64ELi256ELi128ELb0ELb1ELb1ELb0ELb1ELb1EEEEEEEEEvNT_6ParamsE,"a",@progbits
	.sectionflags	@""
	.align	4
.nv.constant0._ZN7cutlass13device_kernelIN5flash11enable_sm90INS1_16FlashAttnFwdSm90INS1_25CollectiveMainloopFwdSm90ILi2EN4cute5tupleIJNS5_1CILi1EEES8_S8_EEENS6_IJNS7_ILi64EEESA_SA_EEELi512ENS_6half_tEfNS_4arch4Sm90ELb0ELb0ELb0ELb1ELb0ELb0ELb0ELb0ELb0ELb1ELb0ELb0EEENS1_21CollectiveEpilogueFwdINS6_IJSA_NS7_ILi512EEESA_EEES9_SC_SE_Li256ELb1ELb1ELb0ELb0EEENS1_36VarlenDynamicPersistentTileSchedulerILi64ELi64ELi256ELi128ELb0ELb1ELb1ELb0ELb1ELb1EEEEEEEEEvNT_6ParamsE:
	.zero		3328


//--------------------- .nv.constant0._ZN7cutlass13device_kernelIN5flash11enable_sm90INS1_16FlashAttnFwdSm90INS1_25CollectiveMainloopFwdSm90ILi2EN4cute5tupleIJNS5_1CILi1EEES8_S8_EEENS6_IJNS7_ILi64EEESA_SA_EEELi512ENS_6half_tEfNS_4arch4Sm90ELb0ELb0ELb0ELb1ELb0ELb1ELb0ELb0ELb0ELb1ELb0ELb0EEENS1_21CollectiveEpilogueFwdINS6_IJSA_NS7_ILi512EEESA_EEES9_SC_SE_Li256ELb1ELb1ELb0ELb0EEENS1_36VarlenDynamicPersistentTileSchedulerILi64ELi64ELi256ELi128ELb0ELb1ELb1ELb0ELb1ELb1EEEEEEEEEvNT_6ParamsE --------------------------
	.section	.nv.constant0._ZN7cutlass13device_kernelIN5flash11enable_sm90INS1_16FlashAttnFwdSm90INS1_25CollectiveMainloopFwdSm90ILi2EN4cute5tupleIJNS5_1CILi1EEES8_S8_EEENS6_IJNS7_ILi64EEESA_SA_EEELi512ENS_6half_tEfNS_4arch4Sm90ELb0ELb0ELb0ELb1ELb0ELb1ELb0ELb0ELb0ELb1ELb0ELb0EEENS1_21CollectiveEpilogueFwdINS6_IJSA_NS7_ILi512EEESA_EEES9_SC_SE_Li256ELb1ELb1ELb0ELb0EEENS1_36VarlenDynamicPersistentTileSchedulerILi64ELi64ELi256ELi128ELb0ELb1ELb1ELb0ELb1ELb1EEEEEEEEEvNT_6ParamsE,"a",@progbits
	.sectionflags	@""
	.align	4
.nv.constant0._ZN7cutlass13device_kernelIN5flash11enable_sm90INS1_16FlashAttnFwdSm90INS1_25CollectiveMainloopFwdSm90ILi2EN4cute5tupleIJNS5_1CILi1EEES8_S8_EEENS6_IJNS7_ILi64EEESA_SA_EEELi512ENS_6half_tEfNS_4arch4Sm90ELb0ELb0ELb0ELb1ELb0ELb1ELb0ELb0ELb0ELb1ELb0ELb0EEENS1_21CollectiveEpilogueFwdINS6_IJSA_NS7_ILi512EEESA_EEES9_SC_SE_Li256ELb1ELb1ELb0ELb0EEENS1_36VarlenDynamicPersistentTileSchedulerILi64ELi64ELi256ELi128ELb0ELb1ELb1ELb0ELb1ELb1EEEEEEEEEvNT_6ParamsE:
	.zero		3328


//--------------------- .nv.constant0._ZN7cutlass13device_kernelIN5flash11enable_sm90INS1_16FlashAttnFwdSm90INS1_25CollectiveMainloopFwdSm90ILi2EN4cute5tupleIJNS5_1CILi1EEES8_S8_EEENS6_IJNS7_ILi64EEESA_SA_EEELi512ENS_6half_tEfNS_4arch4Sm90ELb0ELb0ELb0ELb1ELb0ELb0ELb1ELb0ELb0ELb1ELb0ELb0EEENS1_21CollectiveEpilogueFwdINS6_IJSA_NS7_ILi512EEESA_EEES9_SC_SE_Li256ELb1ELb1ELb0ELb0EEENS1_36VarlenDynamicPersistentTileSchedulerILi64ELi64ELi256ELi128ELb0ELb1ELb1ELb0ELb1ELb1EEEEEEEEEvNT_6ParamsE --------------------------
	.section	.nv.constant0._ZN7cutlass13device_kernelIN5flash11enable_sm90INS1_16FlashAttnFwdSm90INS1_25CollectiveMainloopFwdSm90ILi2EN4cute5tupleIJNS5_1CILi1EEES8_S8_EEENS6_IJNS7_ILi64EEESA_SA_EEELi512ENS_6half_tEfNS_4arch4Sm90ELb0ELb0ELb0ELb1ELb0ELb0ELb1ELb0ELb0ELb1ELb0ELb0EEENS1_21CollectiveEpilogueFwdINS6_IJSA_NS7_ILi512EEESA_EEES9_SC_SE_Li256ELb1ELb1ELb0ELb0EEENS1_36VarlenDynamicPersistentTileSchedulerILi64ELi64ELi256ELi128ELb0ELb1ELb1ELb0ELb1ELb1EEEEEEEEEvNT_6ParamsE,"a",@progbits
	.sectionflags	@""
	.align	4
.nv.constant0._ZN7cutlass13device_kernelIN5flash11enable_sm90INS1_16FlashAttnFwdSm90INS1_25CollectiveMainloopFwdSm90ILi2EN4cute5tupleIJNS5_1CILi1EEES8_S8_EEENS6_IJNS7_ILi64EEESA_SA_EEELi512ENS_6half_tEfNS_4arch4Sm90ELb0ELb0ELb0ELb1ELb0ELb0ELb1ELb0ELb0ELb1ELb0ELb0EEENS1_21CollectiveEpilogueFwdINS6_IJSA_NS7_ILi512EEESA_EEES9_SC_SE_Li256ELb1ELb1ELb0ELb0EEENS1_36VarlenDynamicPersistentTileSchedulerILi64ELi64ELi256ELi128ELb0ELb1ELb1ELb0ELb1ELb1EEEEEEEEEvNT_6ParamsE:
	.zero		3584


//--------------------- .nv.constant0._ZN7cutlass13device_kernelIN5flash11enable_sm90INS1_16FlashAttnFwdSm90INS1_25CollectiveMainloopFwdSm90ILi2EN4cute5tupleIJNS5_1CILi1EEES8_S8_EEENS6_IJNS7_ILi64EEESA_SA_EEELi512ENS_6half_tEfNS_4arch4Sm90ELb0ELb0ELb0ELb1ELb0ELb1ELb1ELb0ELb0ELb1ELb0ELb0EEENS1_21CollectiveEpilogueFwdINS6_IJSA_NS7_ILi512EEESA_EEES9_SC_SE_Li256ELb1ELb1ELb0ELb0EEENS1_36VarlenDynamicPersistentTileSchedulerILi64ELi64ELi256ELi128ELb0ELb1ELb1ELb0ELb1ELb1EEEEEEEEEvNT_6ParamsE --------------------------
	.section	.nv.constant0._ZN7cutlass13device_kernelIN5flash11enable_sm90INS1_16FlashAttnFwdSm90INS1_25CollectiveMainloopFwdSm90ILi2EN4cute5tupleIJNS5_1CILi1EEES8_S8_EEENS6_IJNS7_ILi64EEESA_SA_EEELi512ENS_6half_tEfNS_4arch4Sm90ELb0ELb0ELb0ELb1ELb0ELb1ELb1ELb0ELb0ELb1ELb0ELb0EEENS1_21CollectiveEpilogueFwdINS6_IJSA_NS7_ILi512EEESA_EEES9_SC_SE_Li256ELb1ELb1ELb0ELb0EEENS1_36VarlenDynamicPersistentTileSchedulerILi64ELi64ELi256ELi128ELb0ELb1ELb1ELb0ELb1ELb1EEEEEEEEEvNT_6ParamsE,"a",@progbits
	.sectionflags	@""
	.align	4
.nv.constant0._ZN7cutlass13device_kernelIN5flash11enable_sm90INS1_16FlashAttnFwdSm90INS1_25CollectiveMainloopFwdSm90ILi2EN4cute5tupleIJNS5_1CILi1EEES8_S8_EEENS6_IJNS7_ILi64EEESA_SA_EEELi512ENS_6half_tEfNS_4arch4Sm90ELb0ELb0ELb0ELb1ELb0ELb1ELb1ELb0ELb0ELb1ELb0ELb0EEENS1_21CollectiveEpilogueFwdINS6_IJSA_NS7_ILi512EEESA_EEES9_SC_SE_Li256ELb1ELb1ELb0ELb0EEENS1_36VarlenDynamicPersistentTileSchedulerILi64ELi64ELi256ELi128ELb0ELb1ELb1ELb0ELb1ELb1EEEEEEEEEvNT_6ParamsE:
	.zero		3584


//--------------------- .nv.constant0._ZN7cutlass13device_kernelIN5flash11enable_sm90INS1_16FlashAttnFwdSm90INS1_25CollectiveMainloopFwdSm90ILi2EN4cute5tupleIJNS5_1CILi1EEES8_S8_EEENS6_IJNS7_ILi64EEESA_SA_EEELi512ENS_6half_tEfNS_4arch4Sm90ELb0ELb1ELb0ELb0ELb0ELb0ELb0ELb0ELb0ELb1ELb0ELb0EEENS1_21CollectiveEpilogueFwdINS6_IJSA_NS7_ILi512EEESA_EEES9_SC_SE_Li256ELb0ELb1ELb0ELb0EEENS1_30DynamicPersistentTileSchedulerILi256ELi128ELb0ELb1ELb1EEEEEEEEEvNT_6ParamsE --------------------------
	.section	.nv.constant0._ZN7cutlass13device_kernelIN5flash11enable_sm90INS1_16FlashAttnFwdSm90INS1_25CollectiveMainloopFwdSm90ILi2EN4cute5tupleIJNS5_1CILi1EEES8_S8_EEENS6_IJNS7_ILi64EEESA_SA_EEELi512ENS_6half_tEfNS_4arch4Sm90ELb0ELb1ELb0ELb0ELb0ELb0ELb0ELb0ELb0ELb1ELb0ELb0EEENS1_21CollectiveEpilogueFwdINS6_IJSA_NS7_ILi512EEESA_EEES9_SC_SE_Li256ELb0ELb1ELb0ELb0EEENS1_30DynamicPersistentTileSchedulerILi256ELi128ELb0ELb1ELb1EEEEEEEEEvNT_6ParamsE,"a",@progbits
	.sectionflags	@""
	.align	4
.nv.constant0._ZN7cutlass13device_kernelIN5flash11enable_sm90INS1_16FlashAttnFwdSm90INS1_25CollectiveMainloopFwdSm90ILi2EN4cute5tupleIJNS5_1CILi1EEES8_S8_EEENS6_IJNS7_ILi64EEESA_SA_EEELi512ENS_6half_tEfNS_4arch4Sm90ELb0ELb1ELb0ELb0ELb0ELb0ELb0ELb0ELb0ELb1ELb0ELb0EEENS1_21CollectiveEpilogueFwdINS6_IJSA_NS7_ILi512EEESA_EEES9_SC_SE_Li256ELb0ELb1ELb0ELb0EEENS1_30DynamicPersistentTileSchedulerILi256ELi128ELb0ELb1ELb1EEEEEEEEEvNT_6ParamsE:
	.zero		3328


//--------------------- .nv.constant0._ZN7cutlass13device_kernelIN5flash11enable_sm90INS1_16FlashAttnFwdSm90INS1_25CollectiveMainloopFwdSm90ILi2EN4cute5tupleIJNS5_1CILi1EEES8_S8_EEENS6_IJNS7_ILi64EEESA_SA_EEELi512ENS_6half_tEfNS_4arch4Sm90ELb0ELb1ELb0ELb0ELb0ELb0ELb1ELb0ELb0ELb1ELb0ELb0EEENS1_21CollectiveEpilogueFwdINS6_IJSA_NS7_ILi512EEESA_EEES9_SC_SE_Li256ELb0ELb1ELb0ELb0EEENS1_30DynamicPersistentTileSchedulerILi256ELi128ELb0ELb1ELb1EEEEEEEEEvNT_6ParamsE --------------------------
	.section	.nv.constant0._ZN7cutlass13device_kernelIN5flash11enable_sm90INS1_16FlashAttnFwdSm90INS1_25CollectiveMainloopFwdSm90ILi2EN4cute5tupleIJNS5_1CILi1EEES8_S8_EEENS6_IJNS7_ILi64EEESA_SA_EEELi512ENS_6half_tEfNS_4arch4Sm90ELb0ELb1ELb0ELb0ELb0ELb0ELb1ELb0ELb0ELb1ELb0ELb0EEENS1_21CollectiveEpilogueFwdINS6_IJSA_NS7_ILi512EEESA_EEES9_SC_SE_Li256ELb0ELb1ELb0ELb0EEENS1_30DynamicPersistentTileSchedulerILi256ELi128ELb0ELb1ELb1EEEEEEEEEvNT_6ParamsE,"a",@progbits
	.sectionflags	@""
	.align	4
.nv.constant0._ZN7cutlass13device_kernelIN5flash11enable_sm90INS1_16FlashAttnFwdSm90INS1_25CollectiveMainloopFwdSm90ILi2EN4cute5tupleIJNS5_1CILi1EEES8_S8_EEENS6_IJNS7_ILi64EEESA_SA_EEELi512ENS_6half_tEfNS_4arch4Sm90ELb0ELb1ELb0ELb0ELb0ELb0ELb1ELb0ELb0ELb1ELb0ELb0EEENS1_21CollectiveEpilogueFwdINS6_IJSA_NS7_ILi512EEESA_EEES9_SC_SE_Li256ELb0ELb1ELb0ELb0EEENS1_30DynamicPersistentTileSchedulerILi256ELi128ELb0ELb1ELb1EEEEEEEEEvNT_6ParamsE:
	.zero		3584


//--------------------- .nv.constant0._ZN7cutlass13device_kernelIN5flash11enable_sm90INS1_16FlashAttnFwdSm90INS1_25CollectiveMainloopFwdSm90ILi2EN4cute5tupleIJNS5_1CILi1EEES8_S8_EEENS6_IJNS7_ILi64EEESA_SA_EEELi512ENS_6half_tEfNS_4arch4Sm90ELb0ELb1ELb0ELb1ELb0ELb0ELb0ELb0ELb0ELb1ELb0ELb0EEENS1_21CollectiveEpilogueFwdINS6_IJSA_NS7_ILi512EEESA_EEES9_SC_SE_Li256ELb1ELb1ELb0ELb0EEENS1_36VarlenDynamicPersistentTileSchedulerILi64ELi64ELi256ELi128ELb0ELb1ELb1ELb1ELb0ELb1EEEEEEEEEvNT_6ParamsE --------------------------
	.section	.nv.constant0._ZN7cutlass13device_kernelIN5flash11enable_sm90INS1_16FlashAttnFwdSm90INS1_25CollectiveMainloopFwdSm90ILi2EN4cute5tupleIJNS5_1CILi1EEES8_S8_EEENS6_IJNS7_ILi64EEESA_SA_EEELi512ENS_6half_tEfNS_4arch4Sm90ELb0ELb1ELb0ELb1ELb0ELb0ELb0ELb0ELb0ELb1ELb0ELb0EEENS1_21CollectiveEpilogueFwdINS6_IJSA_NS7_ILi512EEESA_EEES9_SC_SE_Li256ELb1ELb1ELb0ELb0EEENS1_36VarlenDynamicPersistentTileSchedulerILi64ELi64ELi256ELi128ELb0ELb1ELb1ELb1ELb0ELb1EEEEEEEEEvNT_6ParamsE,"a",@progbits
	.sectionflags	@""
	.align	4
.nv.constant0._ZN7cutlass13device_kernelIN5flash11enable_sm90INS1_16FlashAttnFwdSm90INS1_25CollectiveMainloopFwdSm90ILi2EN4cute5tupleIJNS5_1CILi1EEES8_S8_EEENS6_IJNS7_ILi64EEESA_SA_EEELi512ENS_6half_tEfNS_4arch4Sm90ELb0ELb1ELb0ELb1ELb0ELb0ELb0ELb0ELb0ELb1ELb0ELb0EEENS1_21CollectiveEpilogueFwdINS6_IJSA_NS7_ILi512EEESA_EEES9_SC_SE_Li256ELb1ELb1ELb0ELb0EEENS1_36VarlenDynamicPersistentTileSchedulerILi64ELi64ELi256ELi128ELb0ELb1ELb1ELb1ELb0ELb1EEEEEEEEEvNT_6ParamsE:
	.zero		3328


//--------------------- .nv.constant0._ZN7cutlass13device_kernelIN5flash11enable_sm90INS1_16FlashAttnFwdSm90INS1_25CollectiveMainloopFwdSm90ILi2EN4cute5tupleIJNS5_1CILi1EEES8_S8_EEENS6_IJNS7_ILi64EEESA_SA_EEELi512ENS_6half_tEfNS_4arch4Sm90ELb0ELb1ELb0ELb1ELb0ELb1ELb0ELb0ELb0ELb1ELb0ELb0EEENS1_21CollectiveEpilogueFwdINS6_IJSA_NS7_ILi512EEESA_EEES9_SC_SE_Li256ELb1ELb1ELb0ELb0EEENS1_36VarlenDynamicPersistentTileSchedulerILi64ELi64ELi256ELi128ELb0ELb1ELb1ELb1ELb0ELb1EEEEEEEEEvNT_6ParamsE --------------------------
	.section	.nv.constant0._ZN7cutlass13device_kernelIN5flash11enable_sm90INS1_16FlashAttnFwdSm90INS1_25CollectiveMainloopFwdSm90ILi2EN4cute5tupleIJNS5_1CILi1EEES8_S8_EEENS6_IJNS7_ILi64EEESA_SA_EEELi512ENS_6half_tEfNS_4arch4Sm90ELb0ELb1ELb0ELb1ELb0ELb1ELb0ELb0ELb0ELb1ELb0ELb0EEENS1_21CollectiveEpilogueFwdINS6_IJSA_NS7_ILi512EEESA_EEES9_SC_SE_Li256ELb1ELb1ELb0ELb0EEENS1_36VarlenDynamicPersistentTileSchedulerILi64ELi64ELi256ELi128ELb0ELb1ELb1ELb1ELb0ELb1EEEEEEEEEvNT_6ParamsE,"a",@progbits
	.sectionflags	@""
	.align	4
.nv.constant0._ZN7cutlass13device_kernelIN5flash11enable_sm90INS1_16FlashAttnFwdSm90INS1_25CollectiveMainloopFwdSm90ILi2EN4cute5tupleIJNS5_1CILi1EEES8_S8_EEENS6_IJNS7_ILi64EEESA_SA_EEELi512ENS_6half_tEfNS_4arch4Sm90ELb0ELb1ELb0ELb1ELb0ELb1ELb0ELb0ELb0ELb1ELb0ELb0EEENS1_21CollectiveEpilogueFwdINS6_IJSA_NS7_ILi512EEESA_EEES9_SC_SE_Li256ELb1ELb1ELb0ELb0EEENS1_36VarlenDynamicPersistentTileSchedulerILi64ELi64ELi256ELi128ELb0ELb1ELb1ELb1ELb0ELb1EEEEEEEEEvNT_6ParamsE:
	.zero		3328


//--------------------- .nv.constant0._ZN7cutlass13device_kernelIN5flash11enable_sm90INS1_16FlashAttnFwdSm90INS1_25CollectiveMainloopFwdSm90ILi2EN4cute5tupleIJNS5_1CILi1EEES8_S8_EEENS6_IJNS7_ILi64EEESA_SA_EEELi512ENS_6half_tEfNS_4arch4Sm90ELb0ELb1ELb0ELb1ELb0ELb0ELb1ELb0ELb0ELb1ELb0ELb0EEENS1_21CollectiveEpilogueFwdINS6_IJSA_NS7_ILi512EEESA_EEES9_SC_SE_Li256ELb1ELb1ELb0ELb0EEENS1_36VarlenDynamicPersistentTileSchedulerILi64ELi64ELi256ELi128ELb0ELb1ELb1ELb1ELb0ELb1EEEEEEEEEvNT_6ParamsE --------------------------
	.section	.nv.constant0._ZN7cutlass13device_kernelIN5flash11enable_sm90INS1_16FlashAttnFwdSm90INS1_25CollectiveMainloopFwdSm90ILi2EN4cute5tupleIJNS5_1CILi1EEES8_S8_EEENS6_IJNS7_ILi64EEESA_SA_EEELi512ENS_6half_tEfNS_4arch4Sm90ELb0ELb1ELb0ELb1ELb0ELb0ELb1ELb0ELb0ELb1ELb0ELb0EEENS1_21CollectiveEpilogueFwdINS6_IJSA_NS7_ILi512EEESA_EEES9_SC_SE_Li256ELb1ELb1ELb0ELb0EEENS1_36VarlenDynamicPersistentTileSchedulerILi64ELi64ELi256ELi128ELb0ELb1ELb1ELb1ELb0ELb1EEEEEEEEEvNT_6ParamsE,"a",@progbits
	.sectionflags	@""
	.align	4
.nv.constant0._ZN7cutlass13device_kernelIN5flash11enable_sm90INS1_16FlashAttnFwdSm90INS1_25CollectiveMainloopFwdSm90ILi2EN4cute5tupleIJNS5_1CILi1EEES8_S8_EEENS6_IJNS7_ILi64EEESA_SA_EEELi512ENS_6half_tEfNS_4arch4Sm90ELb0ELb1ELb0ELb1ELb0ELb0ELb1ELb0ELb0ELb1ELb0ELb0EEENS1_21CollectiveEpilogueFwdINS6_IJSA_NS7_ILi512EEESA_EEES9_SC_SE_Li256ELb1ELb1ELb0ELb0EEENS1_36VarlenDynamicPersistentTileSchedulerILi64ELi64ELi256ELi128ELb0ELb1ELb1ELb1ELb0ELb1EEEEEEEEEvNT_6ParamsE:
	.zero		3584


//--------------------- .nv.constant0._ZN7cutlass13device_kernelIN5flash11enable_sm90INS1_16FlashAttnFwdSm90INS1_25CollectiveMainloopFwdSm90ILi2EN4cute5tupleIJNS5_1CILi1EEES8_S8_EEENS6_IJNS7_ILi64EEESA_SA_EEELi512ENS_6half_tEfNS_4arch4Sm90ELb0ELb1ELb0ELb1ELb0ELb1ELb1ELb0ELb0ELb1ELb0ELb0EEENS1_21CollectiveEpilogueFwdINS6_IJSA_NS7_ILi512EEESA_EEES9_SC_SE_Li256ELb1ELb1ELb0ELb0EEENS1_36VarlenDynamicPersistentTileSchedulerILi64ELi64ELi256ELi128ELb0ELb1ELb1ELb1ELb0ELb1EEEEEEEEEvNT_6ParamsE --------------------------
	.section	.nv.constant0._ZN7cutlass13device_kernelIN5flash11enable_sm90INS1_16FlashAttnFwdSm90INS1_25CollectiveMainloopFwdSm90ILi2EN4cute5tupleIJNS5_1CILi1EEES8_S8_EEENS6_IJNS7_ILi64EEESA_SA_EEELi512ENS_6half_tEfNS_4arch4Sm90ELb0ELb1ELb0ELb1ELb0ELb1ELb1ELb0ELb0ELb1ELb0ELb0EEENS1_21CollectiveEpilogueFwdINS6_IJSA_NS7_ILi512EEESA_EEES9_SC_SE_Li256ELb1ELb1ELb0ELb0EEENS1_36VarlenDynamicPersistentTileSchedulerILi64ELi64ELi256ELi128ELb0ELb1ELb1ELb1ELb0ELb1EEEEEEEEEvNT_6ParamsE,"a",@progbits
	.sectionflags	@""
	.align	4
.nv.constant0._ZN7cutlass13device_kernelIN5flash11enable_sm90INS1_16FlashAttnFwdSm90INS1_25CollectiveMainloopFwdSm90ILi2EN4cute5tupleIJNS5_1CILi1EEES8_S8_EEENS6_IJNS7_ILi64EEESA_SA_EEELi512ENS_6half_tEfNS_4arch4Sm90ELb0ELb1ELb0ELb1ELb0ELb1ELb1ELb0ELb0ELb1ELb0ELb0EEENS1_21CollectiveEpilogueFwdINS6_IJSA_NS7_ILi512EEESA_EEES9_SC_SE_Li256ELb1ELb1ELb0ELb0EEENS1_36VarlenDynamicPersistentTileSchedulerILi64ELi64ELi256ELi128ELb0ELb1ELb1ELb1ELb0ELb1EEEEEEEEEvNT_6ParamsE:
	.zero		3584


//--------------------- .nv.constant0._ZN7cutlass13device_kernelIN5flash11enable_sm90INS1_16FlashAttnFwdSm90INS1_25CollectiveMainloopFwdSm90ILi2EN4cute5tupleIJNS5_1CILi1EEES8_S8_EEENS6_IJNS7_ILi64EEESA_SA_EEELi512ENS_6half_tEfNS_4arch4Sm90ELb1ELb0ELb0ELb0ELb0ELb0ELb0ELb0ELb0ELb1ELb0ELb0EEENS1_21CollectiveEpilogueFwdINS6_IJSA_NS7_ILi512EEESA_EEES9_SC_SE_Li256ELb0ELb1ELb0ELb0EEENS1_30DynamicPersistentTileSchedulerILi256ELi128ELb0ELb1ELb1EEEEEEEEEvNT_6ParamsE --------------------------
	.section	.nv.constant0._ZN7cutlass13device_kernelIN5flash11enable_sm90INS1_16FlashAttnFwdSm90INS1_25CollectiveMainloopFwdSm90ILi2EN4cute5tupleIJNS5_1CILi1EEES8_S8_EEENS6_IJNS7_ILi64EEESA_SA_EEELi512ENS_6half_tEfNS_4arch4Sm90ELb1ELb0ELb0ELb0ELb0ELb0ELb0ELb0ELb0ELb1ELb0ELb0EEENS1_21CollectiveEpilogueFwdINS6_IJSA_NS7_ILi512EEESA_EEES9_SC_SE_Li256ELb0ELb1ELb0ELb0EEENS1_30DynamicPersistentTileSchedulerILi256ELi128ELb0ELb1ELb1EEEEEEEEEvNT_6ParamsE,"a",@progbits
	.sectionflags	@""
	.align	4
.nv.constant0._ZN7cutlass13device_kernelIN5flash11enable_sm90INS1_16FlashAttnFwdSm90INS1_25CollectiveMainloopFwdSm90ILi2EN4cute5tupleIJNS5_1CILi1EEES8_S8_EEENS6_IJNS7_ILi64EEESA_SA_EEELi512ENS_6half_tEfNS_4arch4Sm90ELb1ELb0ELb0ELb0ELb0ELb0ELb0ELb0ELb0ELb1ELb0ELb0EEENS1_21CollectiveEpilogueFwdINS6_IJSA_NS7_ILi512EEESA_EEES9_SC_SE_Li256ELb0ELb1ELb0ELb0EEENS1_30DynamicPersistentTileSchedulerILi256ELi128ELb0ELb1ELb1EEEEEEEEEvNT_6ParamsE:
	.zero		3328


//--------------------- .nv.constant0._ZN7cutlass13device_kernelIN5flash11enable_sm90INS1_16FlashAttnFwdSm90INS1_25CollectiveMainloopFwdSm90ILi2EN4cute5tupleIJNS5_1CILi1EEES8_S8_EEENS6_IJNS7_ILi64EEESA_SA_EEELi512ENS_6half_tEfNS_4arch4Sm90ELb1ELb0ELb0ELb0ELb0ELb0ELb1ELb0ELb0ELb1ELb0ELb0EEENS1_21CollectiveEpilogueFwdINS6_IJSA_NS7_ILi512EEESA_EEES9_SC_SE_Li256ELb0ELb1ELb0ELb0EEENS1_30DynamicPersistentTileSchedulerILi256ELi128ELb0ELb1ELb1EEEEEEEEEvNT_6ParamsE --------------------------
	.section	.nv.constant0._ZN7cutlass13device_kernelIN5flash11enable_sm90INS1_16FlashAttnFwdSm90INS1_25CollectiveMainloopFwdSm90ILi2EN4cute5tupleIJNS5_1CILi1EEES8_S8_EEENS6_IJNS7_ILi64EEESA_SA_EEELi512ENS_6half_tEfNS_4arch4Sm90ELb1ELb0ELb0ELb0ELb0ELb0ELb1ELb0ELb0ELb1ELb0ELb0EEENS1_21CollectiveEpilogueFwdINS6_IJSA_NS7_ILi512EEESA_EEES9_SC_SE_Li256ELb0ELb1ELb0ELb0EEENS1_30DynamicPersistentTileSchedulerILi256ELi128ELb0ELb1ELb1EEEEEEEEEvNT_6ParamsE,"a",@progbits
	.sectionflags	@""
	.align	4
.nv.constant0._ZN7cutlass13device_kernelIN5flash11enable_sm90INS1_16FlashAttnFwdSm90INS1_25CollectiveMainloopFwdSm90ILi2EN4cute5tupleIJNS5_1CILi1EEES8_S8_EEENS6_IJNS7_ILi64EEESA_SA_EEELi512ENS_6half_tEfNS_4arch4Sm90ELb1ELb0ELb0ELb0ELb0ELb0ELb1ELb0ELb0ELb1ELb0ELb0EEENS1_21CollectiveEpilogueFwdINS6_IJSA_NS7_ILi512EEESA_EEES9_SC_SE_Li256ELb0ELb1ELb0ELb0EEENS1_30DynamicPersistentTileSchedulerILi256ELi128ELb0ELb1ELb1EEEEEEEEEvNT_6ParamsE:
	.zero		3584


//--------------------- .nv.constant0._ZN7cutlass13device_kernelIN5flash11enable_sm90INS1_16FlashAttnFwdSm90INS1_25CollectiveMainloopFwdSm90ILi2EN4cute5tupleIJNS5_1CILi1EEES8_S8_EEENS6_IJNS7_ILi64EEESA_SA_EEELi512ENS_6half_tEfNS_4arch4Sm90ELb1ELb0ELb0ELb1ELb0ELb0ELb0ELb0ELb0ELb1ELb0ELb0EEENS1_21CollectiveEpilogueFwdINS6_IJSA_NS7_ILi512EEESA_EEES9_SC_SE_Li256ELb1ELb1ELb0ELb0EEENS1_36VarlenDynamicPersistentTileSchedulerILi64ELi64ELi256ELi128ELb0ELb1ELb1ELb1ELb1ELb1EEEEEEEEEvNT_6ParamsE --------------------------
	.section	.nv.constant0._ZN7cutlass13device_kernelIN5flash11enable_sm90INS1_16FlashAttnFwdSm90INS1_25CollectiveMainloopFwdSm90ILi2EN4cute5tupleIJNS5_1CILi1EEES8_S8_EEENS6_IJNS7_ILi64EEESA_SA_EEELi512ENS_6half_tEfNS_4arch4Sm90ELb1ELb0ELb0ELb1ELb0ELb0ELb0ELb0ELb0ELb1ELb0ELb0EEENS1_21CollectiveEpilogueFwdINS6_IJSA_NS7_ILi512EEESA_EEES9_SC_SE_Li256ELb1ELb1ELb0ELb0EEENS1_36VarlenDynamicPersistentTileSchedulerILi64ELi64ELi256ELi128ELb0ELb1ELb1ELb1ELb1ELb1EEEEEEEEEvNT_6ParamsE,"a",@progbits
	.sectionflags	@""
	.align	4
.nv.constant0._ZN7cutlass13device_kernelIN5flash11enable_sm90INS1_16FlashAttnFwdSm90INS1_25CollectiveMainloopFwdSm90ILi2EN4cute5tupleIJNS5_1CILi1EEES8_S8_EEENS6_IJNS7_ILi64EEESA_SA_EEELi512ENS_6half_tEfNS_4arch4Sm90ELb1ELb0ELb0ELb1ELb0ELb0ELb0ELb0ELb0ELb1ELb0ELb0EEENS1_21CollectiveEpilogueFwdINS6_IJSA_NS7_ILi512EEESA_EEES9_SC_SE_Li256ELb1ELb1ELb0ELb0EEENS1_36VarlenDynamicPersistentTileSchedulerILi64ELi64ELi256ELi128ELb0ELb1ELb1ELb1ELb1ELb1EEEEEEEEEvNT_6ParamsE:
	.zero		3328


//--------------------- .nv.constant0._ZN7cutlass13device_kernelIN5flash11enable_sm90INS1_16FlashAttnFwdSm90INS1_25CollectiveMainloopFwdSm90ILi2EN4cute5tupleIJNS5_1CILi1EEES8_S8_EEENS6_IJNS7_ILi64EEESA_SA_EEELi512ENS_6half_tEfNS_4arch4Sm90ELb1ELb0ELb0ELb1ELb0ELb1ELb0ELb0ELb0ELb1ELb0ELb0EEENS1_21CollectiveEpilogueFwdINS6_IJSA_NS7_ILi512EEESA_EEES9_SC_SE_Li256ELb1ELb1ELb0ELb0EEENS1_36VarlenDynamicPersistentTileSchedulerILi64ELi64ELi256ELi128ELb0ELb1ELb1ELb1ELb1ELb1EEEEEEEEEvNT_6ParamsE --------------------------
	.section	.nv.constant0._ZN7cutlass13device_kernelIN5flash11enable_sm90INS1_16FlashAttnFwdSm90INS1_25CollectiveMainloopFwdSm90ILi2EN4cute5tupleIJNS5_1CILi1EEES8_S8_EEENS6_IJNS7_ILi64EEESA_SA_EEELi512ENS_6half_tEfNS_4arch4Sm90ELb1ELb0ELb0ELb1ELb0ELb1ELb0ELb0ELb0ELb1ELb0ELb0EEENS1_21CollectiveEpilogueFwdINS6_IJSA_NS7_ILi512EEESA_EEES9_SC_SE_Li256ELb1ELb1ELb0ELb0EEENS1_36VarlenDynamicPersistentTileSchedulerILi64ELi64ELi256ELi128ELb0ELb1ELb1ELb1ELb1ELb1EEEEEEEEEvNT_6ParamsE,"a",@progbits
	.sectionflags	@""
	.align	4
.nv.constant0._ZN7cutlass13device_kernelIN5flash11enable_sm90INS1_16FlashAttnFwdSm90INS1_25CollectiveMainloopFwdSm90ILi2EN4cute5tupleIJNS5_1CILi1EEES8_S8_EEENS6_IJNS7_ILi64EEESA_SA_EEELi512ENS_6half_tEfNS_4arch4Sm90ELb1ELb0ELb0ELb1ELb0ELb1ELb0ELb0ELb0ELb1ELb0ELb0EEENS1_21CollectiveEpilogueFwdINS6_IJSA_NS7_ILi512EEESA_EEES9_SC_SE_Li256ELb1ELb1ELb0ELb0EEENS1_36VarlenDynamicPersistentTileSchedulerILi64ELi64ELi256ELi128ELb0ELb1ELb1ELb1ELb1ELb1EEEEEEEEEvNT_6ParamsE:
	.zero		3328


//--------------------- .nv.constant0._ZN7cutlass13device_kernelIN5flash11enable_sm90INS1_16FlashAttnFwdSm90INS1_25CollectiveMainloopFwdSm90ILi2EN4cute5tupleIJNS5_1CILi1EEES8_S8_EEENS6_IJNS7_ILi64EEESA_SA_EEELi512ENS_6half_tEfNS_4arch4Sm90ELb1ELb0ELb0ELb1ELb0ELb0ELb1ELb0ELb0ELb1ELb0ELb0EEENS1_21CollectiveEpilogueFwdINS6_IJSA_NS7_ILi512EEESA_EEES9_SC_SE_Li256ELb1ELb1ELb0ELb0EEENS1_36VarlenDynamicPersistentTileSchedulerILi64ELi64ELi256ELi128ELb0ELb1ELb1ELb1ELb1ELb1EEEEEEEEEvNT_6ParamsE --------------------------
	.section	.nv.constant0._ZN7cutlass13device_kernelIN5flash11enable_sm90INS1_16FlashAttnFwdSm90INS1_25CollectiveMainloopFwdSm90ILi2EN4cute5tupleIJNS5_1CILi1EEES8_S8_EEENS6_IJNS7_ILi64EEESA_SA_EEELi512ENS_6half_tEfNS_4arch4Sm90ELb1ELb0ELb0ELb1ELb0ELb0ELb1ELb0ELb0ELb1ELb0ELb0EEENS1_21CollectiveEpilogueFwdINS6_IJSA_NS7_ILi512EEESA_EEES9_SC_SE_Li256ELb1ELb1ELb0ELb0EEENS1_36VarlenDynamicPersistentTileSchedulerILi64ELi64ELi256ELi128ELb0ELb1ELb1ELb1ELb1ELb1EEEEEEEEEvNT_6ParamsE,"a",@progbits
	.sectionflags	@""
	.align	4
.nv.constant0._ZN7cutlass13device_kernelIN5flash11enable_sm90INS1_16FlashAttnFwdSm90INS1_25CollectiveMainloopFwdSm90ILi2EN4cute5tupleIJNS5_1CILi1EEES8_S8_EEENS6_IJNS7_ILi64EEESA_SA_EEELi512ENS_6half_tEfNS_4arch4Sm90ELb1ELb0ELb0ELb1ELb0ELb0ELb1ELb0ELb0ELb1ELb0ELb0EEENS1_21CollectiveEpilogueFwdINS6_IJSA_NS7_ILi512EEESA_EEES9_SC_SE_Li256ELb1ELb1ELb0ELb0EEENS1_36VarlenDynamicPersistentTileSchedulerILi64ELi64ELi256ELi128ELb0ELb1ELb1ELb1ELb1ELb1EEEEEEEEEvNT_6ParamsE:
	.zero		3584


//--------------------- .nv.constant0._ZN7cutlass13device_kernelIN5flash11enable_sm90INS1_16FlashAttnFwdSm90INS1_25CollectiveMainloopFwdSm90ILi2EN4cute5tupleIJNS5_1CILi1EEES8_S8_EEENS6_IJNS7_ILi64EEESA_SA_EEELi512ENS_6half_tEfNS_4arch4Sm90ELb1ELb0ELb0ELb1ELb0ELb1ELb1ELb0ELb0ELb1ELb0ELb0EEENS1_21CollectiveEpilogueFwdINS6_IJSA_NS7_ILi512EEESA_EEES9_SC_SE_Li256ELb1ELb1ELb0ELb0EEENS1_36VarlenDynamicPersistentTileSchedulerILi64ELi64ELi256ELi128ELb0ELb1ELb1ELb1ELb1ELb1EEEEEEEEEvNT_6ParamsE --------------------------
	.section	.nv.constant0._ZN7cutlass13device_kernelIN5flash11enable_sm90INS1_16FlashAttnFwdSm90INS1_25CollectiveMainloopFwdSm90ILi2EN4cute5tupleIJNS5_1CILi1EEES8_S8_EEENS6_IJNS7_ILi64EEESA_SA_EEELi512ENS_6half_tEfNS_4arch4Sm90ELb1ELb0ELb0ELb1ELb0ELb1ELb1ELb0ELb0ELb1ELb0ELb0EEENS1_21CollectiveEpilogueFwdINS6_IJSA_NS7_ILi512EEESA_EEES9_SC_SE_Li256ELb1ELb1ELb0ELb0EEENS1_36VarlenDynamicPersistentTileSchedulerILi64ELi64ELi256ELi128ELb0ELb1ELb1ELb1ELb1ELb1EEEEEEEEEvNT_6ParamsE,"a",@progbits
	.sectionflags	@""
	.align	4
.nv.constant0._ZN7cutlass13device_kernelIN5flash11enable_sm90INS1_16FlashAttnFwdSm90INS1_25CollectiveMainloopFwdSm90ILi2EN4cute5tupleIJNS5_1CILi1EEES8_S8_EEENS6_IJNS7_ILi64EEESA_SA_EEELi512ENS_6half_tEfNS_4arch4Sm90ELb1ELb0ELb0ELb1ELb0ELb1ELb1ELb0ELb0ELb1ELb0ELb0EEENS1_21CollectiveEpilogueFwdINS6_IJSA_NS7_ILi512EEESA_EEES9_SC_SE_Li256ELb1ELb1ELb0ELb0EEENS1_36VarlenDynamicPersistentTileSchedulerILi64ELi64ELi256ELi128ELb0ELb1ELb1ELb1ELb1ELb1EEEEEEEEEvNT_6ParamsE:
	.zero		3584


//--------------------- SYMBOLS --------------------------

	.type		.nv.reservedSmem.offset0,@object
	.size		.nv.reservedSmem.offset0,0x4
	.type		__assertfail,@function
